// Copyright (c) 2024, Jay Shah, Ganesh Bikshandi, Ying Zhang, Vijay Thakkar, Pradeep Ramani, Tri Dao.
// Splitting the different template instantiations to different files to speed up compilation.
// This file is auto-generated. See "generate_kernels.py"

#include "flash_fwd_launch_template.h"

#ifndef FLASHATTENTION_DISABLE_HDIM96
template void run_mha_fwd_<90, cutlass::bfloat16_t, 96, 96, false, false, true, false>(Flash_fwd_params &params, cudaStream_t stream);
#endif


// ===== COMPILED SASS (sm_90a) =====

	.target	sm_90a

	.elftype	@"ET_EXEC"


//--------------------- .note.nv.tkinfo           --------------------------
	.section	.note.nv.tkinfo,"",@"SHT_NOTE"
	.sectionflags	@"SHF_NOTE_NV_TKINFO"
	.tkinfo
        /*0018*/ 	.word	0x00000002
        /*0030*/ 	.string	""
        /*0030*/ 	.string	"ptxas"
        /*0030*/ 	.string	"Cuda compilation tools, release 13.0, V13.0.88"
        /*0030*/ 	.string	"Build cuda_13.0.r13.0/compiler.36424714_0"
        /*0030*/ 	.string	"-arch sm_90a -m 64 "



//--------------------- .note.nv.cuinfo           --------------------------
	.section	.note.nv.cuinfo,"",@"SHT_NOTE"
	.sectionflags	@"SHF_NOTE_NV_CUINFO"
        /*0018*/ 	.short	0x0002
        /*001a*/ 	.short	0x005a
        /*001c*/ 	.short	0x0082
	.zero		2


//--------------------- .nv.info                  --------------------------
	.section	.nv.info,"",@"SHT_CUDA_INFO"
	.align	4


	//----- nvinfo : EIATTR_REGCOUNT
	.align		4
        /*0000*/ 	.byte	0x04, 0x2f
        /*0002*/ 	.short	(.L_23 - .L_22)
	.align		4
.L_22:
        /*0004*/ 	.word	index@(_ZN7cutlass13device_kernelIN5flash11enable_sm90INS1_16FlashAttnFwdSm90INS1_25CollectiveMainloopFwdSm90ILi2EN4cute5tupleIJNS5_1CILi1EEES8_S8_EEENS6_IJNS7_ILi192EEENS7_ILi144EEENS7_ILi96EEEEEELi96ENS_10bfloat16_tEfNS_4arch4Sm90ELb1ELb0ELb1ELb1ELb0ELb1ELb0ELb0ELb1ELb0ELb0ELb0EEENS1_21CollectiveEpilogueFwdINS6_IJSA_SC_SB_EEES9_SE_SG_Li384ELb1ELb0ELb0ELb0EEENS1_36VarlenDynamicPersistentTileSchedulerILi192ELi144ELi384ELi32ELb0ELb0ELb1ELb1ELb1ELb1EEEEEEEEEvNT_6ParamsE)
        /*0008*/ 	.word	0x00000080


	//----- nvinfo : EIATTR_FRAME_SIZE
	.align		4
.L_23:
        /*000c*/ 	.byte	0x04, 0x11
        /*000e*/ 	.short	(.L_25 - .L_24)
	.align		4
.L_24:
        /*0010*/ 	.word	index@(_ZN7cutlass13device_kernelIN5flash11enable_sm90INS1_16FlashAttnFwdSm90INS1_25CollectiveMainloopFwdSm90ILi2EN4cute5tupleIJNS5_1CILi1EEES8_S8_EEENS6_IJNS7_ILi192EEENS7_ILi144EEENS7_ILi96EEEEEELi96ENS_10bfloat16_tEfNS_4arch4Sm90ELb1ELb0ELb1ELb1ELb0ELb1ELb0ELb0ELb1ELb0ELb0ELb0EEENS1_21CollectiveEpilogueFwdINS6_IJSA_SC_SB_EEES9_SE_SG_Li384ELb1ELb0ELb0ELb0EEENS1_36VarlenDynamicPersistentTileSchedulerILi192ELi144ELi384ELi32ELb0ELb0ELb1ELb1ELb1ELb1EEEEEEEEEvNT_6ParamsE)
        /*0014*/ 	.word	0x000000b8


	//----- nvinfo : EIATTR_REGCOUNT
	.align		4
.L_25:
        /*0018*/ 	.byte	0x04, 0x2f
        /*001a*/ 	.short	(.L_27 - .L_26)
	.align		4
.L_26:
        /*001c*/ 	.word	index@(_ZN7cutlass13device_kernelIN5flash11enable_sm90INS1_16FlashAttnFwdSm90INS1_25CollectiveMainloopFwdSm90ILi2EN4cute5tupleIJNS5_1CILi1EEES8_S8_EEENS6_IJNS7_ILi192EEENS7_ILi144EEENS7_ILi96EEEEEELi96ENS_10bfloat16_tEfNS_4arch4Sm90ELb1ELb0ELb1ELb1ELb0ELb0ELb0ELb0ELb1ELb0ELb0ELb0EEENS1_21CollectiveEpilogueFwdINS6_IJSA_SC_SB_EEES9_SE_SG_Li384ELb1ELb0ELb0ELb0EEENS1_36VarlenDynamicPersistentTileSchedulerILi192ELi144ELi384ELi32ELb0ELb0ELb1ELb1ELb1ELb1EEEEEEEEEvNT_6ParamsE)
        /*0020*/ 	.word	0x00000080


	//----- nvinfo : EIATTR_FRAME_SIZE
	.align		4
.L_27:
        /*0024*/ 	.byte	0x04, 0x11
        /*0026*/ 	.short	(.L_29 - .L_28)
	.align		4
.L_28:
        /*0028*/ 	.word	index@(_ZN7cutlass13device_kernelIN5flash11enable_sm90INS1_16FlashAttnFwdSm90INS1_25CollectiveMainloopFwdSm90ILi2EN4cute5tupleIJNS5_1CILi1EEES8_S8_EEENS6_IJNS7_ILi192EEENS7_ILi144EEENS7_ILi96EEEEEELi96ENS_10bfloat16_tEfNS_4arch4Sm90ELb1ELb0ELb1ELb1ELb0ELb0ELb0ELb0ELb1ELb0ELb0ELb0EEENS1_21CollectiveEpilogueFwdINS6_IJSA_SC_SB_EEES9_SE_SG_Li384ELb1ELb0ELb0ELb0EEENS1_36VarlenDynamicPersistentTileSchedulerILi192ELi144ELi384ELi32ELb0ELb0ELb1ELb1ELb1ELb1EEEEEEEEEvNT_6ParamsE)
        /*002c*/ 	.word	0x00000010


	//----- nvinfo : EIATTR_REGCOUNT
	.align		4
.L_29:
        /*0030*/ 	.byte	0x04, 0x2f
        /*0032*/ 	.short	(.L_31 - .L_30)
	.align		4
.L_30:
        /*0034*/ 	.word	index@(_ZN7cutlass13device_kernelIN5flash11enable_sm90INS1_16FlashAttnFwdSm90INS1_25CollectiveMainloopFwdSm90ILi2EN4cute5tupleIJNS5_1CILi1EEES8_S8_EEENS6_IJNS7_ILi192EEENS7_ILi144EEENS7_ILi96EEEEEELi96ENS_10bfloat16_tEfNS_4arch4Sm90ELb1ELb0ELb1ELb0ELb0ELb0ELb0ELb0ELb1ELb0ELb0ELb0EEENS1_21CollectiveEpilogueFwdINS6_IJSA_SC_SB_EEES9_SE_SG_Li384ELb0ELb0ELb0ELb0EEENS1_30DynamicPersistentTileSchedulerILi384ELi32ELb0ELb0ELb1EEEEEEEEEvNT_6ParamsE)
        /*0038*/ 	.word	0x00000080


	//----- nvinfo : EIATTR_FRAME_SIZE
	.align		4
.L_31:
        /*003c*/ 	.byte	0x04, 0x11
        /*003e*/ 	.short	(.L_33 - .L_32)
	.align		4
.L_32:
        /*0040*/ 	.word	index@(_ZN7cutlass13device_kernelIN5flash11enable_sm90INS1_16FlashAttnFwdSm90INS1_25CollectiveMainloopFwdSm90ILi2EN4cute5tupleIJNS5_1CILi1EEES8_S8_EEENS6_IJNS7_ILi192EEENS7_ILi144EEENS7_ILi96EEEEEELi96ENS_10bfloat16_tEfNS_4arch4Sm90ELb1ELb0ELb1ELb0ELb0ELb0ELb0ELb0ELb1ELb0ELb0ELb0EEENS1_21CollectiveEpilogueFwdINS6_IJSA_SC_SB_EEES9_SE_SG_Li384ELb0ELb0ELb0ELb0EEENS1_30DynamicPersistentTileSchedulerILi384ELi32ELb0ELb0ELb1EEEEEEEEEvNT_6ParamsE)
        /*0044*/ 	.word	0x00000000


	//----- nvinfo : EIATTR_REGCOUNT
	.align		4
.L_33:
        /*0048*/ 	.byte	0x04, 0x2f
        /*004a*/ 	.short	(.L_35 - .L_34)
	.align		4
.L_34:
        /*004c*/ 	.word	index@(_ZN7cutlass13device_kernelIN5flash11enable_sm90INS1_16FlashAttnFwdSm90INS1_25CollectiveMainloopFwdSm90ILi2EN4cute5tupleIJNS5_1CILi1EEES8_S8_EEENS6_IJNS7_ILi192EEENS7_ILi128EEENS7_ILi96EEEEEELi96ENS_10bfloat16_tEfNS_4arch4Sm90ELb0ELb1ELb1ELb1ELb0ELb1ELb0ELb0ELb1ELb0ELb0ELb0EEENS1_21CollectiveEpilogueFwdINS6_IJSA_SC_SB_EEES9_SE_SG_Li384ELb1ELb0ELb0ELb0EEENS1_36VarlenDynamicPersistentTileSchedulerILi192ELi128ELi384ELi32ELb0ELb0ELb1ELb1ELb0ELb1EEEEEEEEEvNT_6ParamsE)
        /*0050*/ 	.word	0x00000080


	//----- nvinfo : EIATTR_FRAME_SIZE
	.align		4
.L_35:
        /*0054*/ 	.byte	0x04, 0x11
        /*0056*/ 	.short	(.L_37 - .L_36)
	.align		4
.L_36:
        /*0058*/ 	.word	index@(_ZN7cutlass13device_kernelIN5flash11enable_sm90INS1_16FlashAttnFwdSm90INS1_25CollectiveMainloopFwdSm90ILi2EN4cute5tupleIJNS5_1CILi1EEES8_S8_EEENS6_IJNS7_ILi192EEENS7_ILi128EEENS7_ILi96EEEEEELi96ENS_10bfloat16_tEfNS_4arch4Sm90ELb0ELb1ELb1ELb1ELb0ELb1ELb0ELb0ELb1ELb0ELb0ELb0EEENS1_21CollectiveEpilogueFwdINS6_IJSA_SC_SB_EEES9_SE_SG_Li384ELb1ELb0ELb0ELb0EEENS1_36VarlenDynamicPersistentTileSchedulerILi192ELi128ELi384ELi32ELb0ELb0ELb1ELb1ELb0ELb1EEEEEEEEEvNT_6ParamsE)
        /*005c*/ 	.word	0x00000058


	//----- nvinfo : EIATTR_REGCOUNT
	.align		4
.L_37:
        /*0060*/ 	.byte	0x04, 0x2f
        /*0062*/ 	.short	(.L_39 - .L_38)
	.align		4
.L_38:
        /*0064*/ 	.word	index@(_ZN7cutlass13device_kernelIN5flash11enable_sm90INS1_16FlashAttnFwdSm90INS1_25CollectiveMainloopFwdSm90ILi2EN4cute5tupleIJNS5_1CILi1EEES8_S8_EEENS6_IJNS7_ILi192EEENS7_ILi128EEENS7_ILi96EEEEEELi96ENS_10bfloat16_tEfNS_4arch4Sm90ELb0ELb1ELb1ELb1ELb0ELb0ELb0ELb0ELb1ELb0ELb0ELb0EEENS1_21CollectiveEpilogueFwdINS6_IJSA_SC_SB_EEES9_SE_SG_Li384ELb1ELb0ELb0ELb0EEENS1_36VarlenDynamicPersistentTileSchedulerILi192ELi128ELi384ELi32ELb0ELb0ELb1ELb1ELb0ELb1EEEEEEEEEvNT_6ParamsE)
        /*0068*/ 	.word	0x00000080


	//----- nvinfo : EIATTR_FRAME_SIZE
	.align		4
.L_39:
        /*006c*/ 	.byte	0x04, 0x11
        /*006e*/ 	.short	(.L_41 - .L_40)
	.align		4
.L_40:
        /*0070*/ 	.word	index@(_ZN7cutlass13device_kernelIN5flash11enable_sm90INS1_16FlashAttnFwdSm90INS1_25CollectiveMainloopFwdSm90ILi2EN4cute5tupleIJNS5_1CILi1EEES8_S8_EEENS6_IJNS7_ILi192EEENS7_ILi128EEENS7_ILi96EEEEEELi96ENS_10bfloat16_tEfNS_4arch4Sm90ELb0ELb1ELb1ELb1ELb0ELb0ELb0ELb0ELb1ELb0ELb0ELb0EEENS1_21CollectiveEpilogueFwdINS6_IJSA_SC_SB_EEES9_SE_SG_Li384ELb1ELb0ELb0ELb0EEENS1_36VarlenDynamicPersistentTileSchedulerILi192ELi128ELi384ELi32ELb0ELb0ELb1ELb1ELb0ELb1EEEEEEEEEvNT_6ParamsE)
        /*0074*/ 	.word	0x00000008


	//----- nvinfo : EIATTR_REGCOUNT
	.align		4
.L_41:
        /*0078*/ 	.byte	0x04, 0x2f
        /*007a*/ 	.short	(.L_43 - .L_42)
	.align		4
.L_42:
        /*007c*/ 	.word	index@(_ZN7cutlass13device_kernelIN5flash11enable_sm90INS1_16FlashAttnFwdSm90INS1_25CollectiveMainloopFwdSm90ILi2EN4cute5tupleIJNS5_1CILi1EEES8_S8_EEENS6_IJNS7_ILi192EEENS7_ILi128EEENS7_ILi96EEEEEELi96ENS_10bfloat16_tEfNS_4arch4Sm90ELb0ELb1ELb1ELb0ELb0ELb0ELb0ELb0ELb1ELb0ELb0ELb0EEENS1_21CollectiveEpilogueFwdINS6_IJSA_SC_SB_EEES9_SE_SG_Li384ELb0ELb0ELb0ELb0EEENS1_30DynamicPersistentTileSchedulerILi384ELi32ELb0ELb0ELb1EEEEEEEEEvNT_6ParamsE)
        /*0080*/ 	.word	0x00000080


	//----- nvinfo : EIATTR_FRAME_SIZE
	.align		4
.L_43:
        /*0084*/ 	.byte	0x04, 0x11
        /*0086*/ 	.short	(.L_45 - .L_44)
	.align		4
.L_44:
        /*0088*/ 	.word	index@(_ZN7cutlass13device_kernelIN5flash11enable_sm90INS1_16FlashAttnFwdSm90INS1_25CollectiveMainloopFwdSm90ILi2EN4cute5tupleIJNS5_1CILi1EEES8_S8_EEENS6_IJNS7_ILi192EEENS7_ILi128EEENS7_ILi96EEEEEELi96ENS_10bfloat16_tEfNS_4arch4Sm90ELb0ELb1ELb1ELb0ELb0ELb0ELb0ELb0ELb1ELb0ELb0ELb0EEENS1_21CollectiveEpilogueFwdINS6_IJSA_SC_SB_EEES9_SE_SG_Li384ELb0ELb0ELb0ELb0EEENS1_30DynamicPersistentTileSchedulerILi384ELi32ELb0ELb0ELb1EEEEEEEEEvNT_6ParamsE)
        /*008c*/ 	.word	0x00000000


	//----- nvinfo : EIATTR_REGCOUNT
	.align		4
.L_45:
        /*0090*/ 	.byte	0x04, 0x2f
        /*0092*/ 	.short	(.L_47 - .L_46)
	.align		4
.L_46:
        /*0094*/ 	.word	index@(_ZN7cutlass13device_kernelIN5flash11enable_sm90INS1_16FlashAttnFwdSm90INS1_25CollectiveMainloopFwdSm90ILi2EN4cute5tupleIJNS5_1CILi1EEES8_S8_EEENS6_IJNS7_ILi192EEENS7_ILi144EEENS7_ILi96EEEEEELi96ENS_10bfloat16_tEfNS_4arch4Sm90ELb0ELb0ELb1ELb1ELb0ELb1ELb0ELb0ELb1ELb0ELb0ELb0EEENS1_21CollectiveEpilogueFwdINS6_IJSA_SC_SB_EEES9_SE_SG_Li384ELb1ELb0ELb0ELb0EEENS1_36VarlenDynamicPersistentTileSchedulerILi192ELi144ELi384ELi32ELb0ELb0ELb1ELb0ELb1ELb1EEEEEEEEEvNT_6ParamsE)
        /*0098*/ 	.word	0x00000080


	//----- nvinfo : EIATTR_FRAME_SIZE
	.align		4
.L_47:
        /*009c*/ 	.byte	0x04, 0x11
        /*009e*/ 	.short	(.L_49 - .L_48)
	.align		4
.L_48:
        /*00a0*/ 	.word	index@(_ZN7cutlass13device_kernelIN5flash11enable_sm90INS1_16FlashAttnFwdSm90INS1_25CollectiveMainloopFwdSm90ILi2EN4cute5tupleIJNS5_1CILi1EEES8_S8_EEENS6_IJNS7_ILi192EEENS7_ILi144EEENS7_ILi96EEEEEELi96ENS_10bfloat16_tEfNS_4arch4Sm90ELb0ELb0ELb1ELb1ELb0ELb1ELb0ELb0ELb1ELb0ELb0ELb0EEENS1_21CollectiveEpilogueFwdINS6_IJSA_SC_SB_EEES9_SE_SG_Li384ELb1ELb0ELb0ELb0EEENS1_36VarlenDynamicPersistentTileSchedulerILi192ELi144ELi384ELi32ELb0ELb0ELb1ELb0ELb1ELb1EEEEEEEEEvNT_6ParamsE)
        /*00a4*/ 	.word	0x000000c0


	//----- nvinfo : EIATTR_REGCOUNT
	.align		4
.L_49:
        /*00a8*/ 	.byte	0x04, 0x2f
        /*00aa*/ 	.short	(.L_51 - .L_50)
	.align		4
.L_50:
        /*00ac*/ 	.word	index@(_ZN7cutlass13device_kernelIN5flash11enable_sm90INS1_16FlashAttnFwdSm90INS1_25CollectiveMainloopFwdSm90ILi2EN4cute5tupleIJNS5_1CILi1EEES8_S8_EEENS6_IJNS7_ILi192EEENS7_ILi144EEENS7_ILi96EEEEEELi96ENS_10bfloat16_tEfNS_4arch4Sm90ELb0ELb0ELb1ELb1ELb0ELb0ELb0ELb0ELb1ELb0ELb0ELb0EEENS1_21CollectiveEpilogueFwdINS6_IJSA_SC_SB_EEES9_SE_SG_Li384ELb1ELb0ELb0ELb0EEENS1_36VarlenDynamicPersistentTileSchedulerILi192ELi144ELi384ELi32ELb0ELb0ELb1ELb0ELb1ELb1EEEEEEEEEvNT_6ParamsE)
        /*00b0*/ 	.word	0x00000080


	//----- nvinfo : EIATTR_FRAME_SIZE
	.align		4
.L_51:
        /*00b4*/ 	.byte	0x04, 0x11
        /*00b6*/ 	.short	(.L_53 - .L_52)
	.align		4
.L_52:
        /*00b8*/ 	.word	index@(_ZN7cutlass13device_kernelIN5flash11enable_sm90INS1_16FlashAttnFwdSm90INS1_25CollectiveMainloopFwdSm90ILi2EN4cute5tupleIJNS5_1CILi1EEES8_S8_EEENS6_IJNS7_ILi192EEENS7_ILi144EEENS7_ILi96EEEEEELi96ENS_10bfloat16_tEfNS_4arch4Sm90ELb0ELb0ELb1ELb1ELb0ELb0ELb0ELb0ELb1ELb0ELb0ELb0EEENS1_21CollectiveEpilogueFwdINS6_IJSA_SC_SB_EEES9_SE_SG_Li384ELb1ELb0ELb0ELb0EEENS1_36VarlenDynamicPersistentTileSchedulerILi192ELi144ELi384ELi32ELb0ELb0ELb1ELb0ELb1ELb1EEEEEEEEEvNT_6ParamsE)
        /*00bc*/ 	.word	0x00000018


	//----- nvinfo : EIATTR_REGCOUNT
	.align		4
.L_53:
        /*00c0*/ 	.byte	0x04, 0x2f
        /*00c2*/ 	.short	(.L_55 - .L_54)
	.align		4
.L_54:
        /*00c4*/ 	.word	index@(_ZN7cutlass13device_kernelIN5flash11enable_sm90INS1_16FlashAttnFwdSm90INS1_25CollectiveMainloopFwdSm90ILi2EN4cute5tupleIJNS5_1CILi1EEES8_S8_EEENS6_IJNS7_ILi192EEENS7_ILi144EEENS7_ILi96EEEEEELi96ENS_10bfloat16_tEfNS_4arch4Sm90ELb0ELb0ELb1ELb0ELb0ELb0ELb0ELb0ELb1ELb0ELb0ELb0EEENS1_21CollectiveEpilogueFwdINS6_IJSA_SC_SB_EEES9_SE_SG_Li384ELb0ELb0ELb0ELb0EEENS1_29StaticPersistentTileSchedulerILb0EEEEEEEEEvNT_6ParamsE)
        /*00c8*/ 	.word	0x00000080


	//----- nvinfo : EIATTR_FRAME_SIZE
	.align		4
.L_55:
        /*00cc*/ 	.byte	0x04, 0x11
        /*00ce*/ 	.short	(.L_57 - .L_56)
	.align		4
.L_56:
        /*00d0*/ 	.word	index@(_ZN7cutlass13device_kernelIN5flash11enable_sm90INS1_16FlashAttnFwdSm90INS1_25CollectiveMainloopFwdSm90ILi2EN4cute5tupleIJNS5_1CILi1EEES8_S8_EEENS6_IJNS7_ILi192EEENS7_ILi144EEENS7_ILi96EEEEEELi96ENS_10bfloat16_tEfNS_4arch4Sm90ELb0ELb0ELb1ELb0ELb0ELb0ELb0ELb0ELb1ELb0ELb0ELb0EEENS1_21CollectiveEpilogueFwdINS6_IJSA_SC_SB_EEES9_SE_SG_Li384ELb0ELb0ELb0ELb0EEENS1_29StaticPersistentTileSchedulerILb0EEEEEEEEEvNT_6ParamsE)
        /*00d4*/ 	.word	0x00000008


	//----- nvinfo : EIATTR_MIN_STACK_SIZE
	.align		4
.L_57:
        /*00d8*/ 	.byte	0x04, 0x12
        /*00da*/ 	.short	(.L_59 - .L_58)
	.align		4
.L_58:
        /*00dc*/ 	.word	index@(_ZN7cutlass13device_kernelIN5flash11enable_sm90INS1_16FlashAttnFwdSm90INS1_25CollectiveMainloopFwdSm90ILi2EN4cute5tupleIJNS5_1CILi1EEES8_S8_EEENS6_IJNS7_ILi192EEENS7_ILi144EEENS7_ILi96EEEEEELi96ENS_10bfloat16_tEfNS_4arch4Sm90ELb0ELb0ELb1ELb0ELb0ELb0ELb0ELb0ELb1ELb0ELb0ELb0EEENS1_21CollectiveEpilogueFwdINS6_IJSA_SC_SB_EEES9_SE_SG_Li384ELb0ELb0ELb0ELb0EEENS1_29StaticPersistentTileSchedulerILb0EEEEEEEEEvNT_6ParamsE)
        /*00e0*/ 	.word	0x00000008


	//----- nvinfo : EIATTR_MIN_STACK_SIZE
	.align		4
.L_59:
        /*00e4*/ 	.byte	0x04, 0x12
        /*00e6*/ 	.short	(.L_61 - .L_60)
	.align		4
.L_60:
        /*00e8*/ 	.word	index@(_ZN7cutlass13device_kernelIN5flash11enable_sm90INS1_16FlashAttnFwdSm90INS1_25CollectiveMainloopFwdSm90ILi2EN4cute5tupleIJNS5_1CILi1EEES8_S8_EEENS6_IJNS7_ILi192EEENS7_ILi144EEENS7_ILi96EEEEEELi96ENS_10bfloat16_tEfNS_4arch4Sm90ELb0ELb0ELb1ELb1ELb0ELb0ELb0ELb0ELb1ELb0ELb0ELb0EEENS1_21CollectiveEpilogueFwdINS6_IJSA_SC_SB_EEES9_SE_SG_Li384ELb1ELb0ELb0ELb0EEENS1_36VarlenDynamicPersistentTileSchedulerILi192ELi144ELi384ELi32ELb0ELb0ELb1ELb0ELb1ELb1EEEEEEEEEvNT_6ParamsE)
        /*00ec*/ 	.word	0x00000018


	//----- nvinfo : EIATTR_MIN_STACK_SIZE
	.align		4
.L_61:
        /*00f0*/ 	.byte	0x04, 0x12
        /*00f2*/ 	.short	(.L_63 - .L_62)
	.align		4
.L_62:
        /*00f4*/ 	.word	index@(_ZN7cutlass13device_kernelIN5flash11enable_sm90INS1_16FlashAttnFwdSm90INS1_25CollectiveMainloopFwdSm90ILi2EN4cute5tupleIJNS5_1CILi1EEES8_S8_EEENS6_IJNS7_ILi192EEENS7_ILi144EEENS7_ILi96EEEEEELi96ENS_10bfloat16_tEfNS_4arch4Sm90ELb0ELb0ELb1ELb1ELb0ELb1ELb0ELb0ELb1ELb0ELb0ELb0EEENS1_21CollectiveEpilogueFwdINS6_IJSA_SC_SB_EEES9_SE_SG_Li384ELb1ELb0ELb0ELb0EEENS1_36VarlenDynamicPersistentTileSchedulerILi192ELi144ELi384ELi32ELb0ELb0ELb1ELb0ELb1ELb1EEEEEEEEEvNT_6ParamsE)
        /*00f8*/ 	.word	0x000000c0


	//----- nvinfo : EIATTR_MIN_STACK_SIZE
	.align		4
.L_63:
        /*00fc*/ 	.byte	0x04, 0x12
        /*00fe*/ 	.short	(.L_65 - .L_64)
	.align		4
.L_64:
        /*0100*/ 	.word	index@(_ZN7cutlass13device_kernelIN5flash11enable_sm90INS1_16FlashAttnFwdSm90INS1_25CollectiveMainloopFwdSm90ILi2EN4cute5tupleIJNS5_1CILi1EEES8_S8_EEENS6_IJNS7_ILi192EEENS7_ILi128EEENS7_ILi96EEEEEELi96ENS_10bfloat16_tEfNS_4arch4Sm90ELb0ELb1ELb1ELb0ELb0ELb0ELb0ELb0ELb1ELb0ELb0ELb0EEENS1_21CollectiveEpilogueFwdINS6_IJSA_SC_SB_EEES9_SE_SG_Li384ELb0ELb0ELb0ELb0EEENS1_30DynamicPersistentTileSchedulerILi384ELi32ELb0ELb0ELb1EEEEEEEEEvNT_6ParamsE)
        /*0104*/ 	.word	0x00000000


	//----- nvinfo : EIATTR_MIN_STACK_SIZE
	.align		4
.L_65:
        /*0108*/ 	.byte	0x04, 0x12
        /*010a*/ 	.short	(.L_67 - .L_66)
	.align		4
.L_66:
        /*010c*/ 	.word	index@(_ZN7cutlass13device_kernelIN5flash11enable_sm90INS1_16FlashAttnFwdSm90INS1_25CollectiveMainloopFwdSm90ILi2EN4cute5tupleIJNS5_1CILi1EEES8_S8_EEENS6_IJNS7_ILi192EEENS7_ILi128EEENS7_ILi96EEEEEELi96ENS_10bfloat16_tEfNS_4arch4Sm90ELb0ELb1ELb1ELb1ELb0ELb0ELb0ELb0ELb1ELb0ELb0ELb0EEENS1_21CollectiveEpilogueFwdINS6_IJSA_SC_SB_EEES9_SE_SG_Li384ELb1ELb0ELb0ELb0EEENS1_36VarlenDynamicPersistentTileSchedulerILi192ELi128ELi384ELi32ELb0ELb0ELb1ELb1ELb0ELb1EEEEEEEEEvNT_6ParamsE)
        /*0110*/ 	.word	0x00000008


	//----- nvinfo : EIATTR_MIN_STACK_SIZE
	.align		4
.L_67:
        /*0114*/ 	.byte	0x04, 0x12
        /*0116*/ 	.short	(.L_69 - .L_68)
	.align		4
.L_68:
        /*0118*/ 	.word	index@(_ZN7cutlass13device_kernelIN5flash11enable_sm90INS1_16FlashAttnFwdSm90INS1_25CollectiveMainloopFwdSm90ILi2EN4cute5tupleIJNS5_1CILi1EEES8_S8_EEENS6_IJNS7_ILi192EEENS7_ILi128EEENS7_ILi96EEEEEELi96ENS_10bfloat16_tEfNS_4arch4Sm90ELb0ELb1ELb1ELb1ELb0ELb1ELb0ELb0ELb1ELb0ELb0ELb0EEENS1_21CollectiveEpilogueFwdINS6_IJSA_SC_SB_EEES9_SE_SG_Li384ELb1ELb0ELb0ELb0EEENS1_36VarlenDynamicPersistentTileSchedulerILi192ELi128ELi384ELi32ELb0ELb0ELb1ELb1ELb0ELb1EEEEEEEEEvNT_6ParamsE)
        /*011c*/ 	.word	0x00000058


	//----- nvinfo : EIATTR_MIN_STACK_SIZE
	.align		4
.L_69:
        /*0120*/ 	.byte	0x04, 0x12
        /*0122*/ 	.short	(.L_71 - .L_70)
	.align		4
.L_70:
        /*0124*/ 	.word	index@(_ZN7cutlass13device_kernelIN5flash11enable_sm90INS1_16FlashAttnFwdSm90INS1_25CollectiveMainloopFwdSm90ILi2EN4cute5tupleIJNS5_1CILi1EEES8_S8_EEENS6_IJNS7_ILi192EEENS7_ILi144EEENS7_ILi96EEEEEELi96ENS_10bfloat16_tEfNS_4arch4Sm90ELb1ELb0ELb1ELb0ELb0ELb0ELb0ELb0ELb1ELb0ELb0ELb0EEENS1_21CollectiveEpilogueFwdINS6_IJSA_SC_SB_EEES9_SE_SG_Li384ELb0ELb0ELb0ELb0EEENS1_30DynamicPersistentTileSchedulerILi384ELi32ELb0ELb0ELb1EEEEEEEEEvNT_6ParamsE)
        /*0128*/ 	.word	0x00000000


	//----- nvinfo : EIATTR_MIN_STACK_SIZE
	.align		4
.L_71:
        /*012c*/ 	.byte	0x04, 0x12
        /*012e*/ 	.short	(.L_73 - .L_72)
	.align		4
.L_72:
        /*0130*/ 	.word	index@(_ZN7cutlass13device_kernelIN5flash11enable_sm90INS1_16FlashAttnFwdSm90INS1_25CollectiveMainloopFwdSm90ILi2EN4cute5tupleIJNS5_1CILi1EEES8_S8_EEENS6_IJNS7_ILi192EEENS7_ILi144EEENS7_ILi96EEEEEELi96ENS_10bfloat16_tEfNS_4arch4Sm90ELb1ELb0ELb1ELb1ELb0ELb0ELb0ELb0ELb1ELb0ELb0ELb0EEENS1_21CollectiveEpilogueFwdINS6_IJSA_SC_SB_EEES9_SE_SG_Li384ELb1ELb0ELb0ELb0EEENS1_36VarlenDynamicPersistentTileSchedulerILi192ELi144ELi384ELi32ELb0ELb0ELb1ELb1ELb1ELb1EEEEEEEEEvNT_6ParamsE)
        /*0134*/ 	.word	0x00000010


	//----- nvinfo : EIATTR_MIN_STACK_SIZE
	.align		4
.L_73:
        /*0138*/ 	.byte	0x04, 0x12
        /*013a*/ 	.short	(.L_75 - .L_74)
	.align		4
.L_74:
        /*013c*/ 	.word	index@(_ZN7cutlass13device_kernelIN5flash11enable_sm90INS1_16FlashAttnFwdSm90INS1_25CollectiveMainloopFwdSm90ILi2EN4cute5tupleIJNS5_1CILi1EEES8_S8_EEENS6_IJNS7_ILi192EEENS7_ILi144EEENS7_ILi96EEEEEELi96ENS_10bfloat16_tEfNS_4arch4Sm90ELb1ELb0ELb1ELb1ELb0ELb1ELb0ELb0ELb1ELb0ELb0ELb0EEENS1_21CollectiveEpilogueFwdINS6_IJSA_SC_SB_EEES9_SE_SG_Li384ELb1ELb0ELb0ELb0EEENS1_36VarlenDynamicPersistentTileSchedulerILi192ELi144ELi384ELi32ELb0ELb0ELb1ELb1ELb1ELb1EEEEEEEEEvNT_6ParamsE)
        /*0140*/ 	.word	0x000000b8
.L_75:


//--------------------- .nv.compat                --------------------------
	.section	.nv.compat,"",@"SHT_CUDA_COMPAT_INFO"
	.align	4
        /*0000*/ 	.byte	0x02, 0x09, 0x01, 0x00, 0x02, 0x02, 0x04, 0x00, 0x02, 0x05, 0x05, 0x00, 0x03, 0x07, 0x01, 0x01
        /*0010*/ 	.byte	0x02, 0x03, 0x01, 0x00, 0x02, 0x06, 0x01, 0x00, 0x04, 0x0b, 0x08, 0x00, 0x00, 0x00, 0x00, 0x00
        /*0020*/ 	.byte	0x00, 0x00, 0x00, 0x00


//--------------------- .nv.info._ZN7cutlass13device_kernelIN5flash11enable_sm90INS1_16FlashAttnFwdSm90INS1_25CollectiveMainloopFwdSm90ILi2EN4cute5tupleIJNS5_1CILi1EEES8_S8_EEENS6_IJNS7_ILi192EEENS7_ILi144EEENS7_ILi96EEEEEELi96ENS_10bfloat16_tEfNS_4arch4Sm90ELb0ELb0ELb1ELb0ELb0ELb0ELb0ELb0ELb1ELb0ELb0ELb0EEENS1_21CollectiveEpilogueFwdINS6_IJSA_SC_SB_EEES9_SE_SG_Li384ELb0ELb0ELb0ELb0EEENS1_29StaticPersistentTileSchedulerILb0EEEEEEEEEvNT_6ParamsE --------------------------
	.section	.nv.info._ZN7cutlass13device_kernelIN5flash11enable_sm90INS1_16FlashAttnFwdSm90INS1_25CollectiveMainloopFwdSm90ILi2EN4cute5tupleIJNS5_1CILi1EEES8_S8_EEENS6_IJNS7_ILi192EEENS7_ILi144EEENS7_ILi96EEEEEELi96ENS_10bfloat16_tEfNS_4arch4Sm90ELb0ELb0ELb1ELb0ELb0ELb0ELb0ELb0ELb1ELb0ELb0ELb0EEENS1_21CollectiveEpilogueFwdINS6_IJSA_SC_SB_EEES9_SE_SG_Li384ELb0ELb0ELb0ELb0EEENS1_29StaticPersistentTileSchedulerILb0EEEEEEEEEvNT_6ParamsE,"",@"SHT_CUDA_INFO"
	.sectionflags	@""
	.align	4


	//----- nvinfo : EIATTR_CUDA_API_VERSION
	.align		4
        /*0000*/ 	.byte	0x04, 0x37
        /*0002*/ 	.short	(.L_77 - .L_76)
.L_76:
        /*0004*/ 	.word	0x00000082


	//----- nvinfo : EIATTR_KPARAM_INFO
	.align		4
.L_77:
        /*0008*/ 	.byte	0x04, 0x17
        /*000a*/ 	.short	(.L_79 - .L_78)
.L_78:
        /*000c*/ 	.word	0x00000000
        /*0010*/ 	.short	0x0000
        /*0012*/ 	.short	0x0070
        /*0014*/ 	.byte	0x00, 0xf0, 0x01, 0x2e


	//----- nvinfo : EIATTR_SPARSE_MMA_MASK
	.align		4
.L_79:
        /*0018*/ 	.byte	0x03, 0x50
        /*001a*/ 	.short	0x0000


	//----- nvinfo : EIATTR_MAXREG_COUNT
	.align		4
        /*001c*/ 	.byte	0x03, 0x1b
        /*001e*/ 	.short	0x0080


	//----- nvinfo : EIATTR_NUM_BARRIERS
	.align		4
        /*0020*/ 	.byte	0x02, 0x4c
        /*0022*/ 	.byte	0x10
	.zero		1


	//----- nvinfo : EIATTR_EXTERNS
	.align		4
        /*0024*/ 	.byte	0x04, 0x0f
        /*0026*/ 	.short	(.L_81 - .L_80)


	//   ....[0]....
	.align		4
.L_80:
        /*0028*/ 	.word	index@(__assertfail)


	//----- nvinfo : EIATTR_ANNOTATIONS
	.align		4
.L_81:
        /*002c*/ 	.byte	0x04, 0x55
        /*002e*/ 	.short	(.L_83 - .L_82)


	//   ....[0]....
.L_82:
        /*0030*/ 	.word	0x00000001
        /*0034*/ 	.byte	0x40, 0x09, 0x00, 0x00, 0x01, 0x00, 0x00, 0x00, 0x40, 0x0a, 0x00, 0x00, 0x01, 0x00, 0x00, 0x00
        /*0044*/ 	.byte	0x60, 0xd3, 0x00, 0x00


	//----- nvinfo : EIATTR_MERCURY_ISA_VERSION
	.align		4
.L_83:
        /*0048*/ 	.byte	0x03, 0x5f
        /*004a*/ 	.short	0x0101


	//----- nvinfo : EIATTR_INT_WARP_WIDE_INSTR_OFFSETS
	.align		4
        /*004c*/ 	.byte	0x04, 0x31
        /*004e*/ 	.short	(.L_85 - .L_84)


	//   ....[0]....
.L_84:
        /*0050*/ 	.word	0x00000180


	//   ....[1]....
        /*0054*/ 	.word	0x000001c0


	//   ....[2]....
        /*0058*/ 	.word	0x00000250


	//   ....[3]....
        /*005c*/ 	.word	0x0000af10


	//   ....[4]....
        /*0060*/ 	.word	0x0000af90


	//   ....[5]....
        /*0064*/ 	.word	0x0000b080


	//   ....[6]....
        /*0068*/ 	.word	0x0000b140


	//----- nvinfo : EIATTR_COOP_GROUP_MASK_REGIDS
	.align		4
.L_85:
        /*006c*/ 	.byte	0x04, 0x29
        /*006e*/ 	.short	(.L_87 - .L_86)


	//   ....[0]....
.L_86:
        /*0070*/ 	.word	0xffffffff


	//   ....[1]....
        /*0074*/ 	.word	0xffffffff


	//   ....[2]....
        /*0078*/ 	.word	0xffffffff


	//   ....[3]....
        /*007c*/ 	.word	0xffffffff


	//   ....[4]....
        /*0080*/ 	.word	0xffffffff


	//   ....[5]....
        /*0084*/ 	.word	0xffffffff


	//   ....[6]....
        /*0088*/ 	.word	0xffffffff


	//   ....[7]....
        /*008c*/ 	.word	0xffffffff


	//   ....[8]....
        /*0090*/ 	.word	0xffffffff


	//   ....[9]....
        /*0094*/ 	.word	0xffffffff


	//   ....[10]....
        /*0098*/ 	.word	0xffffffff


	//   ....[11]....
        /*009c*/ 	.word	0xffffffff


	//   ....[12]....
        /*00a0*/ 	.word	0xffffffff


	//   ....[13]....
        /*00a4*/ 	.word	0xffffffff


	//   ....[14]....
        /*00a8*/ 	.word	0xffffffff


	//   ....[15]....
        /*00ac*/ 	.word	0xffffffff


	//   ....[16]....
        /*00b0*/ 	.word	0xffffffff


	//   ....[17]....
        /*00b4*/ 	.word	0xffffffff


	//   ....[18]....
        /*00b8*/ 	.word	0xffffffff


	//   ....[19]....
        /*00bc*/ 	.word	0xffffffff


	//   ....[20]....
        /*00c0*/ 	.word	0xffffffff


	//   ....[21]....
        /*00c4*/ 	.word	0xffffffff


	//   ....[22]....
        /*00c8*/ 	.word	0xffffffff


	//   ....[23]....
        /*00cc*/ 	.word	0xffffffff


	//   ....[24]....
        /*00d0*/ 	.word	0xffffffff


	//   ....[25]....
        /*00d4*/ 	.word	0x0500000f


	//   ....[26]....
        /*00d8*/ 	.word	0x0500000f


	//----- nvinfo : EIATTR_COOP_GROUP_INSTR_OFFSETS
	.align		4
.L_87:
        /*00dc*/ 	.byte	0x04, 0x28
        /*00de*/ 	.short	(.L_89 - .L_88)


	//   ....[0]....
.L_88:
        /*00e0*/ 	.word	0x00000060


	//   ....[1]....
        /*00e4*/ 	.word	0x00000190


	//   ....[2]....
        /*00e8*/ 	.word	0x00000230


	//   ....[3]....
        /*00ec*/ 	.word	0x000003c0


	//   ....[4]....
        /*00f0*/ 	.word	0x00000520


	//   ....[5]....
        /*00f4*/ 	.word	0x00000640


	//   ....[6]....
        /*00f8*/ 	.word	0x000007a0


	//   ....[7]....
        /*00fc*/ 	.word	0x00000e80


	//   ....[8]....
        /*0100*/ 	.word	0x00003b40


	//   ....[9]....
        /*0104*/ 	.word	0x00003b60


	//   ....[10]....
        /*0108*/ 	.word	0x00004120


	//   ....[11]....
        /*010c*/ 	.word	0x00004180


	//   ....[12]....
        /*0110*/ 	.word	0x00005220


	//   ....[13]....
        /*0114*/ 	.word	0x00007730


	//   ....[14]....
        /*0118*/ 	.word	0x000077e0


	//   ....[15]....
        /*011c*/ 	.word	0x00007fc0


	//   ....[16]....
        /*0120*/ 	.word	0x00008030


	//   ....[17]....
        /*0124*/ 	.word	0x00009410


	//   ....[18]....
        /*0128*/ 	.word	0x00009540


	//   ....[19]....
        /*012c*/ 	.word	0x00009580


	//   ....[20]....
        /*0130*/ 	.word	0x00009710


	//   ....[21]....
        /*0134*/ 	.word	0x00009740


	//   ....[22]....
        /*0138*/ 	.word	0x0000a4e0


	//   ....[23]....
        /*013c*/ 	.word	0x0000a7e0


	//   ....[24]....
        /*0140*/ 	.word	0x0000d2e0


	//   ....[25]....
        /*0144*/ 	.word	0x0000d7c0


	//   ....[26]....
        /*0148*/ 	.word	0x0000dc30


	//----- nvinfo : EIATTR_REG_RECONFIG
	.align		4
.L_89:
        /*014c*/ 	.byte	0x01, 0x54
	.zero		2


	//----- nvinfo : EIATTR_SYSCALL_OFFSETS
	.align		4
        /*0150*/ 	.byte	0x04, 0x46
        /*0152*/ 	.short	(.L_91 - .L_90)


	//   ....[0]....
.L_90:
        /*0154*/ 	.word	0x00001200


	//   ....[1]....
        /*0158*/ 	.word	0x0000ac00


	//   ....[2]....
        /*015c*/ 	.word	0x0000ad30


	//   ....[3]....
        /*0160*/ 	.word	0x0000ae30


	//----- nvinfo : EIATTR_MBARRIER_INSTR_OFFSETS
	.align		4
.L_91:
        /*0164*/ 	.byte	0x04, 0x39
        /*0166*/ 	.short	(.L_93 - .L_92)


	//   ....[0]....
.L_92:
        /*0168*/ 	.word	0x00000270
        /*016c*/ 	.word	0x000000ff
        /*0170*/ 	.word	0x00031c00
        /*0174*/ 	.short	0x0100
        /*0176*/ 	.byte	0x06
	.zero		1


	//   ....[1]....
        /*0178*/ 	.word	0x00000280
        /*017c*/ 	.word	0x000000ff
        /*0180*/ 	.word	0x00031c20
        /*0184*/ 	.short	0x0100
        /*0186*/ 	.byte	0x06
	.zero		1


	//   ....[2]....
        /*0188*/ 	.word	0x00000370
        /*018c*/ 	.word	0x000000ff
        /*0190*/ 	.word	0x00031c30
        /*0194*/ 	.short	0x0100
        /*0196*/ 	.byte	0x08
	.zero		1


	//   ....[3]....
        /*0198*/ 	.word	0x00000380
        /*019c*/ 	.word	0x000000ff
        /*01a0*/ 	.word	0x00031c40
        /*01a4*/ 	.short	0x0100
        /*01a6*/ 	.byte	0x08
	.zero		1


	//   ....[4]....
        /*01a8*/ 	.word	0x00000390
        /*01ac*/ 	.word	0x000000ff
        /*01b0*/ 	.word	0x00031c38
        /*01b4*/ 	.short	0x0100
        /*01b6*/ 	.byte	0x08
	.zero		1


	//   ....[5]....
        /*01b8*/ 	.word	0x000003a0
        /*01bc*/ 	.word	0x000000ff
        /*01c0*/ 	.word	0x00031c48
        /*01c4*/ 	.short	0x0100
        /*01c6*/ 	.byte	0x08
	.zero		1


	//   ....[6]....
        /*01c8*/ 	.word	0x000004d0
        /*01cc*/ 	.word	0x000000ff
        /*01d0*/ 	.word	0x00031c50
        /*01d4*/ 	.short	0x0100
        /*01d6*/ 	.byte	0x08
	.zero		1


	//   ....[7]....
        /*01d8*/ 	.word	0x000004e0
        /*01dc*/ 	.word	0x000000ff
        /*01e0*/ 	.word	0x00031c60
        /*01e4*/ 	.short	0x0100
        /*01e6*/ 	.byte	0x08
	.zero		1


	//   ....[8]....
        /*01e8*/ 	.word	0x000004f0
        /*01ec*/ 	.word	0x000000ff
        /*01f0*/ 	.word	0x00031c58
        /*01f4*/ 	.short	0x0100
        /*01f6*/ 	.byte	0x08
	.zero		1


	//   ....[9]....
        /*01f8*/ 	.word	0x00000500
        /*01fc*/ 	.word	0x000000ff
        /*0200*/ 	.word	0x00031c68
        /*0204*/ 	.short	0x0100
        /*0206*/ 	.byte	0x08
	.zero		1


	//   ....[10]....
        /*0208*/ 	.word	0x000005f0
        /*020c*/ 	.word	0x000000ff
        /*0210*/ 	.word	0x00031c70
        /*0214*/ 	.short	0x0100
        /*0216*/ 	.byte	0x06
	.zero		1


	//   ....[11]....
        /*0218*/ 	.word	0x00000600
        /*021c*/ 	.word	0x000000ff
        /*0220*/ 	.word	0x00031c80
        /*0224*/ 	.short	0x0100
        /*0226*/ 	.byte	0x06
	.zero		1


	//   ....[12]....
        /*0228*/ 	.word	0x00000610
        /*022c*/ 	.word	0x000000ff
        /*0230*/ 	.word	0x00031c78
        /*0234*/ 	.short	0x0100
        /*0236*/ 	.byte	0x06
	.zero		1


	//   ....[13]....
        /*0238*/ 	.word	0x00000620
        /*023c*/ 	.word	0x000000ff
        /*0240*/ 	.word	0x00031c88
        /*0244*/ 	.short	0x0100
        /*0246*/ 	.byte	0x06
	.zero		1


	//   ....[14]....
        /*0248*/ 	.word	0x00000750
        /*024c*/ 	.word	0x000000ff
        /*0250*/ 	.word	0x00031c90
        /*0254*/ 	.short	0x0100
        /*0256*/ 	.byte	0x08
	.zero		1


	//   ....[15]....
        /*0258*/ 	.word	0x00000760
        /*025c*/ 	.word	0x000000ff
        /*0260*/ 	.word	0x00031ca0
        /*0264*/ 	.short	0x0100
        /*0266*/ 	.byte	0x08
	.zero		1


	//   ....[16]....
        /*0268*/ 	.word	0x00000770
        /*026c*/ 	.word	0x000000ff
        /*0270*/ 	.word	0x00031c98
        /*0274*/ 	.short	0x0100
        /*0276*/ 	.byte	0x08
	.zero		1


	//   ....[17]....
        /*0278*/ 	.word	0x00000780
        /*027c*/ 	.word	0x000000ff
        /*0280*/ 	.word	0x00031ca8
        /*0284*/ 	.short	0x0100
        /*0286*/ 	.byte	0x08
	.zero		1


	//   ....[18]....
        /*0288*/ 	.word	0x000008b0
        /*028c*/ 	.word	0x000000ff
        /*0290*/ 	.word	0x00031cb0
        /*0294*/ 	.short	0x0100
        /*0296*/ 	.byte	0x08
	.zero		1


	//   ....[19]....
        /*0298*/ 	.word	0x000008c0
        /*029c*/ 	.word	0x000000ff
        /*02a0*/ 	.word	0x00031cc0
        /*02a4*/ 	.short	0x0100
        /*02a6*/ 	.byte	0x08
	.zero		1


	//   ....[20]....
        /*02a8*/ 	.word	0x000008d0
        /*02ac*/ 	.word	0x000000ff
        /*02b0*/ 	.word	0x00031cb8
        /*02b4*/ 	.short	0x0100
        /*02b6*/ 	.byte	0x08
	.zero		1


	//   ....[21]....
        /*02b8*/ 	.word	0x000008e0
        /*02bc*/ 	.word	0x000000ff
        /*02c0*/ 	.word	0x00031cc8
        /*02c4*/ 	.short	0x0100
        /*02c6*/ 	.byte	0x08
	.zero		1


	//   ....[22]....
        /*02c8*/ 	.word	0x00001240
        /*02cc*/ 	.word	0x000000ff
        /*02d0*/ 	.word	0x00031c00
        /*02d4*/ 	.short	0x010a
        /*02d6*/ 	.byte	0x27
	.zero		1


	//   ....[23]....
        /*02d8*/ 	.word	0x000012c0
        /*02dc*/ 	.word	0x00000000
        /*02e0*/ 	.word	0x00031c30
        /*02e4*/ 	.short	0x010a
        /*02e6*/ 	.byte	0x3f
	.zero		1


	//   ....[24]....
        /*02e8*/ 	.word	0x00001330
        /*02ec*/ 	.word	0x00000000
        /*02f0*/ 	.word	0x00031c30
        /*02f4*/ 	.short	0x010a
        /*02f6*/ 	.byte	0x3f
	.zero		1


	//   ....[25]....
        /*02f8*/ 	.word	0x000043d0
        /*02fc*/ 	.word	0x00000004
        /*0300*/ 	.word	0x00000000
        /*0304*/ 	.short	0x0101
        /*0306*/ 	.byte	0x3f
	.zero		1


	//   ....[26]....
        /*0308*/ 	.word	0x000054e0
        /*030c*/ 	.word	0x000000ff
        /*0310*/ 	.word	0x00031c30
        /*0314*/ 	.short	0x010a
        /*0316*/ 	.byte	0x04
	.zero		1


	//   ....[27]....
        /*0318*/ 	.word	0x00005520
        /*031c*/ 	.word	0x000000ff
        /*0320*/ 	.word	0x00031c30
        /*0324*/ 	.short	0x010a
        /*0326*/ 	.byte	0x04
	.zero		1


	//   ....[28]....
        /*0328*/ 	.word	0x00006bb0
        /*032c*/ 	.word	0x000000ff
        /*0330*/ 	.word	0x00031c50
        /*0334*/ 	.short	0x010a
        /*0336*/ 	.byte	0x04
	.zero		1


	//   ....[29]....
        /*0338*/ 	.word	0x00006bf0
        /*033c*/ 	.word	0x000000ff
        /*0340*/ 	.word	0x00031c50
        /*0344*/ 	.short	0x010a
        /*0346*/ 	.byte	0x04
	.zero		1


	//   ....[30]....
        /*0348*/ 	.word	0x00008760
        /*034c*/ 	.word	0x0000006f
        /*0350*/ 	.word	0x00000000
        /*0354*/ 	.short	0x0101
        /*0356*/ 	.byte	0x3f
	.zero		1


	//   ....[31]....
        /*0358*/ 	.word	0x000087f0
        /*035c*/ 	.word	0x0000007f
        /*0360*/ 	.word	0x00000000
        /*0364*/ 	.short	0x0101
        /*0366*/ 	.byte	0x3f
	.zero		1


	//   ....[32]....
        /*0368*/ 	.word	0x00009490
        /*036c*/ 	.word	0x000000ff
        /*0370*/ 	.word	0x00031c50
        /*0374*/ 	.short	0x010a
        /*0376*/ 	.byte	0x0c
	.zero		1


	//   ....[33]....
        /*0378*/ 	.word	0x000094d0
        /*037c*/ 	.word	0x000000ff
        /*0380*/ 	.word	0x00031c50
        /*0384*/ 	.short	0x010a
        /*0386*/ 	.byte	0x0c
	.zero		1


	//   ....[34]....
        /*0388*/ 	.word	0x00009ed0
        /*038c*/ 	.word	0x0000000b
        /*0390*/ 	.word	0x00000000
        /*0394*/ 	.short	0x0101
        /*0396*/ 	.byte	0x3f
	.zero		1


	//   ....[35]....
        /*0398*/ 	.word	0x0000a6e0
        /*039c*/ 	.word	0x000000ff
        /*03a0*/ 	.word	0x00000000
        /*03a4*/ 	.short	0x0101
        /*03a6*/ 	.byte	0x06
	.zero		1


	//   ....[36]....
        /*03a8*/ 	.word	0x0000b460
        /*03ac*/ 	.word	0x00000005
        /*03b0*/ 	.word	0x00031c40
        /*03b4*/ 	.short	0x010a
        /*03b6*/ 	.byte	0x3f
	.zero		1


	//   ....[37]....
        /*03b8*/ 	.word	0x0000b8f0
        /*03bc*/ 	.word	0x00000017
        /*03c0*/ 	.word	0x00031c20
        /*03c4*/ 	.short	0x010a
        /*03c6*/ 	.byte	0x3f
	.zero		1


	//   ....[38]....
        /*03c8*/ 	.word	0x0000bbb0
        /*03cc*/ 	.word	0x00000003
        /*03d0*/ 	.word	0x00031c40
        /*03d4*/ 	.short	0x010a
        /*03d6*/ 	.byte	0x3f
	.zero		1


	//   ....[39]....
        /*03d8*/ 	.word	0x0000bdf0
        /*03dc*/ 	.word	0x00000002
        /*03e0*/ 	.word	0x00000060
        /*03e4*/ 	.short	0x010a
        /*03e6*/ 	.byte	0x3f
	.zero		1


	//   ....[40]....
        /*03e8*/ 	.word	0x0000c300
        /*03ec*/ 	.word	0x00000003
        /*03f0*/ 	.word	0x00031c40
        /*03f4*/ 	.short	0x010a
        /*03f6*/ 	.byte	0x3f
	.zero		1


	//   ....[41]....
        /*03f8*/ 	.word	0x0000c540
        /*03fc*/ 	.word	0x00000002
        /*0400*/ 	.word	0x00000060
        /*0404*/ 	.short	0x010a
        /*0406*/ 	.byte	0x3f
	.zero		1


	//   ....[42]....
        /*0408*/ 	.word	0x0000c9c0
        /*040c*/ 	.word	0x00000002
        /*0410*/ 	.word	0x00031c40
        /*0414*/ 	.short	0x010a
        /*0416*/ 	.byte	0x3f
	.zero		1


	//   ....[43]....
        /*0418*/ 	.word	0x0000cc20
        /*041c*/ 	.word	0x00000002
        /*0420*/ 	.word	0x00000060
        /*0424*/ 	.short	0x010a
        /*0426*/ 	.byte	0x3f
	.zero		1


	//   ....[44]....
        /*0428*/ 	.word	0x0000cf20
        /*042c*/ 	.word	0x00000003
        /*0430*/ 	.word	0x00031c60
        /*0434*/ 	.short	0x010a
        /*0436*/ 	.byte	0x3f
	.zero		1


	//   ....[45]....
        /*0438*/ 	.word	0x0000d260
        /*043c*/ 	.word	0x00000008
        /*0440*/ 	.word	0x00031c20
        /*0444*/ 	.short	0x010a
        /*0446*/ 	.byte	0x3f
	.zero		1


	//   ....[46]....
        /*0448*/ 	.word	0x0000d400
        /*044c*/ 	.word	0x00000005
        /*0450*/ 	.word	0x00000000
        /*0454*/ 	.short	0x010a
        /*0456*/ 	.byte	0x3f
	.zero		1


	//   ....[47]....
        /*0458*/ 	.word	0x0000d470
        /*045c*/ 	.word	0x00000003
        /*0460*/ 	.word	0x00000000
        /*0464*/ 	.short	0x010a
        /*0466*/ 	.byte	0x3f
	.zero		1


	//   ....[48]....
        /*0468*/ 	.word	0x0000d4d0
        /*046c*/ 	.word	0x00000005
        /*0470*/ 	.word	0x00000000
        /*0474*/ 	.short	0x010a
        /*0476*/ 	.byte	0x3f
	.zero		1


	//   ....[49]....
        /*0478*/ 	.word	0x0000d500
        /*047c*/ 	.word	0x00000003
        /*0480*/ 	.word	0x00000000
        /*0484*/ 	.short	0x010a
        /*0486*/ 	.byte	0x3f
	.zero		1


	//   ....[50]....
        /*0488*/ 	.word	0x0000d570
        /*048c*/ 	.word	0x00000003
        /*0490*/ 	.word	0x00031c00
        /*0494*/ 	.short	0x010a
        /*0496*/ 	.byte	0x3f
	.zero		1


	//   ....[51]....
        /*0498*/ 	.word	0x0000d5c0
        /*049c*/ 	.word	0x00000000
        /*04a0*/ 	.word	0x00031c30
        /*04a4*/ 	.short	0x010a
        /*04a6*/ 	.byte	0x3f
	.zero		1


	//   ....[52]....
        /*04a8*/ 	.word	0x0000d620
        /*04ac*/ 	.word	0x00000008
        /*04b0*/ 	.word	0x00031c30
        /*04b4*/ 	.short	0x010a
        /*04b6*/ 	.byte	0x3f
	.zero		1


	//   ....[53]....
        /*04b8*/ 	.word	0x0000d680
        /*04bc*/ 	.word	0x00000008
        /*04c0*/ 	.word	0x00031c50
        /*04c4*/ 	.short	0x010a
        /*04c6*/ 	.byte	0x3f
	.zero		1


	//   ....[54]....
        /*04c8*/ 	.word	0x0000d6e0
        /*04cc*/ 	.word	0x00000006
        /*04d0*/ 	.word	0x00031c50
        /*04d4*/ 	.short	0x010a
        /*04d6*/ 	.byte	0x3f
	.zero		1


	//   ....[55]....
        /*04d8*/ 	.word	0x0000d880
        /*04dc*/ 	.word	0x00000005
        /*04e0*/ 	.word	0x00031c40
        /*04e4*/ 	.short	0x010a
        /*04e6*/ 	.byte	0x3f
	.zero		1


	//   ....[56]....
        /*04e8*/ 	.word	0x0000d8d0
        /*04ec*/ 	.word	0x00000017
        /*04f0*/ 	.word	0x00031c20
        /*04f4*/ 	.short	0x010a
        /*04f6*/ 	.byte	0x3f
	.zero		1


	//   ....[57]....
        /*04f8*/ 	.word	0x0000d920
        /*04fc*/ 	.word	0x00000003
        /*0500*/ 	.word	0x00031c40
        /*0504*/ 	.short	0x010a
        /*0506*/ 	.byte	0x3f
	.zero		1


	//   ....[58]....
        /*0508*/ 	.word	0x0000d970
        /*050c*/ 	.word	0x00000002
        /*0510*/ 	.word	0x00000060
        /*0514*/ 	.short	0x010a
        /*0516*/ 	.byte	0x3f
	.zero		1


	//   ....[59]....
        /*0518*/ 	.word	0x0000d9c0
        /*051c*/ 	.word	0x00000003
        /*0520*/ 	.word	0x00031c40
        /*0524*/ 	.short	0x010a
        /*0526*/ 	.byte	0x3f
	.zero		1


	//   ....[60]....
        /*0528*/ 	.word	0x0000da10
        /*052c*/ 	.word	0x00000002
        /*0530*/ 	.word	0x00000060
        /*0534*/ 	.short	0x010a
        /*0536*/ 	.byte	0x3f
	.zero		1


	//   ....[61]....
        /*0538*/ 	.word	0x0000da60
        /*053c*/ 	.word	0x00000002
        /*0540*/ 	.word	0x00031c40
        /*0544*/ 	.short	0x010a
        /*0546*/ 	.byte	0x3f
	.zero		1


	//   ....[62]....
        /*0548*/ 	.word	0x0000dab0
        /*054c*/ 	.word	0x00000002
        /*0550*/ 	.word	0x00000060
        /*0554*/ 	.short	0x010a
        /*0556*/ 	.byte	0x3f
	.zero		1


	//   ....[63]....
        /*0558*/ 	.word	0x0000db00
        /*055c*/ 	.word	0x00000003
        /*0560*/ 	.word	0x00031c60
        /*0564*/ 	.short	0x010a
        /*0566*/ 	.byte	0x3f
	.zero		1


	//   ....[64]....
        /*0568*/ 	.word	0x0000db50
        /*056c*/ 	.word	0x00000008
        /*0570*/ 	.word	0x00031c20
        /*0574*/ 	.short	0x010a
        /*0576*/ 	.byte	0x3f
	.zero		1


	//   ....[65]....
        /*0578*/ 	.word	0x0000dcf0
        /*057c*/ 	.word	0x00000005
        /*0580*/ 	.word	0x00000000
        /*0584*/ 	.short	0x010a
        /*0586*/ 	.byte	0x3f
	.zero		1


	//   ....[66]....
        /*0588*/ 	.word	0x0000dd40
        /*058c*/ 	.word	0x00000003
        /*0590*/ 	.word	0x00000000
        /*0594*/ 	.short	0x010a
        /*0596*/ 	.byte	0x3f
	.zero		1


	//   ....[67]....
        /*0598*/ 	.word	0x0000dd90
        /*059c*/ 	.word	0x00000005
        /*05a0*/ 	.word	0x00000000
        /*05a4*/ 	.short	0x010a
        /*05a6*/ 	.byte	0x3f
	.zero		1


	//----- nvinfo : EIATTR_NUM_MBARRIERS
	.align		4
.L_93:
        /*05a8*/ 	.byte	0x03, 0x38
        /*05aa*/ 	.short	0x0016


	//----- nvinfo : EIATTR_EXIT_INSTR_OFFSETS
	.align		4
        /*05ac*/ 	.byte	0x04, 0x1c
        /*05ae*/ 	.short	(.L_95 - .L_94)


	//   ....[0]....
.L_94:
        /*05b0*/ 	.word	0x00000a30


	//   ....[1]....
        /*05b4*/ 	.word	0x0000a7a0


	//   ....[2]....
        /*05b8*/ 	.word	0x0000a800


	//   ....[3]....
        /*05bc*/ 	.word	0x0000d550


	//----- nvinfo : EIATTR_MAX_THREADS
	.align		4
.L_95:
        /*05c0*/ 	.byte	0x04, 0x05
        /*05c2*/ 	.short	(.L_97 - .L_96)
.L_96:
        /*05c4*/ 	.word	0x00000200
        /*05c8*/ 	.word	0x00000001
        /*05cc*/ 	.word	0x00000001


	//----- nvinfo : EIATTR_CRS_STACK_SIZE
	.align		4
.L_97:
        /*05d0*/ 	.byte	0x04, 0x1e
        /*05d2*/ 	.short	(.L_99 - .L_98)
.L_98:
        /*05d4*/ 	.word	0x00000000


	//----- nvinfo : EIATTR_CBANK_PARAM_SIZE
	.align		4
.L_99:
        /*05d8*/ 	.byte	0x03, 0x19
        /*05da*/ 	.short	0x0bf0


	//----- nvinfo : EIATTR_PARAM_CBANK
	.align		4
        /*05dc*/ 	.byte	0x04, 0x0a
        /*05de*/ 	.short	(.L_101 - .L_100)
	.align		4
.L_100:
        /*05e0*/ 	.word	index@(.nv.constant0._ZN7cutlass13device_kernelIN5flash11enable_sm90INS1_16FlashAttnFwdSm90INS1_25CollectiveMainloopFwdSm90ILi2EN4cute5tupleIJNS5_1CILi1EEES8_S8_EEENS6_IJNS7_ILi192EEENS7_ILi144EEENS7_ILi96EEEEEELi96ENS_10bfloat16_tEfNS_4arch4Sm90ELb0ELb0ELb1ELb0ELb0ELb0ELb0ELb0ELb1ELb0ELb0ELb0EEENS1_21CollectiveEpilogueFwdINS6_IJSA_SC_SB_EEES9_SE_SG_Li384ELb0ELb0ELb0ELb0EEENS1_29StaticPersistentTileSchedulerILb0EEEEEEEEEvNT_6ParamsE)
        /*05e4*/ 	.short	0x0210
        /*05e6*/ 	.short	0x0bf0


	//----- nvinfo : EIATTR_SW_WAR
	.align		4
.L_101:
        /*05e8*/ 	.byte	0x04, 0x36
        /*05ea*/ 	.short	(.L_103 - .L_102)
.L_102:
        /*05ec*/ 	.word	0x00000008
.L_103:


//--------------------- .nv.info._ZN7cutlass13device_kernelIN5flash11enable_sm90INS1_16FlashAttnFwdSm90INS1_25CollectiveMainloopFwdSm90ILi2EN4cute5tupleIJNS5_1CILi1EEES8_S8_EEENS6_IJNS7_ILi192EEENS7_ILi144EEENS7_ILi96EEEEEELi96ENS_10bfloat16_tEfNS_4arch4Sm90ELb0ELb0ELb1ELb1ELb0ELb0ELb0ELb0ELb1ELb0ELb0ELb0EEENS1_21CollectiveEpilogueFwdINS6_IJSA_SC_SB_EEES9_SE_SG_Li384ELb1ELb0ELb0ELb0EEENS1_36VarlenDynamicPersistentTileSchedulerILi192ELi144ELi384ELi32ELb0ELb0ELb1ELb0ELb1ELb1EEEEEEEEEvNT_6ParamsE --------------------------
	.section	.nv.info._ZN7cutlass13device_kernelIN5flash11enable_sm90INS1_16FlashAttnFwdSm90INS1_25CollectiveMainloopFwdSm90ILi2EN4cute5tupleIJNS5_1CILi1EEES8_S8_EEENS6_IJNS7_ILi192EEENS7_ILi144EEENS7_ILi96EEEEEELi96ENS_10bfloat16_tEfNS_4arch4Sm90ELb0ELb0ELb1ELb1ELb0ELb0ELb0ELb0ELb1ELb0ELb0ELb0EEENS1_21CollectiveEpilogueFwdINS6_IJSA_SC_SB_EEES9_SE_SG_Li384ELb1ELb0ELb0ELb0EEENS1_36VarlenDynamicPersistentTileSchedulerILi192ELi144ELi384ELi32ELb0ELb0ELb1ELb0ELb1ELb1EEEEEEEEEvNT_6ParamsE,"",@"SHT_CUDA_INFO"
	.sectionflags	@""
	.align	4


	//----- nvinfo : EIATTR_CUDA_API_VERSION
	.align		4
        /*0000*/ 	.byte	0x04, 0x37
        /*0002*/ 	.short	(.L_105 - .L_104)
.L_104:
        /*0004*/ 	.word	0x00000082


	//----- nvinfo : EIATTR_KPARAM_INFO
	.align		4
.L_105:
        /*0008*/ 	.byte	0x04, 0x17
        /*000a*/ 	.short	(.L_107 - .L_106)
.L_106:
        /*000c*/ 	.word	0x00000000
        /*0010*/ 	.short	0x0000
        /*0012*/ 	.short	0x0070
        /*0014*/ 	.byte	0x00, 0xf0, 0x01, 0x28


	//----- nvinfo : EIATTR_SPARSE_MMA_MASK
	.align		4
.L_107:
        /*0018*/ 	.byte	0x03, 0x50
        /*001a*/ 	.short	0x0000


	//----- nvinfo : EIATTR_MAXREG_COUNT
	.align		4
        /*001c*/ 	.byte	0x03, 0x1b
        /*001e*/ 	.short	0x0080


	//----- nvinfo : EIATTR_NUM_BARRIERS
	.align		4
        /*0020*/ 	.byte	0x02, 0x4c
        /*0022*/ 	.byte	0x10
	.zero		1


	//----- nvinfo : EIATTR_EXTERNS
	.align		4
        /*0024*/ 	.byte	0x04, 0x0f
        /*0026*/ 	.short	(.L_109 - .L_108)


	//   ....[0]....
	.align		4
.L_108:
        /*0028*/ 	.word	index@(__assertfail)


	//----- nvinfo : EIATTR_ANNOTATIONS
	.align		4
.L_109:
        /*002c*/ 	.byte	0x04, 0x55
        /*002e*/ 	.short	(.L_111 - .L_110)


	//   ....[0]....
.L_110:
        /*0030*/ 	.word	0x00000001
        /*0034*/ 	.byte	0x60, 0x09, 0x00, 0x00, 0x01, 0x00, 0x00, 0x00, 0xb0, 0x0a, 0x00, 0x00, 0x01, 0x00, 0x00, 0x00
        /*0044*/ 	.byte	0x60, 0xc1, 0x00, 0x00, 0x01, 0x00, 0x00, 0x00, 0x00, 0xc2, 0x00, 0x00, 0x01, 0x00, 0x00, 0x00
        /*0054*/ 	.byte	0xd0, 0xc3, 0x00, 0x00, 0x01, 0x00, 0x00, 0x00, 0xe0, 0xc3, 0x00, 0x00, 0x01, 0x00, 0x00, 0x00
        /*0064*/ 	.byte	0x20, 0xc4, 0x00, 0x00, 0x01, 0x00, 0x00, 0x00, 0xb0, 0xc5, 0x00, 0x00, 0x01, 0x00, 0x00, 0x00
        /*0074*/ 	.byte	0x90, 0xca, 0x00, 0x00, 0x01, 0x00, 0x00, 0x00, 0xc0, 0xca, 0x00, 0x00, 0x01, 0x00, 0x00, 0x00
        /*0084*/ 	.byte	0xd0, 0xca, 0x00, 0x00, 0x01, 0x00, 0x00, 0x00, 0x50, 0xd3, 0x00, 0x00, 0x01, 0x00, 0x00, 0x00
        /*0094*/ 	.byte	0xb0, 0xd5, 0x00, 0x00, 0x01, 0x00, 0x00, 0x00, 0x20, 0xd6, 0x00, 0x00, 0x01, 0x00, 0x00, 0x00
        /*00a4*/ 	.byte	0x40, 0xfa, 0x00, 0x00, 0x01, 0x00, 0x00, 0x00, 0xe0, 0xfb, 0x00, 0x00


	//----- nvinfo : EIATTR_MERCURY_ISA_VERSION
	.align		4
.L_111:
        /*00b0*/ 	.byte	0x03, 0x5f
        /*00b2*/ 	.short	0x0101


	//----- nvinfo : EIATTR_UNUSED_LOAD_BYTE_OFFSET
	.align		4
        /*00b4*/ 	.byte	0x04, 0x44
        /*00b6*/ 	.short	(.L_113 - .L_112)


	//   ....[0]....
.L_112:
        /*00b8*/ 	.word	0x00000a70
        /*00bc*/ 	.word	0x0000fff0


	//   ....[1]....
        /*00c0*/ 	.word	0x0000a180
        /*00c4*/ 	.word	0x0000fff0


	//----- nvinfo : EIATTR_INT_WARP_WIDE_INSTR_OFFSETS
	.align		4
.L_113:
        /*00c8*/ 	.byte	0x04, 0x31
        /*00ca*/ 	.short	(.L_115 - .L_114)


	//   ....[0]....
.L_114:
        /*00cc*/ 	.word	0x00000150


	//   ....[1]....
        /*00d0*/ 	.word	0x000001f0


	//   ....[2]....
        /*00d4*/ 	.word	0x00000260


	//   ....[3]....
        /*00d8*/ 	.word	0x0000c640


	//   ....[4]....
        /*00dc*/ 	.word	0x0000c6d0


	//   ....[5]....
        /*00e0*/ 	.word	0x0000cb20


	//   ....[6]....
        /*00e4*/ 	.word	0x0000cb50


	//   ....[7]....
        /*00e8*/ 	.word	0x0000cd20


	//   ....[8]....
        /*00ec*/ 	.word	0x0000cdf0


	//   ....[9]....
        /*00f0*/ 	.word	0x0000ecf0


	//   ....[10]....
        /*00f4*/ 	.word	0x0000ed80


	//----- nvinfo : EIATTR_COOP_GROUP_MASK_REGIDS
	.align		4
.L_115:
        /*00f8*/ 	.byte	0x04, 0x29
        /*00fa*/ 	.short	(.L_117 - .L_116)


	//   ....[0]....
.L_116:
        /*00fc*/ 	.word	0xffffffff


	//   ....[1]....
        /*0100*/ 	.word	0xffffffff


	//   ....[2]....
        /*0104*/ 	.word	0xffffffff


	//   ....[3]....
        /*0108*/ 	.word	0xffffffff


	//   ....[4]....
        /*010c*/ 	.word	0xffffffff


	//   ....[5]....
        /*0110*/ 	.word	0xffffffff


	//   ....[6]....
        /*0114*/ 	.word	0xffffffff


	//   ....[7]....
        /*0118*/ 	.word	0xffffffff


	//   ....[8]....
        /*011c*/ 	.word	0xffffffff


	//   ....[9]....
        /*0120*/ 	.word	0xffffffff


	//   ....[10]....
        /*0124*/ 	.word	0xffffffff


	//   ....[11]....
        /*0128*/ 	.word	0xffffffff


	//   ....[12]....
        /*012c*/ 	.word	0xffffffff


	//   ....[13]....
        /*0130*/ 	.word	0xffffffff


	//   ....[14]....
        /*0134*/ 	.word	0xffffffff


	//   ....[15]....
        /*0138*/ 	.word	0xffffffff


	//   ....[16]....
        /*013c*/ 	.word	0xffffffff


	//   ....[17]....
        /*0140*/ 	.word	0xffffffff


	//   ....[18]....
        /*0144*/ 	.word	0xffffffff


	//   ....[19]....
        /*0148*/ 	.word	0xffffffff


	//   ....[20]....
        /*014c*/ 	.word	0xffffffff


	//   ....[21]....
        /*0150*/ 	.word	0xffffffff


	//   ....[22]....
        /*0154*/ 	.word	0xffffffff


	//   ....[23]....
        /*0158*/ 	.word	0xffffffff


	//   ....[24]....
        /*015c*/ 	.word	0xffffffff


	//   ....[25]....
        /*0160*/ 	.word	0xffffffff


	//   ....[26]....
        /*0164*/ 	.word	0xffffffff


	//   ....[27]....
        /*0168*/ 	.word	0xffffffff


	//   ....[28]....
        /*016c*/ 	.word	0xffffffff


	//   ....[29]....
        /*0170*/ 	.word	0xffffffff


	//   ....[30]....
        /*0174*/ 	.word	0xffffffff


	//   ....[31]....
        /*0178*/ 	.word	0xffffffff


	//   ....[32]....
        /*017c*/ 	.word	0xffffffff


	//   ....[33]....
        /*0180*/ 	.word	0xffffffff


	//   ....[34]....
        /*0184*/ 	.word	0xffffffff


	//   ....[35]....
        /*0188*/ 	.word	0xffffffff


	//   ....[36]....
        /*018c*/ 	.word	0xffffffff


	//   ....[37]....
        /*0190*/ 	.word	0xffffffff


	//   ....[38]....
        /*0194*/ 	.word	0xffffffff


	//   ....[39]....
        /*0198*/ 	.word	0xffffffff


	//   ....[40]....
        /*019c*/ 	.word	0xffffffff


	//   ....[41]....
        /*01a0*/ 	.word	0xffffffff


	//   ....[42]....
        /*01a4*/ 	.word	0xffffffff


	//   ....[43]....
        /*01a8*/ 	.word	0xffffffff


	//   ....[44]....
        /*01ac*/ 	.word	0xffffffff


	//   ....[45]....
        /*01b0*/ 	.word	0xffffffff


	//   ....[46]....
        /*01b4*/ 	.word	0xffffffff


	//   ....[47]....
        /*01b8*/ 	.word	0xffffffff


	//   ....[48]....
        /*01bc*/ 	.word	0xffffffff


	//   ....[49]....
        /*01c0*/ 	.word	0xffffffff


	//   ....[50]....
        /*01c4*/ 	.word	0xffffffff


	//   ....[51]....
        /*01c8*/ 	.word	0xffffffff


	//   ....[52]....
        /*01cc*/ 	.word	0xffffffff


	//   ....[53]....
        /*01d0*/ 	.word	0xffffffff


	//   ....[54]....
        /*01d4*/ 	.word	0xffffffff


	//   ....[55]....
        /*01d8*/ 	.word	0xffffffff


	//   ....[56]....
        /*01dc*/ 	.word	0x0500000f


	//   ....[57]....
        /*01e0*/ 	.word	0x0500000f


	//   ....[58]....
        /*01e4*/ 	.word	0x0500000f


	//   ....[59]....
        /*01e8*/ 	.word	0x0500000f


	//   ....[60]....
        /*01ec*/ 	.word	0x0500000f


	//   ....[61]....
        /*01f0*/ 	.word	0x0500000f


	//   ....[62]....
        /*01f4*/ 	.word	0x0500000f


	//   ....[63]....
        /*01f8*/ 	.word	0x0500000f


	//   ....[64]....
        /*01fc*/ 	.word	0x0500000f


	//   ....[65]....
        /*0200*/ 	.word	0x0500000f


	//   ....[66]....
        /*0204*/ 	.word	0x0500000f


	//   ....[67]....
        /*0208*/ 	.word	0x0500000f


	//   ....[68]....
        /*020c*/ 	.word	0x0500000f


	//   ....[69]....
        /*0210*/ 	.word	0x0500000f


	//   ....[70]....
        /*0214*/ 	.word	0x0500000f


	//   ....[71]....
        /*0218*/ 	.word	0x0500000f


	//   ....[72]....
        /*021c*/ 	.word	0x0500000f


	//   ....[73]....
        /*0220*/ 	.word	0x0500000f


	//   ....[74]....
        /*0224*/ 	.word	0x0500000f


	//----- nvinfo : EIATTR_COOP_GROUP_INSTR_OFFSETS
	.align		4
.L_117:
        /*0228*/ 	.byte	0x04, 0x28
        /*022a*/ 	.short	(.L_119 - .L_118)


	//   ....[0]....
.L_118:
        /*022c*/ 	.word	0x00000060


	//   ....[1]....
        /*0230*/ 	.word	0x00000160


	//   ....[2]....
        /*0234*/ 	.word	0x00000210


	//   ....[3]....
        /*0238*/ 	.word	0x000003d0


	//   ....[4]....
        /*023c*/ 	.word	0x00000530


	//   ....[5]....
        /*0240*/ 	.word	0x00000650


	//   ....[6]....
        /*0244*/ 	.word	0x000007b0


	//   ....[7]....
        /*0248*/ 	.word	0x00001330


	//   ....[8]....
        /*024c*/ 	.word	0x00003df0


	//   ....[9]....
        /*0250*/ 	.word	0x00003e30


	//   ....[10]....
        /*0254*/ 	.word	0x000043f0


	//   ....[11]....
        /*0258*/ 	.word	0x00004470


	//   ....[12]....
        /*025c*/ 	.word	0x000054f0


	//   ....[13]....
        /*0260*/ 	.word	0x00007a00


	//   ....[14]....
        /*0264*/ 	.word	0x00007aa0


	//   ....[15]....
        /*0268*/ 	.word	0x000082a0


	//   ....[16]....
        /*026c*/ 	.word	0x00008310


	//   ....[17]....
        /*0270*/ 	.word	0x000096e0


	//   ....[18]....
        /*0274*/ 	.word	0x000097e0


	//   ....[19]....
        /*0278*/ 	.word	0x00009840


	//   ....[20]....
        /*027c*/ 	.word	0x00009950


	//   ....[21]....
        /*0280*/ 	.word	0x00009980


	//   ....[22]....
        /*0284*/ 	.word	0x0000b860


	//   ....[23]....
        /*0288*/ 	.word	0x0000b9e0


	//   ....[24]....
        /*028c*/ 	.word	0x0000ba10


	//   ....[25]....
        /*0290*/ 	.word	0x0000ba50


	//   ....[26]....
        /*0294*/ 	.word	0x0000bac0


	//   ....[27]....
        /*0298*/ 	.word	0x0000bb20


	//   ....[28]....
        /*029c*/ 	.word	0x0000bb60


	//   ....[29]....
        /*02a0*/ 	.word	0x0000bce0


	//   ....[30]....
        /*02a4*/ 	.word	0x0000bd40


	//   ....[31]....
        /*02a8*/ 	.word	0x0000bd80


	//   ....[32]....
        /*02ac*/ 	.word	0x0000bdc0


	//   ....[33]....
        /*02b0*/ 	.word	0x0000bdf0


	//   ....[34]....
        /*02b4*/ 	.word	0x0000be20


	//   ....[35]....
        /*02b8*/ 	.word	0x0000bea0


	//   ....[36]....
        /*02bc*/ 	.word	0x0000bed0


	//   ....[37]....
        /*02c0*/ 	.word	0x0000bf50


	//   ....[38]....
        /*02c4*/ 	.word	0x0000f0f0


	//   ....[39]....
        /*02c8*/ 	.word	0x0000f100


	//   ....[40]....
        /*02cc*/ 	.word	0x0000f1f0


	//   ....[41]....
        /*02d0*/ 	.word	0x0000f250


	//   ....[42]....
        /*02d4*/ 	.word	0x0000f290


	//   ....[43]....
        /*02d8*/ 	.word	0x0000f2d0


	//   ....[44]....
        /*02dc*/ 	.word	0x0000f300


	//   ....[45]....
        /*02e0*/ 	.word	0x0000f330


	//   ....[46]....
        /*02e4*/ 	.word	0x0000f4a0


	//   ....[47]....
        /*02e8*/ 	.word	0x0000f500


	//   ....[48]....
        /*02ec*/ 	.word	0x0000f540


	//   ....[49]....
        /*02f0*/ 	.word	0x0000f580


	//   ....[50]....
        /*02f4*/ 	.word	0x0000f5b0


	//   ....[51]....
        /*02f8*/ 	.word	0x0000f5e0


	//   ....[52]....
        /*02fc*/ 	.word	0x0000f6a0


	//   ....[53]....
        /*0300*/ 	.word	0x0000f6c0


	//   ....[54]....
        /*0304*/ 	.word	0x0000f730


	//   ....[55]....
        /*0308*/ 	.word	0x0000fb60


	//   ....[56]....
        /*030c*/ 	.word	0x00010040


	//   ....[57]....
        /*0310*/ 	.word	0x00010430


	//   ....[58]....
        /*0314*/ 	.word	0x000104c0


	//   ....[59]....
        /*0318*/ 	.word	0x00010560


	//   ....[60]....
        /*031c*/ 	.word	0x00010610


	//   ....[61]....
        /*0320*/ 	.word	0x00010690


	//   ....[62]....
        /*0324*/ 	.word	0x00010710


	//   ....[63]....
        /*0328*/ 	.word	0x00010790


	//   ....[64]....
        /*032c*/ 	.word	0x00010810


	//   ....[65]....
        /*0330*/ 	.word	0x000108a0


	//   ....[66]....
        /*0334*/ 	.word	0x00010950


	//   ....[67]....
        /*0338*/ 	.word	0x000109d0


	//   ....[68]....
        /*033c*/ 	.word	0x00010a50


	//   ....[69]....
        /*0340*/ 	.word	0x00010ad0


	//   ....[70]....
        /*0344*/ 	.word	0x00010b50


	//   ....[71]....
        /*0348*/ 	.word	0x00010bc0


	//   ....[72]....
        /*034c*/ 	.word	0x00010c60


	//   ....[73]....
        /*0350*/ 	.word	0x00010cf0


	//   ....[74]....
        /*0354*/ 	.word	0x00010e10


	//----- nvinfo : EIATTR_REG_RECONFIG
	.align		4
.L_119:
        /*0358*/ 	.byte	0x01, 0x54
	.zero		2


	//----- nvinfo : EIATTR_SYSCALL_OFFSETS
	.align		4
        /*035c*/ 	.byte	0x04, 0x46
        /*035e*/ 	.short	(.L_121 - .L_120)


	//   ....[0]....
.L_120:
        /*0360*/ 	.word	0x000014e0


	//   ....[1]....
        /*0364*/ 	.word	0x0000c850


	//   ....[2]....
        /*0368*/ 	.word	0x0000c980


	//   ....[3]....
        /*036c*/ 	.word	0x0000ca80


	//----- nvinfo : EIATTR_MBARRIER_INSTR_OFFSETS
	.align		4
.L_121:
        /*0370*/ 	.byte	0x04, 0x39
        /*0372*/ 	.short	(.L_123 - .L_122)


	//   ....[0]....
.L_122:
        /*0374*/ 	.word	0x00000280
        /*0378*/ 	.word	0x000000ff
        /*037c*/ 	.word	0x00031c00
        /*0380*/ 	.short	0x0100
        /*0382*/ 	.byte	0x08
	.zero		1


	//   ....[1]....
        /*0384*/ 	.word	0x00000290
        /*0388*/ 	.word	0x000000ff
        /*038c*/ 	.word	0x00031c20
        /*0390*/ 	.short	0x0100
        /*0392*/ 	.byte	0x08
	.zero		1


	//   ....[2]....
        /*0394*/ 	.word	0x00000380
        /*0398*/ 	.word	0x000000ff
        /*039c*/ 	.word	0x00031c30
        /*03a0*/ 	.short	0x0100
        /*03a2*/ 	.byte	0x08
	.zero		1


	//   ....[3]....
        /*03a4*/ 	.word	0x00000390
        /*03a8*/ 	.word	0x000000ff
        /*03ac*/ 	.word	0x00031c40
        /*03b0*/ 	.short	0x0100
        /*03b2*/ 	.byte	0x08
	.zero		1


	//   ....[4]....
        /*03b4*/ 	.word	0x000003a0
        /*03b8*/ 	.word	0x000000ff
        /*03bc*/ 	.word	0x00031c38
        /*03c0*/ 	.short	0x0100
        /*03c2*/ 	.byte	0x08
	.zero		1


	//   ....[5]....
        /*03c4*/ 	.word	0x000003b0
        /*03c8*/ 	.word	0x000000ff
        /*03cc*/ 	.word	0x00031c48
        /*03d0*/ 	.short	0x0100
        /*03d2*/ 	.byte	0x08
	.zero		1


	//   ....[6]....
        /*03d4*/ 	.word	0x000004e0
        /*03d8*/ 	.word	0x000000ff
        /*03dc*/ 	.word	0x00031c50
        /*03e0*/ 	.short	0x0100
        /*03e2*/ 	.byte	0x08
	.zero		1


	//   ....[7]....
        /*03e4*/ 	.word	0x000004f0
        /*03e8*/ 	.word	0x000000ff
        /*03ec*/ 	.word	0x00031c60
        /*03f0*/ 	.short	0x0100
        /*03f2*/ 	.byte	0x08
	.zero		1


	//   ....[8]....
        /*03f4*/ 	.word	0x00000500
        /*03f8*/ 	.word	0x000000ff
        /*03fc*/ 	.word	0x00031c58
        /*0400*/ 	.short	0x0100
        /*0402*/ 	.byte	0x08
	.zero		1


	//   ....[9]....
        /*0404*/ 	.word	0x00000510
        /*0408*/ 	.word	0x000000ff
        /*040c*/ 	.word	0x00031c68
        /*0410*/ 	.short	0x0100
        /*0412*/ 	.byte	0x08
	.zero		1


	//   ....[10]....
        /*0414*/ 	.word	0x00000600
        /*0418*/ 	.word	0x000000ff
        /*041c*/ 	.word	0x00031c70
        /*0420*/ 	.short	0x0100
        /*0422*/ 	.byte	0x06
	.zero		1


	//   ....[11]....
        /*0424*/ 	.word	0x00000610
        /*0428*/ 	.word	0x000000ff
        /*042c*/ 	.word	0x00031c80
        /*0430*/ 	.short	0x0100
        /*0432*/ 	.byte	0x06
	.zero		1


	//   ....[12]....
        /*0434*/ 	.word	0x00000620
        /*0438*/ 	.word	0x000000ff
        /*043c*/ 	.word	0x00031c78
        /*0440*/ 	.short	0x0100
        /*0442*/ 	.byte	0x06
	.zero		1


	//   ....[13]....
        /*0444*/ 	.word	0x00000630
        /*0448*/ 	.word	0x000000ff
        /*044c*/ 	.word	0x00031c88
        /*0450*/ 	.short	0x0100
        /*0452*/ 	.byte	0x06
	.zero		1


	//   ....[14]....
        /*0454*/ 	.word	0x00000760
        /*0458*/ 	.word	0x000000ff
        /*045c*/ 	.word	0x00031c90
        /*0460*/ 	.short	0x0100
        /*0462*/ 	.byte	0x08
	.zero		1


	//   ....[15]....
        /*0464*/ 	.word	0x00000770
        /*0468*/ 	.word	0x000000ff
        /*046c*/ 	.word	0x00031ca0
        /*0470*/ 	.short	0x0100
        /*0472*/ 	.byte	0x08
	.zero		1


	//   ....[16]....
        /*0474*/ 	.word	0x00000780
        /*0478*/ 	.word	0x000000ff
        /*047c*/ 	.word	0x00031c98
        /*0480*/ 	.short	0x0100
        /*0482*/ 	.byte	0x08
	.zero		1


	//   ....[17]....
        /*0484*/ 	.word	0x00000790
        /*0488*/ 	.word	0x000000ff
        /*048c*/ 	.word	0x00031ca8
        /*0490*/ 	.short	0x0100
        /*0492*/ 	.byte	0x08
	.zero		1


	//   ....[18]....
        /*0494*/ 	.word	0x000008c0
        /*0498*/ 	.word	0x000000ff
        /*049c*/ 	.word	0x00031cb0
        /*04a0*/ 	.short	0x0100
        /*04a2*/ 	.byte	0x08
	.zero		1


	//   ....[19]....
        /*04a4*/ 	.word	0x000008d0
        /*04a8*/ 	.word	0x000000ff
        /*04ac*/ 	.word	0x00031cc0
        /*04b0*/ 	.short	0x0100
        /*04b2*/ 	.byte	0x08
	.zero		1


	//   ....[20]....
        /*04b4*/ 	.word	0x000008e0
        /*04b8*/ 	.word	0x000000ff
        /*04bc*/ 	.word	0x00031cb8
        /*04c0*/ 	.short	0x0100
        /*04c2*/ 	.byte	0x08
	.zero		1


	//   ....[21]....
        /*04c4*/ 	.word	0x000008f0
        /*04c8*/ 	.word	0x000000ff
        /*04cc*/ 	.word	0x00031cc8
        /*04d0*/ 	.short	0x0100
        /*04d2*/ 	.byte	0x08
	.zero		1


	//   ....[22]....
        /*04d4*/ 	.word	0x00001540
        /*04d8*/ 	.word	0x000000ff
        /*04dc*/ 	.word	0x00031c00
        /*04e0*/ 	.short	0x010a
        /*04e2*/ 	.byte	0x24
	.zero		1


	//   ....[23]....
        /*04e4*/ 	.word	0x000015b0
        /*04e8*/ 	.word	0x00000000
        /*04ec*/ 	.word	0x00031c30
        /*04f0*/ 	.short	0x010a
        /*04f2*/ 	.byte	0x3f
	.zero		1


	//   ....[24]....
        /*04f4*/ 	.word	0x00001620
        /*04f8*/ 	.word	0x00000000
        /*04fc*/ 	.word	0x00031c30
        /*0500*/ 	.short	0x010a
        /*0502*/ 	.byte	0x3f
	.zero		1


	//   ....[25]....
        /*0504*/ 	.word	0x000046a0
        /*0508*/ 	.word	0x00000004
        /*050c*/ 	.word	0x00000000
        /*0510*/ 	.short	0x0101
        /*0512*/ 	.byte	0x3f
	.zero		1


	//   ....[26]....
        /*0514*/ 	.word	0x000057a0
        /*0518*/ 	.word	0x000000ff
        /*051c*/ 	.word	0x00031c30
        /*0520*/ 	.short	0x010a
        /*0522*/ 	.byte	0x06
	.zero		1


	//   ....[27]....
        /*0524*/ 	.word	0x000057e0
        /*0528*/ 	.word	0x000000ff
        /*052c*/ 	.word	0x00031c30
        /*0530*/ 	.short	0x010a
        /*0532*/ 	.byte	0x06
	.zero		1


	//   ....[28]....
        /*0534*/ 	.word	0x00006e90
        /*0538*/ 	.word	0x000000ff
        /*053c*/ 	.word	0x00031c50
        /*0540*/ 	.short	0x010a
        /*0542*/ 	.byte	0x06
	.zero		1


	//   ....[29]....
        /*0544*/ 	.word	0x00006ed0
        /*0548*/ 	.word	0x000000ff
        /*054c*/ 	.word	0x00031c50
        /*0550*/ 	.short	0x010a
        /*0552*/ 	.byte	0x06
	.zero		1


	//   ....[30]....
        /*0554*/ 	.word	0x00008940
        /*0558*/ 	.word	0x00000015
        /*055c*/ 	.word	0x00000000
        /*0560*/ 	.short	0x0101
        /*0562*/ 	.byte	0x3f
	.zero		1


	//   ....[31]....
        /*0564*/ 	.word	0x00008a70
        /*0568*/ 	.word	0x0000000a
        /*056c*/ 	.word	0x00000000
        /*0570*/ 	.short	0x0101
        /*0572*/ 	.byte	0x3f
	.zero		1


	//   ....[32]....
        /*0574*/ 	.word	0x00009750
        /*0578*/ 	.word	0x000000ff
        /*057c*/ 	.word	0x00031c50
        /*0580*/ 	.short	0x010a
        /*0582*/ 	.byte	0x09
	.zero		1


	//   ....[33]....
        /*0584*/ 	.word	0x00009790
        /*0588*/ 	.word	0x000000ff
        /*058c*/ 	.word	0x00031c50
        /*0590*/ 	.short	0x010a
        /*0592*/ 	.byte	0x09
	.zero		1


	//   ....[34]....
        /*0594*/ 	.word	0x00009f60
        /*0598*/ 	.word	0x00000008
        /*059c*/ 	.word	0x00000000
        /*05a0*/ 	.short	0x0101
        /*05a2*/ 	.byte	0x3f
	.zero		1


	//   ....[35]....
        /*05a4*/ 	.word	0x0000ad40
        /*05a8*/ 	.word	0x000000ff
        /*05ac*/ 	.word	0x00000000
        /*05b0*/ 	.short	0x0101
        /*05b2*/ 	.byte	0x04
	.zero		1


	//   ....[36]....
        /*05b4*/ 	.word	0x0000d0e0
        /*05b8*/ 	.word	0x00000005
        /*05bc*/ 	.word	0x00031c40
        /*05c0*/ 	.short	0x010a
        /*05c2*/ 	.byte	0x3f
	.zero		1


	//   ....[37]....
        /*05c4*/ 	.word	0x0000d5f0
        /*05c8*/ 	.word	0x0000001a
        /*05cc*/ 	.word	0x00031c20
        /*05d0*/ 	.short	0x010a
        /*05d2*/ 	.byte	0x3f
	.zero		1


	//   ....[38]....
        /*05d4*/ 	.word	0x0000d8e0
        /*05d8*/ 	.word	0x00000003
        /*05dc*/ 	.word	0x00031c40
        /*05e0*/ 	.short	0x010a
        /*05e2*/ 	.byte	0x3f
	.zero		1


	//   ....[39]....
        /*05e4*/ 	.word	0x0000db60
        /*05e8*/ 	.word	0x00000002
        /*05ec*/ 	.word	0x00000060
        /*05f0*/ 	.short	0x010a
        /*05f2*/ 	.byte	0x3f
	.zero		1


	//   ....[40]....
        /*05f4*/ 	.word	0x0000e070
        /*05f8*/ 	.word	0x00000003
        /*05fc*/ 	.word	0x00031c40
        /*0600*/ 	.short	0x010a
        /*0602*/ 	.byte	0x3f
	.zero		1


	//   ....[41]....
        /*0604*/ 	.word	0x0000e2f0
        /*0608*/ 	.word	0x00000003
        /*060c*/ 	.word	0x00000060
        /*0610*/ 	.short	0x010a
        /*0612*/ 	.byte	0x3f
	.zero		1


	//   ....[42]....
        /*0614*/ 	.word	0x0000e760
        /*0618*/ 	.word	0x00000002
        /*061c*/ 	.word	0x00031c40
        /*0620*/ 	.short	0x010a
        /*0622*/ 	.byte	0x3f
	.zero		1


	//   ....[43]....
        /*0624*/ 	.word	0x0000ea00
        /*0628*/ 	.word	0x00000002
        /*062c*/ 	.word	0x00000060
        /*0630*/ 	.short	0x010a
        /*0632*/ 	.byte	0x3f
	.zero		1


	//   ....[44]....
        /*0634*/ 	.word	0x0000edf0
        /*0638*/ 	.word	0x00000003
        /*063c*/ 	.word	0x00031c60
        /*0640*/ 	.short	0x010a
        /*0642*/ 	.byte	0x3f
	.zero		1


	//   ....[45]....
        /*0644*/ 	.word	0x0000fae0
        /*0648*/ 	.word	0x00000009
        /*064c*/ 	.word	0x00031c20
        /*0650*/ 	.short	0x010a
        /*0652*/ 	.byte	0x3f
	.zero		1


	//   ....[46]....
        /*0654*/ 	.word	0x0000fc80
        /*0658*/ 	.word	0x00000007
        /*065c*/ 	.word	0x00000000
        /*0660*/ 	.short	0x010a
        /*0662*/ 	.byte	0x3f
	.zero		1


	//   ....[47]....
        /*0664*/ 	.word	0x0000fcf0
        /*0668*/ 	.word	0x00000003
        /*066c*/ 	.word	0x00000000
        /*0670*/ 	.short	0x010a
        /*0672*/ 	.byte	0x3f
	.zero		1


	//   ....[48]....
        /*0674*/ 	.word	0x0000fd50
        /*0678*/ 	.word	0x00000005
        /*067c*/ 	.word	0x00000000
        /*0680*/ 	.short	0x010a
        /*0682*/ 	.byte	0x3f
	.zero		1


	//   ....[49]....
        /*0684*/ 	.word	0x0000fd80
        /*0688*/ 	.word	0x00000003
        /*068c*/ 	.word	0x00000000
        /*0690*/ 	.short	0x010a
        /*0692*/ 	.byte	0x3f
	.zero		1


	//   ....[50]....
        /*0694*/ 	.word	0x0000fdf0
        /*0698*/ 	.word	0x00000003
        /*069c*/ 	.word	0x00031c00
        /*06a0*/ 	.short	0x010a
        /*06a2*/ 	.byte	0x3f
	.zero		1


	//   ....[51]....
        /*06a4*/ 	.word	0x0000fe40
        /*06a8*/ 	.word	0x00000000
        /*06ac*/ 	.word	0x00031c30
        /*06b0*/ 	.short	0x010a
        /*06b2*/ 	.byte	0x3f
	.zero		1


	//   ....[52]....
        /*06b4*/ 	.word	0x0000fea0
        /*06b8*/ 	.word	0x00000009
        /*06bc*/ 	.word	0x00031c30
        /*06c0*/ 	.short	0x010a
        /*06c2*/ 	.byte	0x3f
	.zero		1


	//   ....[53]....
        /*06c4*/ 	.word	0x0000ff00
        /*06c8*/ 	.word	0x00000008
        /*06cc*/ 	.word	0x00031c50
        /*06d0*/ 	.short	0x010a
        /*06d2*/ 	.byte	0x3f
	.zero		1


	//   ....[54]....
        /*06d4*/ 	.word	0x0000ff60
        /*06d8*/ 	.word	0x00000005
        /*06dc*/ 	.word	0x00031c50
        /*06e0*/ 	.short	0x010a
        /*06e2*/ 	.byte	0x3f
	.zero		1


	//   ....[55]....
        /*06e4*/ 	.word	0x00010100
        /*06e8*/ 	.word	0x00000005
        /*06ec*/ 	.word	0x00031c40
        /*06f0*/ 	.short	0x010a
        /*06f2*/ 	.byte	0x3f
	.zero		1


	//   ....[56]....
        /*06f4*/ 	.word	0x00010150
        /*06f8*/ 	.word	0x0000001a
        /*06fc*/ 	.word	0x00031c20
        /*0700*/ 	.short	0x010a
        /*0702*/ 	.byte	0x3f
	.zero		1


	//   ....[57]....
        /*0704*/ 	.word	0x000101a0
        /*0708*/ 	.word	0x00000003
        /*070c*/ 	.word	0x00031c40
        /*0710*/ 	.short	0x010a
        /*0712*/ 	.byte	0x3f
	.zero		1


	//   ....[58]....
        /*0714*/ 	.word	0x000101f0
        /*0718*/ 	.word	0x00000002
        /*071c*/ 	.word	0x00000060
        /*0720*/ 	.short	0x010a
        /*0722*/ 	.byte	0x3f
	.zero		1


	//   ....[59]....
        /*0724*/ 	.word	0x00010240
        /*0728*/ 	.word	0x00000003
        /*072c*/ 	.word	0x00031c40
        /*0730*/ 	.short	0x010a
        /*0732*/ 	.byte	0x3f
	.zero		1


	//   ....[60]....
        /*0734*/ 	.word	0x00010290
        /*0738*/ 	.word	0x00000003
        /*073c*/ 	.word	0x00000060
        /*0740*/ 	.short	0x010a
        /*0742*/ 	.byte	0x3f
	.zero		1


	//   ....[61]....
        /*0744*/ 	.word	0x000102e0
        /*0748*/ 	.word	0x00000002
        /*074c*/ 	.word	0x00031c40
        /*0750*/ 	.short	0x010a
        /*0752*/ 	.byte	0x3f
	.zero		1


	//   ....[62]....
        /*0754*/ 	.word	0x00010330
        /*0758*/ 	.word	0x00000002
        /*075c*/ 	.word	0x00000060
        /*0760*/ 	.short	0x010a
        /*0762*/ 	.byte	0x3f
	.zero		1


	//   ....[63]....
        /*0764*/ 	.word	0x00010380
        /*0768*/ 	.word	0x00000003
        /*076c*/ 	.word	0x00031c60
        /*0770*/ 	.short	0x010a
        /*0772*/ 	.byte	0x3f
	.zero		1


	//   ....[64]....
        /*0774*/ 	.word	0x00010d30
        /*0778*/ 	.word	0x00000009
        /*077c*/ 	.word	0x00031c20
        /*0780*/ 	.short	0x010a
        /*0782*/ 	.byte	0x3f
	.zero		1


	//   ....[65]....
        /*0784*/ 	.word	0x00010ed0
        /*0788*/ 	.word	0x00000007
        /*078c*/ 	.word	0x00000000
        /*0790*/ 	.short	0x010a
        /*0792*/ 	.byte	0x3f
	.zero		1


	//   ....[66]....
        /*0794*/ 	.word	0x00010f20
        /*0798*/ 	.word	0x00000003
        /*079c*/ 	.word	0x00000000
        /*07a0*/ 	.short	0x010a
        /*07a2*/ 	.byte	0x3f
	.zero		1


	//   ....[67]....
        /*07a4*/ 	.word	0x00010f70
        /*07a8*/ 	.word	0x00000005
        /*07ac*/ 	.word	0x00000000
        /*07b0*/ 	.short	0x010a
        /*07b2*/ 	.byte	0x3f
	.zero		1


	//----- nvinfo : EIATTR_NUM_MBARRIERS
	.align		4
.L_123:
        /*07b4*/ 	.byte	0x03, 0x38
        /*07b6*/ 	.short	0x0016


	//----- nvinfo : EIATTR_EXIT_INSTR_OFFSETS
	.align		4
        /*07b8*/ 	.byte	0x04, 0x1c
        /*07ba*/ 	.short	(.L_125 - .L_124)


	//   ....[0]....
.L_124:
        /*07bc*/ 	.word	0x00000aa0


	//   ....[1]....
        /*07c0*/ 	.word	0x0000b820


	//   ....[2]....
        /*07c4*/ 	.word	0x0000b880


	//   ....[3]....
        /*07c8*/ 	.word	0x0000fdd0


	//----- nvinfo : EIATTR_MAX_THREADS
	.align		4
.L_125:
        /*07cc*/ 	.byte	0x04, 0x05
        /*07ce*/ 	.short	(.L_127 - .L_126)
.L_126:
        /*07d0*/ 	.word	0x00000200
        /*07d4*/ 	.word	0x00000001
        /*07d8*/ 	.word	0x00000001


	//----- nvinfo : EIATTR_CRS_STACK_SIZE
	.align		4
.L_127:
        /*07dc*/ 	.byte	0x04, 0x1e
        /*07de*/ 	.short	(.L_129 - .L_128)
.L_128:
        /*07e0*/ 	.word	0x00000000


	//----- nvinfo : EIATTR_CBANK_PARAM_SIZE
	.align		4
.L_129:
        /*07e4*/ 	.byte	0x03, 0x19
        /*07e6*/ 	.short	0x0a70


	//----- nvinfo : EIATTR_PARAM_CBANK
	.align		4
        /*07e8*/ 	.byte	0x04, 0x0a
        /*07ea*/ 	.short	(.L_131 - .L_130)
	.align		4
.L_130:
        /*07ec*/ 	.word	index@(.nv.constant0._ZN7cutlass13device_kernelIN5flash11enable_sm90INS1_16FlashAttnFwdSm90INS1_25CollectiveMainloopFwdSm90ILi2EN4cute5tupleIJNS5_1CILi1EEES8_S8_EEENS6_IJNS7_ILi192EEENS7_ILi144EEENS7_ILi96EEEEEELi96ENS_10bfloat16_tEfNS_4arch4Sm90ELb0ELb0ELb1ELb1ELb0ELb0ELb0ELb0ELb1ELb0ELb0ELb0EEENS1_21CollectiveEpilogueFwdINS6_IJSA_SC_SB_EEES9_SE_SG_Li384ELb1ELb0ELb0ELb0EEENS1_36VarlenDynamicPersistentTileSchedulerILi192ELi144ELi384ELi32ELb0ELb0ELb1ELb0ELb1ELb1EEEEEEEEEvNT_6ParamsE)
        /*07f0*/ 	.short	0x0210
        /*07f2*/ 	.short	0x0a70


	//----- nvinfo : EIATTR_SW_WAR
	.align		4
.L_131:
        /*07f4*/ 	.byte	0x04, 0x36
        /*07f6*/ 	.short	(.L_133 - .L_132)
.L_132:
        /*07f8*/ 	.word	0x00000008
.L_133:


//--------------------- .nv.info._ZN7cutlass13device_kernelIN5flash11enable_sm90INS1_16FlashAttnFwdSm90INS1_25CollectiveMainloopFwdSm90ILi2EN4cute5tupleIJNS5_1CILi1EEES8_S8_EEENS6_IJNS7_ILi192EEENS7_ILi144EEENS7_ILi96EEEEEELi96ENS_10bfloat16_tEfNS_4arch4Sm90ELb0ELb0ELb1ELb1ELb0ELb1ELb0ELb0ELb1ELb0ELb0ELb0EEENS1_21CollectiveEpilogueFwdINS6_IJSA_SC_SB_EEES9_SE_SG_Li384ELb1ELb0ELb0ELb0EEENS1_36VarlenDynamicPersistentTileSchedulerILi192ELi144ELi384ELi32ELb0ELb0ELb1ELb0ELb1ELb1EEEEEEEEEvNT_6ParamsE --------------------------
	.section	.nv.info._ZN7cutlass13device_kernelIN5flash11enable_sm90INS1_16FlashAttnFwdSm90INS1_25CollectiveMainloopFwdSm90ILi2EN4cute5tupleIJNS5_1CILi1EEES8_S8_EEENS6_IJNS7_ILi192EEENS7_ILi144EEENS7_ILi96EEEEEELi96ENS_10bfloat16_tEfNS_4arch4Sm90ELb0ELb0ELb1ELb1ELb0ELb1ELb0ELb0ELb1ELb0ELb0ELb0EEENS1_21CollectiveEpilogueFwdINS6_IJSA_SC_SB_EEES9_SE_SG_Li384ELb1ELb0ELb0ELb0EEENS1_36VarlenDynamicPersistentTileSchedulerILi192ELi144ELi384ELi32ELb0ELb0ELb1ELb0ELb1ELb1EEEEEEEEEvNT_6ParamsE,"",@"SHT_CUDA_INFO"
	.sectionflags	@""
	.align	4


	//----- nvinfo : EIATTR_CUDA_API_VERSION
	.align		4
        /*0000*/ 	.byte	0x04, 0x37
        /*0002*/ 	.short	(.L_135 - .L_134)
.L_134:
        /*0004*/ 	.word	0x00000082


	//----- nvinfo : EIATTR_KPARAM_INFO
	.align		4
.L_135:
        /*0008*/ 	.byte	0x04, 0x17
        /*000a*/ 	.short	(.L_137 - .L_136)
.L_136:
        /*000c*/ 	.word	0x00000000
        /*0010*/ 	.short	0x0000
        /*0012*/ 	.short	0x0070
        /*0014*/ 	.byte	0x00, 0xf0, 0x01, 0x28


	//----- nvinfo : EIATTR_SPARSE_MMA_MASK
	.align		4
.L_137:
        /*0018*/ 	.byte	0x03, 0x50
        /*001a*/ 	.short	0x0000


	//----- nvinfo : EIATTR_MAXREG_COUNT
	.align		4
        /*001c*/ 	.byte	0x03, 0x1b
        /*001e*/ 	.short	0x0080


	//----- nvinfo : EIATTR_NUM_BARRIERS
	.align		4
        /*0020*/ 	.byte	0x02, 0x4c
        /*0022*/ 	.byte	0x10
	.zero		1


	//----- nvinfo : EIATTR_EXTERNS
	.align		4
        /*0024*/ 	.byte	0x04, 0x0f
        /*0026*/ 	.short	(.L_139 - .L_138)


	//   ....[0]....
	.align		4
.L_138:
        /*0028*/ 	.word	index@(__assertfail)


	//----- nvinfo : EIATTR_ANNOTATIONS
	.align		4
.L_139:
        /*002c*/ 	.byte	0x04, 0x55
        /*002e*/ 	.short	(.L_141 - .L_140)


	//   ....[0]....
.L_140:
        /* <DEDUP_REMOVED lines=86> */
        /*0584*/ 	.byte	0xc0, 0xc9, 0x01, 0x00


	//----- nvinfo : EIATTR_MERCURY_ISA_VERSION
	.align		4
.L_141:
        /*0588*/ 	.byte	0x03, 0x5f
        /*058a*/ 	.short	0x0101


	//----- nvinfo : EIATTR_UNUSED_LOAD_BYTE_OFFSET
	.align		4
        /*058c*/ 	.byte	0x04, 0x44
        /*058e*/ 	.short	(.L_143 - .L_142)


	//   ....[0]....
.L_142:
        /*0590*/ 	.word	0x00000b30
        /*0594*/ 	.word	0x0000fff0


	//   ....[1]....
        /*0598*/ 	.word	0x00015b50
        /*059c*/ 	.word	0x0000fff0


	//----- nvinfo : EIATTR_INT_WARP_WIDE_INSTR_OFFSETS
	.align		4
.L_143:
        /*05a0*/ 	.byte	0x04, 0x31
        /*05a2*/ 	.short	(.L_145 - .L_144)


	//   ....[0]....
.L_144:
        /*05a4*/ 	.word	0x000001c0


	//   ....[1]....
        /*05a8*/ 	.word	0x00000200


	//   ....[2]....
        /*05ac*/ 	.word	0x00000270


	//   ....[3]....
        /*05b0*/ 	.word	0x00018fc0


	//   ....[4]....
        /*05b4*/ 	.word	0x00019050


	//   ....[5]....
        /*05b8*/ 	.word	0x00019490


	//   ....[6]....
        /*05bc*/ 	.word	0x000194c0


	//   ....[7]....
        /*05c0*/ 	.word	0x000196b0


	//   ....[8]....
        /*05c4*/ 	.word	0x00019780


	//   ....[9]....
        /*05c8*/ 	.word	0x0001b6a0


	//   ....[10]....
        /*05cc*/ 	.word	0x0001b730


	//----- nvinfo : EIATTR_COOP_GROUP_MASK_REGIDS
	.align		4
.L_145:
        /*05d0*/ 	.byte	0x04, 0x29
        /*05d2*/ 	.short	(.L_147 - .L_146)


	//   ....[0]....
.L_146:
        /*05d4*/ 	.word	0xffffffff


	//   ....[1]....
        /*05d8*/ 	.word	0xffffffff


	//   ....[2]....
        /*05dc*/ 	.word	0xffffffff


	//   ....[3]....
        /*05e0*/ 	.word	0xffffffff


	//   ....[4]....
        /*05e4*/ 	.word	0xffffffff


	//   ....[5]....
        /*05e8*/ 	.word	0xffffffff


	//   ....[6]....
        /*05ec*/ 	.word	0xffffffff


	//   ....[7]....
        /*05f0*/ 	.word	0xffffffff


	//   ....[8]....
        /*05f4*/ 	.word	0xffffffff


	//   ....[9]....
        /*05f8*/ 	.word	0xffffffff


	//   ....[10]....
        /*05fc*/ 	.word	0xffffffff


	//   ....[11]....
        /*0600*/ 	.word	0xffffffff


	//   ....[12]....
        /*0604*/ 	.word	0xffffffff


	//   ....[13]....
        /*0608*/ 	.word	0xffffffff


	//   ....[14]....
        /*060c*/ 	.word	0xffffffff


	//   ....[15]....
        /*0610*/ 	.word	0xffffffff


	//   ....[16]....
        /*0614*/ 	.word	0xffffffff


	//   ....[17]....
        /*0618*/ 	.word	0xffffffff


	//   ....[18]....
        /*061c*/ 	.word	0xffffffff


	//   ....[19]....
        /*0620*/ 	.word	0xffffffff


	//   ....[20]....
        /*0624*/ 	.word	0xffffffff


	//   ....[21]....
        /*0628*/ 	.word	0xffffffff


	//   ....[22]....
        /*062c*/ 	.word	0xffffffff


	//   ....[23]....
        /*0630*/ 	.word	0xffffffff


	//   ....[24]....
        /*0634*/ 	.word	0xffffffff


	//   ....[25]....
        /*0638*/ 	.word	0xffffffff


	//   ....[26]....
        /*063c*/ 	.word	0xffffffff


	//   ....[27]....
        /*0640*/ 	.word	0xffffffff


	//   ....[28]....
        /*0644*/ 	.word	0xffffffff


	//   ....[29]....
        /*0648*/ 	.word	0xffffffff


	//   ....[30]....
        /*064c*/ 	.word	0xffffffff


	//   ....[31]....
        /*0650*/ 	.word	0xffffffff


	//   ....[32]....
        /*0654*/ 	.word	0xffffffff


	//   ....[33]....
        /*0658*/ 	.word	0xffffffff


	//   ....[34]....
        /*065c*/ 	.word	0xffffffff


	//   ....[35]....
        /*0660*/ 	.word	0xffffffff


	//   ....[36]....
        /*0664*/ 	.word	0xffffffff


	//   ....[37]....
        /*0668*/ 	.word	0xffffffff


	//   ....[38]....
        /*066c*/ 	.word	0xffffffff


	//   ....[39]....
        /*0670*/ 	.word	0xffffffff


	//   ....[40]....
        /*0674*/ 	.word	0xffffffff


	//   ....[41]....
        /*0678*/ 	.word	0xffffffff


	//   ....[42]....
        /*067c*/ 	.word	0xffffffff


	//   ....[43]....
        /*0680*/ 	.word	0xffffffff


	//   ....[44]....
        /*0684*/ 	.word	0xffffffff


	//   ....[45]....
        /*0688*/ 	.word	0xffffffff


	//   ....[46]....
        /*068c*/ 	.word	0xffffffff


	//   ....[47]....
        /*0690*/ 	.word	0xffffffff


	//   ....[48]....
        /*0694*/ 	.word	0xffffffff


	//   ....[49]....
        /*0698*/ 	.word	0xffffffff


	//   ....[50]....
        /*069c*/ 	.word	0xffffffff


	//   ....[51]....
        /*06a0*/ 	.word	0xffffffff


	//   ....[52]....
        /*06a4*/ 	.word	0xffffffff


	//   ....[53]....
        /*06a8*/ 	.word	0xffffffff


	//   ....[54]....
        /*06ac*/ 	.word	0xffffffff


	//   ....[55]....
        /*06b0*/ 	.word	0xffffffff


	//   ....[56]....
        /*06b4*/ 	.word	0x0500000f


	//   ....[57]....
        /*06b8*/ 	.word	0x0500000f


	//   ....[58]....
        /*06bc*/ 	.word	0x0500000f


	//   ....[59]....
        /*06c0*/ 	.word	0x0500000f


	//   ....[60]....
        /*06c4*/ 	.word	0x0500000f


	//   ....[61]....
        /*06c8*/ 	.word	0x0500000f


	//   ....[62]....
        /*06cc*/ 	.word	0x0500000f


	//   ....[63]....
        /*06d0*/ 	.word	0x0500000f


	//   ....[64]....
        /*06d4*/ 	.word	0x0500000f


	//   ....[65]....
        /*06d8*/ 	.word	0x0500000f


	//   ....[66]....
        /*06dc*/ 	.word	0x0500000f


	//   ....[67]....
        /*06e0*/ 	.word	0x0500000f


	//   ....[68]....
        /*06e4*/ 	.word	0x0500000f


	//   ....[69]....
        /*06e8*/ 	.word	0x0500000f


	//   ....[70]....
        /*06ec*/ 	.word	0x0500000f


	//   ....[71]....
        /*06f0*/ 	.word	0x0500000f


	//   ....[72]....
        /*06f4*/ 	.word	0x0500000f


	//   ....[73]....
        /*06f8*/ 	.word	0x0500000f


	//   ....[74]....
        /*06fc*/ 	.word	0x0500000f


	//   ....[75]....
        /*0700*/ 	.word	0x0500000f


	//   ....[76]....
        /*0704*/ 	.word	0x0500000f


	//   ....[77]....
        /*0708*/ 	.word	0x0500000f


	//   ....[78]....
        /*070c*/ 	.word	0x0500000f


	//   ....[79]....
        /*0710*/ 	.word	0x0500000f


	//   ....[80]....
        /*0714*/ 	.word	0x0500000f


	//   ....[81]....
        /*0718*/ 	.word	0x0500000f


	//   ....[82]....
        /*071c*/ 	.word	0x0500000f


	//   ....[83]....
        /*0720*/ 	.word	0x0500000f


	//   ....[84]....
        /*0724*/ 	.word	0x0500000f


	//----- nvinfo : EIATTR_COOP_GROUP_INSTR_OFFSETS
	.align		4
.L_147:
        /*0728*/ 	.byte	0x04, 0x28
        /*072a*/ 	.short	(.L_149 - .L_148)


	//   ....[0]....
.L_148:
        /*072c*/ 	.word	0x00000070


	//   ....[1]....
        /*0730*/ 	.word	0x000001d0


	//   ....[2]....
        /*0734*/ 	.word	0x00000220


	//   ....[3]....
        /*0738*/ 	.word	0x00000450


	//   ....[4]....
        /*073c*/ 	.word	0x000005b0


	//   ....[5]....
        /*0740*/ 	.word	0x000006d0


	//   ....[6]....
        /*0744*/ 	.word	0x00000830


	//   ....[7]....
        /*0748*/ 	.word	0x000071d0


	//   ....[8]....
        /*074c*/ 	.word	0x0000e1b0


	//   ....[9]....
        /*0750*/ 	.word	0x0000e1d0


	//   ....[10]....
        /*0754*/ 	.word	0x0000e630


	//   ....[11]....
        /*0758*/ 	.word	0x0000e670


	//   ....[12]....
        /*075c*/ 	.word	0x0000f9a0


	//   ....[13]....
        /*0760*/ 	.word	0x00012a40


	//   ....[14]....
        /*0764*/ 	.word	0x00012aa0


	//   ....[15]....
        /*0768*/ 	.word	0x00013450


	//   ....[16]....
        /*076c*/ 	.word	0x00013470


	//   ....[17]....
        /*0770*/ 	.word	0x00014dd0


	//   ....[18]....
        /*0774*/ 	.word	0x00015250


	//   ....[19]....
        /*0778*/ 	.word	0x00015550


	//   ....[20]....
        /*077c*/ 	.word	0x00015580


	//   ....[21]....
        /*0780*/ 	.word	0x000155d0


	//   ....[22]....
        /*0784*/ 	.word	0x00017380


	//   ....[23]....
        /*0788*/ 	.word	0x00017510


	//   ....[24]....
        /*078c*/ 	.word	0x00017540


	//   ....[25]....
        /*0790*/ 	.word	0x00017570


	//   ....[26]....
        /*0794*/ 	.word	0x000175b0


	//   ....[27]....
        /*0798*/ 	.word	0x00017600


	//   ....[28]....
        /*079c*/ 	.word	0x00017660


	//   ....[29]....
        /*07a0*/ 	.word	0x00017820


	//   ....[30]....
        /*07a4*/ 	.word	0x00017880


	//   ....[31]....
        /*07a8*/ 	.word	0x000178c0


	//   ....[32]....
        /*07ac*/ 	.word	0x00017900


	//   ....[33]....
        /*07b0*/ 	.word	0x00017930


	//   ....[34]....
        /*07b4*/ 	.word	0x00017960


	//   ....[35]....
        /*07b8*/ 	.word	0x000179e0


	//   ....[36]....
        /*07bc*/ 	.word	0x00017a10


	//   ....[37]....
        /*07c0*/ 	.word	0x00017a90


	//   ....[38]....
        /*07c4*/ 	.word	0x0001baa0


	//   ....[39]....
        /*07c8*/ 	.word	0x0001bab0


	//   ....[40]....
        /*07cc*/ 	.word	0x0001bba0


	//   ....[41]....
        /*07d0*/ 	.word	0x0001bc00


	//   ....[42]....
        /*07d4*/ 	.word	0x0001bc40


	//   ....[43]....
        /*07d8*/ 	.word	0x0001bc80


	//   ....[44]....
        /*07dc*/ 	.word	0x0001bcb0


	//   ....[45]....
        /*07e0*/ 	.word	0x0001bce0


	//   ....[46]....
        /*07e4*/ 	.word	0x0001be50


	//   ....[47]....
        /*07e8*/ 	.word	0x0001beb0


	//   ....[48]....
        /*07ec*/ 	.word	0x0001bef0


	//   ....[49]....
        /*07f0*/ 	.word	0x0001bf30


	//   ....[50]....
        /*07f4*/ 	.word	0x0001bf60


	//   ....[51]....
        /*07f8*/ 	.word	0x0001bf90


	//   ....[52]....
        /*07fc*/ 	.word	0x0001c050


	//   ....[53]....
        /*0800*/ 	.word	0x0001c070


	//   ....[54]....
        /*0804*/ 	.word	0x0001c0e0


	//   ....[55]....
        /*0808*/ 	.word	0x0001c510


	//   ....[56]....
        /*080c*/ 	.word	0x0001c990


	//   ....[57]....
        /*0810*/ 	.word	0x0001ca40


	//   ....[58]....
        /*0814*/ 	.word	0x0001cae0


	//   ....[59]....
        /*0818*/ 	.word	0x0001cb80


	//   ....[60]....
        /*081c*/ 	.word	0x0001cc20


	//   ....[61]....
        /*0820*/ 	.word	0x0001cd10


	//   ....[62]....
        /*0824*/ 	.word	0x0001cdb0


	//   ....[63]....
        /*0828*/ 	.word	0x0001ce50


	//   ....[64]....
        /*082c*/ 	.word	0x0001cef0


	//   ....[65]....
        /*0830*/ 	.word	0x0001d150


	//   ....[66]....
        /*0834*/ 	.word	0x0001d430


	//   ....[67]....
        /*0838*/ 	.word	0x0001d820


	//   ....[68]....
        /*083c*/ 	.word	0x0001d8b0


	//   ....[69]....
        /*0840*/ 	.word	0x0001d950


	//   ....[70]....
        /*0844*/ 	.word	0x0001da00


	//   ....[71]....
        /*0848*/ 	.word	0x0001da80


	//   ....[72]....
        /*084c*/ 	.word	0x0001db00


	//   ....[73]....
        /*0850*/ 	.word	0x0001db80


	//   ....[74]....
        /*0854*/ 	.word	0x0001dc00


	//   ....[75]....
        /*0858*/ 	.word	0x0001dc90


	//   ....[76]....
        /*085c*/ 	.word	0x0001dd40


	//   ....[77]....
        /*0860*/ 	.word	0x0001ddc0


	//   ....[78]....
        /*0864*/ 	.word	0x0001de40


	//   ....[79]....
        /*0868*/ 	.word	0x0001dec0


	//   ....[80]....
        /*086c*/ 	.word	0x0001df40


	//   ....[81]....
        /*0870*/ 	.word	0x0001dfb0


	//   ....[82]....
        /*0874*/ 	.word	0x0001e050


	//   ....[83]....
        /*0878*/ 	.word	0x0001e0e0


	//   ....[84]....
        /*087c*/ 	.word	0x0001e200


	//----- nvinfo : EIATTR_REG_RECONFIG
	.align		4
.L_149:
        /*0880*/ 	.byte	0x01, 0x54
	.zero		2


	//----- nvinfo : EIATTR_SYSCALL_OFFSETS
	.align		4
        /*0884*/ 	.byte	0x04, 0x46
        /*0886*/ 	.short	(.L_151 - .L_150)


	//   ....[0]....
.L_150:
        /*0888*/ 	.word	0x00001b70


	//   ....[1]....
        /*088c*/ 	.word	0x00001cc0


	//   ....[2]....
        /*0890*/ 	.word	0x000073a0


	//   ....[3]....
        /*0894*/ 	.word	0x00007860


	//   ....[4]....
        /*0898*/ 	.word	0x000191d0


	//   ....[5]....
        /*089c*/ 	.word	0x00019300


	//   ....[6]....
        /*08a0*/ 	.word	0x00019400


	//----- nvinfo : EIATTR_MBARRIER_INSTR_OFFSETS
	.align		4
.L_151:
        /*08a4*/ 	.byte	0x04, 0x39
        /*08a6*/ 	.short	(.L_153 - .L_152)


	//   ....[0]....
.L_152:
        /*08a8*/ 	.word	0x00000300
        /*08ac*/ 	.word	0x000000ff
        /*08b0*/ 	.word	0x00031c00
        /*08b4*/ 	.short	0x0100
        /*08b6*/ 	.byte	0x08
	.zero		1


	//   ....[1]....
        /*08b8*/ 	.word	0x00000310
        /*08bc*/ 	.word	0x000000ff
        /*08c0*/ 	.word	0x00031c20
        /*08c4*/ 	.short	0x0100
        /*08c6*/ 	.byte	0x08
	.zero		1


	//   ....[2]....
        /*08c8*/ 	.word	0x00000400
        /*08cc*/ 	.word	0x000000ff
        /*08d0*/ 	.word	0x00031c30
        /*08d4*/ 	.short	0x0100
        /*08d6*/ 	.byte	0x08
	.zero		1


	//   ....[3]....
        /*08d8*/ 	.word	0x00000410
        /*08dc*/ 	.word	0x000000ff
        /*08e0*/ 	.word	0x00031c40
        /*08e4*/ 	.short	0x0100
        /*08e6*/ 	.byte	0x08
	.zero		1


	//   ....[4]....
        /*08e8*/ 	.word	0x00000420
        /*08ec*/ 	.word	0x000000ff
        /*08f0*/ 	.word	0x00031c38
        /*08f4*/ 	.short	0x0100
        /*08f6*/ 	.byte	0x08
	.zero		1


	//   ....[5]....
        /*08f8*/ 	.word	0x00000430
        /*08fc*/ 	.word	0x000000ff
        /*0900*/ 	.word	0x00031c48
        /*0904*/ 	.short	0x0100
        /*0906*/ 	.byte	0x08
	.zero		1


	//   ....[6]....
        /*0908*/ 	.word	0x00000560
        /*090c*/ 	.word	0x000000ff
        /*0910*/ 	.word	0x00031c50
        /*0914*/ 	.short	0x0100
        /*0916*/ 	.byte	0x08
	.zero		1


	//   ....[7]....
        /*0918*/ 	.word	0x00000570
        /*091c*/ 	.word	0x000000ff
        /*0920*/ 	.word	0x00031c60
        /*0924*/ 	.short	0x0100
        /*0926*/ 	.byte	0x08
	.zero		1


	//   ....[8]....
        /*0928*/ 	.word	0x00000580
        /*092c*/ 	.word	0x000000ff
        /*0930*/ 	.word	0x00031c58
        /*0934*/ 	.short	0x0100
        /*0936*/ 	.byte	0x08
	.zero		1


	//   ....[9]....
        /*0938*/ 	.word	0x00000590
        /*093c*/ 	.word	0x000000ff
        /*0940*/ 	.word	0x00031c68
        /*0944*/ 	.short	0x0100
        /*0946*/ 	.byte	0x08
	.zero		1


	//   ....[10]....
        /*0948*/ 	.word	0x00000680
        /*094c*/ 	.word	0x000000ff
        /*0950*/ 	.word	0x00031c70
        /*0954*/ 	.short	0x0100
        /*0956*/ 	.byte	0x06
	.zero		1


	//   ....[11]....
        /*0958*/ 	.word	0x00000690
        /*095c*/ 	.word	0x000000ff
        /*0960*/ 	.word	0x00031c80
        /*0964*/ 	.short	0x0100
        /*0966*/ 	.byte	0x06
	.zero		1


	//   ....[12]....
        /*0968*/ 	.word	0x000006a0
        /*096c*/ 	.word	0x000000ff
        /*0970*/ 	.word	0x00031c78
        /*0974*/ 	.short	0x0100
        /*0976*/ 	.byte	0x06
	.zero		1


	//   ....[13]....
        /*0978*/ 	.word	0x000006b0
        /*097c*/ 	.word	0x000000ff
        /*0980*/ 	.word	0x00031c88
        /*0984*/ 	.short	0x0100
        /*0986*/ 	.byte	0x06
	.zero		1


	//   ....[14]....
        /*0988*/ 	.word	0x000007e0
        /*098c*/ 	.word	0x000000ff
        /*0990*/ 	.word	0x00031c90
        /*0994*/ 	.short	0x0100
        /*0996*/ 	.byte	0x08
	.zero		1


	//   ....[15]....
        /*0998*/ 	.word	0x000007f0
        /*099c*/ 	.word	0x000000ff
        /*09a0*/ 	.word	0x00031ca0
        /*09a4*/ 	.short	0x0100
        /*09a6*/ 	.byte	0x08
	.zero		1


	//   ....[16]....
        /*09a8*/ 	.word	0x00000800
        /*09ac*/ 	.word	0x000000ff
        /*09b0*/ 	.word	0x00031c98
        /*09b4*/ 	.short	0x0100
        /*09b6*/ 	.byte	0x08
	.zero		1


	//   ....[17]....
        /*09b8*/ 	.word	0x00000810
        /*09bc*/ 	.word	0x000000ff
        /*09c0*/ 	.word	0x00031ca8
        /*09c4*/ 	.short	0x0100
        /*09c6*/ 	.byte	0x08
	.zero		1


	//   ....[18]....
        /*09c8*/ 	.word	0x00000940
        /*09cc*/ 	.word	0x000000ff
        /*09d0*/ 	.word	0x00031cb0
        /*09d4*/ 	.short	0x0100
        /*09d6*/ 	.byte	0x08
	.zero		1


	//   ....[19]....
        /*09d8*/ 	.word	0x00000950
        /*09dc*/ 	.word	0x000000ff
        /*09e0*/ 	.word	0x00031cc0
        /*09e4*/ 	.short	0x0100
        /*09e6*/ 	.byte	0x08
	.zero		1


	//   ....[20]....
        /*09e8*/ 	.word	0x00000960
        /*09ec*/ 	.word	0x000000ff
        /*09f0*/ 	.word	0x00031cb8
        /*09f4*/ 	.short	0x0100
        /*09f6*/ 	.byte	0x08
	.zero		1


	//   ....[21]....
        /*09f8*/ 	.word	0x00000970
        /*09fc*/ 	.word	0x000000ff
        /*0a00*/ 	.word	0x00031cc8
        /*0a04*/ 	.short	0x0100
        /*0a06*/ 	.byte	0x08
	.zero		1


	//   ....[22]....
        /*0a08*/ 	.word	0x000031e0
        /*0a0c*/ 	.word	0x00000014
        /*0a10*/ 	.word	0x00031c90
        /*0a14*/ 	.short	0x010a
        /*0a16*/ 	.byte	0x3f
	.zero		1


	//   ....[23]....
        /*0a18*/ 	.word	0x00004d60
        /*0a1c*/ 	.word	0x00000014
        /*0a20*/ 	.word	0x00031c90
        /*0a24*/ 	.short	0x010a
        /*0a26*/ 	.byte	0x3f
	.zero		1


	//   ....[24]....
        /*0a28*/ 	.word	0x000068a0
        /*0a2c*/ 	.word	0x00000014
        /*0a30*/ 	.word	0x00031c90
        /*0a34*/ 	.short	0x010a
        /*0a36*/ 	.byte	0x3f
	.zero		1


	//   ....[25]....
        /*0a38*/ 	.word	0x00006b10
        /*0a3c*/ 	.word	0x00000020
        /*0a40*/ 	.word	0x00000000
        /*0a44*/ 	.short	0x0101
        /*0a46*/ 	.byte	0x3f
	.zero		1


	//   ....[26]....
        /*0a48*/ 	.word	0x00006b50
        /*0a4c*/ 	.word	0x00000014
        /*0a50*/ 	.word	0x00031cb0
        /*0a54*/ 	.short	0x010a
        /*0a56*/ 	.byte	0x3f
	.zero		1


	//   ....[27]....
        /*0a58*/ 	.word	0x00006e90
        /*0a5c*/ 	.word	0x00000014
        /*0a60*/ 	.word	0x00000000
        /*0a64*/ 	.short	0x0101
        /*0a66*/ 	.byte	0x3f
	.zero		1


	//   ....[28]....
        /*0a68*/ 	.word	0x00007440
        /*0a6c*/ 	.word	0x00000012
        /*0a70*/ 	.word	0x00031c00
        /*0a74*/ 	.short	0x010a
        /*0a76*/ 	.byte	0x3f
	.zero		1


	//   ....[29]....
        /*0a78*/ 	.word	0x00007490
        /*0a7c*/ 	.word	0x00000012
        /*0a80*/ 	.word	0x00031c00
        /*0a84*/ 	.short	0x010a
        /*0a86*/ 	.byte	0x3f
	.zero		1


	//   ....[30]....
        /*0a88*/ 	.word	0x00007da0
        /*0a8c*/ 	.word	0x00000012
        /*0a90*/ 	.word	0x00031c00
        /*0a94*/ 	.short	0x010a
        /*0a96*/ 	.byte	0x3f
	.zero		1


	//   ....[31]....
        /*0a98*/ 	.word	0x000097a0
        /*0a9c*/ 	.word	0x00000012
        /*0aa0*/ 	.word	0x00031c00
        /*0aa4*/ 	.short	0x010a
        /*0aa6*/ 	.byte	0x3f
	.zero		1


	//   ....[32]....
        /*0aa8*/ 	.word	0x0000b030
        /*0aac*/ 	.word	0x00000000
        /*0ab0*/ 	.word	0x00031c30
        /*0ab4*/ 	.short	0x010a
        /*0ab6*/ 	.byte	0x3f
	.zero		1


	//   ....[33]....
        /*0ab8*/ 	.word	0x0000b100
        /*0abc*/ 	.word	0x00000000
        /*0ac0*/ 	.word	0x00031c30
        /*0ac4*/ 	.short	0x010a
        /*0ac6*/ 	.byte	0x3f
	.zero		1


	//   ....[34]....
        /*0ac8*/ 	.word	0x0000ebc0
        /*0acc*/ 	.word	0x00000000
        /*0ad0*/ 	.word	0x00000000
        /*0ad4*/ 	.short	0x0101
        /*0ad6*/ 	.byte	0x3f
	.zero		1


	//   ....[35]....
        /*0ad8*/ 	.word	0x0000fc80
        /*0adc*/ 	.word	0x0000000e
        /*0ae0*/ 	.word	0x00031c30
        /*0ae4*/ 	.short	0x010a
        /*0ae6*/ 	.byte	0x3f
	.zero		1


	//   ....[36]....
        /*0ae8*/ 	.word	0x0000fcd0
        /*0aec*/ 	.word	0x0000000e
        /*0af0*/ 	.word	0x00031c30
        /*0af4*/ 	.short	0x010a
        /*0af6*/ 	.byte	0x3f
	.zero		1


	//   ....[37]....
        /*0af8*/ 	.word	0x00012150
        /*0afc*/ 	.word	0x0000000f
        /*0b00*/ 	.word	0x00031c50
        /*0b04*/ 	.short	0x010a
        /*0b06*/ 	.byte	0x3f
	.zero		1


	//   ....[38]....
        /*0b08*/ 	.word	0x00012190
        /*0b0c*/ 	.word	0x0000000f
        /*0b10*/ 	.word	0x00031c50
        /*0b14*/ 	.short	0x010a
        /*0b16*/ 	.byte	0x3f
	.zero		1


	//   ....[39]....
        /*0b18*/ 	.word	0x000140e0
        /*0b1c*/ 	.word	0x0000006f
        /*0b20*/ 	.word	0x00000000
        /*0b24*/ 	.short	0x0101
        /*0b26*/ 	.byte	0x3f
	.zero		1


	//   ....[40]....
        /*0b28*/ 	.word	0x00014120
        /*0b2c*/ 	.word	0x0000006c
        /*0b30*/ 	.word	0x00000000
        /*0b34*/ 	.short	0x0101
        /*0b36*/ 	.byte	0x3f
	.zero		1


	//   ....[41]....
        /*0b38*/ 	.word	0x00014e60
        /*0b3c*/ 	.word	0x00000009
        /*0b40*/ 	.word	0x00031c50
        /*0b44*/ 	.short	0x010a
        /*0b46*/ 	.byte	0x3f
	.zero		1


	//   ....[42]....
        /*0b48*/ 	.word	0x00014f10
        /*0b4c*/ 	.word	0x00000009
        /*0b50*/ 	.word	0x00031c50
        /*0b54*/ 	.short	0x010a
        /*0b56*/ 	.byte	0x3f
	.zero		1


	//   ....[43]....
        /*0b58*/ 	.word	0x00015910
        /*0b5c*/ 	.word	0x00000009
        /*0b60*/ 	.word	0x00000000
        /*0b64*/ 	.short	0x0101
        /*0b66*/ 	.byte	0x3f
	.zero		1


	//   ....[44]....
        /*0b68*/ 	.word	0x00016820
        /*0b6c*/ 	.word	0x00000000
        /*0b70*/ 	.word	0x00000000
        /*0b74*/ 	.short	0x0101
        /*0b76*/ 	.byte	0x3f
	.zero		1


	//   ....[45]....
        /*0b78*/ 	.word	0x000184a0
        /*0b7c*/ 	.word	0x00000006
        /*0b80*/ 	.word	0x00031c20
        /*0b84*/ 	.short	0x010a
        /*0b86*/ 	.byte	0x3f
	.zero		1


	//   ....[46]....
        /*0b88*/ 	.word	0x00018510
        /*0b8c*/ 	.word	0x00000007
        /*0b90*/ 	.word	0x00031ca0
        /*0b94*/ 	.short	0x010a
        /*0b96*/ 	.byte	0x3f
	.zero		1


	//   ....[47]....
        /*0b98*/ 	.word	0x00018760
        /*0b9c*/ 	.word	0x00000007
        /*0ba0*/ 	.word	0x00031cc0
        /*0ba4*/ 	.short	0x010a
        /*0ba6*/ 	.byte	0x3f
	.zero		1


	//   ....[48]....
        /*0ba8*/ 	.word	0x00018a50
        /*0bac*/ 	.word	0x00000007
        /*0bb0*/ 	.word	0x00031ca0
        /*0bb4*/ 	.short	0x010a
        /*0bb6*/ 	.byte	0x3f
	.zero		1


	//   ....[49]....
        /*0bb8*/ 	.word	0x00018c90
        /*0bbc*/ 	.word	0x00000007
        /*0bc0*/ 	.word	0x00031cc0
        /*0bc4*/ 	.short	0x010a
        /*0bc6*/ 	.byte	0x3f
	.zero		1


	//   ....[50]....
        /*0bc8*/ 	.word	0x00019a70
        /*0bcc*/ 	.word	0x00000005
        /*0bd0*/ 	.word	0x00031c40
        /*0bd4*/ 	.short	0x010a
        /*0bd6*/ 	.byte	0x3f
	.zero		1


	//   ....[51]....
        /*0bd8*/ 	.word	0x00019f80
        /*0bdc*/ 	.word	0x0000001c
        /*0be0*/ 	.word	0x00031c20
        /*0be4*/ 	.short	0x010a
        /*0be6*/ 	.byte	0x3f
	.zero		1


	//   ....[52]....
        /*0be8*/ 	.word	0x0001a280
        /*0bec*/ 	.word	0x00000003
        /*0bf0*/ 	.word	0x00031c40
        /*0bf4*/ 	.short	0x010a
        /*0bf6*/ 	.byte	0x3f
	.zero		1


	//   ....[53]....
        /*0bf8*/ 	.word	0x0001a500
        /*0bfc*/ 	.word	0x00000002
        /*0c00*/ 	.word	0x00000060
        /*0c04*/ 	.short	0x010a
        /*0c06*/ 	.byte	0x3f
	.zero		1


	//   ....[54]....
        /*0c08*/ 	.word	0x0001aa20
        /*0c0c*/ 	.word	0x00000003
        /*0c10*/ 	.word	0x00031c40
        /*0c14*/ 	.short	0x010a
        /*0c16*/ 	.byte	0x3f
	.zero		1


	//   ....[55]....
        /*0c18*/ 	.word	0x0001aca0
        /*0c1c*/ 	.word	0x00000003
        /*0c20*/ 	.word	0x00000060
        /*0c24*/ 	.short	0x010a
        /*0c26*/ 	.byte	0x3f
	.zero		1


	//   ....[56]....
        /*0c28*/ 	.word	0x0001b110
        /*0c2c*/ 	.word	0x00000002
        /*0c30*/ 	.word	0x00031c40
        /*0c34*/ 	.short	0x010a
        /*0c36*/ 	.byte	0x3f
	.zero		1


	//   ....[57]....
        /*0c38*/ 	.word	0x0001b3b0
        /*0c3c*/ 	.word	0x00000002
        /*0c40*/ 	.word	0x00000060
        /*0c44*/ 	.short	0x010a
        /*0c46*/ 	.byte	0x3f
	.zero		1


	//   ....[58]....
        /*0c48*/ 	.word	0x0001b7a0
        /*0c4c*/ 	.word	0x00000003
        /*0c50*/ 	.word	0x00031c60
        /*0c54*/ 	.short	0x010a
        /*0c56*/ 	.byte	0x3f
	.zero		1


	//   ....[59]....
        /*0c58*/ 	.word	0x0001c490
        /*0c5c*/ 	.word	0x00000009
        /*0c60*/ 	.word	0x00031c20
        /*0c64*/ 	.short	0x010a
        /*0c66*/ 	.byte	0x3f
	.zero		1


	//   ....[60]....
        /*0c68*/ 	.word	0x0001c640
        /*0c6c*/ 	.word	0x00000007
        /*0c70*/ 	.word	0x00000000
        /*0c74*/ 	.short	0x010a
        /*0c76*/ 	.byte	0x3f
	.zero		1


	//   ....[61]....
        /*0c78*/ 	.word	0x0001c6b0
        /*0c7c*/ 	.word	0x00000003
        /*0c80*/ 	.word	0x00000000
        /*0c84*/ 	.short	0x010a
        /*0c86*/ 	.byte	0x3f
	.zero		1


	//   ....[62]....
        /*0c88*/ 	.word	0x0001c710
        /*0c8c*/ 	.word	0x00000005
        /*0c90*/ 	.word	0x00000000
        /*0c94*/ 	.short	0x010a
        /*0c96*/ 	.byte	0x3f
	.zero		1


	//   ....[63]....
        /*0c98*/ 	.word	0x0001c740
        /*0c9c*/ 	.word	0x00000003
        /*0ca0*/ 	.word	0x00000000
        /*0ca4*/ 	.short	0x010a
        /*0ca6*/ 	.byte	0x3f
	.zero		1


	//   ....[64]....
        /*0ca8*/ 	.word	0x0001c7a0
        /*0cac*/ 	.word	0x00000014
        /*0cb0*/ 	.word	0x00031c90
        /*0cb4*/ 	.short	0x010a
        /*0cb6*/ 	.byte	0x3f
	.zero		1


	//   ....[65]....
        /*0cb8*/ 	.word	0x0001c7f0
        /*0cbc*/ 	.word	0x00000014
        /*0cc0*/ 	.word	0x00031c90
        /*0cc4*/ 	.short	0x010a
        /*0cc6*/ 	.byte	0x3f
	.zero		1


	//   ....[66]....
        /*0cc8*/ 	.word	0x0001c840
        /*0ccc*/ 	.word	0x00000014
        /*0cd0*/ 	.word	0x00031c90
        /*0cd4*/ 	.short	0x010a
        /*0cd6*/ 	.byte	0x3f
	.zero		1


	//   ....[67]....
        /*0cd8*/ 	.word	0x0001c890
        /*0cdc*/ 	.word	0x00000014
        /*0ce0*/ 	.word	0x00031cb0
        /*0ce4*/ 	.short	0x010a
        /*0ce6*/ 	.byte	0x3f
	.zero		1


	//   ....[68]....
        /*0ce8*/ 	.word	0x0001cc60
        /*0cec*/ 	.word	0x00000012
        /*0cf0*/ 	.word	0x00031c00
        /*0cf4*/ 	.short	0x010a
        /*0cf6*/ 	.byte	0x3f
	.zero		1


	//   ....[69]....
        /*0cf8*/ 	.word	0x0001cf30
        /*0cfc*/ 	.word	0x00000012
        /*0d00*/ 	.word	0x00031c00
        /*0d04*/ 	.short	0x010a
        /*0d06*/ 	.byte	0x3f
	.zero		1


	//   ....[70]....
        /*0d08*/ 	.word	0x0001cf80
        /*0d0c*/ 	.word	0x00000000
        /*0d10*/ 	.word	0x00031c30
        /*0d14*/ 	.short	0x010a
        /*0d16*/ 	.byte	0x3f
	.zero		1


	//   ....[71]....
        /*0d18*/ 	.word	0x0001cfd0
        /*0d1c*/ 	.word	0x0000000e
        /*0d20*/ 	.word	0x00031c30
        /*0d24*/ 	.short	0x010a
        /*0d26*/ 	.byte	0x3f
	.zero		1


	//   ....[72]....
        /*0d28*/ 	.word	0x0001d020
        /*0d2c*/ 	.word	0x0000000f
        /*0d30*/ 	.word	0x00031c50
        /*0d34*/ 	.short	0x010a
        /*0d36*/ 	.byte	0x3f
	.zero		1


	//   ....[73]....
        /*0d38*/ 	.word	0x0001d070
        /*0d3c*/ 	.word	0x00000009
        /*0d40*/ 	.word	0x00031c50
        /*0d44*/ 	.short	0x010a
        /*0d46*/ 	.byte	0x3f
	.zero		1


	//   ....[74]....
        /*0d48*/ 	.word	0x0001d210
        /*0d4c*/ 	.word	0x00000006
        /*0d50*/ 	.word	0x00031c20
        /*0d54*/ 	.short	0x010a
        /*0d56*/ 	.byte	0x3f
	.zero		1


	//   ....[75]....
        /*0d58*/ 	.word	0x0001d260
        /*0d5c*/ 	.word	0x00000007
        /*0d60*/ 	.word	0x00031ca0
        /*0d64*/ 	.short	0x010a
        /*0d66*/ 	.byte	0x3f
	.zero		1


	//   ....[76]....
        /*0d68*/ 	.word	0x0001d2b0
        /*0d6c*/ 	.word	0x00000007
        /*0d70*/ 	.word	0x00031cc0
        /*0d74*/ 	.short	0x010a
        /*0d76*/ 	.byte	0x3f
	.zero		1


	//   ....[77]....
        /*0d78*/ 	.word	0x0001d300
        /*0d7c*/ 	.word	0x00000007
        /*0d80*/ 	.word	0x00031ca0
        /*0d84*/ 	.short	0x010a
        /*0d86*/ 	.byte	0x3f
	.zero		1


	//   ....[78]....
        /*0d88*/ 	.word	0x0001d350
        /*0d8c*/ 	.word	0x00000007
        /*0d90*/ 	.word	0x00031cc0
        /*0d94*/ 	.short	0x010a
        /*0d96*/ 	.byte	0x3f
	.zero		1


	//   ....[79]....
        /*0d98*/ 	.word	0x0001d4f0
        /*0d9c*/ 	.word	0x00000005
        /*0da0*/ 	.word	0x00031c40
        /*0da4*/ 	.short	0x010a
        /*0da6*/ 	.byte	0x3f
	.zero		1


	//   ....[80]....
        /*0da8*/ 	.word	0x0001d540
        /*0dac*/ 	.word	0x0000001c
        /*0db0*/ 	.word	0x00031c20
        /*0db4*/ 	.short	0x010a
        /*0db6*/ 	.byte	0x3f
	.zero		1


	//   ....[81]....
        /*0db8*/ 	.word	0x0001d590
        /*0dbc*/ 	.word	0x00000003
        /*0dc0*/ 	.word	0x00031c40
        /*0dc4*/ 	.short	0x010a
        /*0dc6*/ 	.byte	0x3f
	.zero		1


	//   ....[82]....
        /*0dc8*/ 	.word	0x0001d5e0
        /*0dcc*/ 	.word	0x00000002
        /*0dd0*/ 	.word	0x00000060
        /*0dd4*/ 	.short	0x010a
        /*0dd6*/ 	.byte	0x3f
	.zero		1


	//   ....[83]....
        /*0dd8*/ 	.word	0x0001d630
        /*0ddc*/ 	.word	0x00000003
        /*0de0*/ 	.word	0x00031c40
        /*0de4*/ 	.short	0x010a
        /*0de6*/ 	.byte	0x3f
	.zero		1


	//   ....[84]....
        /*0de8*/ 	.word	0x0001d680
        /*0dec*/ 	.word	0x00000003
        /*0df0*/ 	.word	0x00000060
        /*0df4*/ 	.short	0x010a
        /*0df6*/ 	.byte	0x3f
	.zero		1


	//   ....[85]....
        /*0df8*/ 	.word	0x0001d6d0
        /*0dfc*/ 	.word	0x00000002
        /*0e00*/ 	.word	0x00031c40
        /*0e04*/ 	.short	0x010a
        /*0e06*/ 	.byte	0x3f
	.zero		1


	//   ....[86]....
        /*0e08*/ 	.word	0x0001d720
        /*0e0c*/ 	.word	0x00000002
        /*0e10*/ 	.word	0x00000060
        /*0e14*/ 	.short	0x010a
        /*0e16*/ 	.byte	0x3f
	.zero		1


	//   ....[87]....
        /*0e18*/ 	.word	0x0001d770
        /*0e1c*/ 	.word	0x00000003
        /*0e20*/ 	.word	0x00031c60
        /*0e24*/ 	.short	0x010a
        /*0e26*/ 	.byte	0x3f
	.zero		1


	//   ....[88]....
        /*0e28*/ 	.word	0x0001e120
        /*0e2c*/ 	.word	0x00000009
        /*0e30*/ 	.word	0x00031c20
        /*0e34*/ 	.short	0x010a
        /*0e36*/ 	.byte	0x3f
	.zero		1


	//   ....[89]....
        /*0e38*/ 	.word	0x0001e2c0
        /*0e3c*/ 	.word	0x00000007
        /*0e40*/ 	.word	0x00000000
        /*0e44*/ 	.short	0x010a
        /*0e46*/ 	.byte	0x3f
	.zero		1


	//   ....[90]....
        /*0e48*/ 	.word	0x0001e310
        /*0e4c*/ 	.word	0x00000003
        /*0e50*/ 	.word	0x00000000
        /*0e54*/ 	.short	0x010a
        /*0e56*/ 	.byte	0x3f
	.zero		1


	//   ....[91]....
        /*0e58*/ 	.word	0x0001e360
        /*0e5c*/ 	.word	0x00000005
        /*0e60*/ 	.word	0x00000000
        /*0e64*/ 	.short	0x010a
        /*0e66*/ 	.byte	0x3f
	.zero		1


	//----- nvinfo : EIATTR_NUM_MBARRIERS
	.align		4
.L_153:
        /*0e68*/ 	.byte	0x03, 0x38
        /*0e6a*/ 	.short	0x0016


	//----- nvinfo : EIATTR_EXIT_INSTR_OFFSETS
	.align		4
        /*0e6c*/ 	.byte	0x04, 0x1c
        /*0e6e*/ 	.short	(.L_155 - .L_154)


	//   ....[0]....
.L_154:
        /*0e70*/ 	.word	0x0001c790


	//----- nvinfo : EIATTR_MAX_THREADS
	.align		4
.L_155:
        /*0e74*/ 	.byte	0x04, 0x05
        /*0e76*/ 	.short	(.L_157 - .L_156)
.L_156:
        /*0e78*/ 	.word	0x00000200
        /*0e7c*/ 	.word	0x00000001
        /*0e80*/ 	.word	0x00000001


	//----- nvinfo : EIATTR_CRS_STACK_SIZE
	.align		4
.L_157:
        /*0e84*/ 	.byte	0x04, 0x1e
        /*0e86*/ 	.short	(.L_159 - .L_158)
.L_158:
        /*0e88*/ 	.word	0x00000000


	//----- nvinfo : EIATTR_CBANK_PARAM_SIZE
	.align		4
.L_159:
        /*0e8c*/ 	.byte	0x03, 0x19
        /*0e8e*/ 	.short	0x0a70


	//----- nvinfo : EIATTR_PARAM_CBANK
	.align		4
        /*0e90*/ 	.byte	0x04, 0x0a
        /*0e92*/ 	.short	(.L_161 - .L_160)
	.align		4
.L_160:
        /*0e94*/ 	.word	index@(.nv.constant0._ZN7cutlass13device_kernelIN5flash11enable_sm90INS1_16FlashAttnFwdSm90INS1_25CollectiveMainloopFwdSm90ILi2EN4cute5tupleIJNS5_1CILi1EEES8_S8_EEENS6_IJNS7_ILi192EEENS7_ILi144EEENS7_ILi96EEEEEELi96ENS_10bfloat16_tEfNS_4arch4Sm90ELb0ELb0ELb1ELb1ELb0ELb1ELb0ELb0ELb1ELb0ELb0ELb0EEENS1_21CollectiveEpilogueFwdINS6_IJSA_SC_SB_EEES9_SE_SG_Li384ELb1ELb0ELb0ELb0EEENS1_36VarlenDynamicPersistentTileSchedulerILi192ELi144ELi384ELi32ELb0ELb0ELb1ELb0ELb1ELb1EEEEEEEEEvNT_6ParamsE)
        /*0e98*/ 	.short	0x0210
        /*0e9a*/ 	.short	0x0a70


	//----- nvinfo : EIATTR_SW_WAR
	.align		4
.L_161:
        /*0e9c*/ 	.byte	0x04, 0x36
        /*0e9e*/ 	.short	(.L_163 - .L_162)
.L_162:
        /*0ea0*/ 	.word	0x00000008
.L_163:


//--------------------- .nv.info._ZN7cutlass13device_kernelIN5flash11enable_sm90INS1_16FlashAttnFwdSm90INS1_25CollectiveMainloopFwdSm90ILi2EN4cute5tupleIJNS5_1CILi1EEES8_S8_EEENS6_IJNS7_ILi192EEENS7_ILi128EEENS7_ILi96EEEEEELi96ENS_10bfloat16_tEfNS_4arch4Sm90ELb0ELb1ELb1ELb0ELb0ELb0ELb0ELb0ELb1ELb0ELb0ELb0EEENS1_21CollectiveEpilogueFwdINS6_IJSA_SC_SB_EEES9_SE_SG_Li384ELb0ELb0ELb0ELb0EEENS1_30DynamicPersistentTileSchedulerILi384ELi32ELb0ELb0ELb1EEEEEEEEEvNT_6ParamsE --------------------------
	.section	.nv.info._ZN7cutlass13device_kernelIN5flash11enable_sm90INS1_16FlashAttnFwdSm90INS1_25CollectiveMainloopFwdSm90ILi2EN4cute5tupleIJNS5_1CILi1EEES8_S8_EEENS6_IJNS7_ILi192EEENS7_ILi128EEENS7_ILi96EEEEEELi96ENS_10bfloat16_tEfNS_4arch4Sm90ELb0ELb1ELb1ELb0ELb0ELb0ELb0ELb0ELb1ELb0ELb0ELb0EEENS1_21CollectiveEpilogueFwdINS6_IJSA_SC_SB_EEES9_SE_SG_Li384ELb0ELb0ELb0ELb0EEENS1_30DynamicPersistentTileSchedulerILi384ELi32ELb0ELb0ELb1EEEEEEEEEvNT_6ParamsE,"",@"SHT_CUDA_INFO"
	.sectionflags	@""
	.align	4


	//----- nvinfo : EIATTR_CUDA_API_VERSION
	.align		4
        /*0000*/ 	.byte	0x04, 0x37
        /*0002*/ 	.short	(.L_165 - .L_164)
.L_164:
        /*0004*/ 	.word	0x00000082


	//----- nvinfo : EIATTR_KPARAM_INFO
	.align		4
.L_165:
        /*0008*/ 	.byte	0x04, 0x17
        /*000a*/ 	.short	(.L_167 - .L_166)
.L_166:
        /*000c*/ 	.word	0x00000000
        /*0010*/ 	.short	0x0000
        /*0012*/ 	.short	0x0070
        /*0014*/ 	.byte	0x00, 0xf0, 0x01, 0x2e


	//----- nvinfo : EIATTR_SPARSE_MMA_MASK
	.align		4
.L_167:
        /*0018*/ 	.byte	0x03, 0x50
        /*001a*/ 	.short	0x0000


	//----- nvinfo : EIATTR_MAXREG_COUNT
	.align		4
        /*001c*/ 	.byte	0x03, 0x1b
        /*001e*/ 	.short	0x0080


	//----- nvinfo : EIATTR_NUM_BARRIERS
	.align		4
        /*0020*/ 	.byte	0x02, 0x4c
        /*0022*/ 	.byte	0x10
	.zero		1


	//----- nvinfo : EIATTR_EXTERNS
	.align		4
        /*0024*/ 	.byte	0x04, 0x0f
        /*0026*/ 	.short	(.L_169 - .L_168)


	//   ....[0]....
	.align		4
.L_168:
        /*0028*/ 	.word	index@(__assertfail)


	//----- nvinfo : EIATTR_MERCURY_ISA_VERSION
	.align		4
.L_169:
        /*002c*/ 	.byte	0x03, 0x5f
        /*002e*/ 	.short	0x0101


	//----- nvinfo : EIATTR_INT_WARP_WIDE_INSTR_OFFSETS
	.align		4
        /*0030*/ 	.byte	0x04, 0x31
        /*0032*/ 	.short	(.L_171 - .L_170)


	//   ....[0]....
.L_170:
        /*0034*/ 	.word	0x00000180


	//   ....[1]....
        /*0038*/ 	.word	0x000001b0


	//   ....[2]....
        /*003c*/ 	.word	0x000001c0


	//   ....[3]....
        /*0040*/ 	.word	0x00011370


	//   ....[4]....
        /*0044*/ 	.word	0x00011400


	//   ....[5]....
        /*0048*/ 	.word	0x00011920


	//   ....[6]....
        /*004c*/ 	.word	0x00013630


	//   ....[7]....
        /*0050*/ 	.word	0x000136c0


	//----- nvinfo : EIATTR_COOP_GROUP_MASK_REGIDS
	.align		4
.L_171:
        /*0054*/ 	.byte	0x04, 0x29
        /*0056*/ 	.short	(.L_173 - .L_172)


	//   ....[0]....
.L_172:
        /*0058*/ 	.word	0xffffffff


	//   ....[1]....
        /*005c*/ 	.word	0xffffffff


	//   ....[2]....
        /*0060*/ 	.word	0xffffffff


	//   ....[3]....
        /*0064*/ 	.word	0xffffffff


	//   ....[4]....
        /*0068*/ 	.word	0xffffffff


	//   ....[5]....
        /*006c*/ 	.word	0xffffffff


	//   ....[6]....
        /*0070*/ 	.word	0xffffffff


	//   ....[7]....
        /*0074*/ 	.word	0xffffffff


	//   ....[8]....
        /*0078*/ 	.word	0xffffffff


	//   ....[9]....
        /*007c*/ 	.word	0xffffffff


	//   ....[10]....
        /*0080*/ 	.word	0xffffffff


	//   ....[11]....
        /*0084*/ 	.word	0xffffffff


	//   ....[12]....
        /*0088*/ 	.word	0xffffffff


	//   ....[13]....
        /*008c*/ 	.word	0xffffffff


	//   ....[14]....
        /*0090*/ 	.word	0xffffffff


	//   ....[15]....
        /*0094*/ 	.word	0xffffffff


	//   ....[16]....
        /*0098*/ 	.word	0xffffffff


	//   ....[17]....
        /*009c*/ 	.word	0xffffffff


	//   ....[18]....
        /*00a0*/ 	.word	0xffffffff


	//   ....[19]....
        /*00a4*/ 	.word	0xffffffff


	//   ....[20]....
        /*00a8*/ 	.word	0xffffffff


	//   ....[21]....
        /*00ac*/ 	.word	0xffffffff


	//   ....[22]....
        /*00b0*/ 	.word	0xffffffff


	//   ....[23]....
        /*00b4*/ 	.word	0xffffffff


	//   ....[24]....
        /*00b8*/ 	.word	0xffffffff


	//   ....[25]....
        /*00bc*/ 	.word	0xffffffff


	//   ....[26]....
        /*00c0*/ 	.word	0xffffffff


	//   ....[27]....
        /*00c4*/ 	.word	0xffffffff


	//   ....[28]....
        /*00c8*/ 	.word	0xffffffff


	//   ....[29]....
        /*00cc*/ 	.word	0xffffffff


	//   ....[30]....
        /*00d0*/ 	.word	0xffffffff


	//   ....[31]....
        /*00d4*/ 	.word	0xffffffff


	//   ....[32]....
        /*00d8*/ 	.word	0xffffffff


	//   ....[33]....
        /*00dc*/ 	.word	0xffffffff


	//   ....[34]....
        /*00e0*/ 	.word	0xffffffff


	//   ....[35]....
        /*00e4*/ 	.word	0xffffffff


	//   ....[36]....
        /*00e8*/ 	.word	0x0500000f


	//   ....[37]....
        /*00ec*/ 	.word	0x0500000f


	//----- nvinfo : EIATTR_COOP_GROUP_INSTR_OFFSETS
	.align		4
.L_173:
        /*00f0*/ 	.byte	0x04, 0x28
        /*00f2*/ 	.short	(.L_175 - .L_174)


	//   ....[0]....
.L_174:
        /*00f4*/ 	.word	0x00000060


	//   ....[1]....
        /*00f8*/ 	.word	0x00000190


	//   ....[2]....
        /*00fc*/ 	.word	0x000001e0


	//   ....[3]....
        /*0100*/ 	.word	0x000003d0


	//   ....[4]....
        /*0104*/ 	.word	0x00000530


	//   ....[5]....
        /*0108*/ 	.word	0x00000650


	//   ....[6]....
        /*010c*/ 	.word	0x000007b0


	//   ....[7]....
        /*0110*/ 	.word	0x00001810


	//   ....[8]....
        /*0114*/ 	.word	0x00003d10


	//   ....[9]....
        /*0118*/ 	.word	0x00003db0


	//   ....[10]....
        /*011c*/ 	.word	0x00004570


	//   ....[11]....
        /*0120*/ 	.word	0x000045c0


	//   ....[12]....
        /*0124*/ 	.word	0x00005210


	//   ....[13]....
        /*0128*/ 	.word	0x00007420


	//   ....[14]....
        /*012c*/ 	.word	0x000074d0


	//   ....[15]....
        /*0130*/ 	.word	0x00007dc0


	//   ....[16]....
        /*0134*/ 	.word	0x00007e20


	//   ....[17]....
        /*0138*/ 	.word	0x00008dc0


	//   ....[18]....
        /*013c*/ 	.word	0x00009e50


	//   ....[19]....
        /*0140*/ 	.word	0x00009ec0


	//   ....[20]....
        /*0144*/ 	.word	0x0000a5b0


	//   ....[21]....
        /*0148*/ 	.word	0x0000a670


	//   ....[22]....
        /*014c*/ 	.word	0x0000b850


	//   ....[23]....
        /*0150*/ 	.word	0x0000d6e0


	//   ....[24]....
        /*0154*/ 	.word	0x0000d700


	//   ....[25]....
        /*0158*/ 	.word	0x0000e140


	//   ....[26]....
        /*015c*/ 	.word	0x0000e1d0


	//   ....[27]....
        /*0160*/ 	.word	0x0000f0f0


	//   ....[28]....
        /*0164*/ 	.word	0x0000f200


	//   ....[29]....
        /*0168*/ 	.word	0x0000f260


	//   ....[30]....
        /*016c*/ 	.word	0x0000f370


	//   ....[31]....
        /*0170*/ 	.word	0x0000f3a0


	//   ....[32]....
        /*0174*/ 	.word	0x00010210


	//   ....[33]....
        /*0178*/ 	.word	0x00010ae0


	//   ....[34]....
        /*017c*/ 	.word	0x00013a10


	//   ....[35]....
        /*0180*/ 	.word	0x00013b90


	//   ....[36]....
        /*0184*/ 	.word	0x00014190


	//   ....[37]....
        /*0188*/ 	.word	0x00014570


	//----- nvinfo : EIATTR_REG_RECONFIG
	.align		4
.L_175:
        /*018c*/ 	.byte	0x01, 0x54
	.zero		2


	//----- nvinfo : EIATTR_SYSCALL_OFFSETS
	.align		4
        /*0190*/ 	.byte	0x04, 0x46
        /*0192*/ 	.short	(.L_177 - .L_176)


	//   ....[0]....
.L_176:
        /*0194*/ 	.word	0x00001a00


	//   ....[1]....
        /*0198*/ 	.word	0x00011590


	//   ....[2]....
        /*019c*/ 	.word	0x000116d0


	//   ....[3]....
        /*01a0*/ 	.word	0x000117c0


	//----- nvinfo : EIATTR_MBARRIER_INSTR_OFFSETS
	.align		4
.L_177:
        /*01a4*/ 	.byte	0x04, 0x39
        /*01a6*/ 	.short	(.L_179 - .L_178)


	//   ....[0]....
.L_178:
        /*01a8*/ 	.word	0x00000280
        /*01ac*/ 	.word	0x000000ff
        /*01b0*/ 	.word	0x0002d800
        /*01b4*/ 	.short	0x0100
        /*01b6*/ 	.byte	0x06
	.zero		1


	//   ....[1]....
        /*01b8*/ 	.word	0x00000290
        /*01bc*/ 	.word	0x000000ff
        /*01c0*/ 	.word	0x0002d820
        /*01c4*/ 	.short	0x0100
        /*01c6*/ 	.byte	0x06
	.zero		1


	//   ....[2]....
        /*01c8*/ 	.word	0x00000380
        /*01cc*/ 	.word	0x000000ff
        /*01d0*/ 	.word	0x0002d830
        /*01d4*/ 	.short	0x0100
        /*01d6*/ 	.byte	0x08
	.zero		1


	//   ....[3]....
        /*01d8*/ 	.word	0x00000390
        /*01dc*/ 	.word	0x000000ff
        /*01e0*/ 	.word	0x0002d840
        /*01e4*/ 	.short	0x0100
        /*01e6*/ 	.byte	0x08
	.zero		1


	//   ....[4]....
        /*01e8*/ 	.word	0x000003a0
        /*01ec*/ 	.word	0x000000ff
        /*01f0*/ 	.word	0x0002d838
        /*01f4*/ 	.short	0x0100
        /*01f6*/ 	.byte	0x08
	.zero		1


	//   ....[5]....
        /*01f8*/ 	.word	0x000003b0
        /*01fc*/ 	.word	0x000000ff
        /*0200*/ 	.word	0x0002d848
        /*0204*/ 	.short	0x0100
        /*0206*/ 	.byte	0x08
	.zero		1


	//   ....[6]....
        /*0208*/ 	.word	0x000004e0
        /*020c*/ 	.word	0x000000ff
        /*0210*/ 	.word	0x0002d850
        /*0214*/ 	.short	0x0100
        /*0216*/ 	.byte	0x08
	.zero		1


	//   ....[7]....
        /*0218*/ 	.word	0x000004f0
        /*021c*/ 	.word	0x000000ff
        /*0220*/ 	.word	0x0002d860
        /*0224*/ 	.short	0x0100
        /*0226*/ 	.byte	0x08
	.zero		1


	//   ....[8]....
        /*0228*/ 	.word	0x00000500
        /*022c*/ 	.word	0x000000ff
        /*0230*/ 	.word	0x0002d858
        /*0234*/ 	.short	0x0100
        /*0236*/ 	.byte	0x08
	.zero		1


	//   ....[9]....
        /*0238*/ 	.word	0x00000510
        /*023c*/ 	.word	0x000000ff
        /*0240*/ 	.word	0x0002d868
        /*0244*/ 	.short	0x0100
        /*0246*/ 	.byte	0x08
	.zero		1


	//   ....[10]....
        /*0248*/ 	.word	0x00000600
        /*024c*/ 	.word	0x000000ff
        /*0250*/ 	.word	0x0002d870
        /*0254*/ 	.short	0x0100
        /*0256*/ 	.byte	0x06
	.zero		1


	//   ....[11]....
        /*0258*/ 	.word	0x00000610
        /*025c*/ 	.word	0x000000ff
        /*0260*/ 	.word	0x0002d880
        /*0264*/ 	.short	0x0100
        /*0266*/ 	.byte	0x06
	.zero		1


	//   ....[12]....
        /*0268*/ 	.word	0x00000620
        /*026c*/ 	.word	0x000000ff
        /*0270*/ 	.word	0x0002d878
        /*0274*/ 	.short	0x0100
        /*0276*/ 	.byte	0x06
	.zero		1


	//   ....[13]....
        /*0278*/ 	.word	0x00000630
        /*027c*/ 	.word	0x000000ff
        /*0280*/ 	.word	0x0002d888
        /*0284*/ 	.short	0x0100
        /*0286*/ 	.byte	0x06
	.zero		1


	//   ....[14]....
        /*0288*/ 	.word	0x00000760
        /*028c*/ 	.word	0x000000ff
        /*0290*/ 	.word	0x0002d890
        /*0294*/ 	.short	0x0100
        /*0296*/ 	.byte	0x08
	.zero		1


	//   ....[15]....
        /*0298*/ 	.word	0x00000770
        /*029c*/ 	.word	0x000000ff
        /*02a0*/ 	.word	0x0002d8a0
        /*02a4*/ 	.short	0x0100
        /*02a6*/ 	.byte	0x08
	.zero		1


	//   ....[16]....
        /*02a8*/ 	.word	0x00000780
        /*02ac*/ 	.word	0x000000ff
        /*02b0*/ 	.word	0x0002d898
        /*02b4*/ 	.short	0x0100
        /*02b6*/ 	.byte	0x08
	.zero		1


	//   ....[17]....
        /*02b8*/ 	.word	0x00000790
        /*02bc*/ 	.word	0x000000ff
        /*02c0*/ 	.word	0x0002d8a8
        /*02c4*/ 	.short	0x0100
        /*02c6*/ 	.byte	0x08
	.zero		1


	//   ....[18]....
        /*02c8*/ 	.word	0x000008c0
        /*02cc*/ 	.word	0x000000ff
        /*02d0*/ 	.word	0x0002d8b0
        /*02d4*/ 	.short	0x0100
        /*02d6*/ 	.byte	0x08
	.zero		1


	//   ....[19]....
        /*02d8*/ 	.word	0x000008d0
        /*02dc*/ 	.word	0x000000ff
        /*02e0*/ 	.word	0x0002d8c0
        /*02e4*/ 	.short	0x0100
        /*02e6*/ 	.byte	0x08
	.zero		1


	//   ....[20]....
        /*02e8*/ 	.word	0x000008e0
        /*02ec*/ 	.word	0x000000ff
        /*02f0*/ 	.word	0x0002d8b8
        /*02f4*/ 	.short	0x0100
        /*02f6*/ 	.byte	0x08
	.zero		1


	//   ....[21]....
        /*02f8*/ 	.word	0x000008f0
        /*02fc*/ 	.word	0x000000ff
        /*0300*/ 	.word	0x0002d8c8
        /*0304*/ 	.short	0x0100
        /*0306*/ 	.byte	0x08
	.zero		1


	//   ....[22]....
        /*0308*/ 	.word	0x00001a80
        /*030c*/ 	.word	0x000000ff
        /*0310*/ 	.word	0x0002d800
        /*0314*/ 	.short	0x010a
        /*0316*/ 	.byte	0x27
	.zero		1


	//   ....[23]....
        /*0318*/ 	.word	0x00001b00
        /*031c*/ 	.word	0x00000003
        /*0320*/ 	.word	0x0002d830
        /*0324*/ 	.short	0x010a
        /*0326*/ 	.byte	0x3f
	.zero		1


	//   ....[24]....
        /*0328*/ 	.word	0x00001b50
        /*032c*/ 	.word	0x00000003
        /*0330*/ 	.word	0x0002d830
        /*0334*/ 	.short	0x010a
        /*0336*/ 	.byte	0x3f
	.zero		1


	//   ....[25]....
        /*0338*/ 	.word	0x00002320
        /*033c*/ 	.word	0x00000003
        /*0340*/ 	.word	0x00000000
        /*0344*/ 	.short	0x0101
        /*0346*/ 	.byte	0x3f
	.zero		1


	//   ....[26]....
        /*0348*/ 	.word	0x00005660
        /*034c*/ 	.word	0x000000ff
        /*0350*/ 	.word	0x0002d830
        /*0354*/ 	.short	0x010a
        /*0356*/ 	.byte	0x06
	.zero		1


	//   ....[27]....
        /*0358*/ 	.word	0x000056a0
        /*035c*/ 	.word	0x000000ff
        /*0360*/ 	.word	0x0002d830
        /*0364*/ 	.short	0x010a
        /*0366*/ 	.byte	0x06
	.zero		1


	//   ....[28]....
        /*0368*/ 	.word	0x00005920
        /*036c*/ 	.word	0x000000ff
        /*0370*/ 	.word	0x0002d850
        /*0374*/ 	.short	0x010a
        /*0376*/ 	.byte	0x06
	.zero		1


	//   ....[29]....
        /*0378*/ 	.word	0x00005960
        /*037c*/ 	.word	0x000000ff
        /*0380*/ 	.word	0x0002d850
        /*0384*/ 	.short	0x010a
        /*0386*/ 	.byte	0x06
	.zero		1


	//   ....[30]....
        /*0388*/ 	.word	0x000066d0
        /*038c*/ 	.word	0x00000033
        /*0390*/ 	.word	0x00000000
        /*0394*/ 	.short	0x0101
        /*0396*/ 	.byte	0x3f
	.zero		1


	//   ....[31]....
        /*0398*/ 	.word	0x000081f0
        /*039c*/ 	.word	0x00000024
        /*03a0*/ 	.word	0x00000000
        /*03a4*/ 	.short	0x0101
        /*03a6*/ 	.byte	0x3f
	.zero		1


	//   ....[32]....
        /*03a8*/ 	.word	0x00009130
        /*03ac*/ 	.word	0x000000ff
        /*03b0*/ 	.word	0x0002d830
        /*03b4*/ 	.short	0x010a
        /*03b6*/ 	.byte	0x06
	.zero		1


	//   ....[33]....
        /*03b8*/ 	.word	0x00009170
        /*03bc*/ 	.word	0x000000ff
        /*03c0*/ 	.word	0x0002d830
        /*03c4*/ 	.short	0x010a
        /*03c6*/ 	.byte	0x06
	.zero		1


	//   ....[34]....
        /*03c8*/ 	.word	0x000093f0
        /*03cc*/ 	.word	0x000000ff
        /*03d0*/ 	.word	0x0002d850
        /*03d4*/ 	.short	0x010a
        /*03d6*/ 	.byte	0x06
	.zero		1


	//   ....[35]....
        /*03d8*/ 	.word	0x00009430
        /*03dc*/ 	.word	0x000000ff
        /*03e0*/ 	.word	0x0002d850
        /*03e4*/ 	.short	0x010a
        /*03e6*/ 	.byte	0x06
	.zero		1


	//   ....[36]....
        /*03e8*/ 	.word	0x0000add0
        /*03ec*/ 	.word	0x0000000e
        /*03f0*/ 	.word	0x00000000
        /*03f4*/ 	.short	0x0101
        /*03f6*/ 	.byte	0x3f
	.zero		1


	//   ....[37]....
        /*03f8*/ 	.word	0x0000ae60
        /*03fc*/ 	.word	0x00000024
        /*0400*/ 	.word	0x00000000
        /*0404*/ 	.short	0x0101
        /*0406*/ 	.byte	0x3f
	.zero		1


	//   ....[38]....
        /*0408*/ 	.word	0x0000b9f0
        /*040c*/ 	.word	0x000000ff
        /*0410*/ 	.word	0x0002d830
        /*0414*/ 	.short	0x010a
        /*0416*/ 	.byte	0x06
	.zero		1


	//   ....[39]....
        /*0418*/ 	.word	0x0000ba30
        /*041c*/ 	.word	0x000000ff
        /*0420*/ 	.word	0x0002d830
        /*0424*/ 	.short	0x010a
        /*0426*/ 	.byte	0x06
	.zero		1


	//   ....[40]....
        /*0428*/ 	.word	0x0000bcb0
        /*042c*/ 	.word	0x000000ff
        /*0430*/ 	.word	0x0002d850
        /*0434*/ 	.short	0x010a
        /*0436*/ 	.byte	0x06
	.zero		1


	//   ....[41]....
        /*0438*/ 	.word	0x0000bcf0
        /*043c*/ 	.word	0x000000ff
        /*0440*/ 	.word	0x0002d850
        /*0444*/ 	.short	0x010a
        /*0446*/ 	.byte	0x06
	.zero		1


	//   ....[42]....
        /*0448*/ 	.word	0x0000c9d0
        /*044c*/ 	.word	0x00000053
        /*0450*/ 	.word	0x00000000
        /*0454*/ 	.short	0x0101
        /*0456*/ 	.byte	0x3f
	.zero		1


	//   ....[43]....
        /*0458*/ 	.word	0x0000e410
        /*045c*/ 	.word	0x00000022
        /*0460*/ 	.word	0x00000000
        /*0464*/ 	.short	0x0101
        /*0466*/ 	.byte	0x3f
	.zero		1


	//   ....[44]....
        /*0468*/ 	.word	0x0000f170
        /*046c*/ 	.word	0x000000ff
        /*0470*/ 	.word	0x0002d850
        /*0474*/ 	.short	0x010a
        /*0476*/ 	.byte	0x09
	.zero		1


	//   ....[45]....
        /*0478*/ 	.word	0x0000f1b0
        /*047c*/ 	.word	0x000000ff
        /*0480*/ 	.word	0x0002d850
        /*0484*/ 	.short	0x010a
        /*0486*/ 	.byte	0x09
	.zero		1


	//   ....[46]....
        /*0488*/ 	.word	0x0000f7f0
        /*048c*/ 	.word	0x00000004
        /*0490*/ 	.word	0x00000000
        /*0494*/ 	.short	0x0101
        /*0496*/ 	.byte	0x3f
	.zero		1


	//   ....[47]....
        /*0498*/ 	.word	0x00010400
        /*049c*/ 	.word	0x000000ff
        /*04a0*/ 	.word	0x00000000
        /*04a4*/ 	.short	0x0101
        /*04a6*/ 	.byte	0x05
	.zero		1


	//   ....[48]....
        /*04a8*/ 	.word	0x00011bf0
        /*04ac*/ 	.word	0x0000000d
        /*04b0*/ 	.word	0x0002d840
        /*04b4*/ 	.short	0x010a
        /*04b6*/ 	.byte	0x3f
	.zero		1


	//   ....[49]....
        /*04b8*/ 	.word	0x00012070
        /*04bc*/ 	.word	0x000000ff
        /*04c0*/ 	.word	0x0002d820
        /*04c4*/ 	.short	0x010a
        /*04c6*/ 	.byte	0x2a
	.zero		1


	//   ....[50]....
        /*04c8*/ 	.word	0x00012340
        /*04cc*/ 	.word	0x00000003
        /*04d0*/ 	.word	0x0002d840
        /*04d4*/ 	.short	0x010a
        /*04d6*/ 	.byte	0x3f
	.zero		1


	//   ....[51]....
        /*04d8*/ 	.word	0x00012590
        /*04dc*/ 	.word	0x00000002
        /*04e0*/ 	.word	0x00000060
        /*04e4*/ 	.short	0x010a
        /*04e6*/ 	.byte	0x3f
	.zero		1


	//   ....[52]....
        /*04e8*/ 	.word	0x00012a80
        /*04ec*/ 	.word	0x00000004
        /*04f0*/ 	.word	0x0002d840
        /*04f4*/ 	.short	0x010a
        /*04f6*/ 	.byte	0x3f
	.zero		1


	//   ....[53]....
        /*04f8*/ 	.word	0x00012cd0
        /*04fc*/ 	.word	0x00000003
        /*0500*/ 	.word	0x00000060
        /*0504*/ 	.short	0x010a
        /*0506*/ 	.byte	0x3f
	.zero		1


	//   ....[54]....
        /*0508*/ 	.word	0x00013120
        /*050c*/ 	.word	0x00000003
        /*0510*/ 	.word	0x0002d840
        /*0514*/ 	.short	0x010a
        /*0516*/ 	.byte	0x3f
	.zero		1


	//   ....[55]....
        /*0518*/ 	.word	0x00013370
        /*051c*/ 	.word	0x00000003
        /*0520*/ 	.word	0x00000060
        /*0524*/ 	.short	0x010a
        /*0526*/ 	.byte	0x3f
	.zero		1


	//   ....[56]....
        /*0528*/ 	.word	0x00013740
        /*052c*/ 	.word	0x00000003
        /*0530*/ 	.word	0x0002d860
        /*0534*/ 	.short	0x010a
        /*0536*/ 	.byte	0x3f
	.zero		1


	//   ....[57]....
        /*0538*/ 	.word	0x00013b70
        /*053c*/ 	.word	0x00000009
        /*0540*/ 	.word	0x0002d820
        /*0544*/ 	.short	0x010a
        /*0546*/ 	.byte	0x3f
	.zero		1


	//   ....[58]....
        /*0548*/ 	.word	0x00013c90
        /*054c*/ 	.word	0x00000005
        /*0550*/ 	.word	0x00000000
        /*0554*/ 	.short	0x010a
        /*0556*/ 	.byte	0x3f
	.zero		1


	//   ....[59]....
        /*0558*/ 	.word	0x00013d00
        /*055c*/ 	.word	0x00000003
        /*0560*/ 	.word	0x00000000
        /*0564*/ 	.short	0x010a
        /*0566*/ 	.byte	0x3f
	.zero		1


	//   ....[60]....
        /*0568*/ 	.word	0x00013d60
        /*056c*/ 	.word	0x00000013
        /*0570*/ 	.word	0x00000000
        /*0574*/ 	.short	0x010a
        /*0576*/ 	.byte	0x3f
	.zero		1


	//   ....[61]....
        /*0578*/ 	.word	0x00013d90
        /*057c*/ 	.word	0x00000007
        /*0580*/ 	.word	0x00000000
        /*0584*/ 	.short	0x010a
        /*0586*/ 	.byte	0x3f
	.zero		1


	//   ....[62]....
        /*0588*/ 	.word	0x00013e00
        /*058c*/ 	.word	0x00000003
        /*0590*/ 	.word	0x0002d800
        /*0594*/ 	.short	0x010a
        /*0596*/ 	.byte	0x3f
	.zero		1


	//   ....[63]....
        /*0598*/ 	.word	0x00013e50
        /*059c*/ 	.word	0x00000003
        /*05a0*/ 	.word	0x0002d830
        /*05a4*/ 	.short	0x010a
        /*05a6*/ 	.byte	0x3f
	.zero		1


	//   ....[64]....
        /*05a8*/ 	.word	0x00013eb0
        /*05ac*/ 	.word	0x0000000d
        /*05b0*/ 	.word	0x0002d830
        /*05b4*/ 	.short	0x010a
        /*05b6*/ 	.byte	0x3f
	.zero		1


	//   ....[65]....
        /*05b8*/ 	.word	0x00013f10
        /*05bc*/ 	.word	0x0000000d
        /*05c0*/ 	.word	0x0002d850
        /*05c4*/ 	.short	0x010a
        /*05c6*/ 	.byte	0x3f
	.zero		1


	//   ....[66]....
        /*05c8*/ 	.word	0x00013f70
        /*05cc*/ 	.word	0x0000000b
        /*05d0*/ 	.word	0x0002d830
        /*05d4*/ 	.short	0x010a
        /*05d6*/ 	.byte	0x3f
	.zero		1


	//   ....[67]....
        /*05d8*/ 	.word	0x00013fd0
        /*05dc*/ 	.word	0x0000000b
        /*05e0*/ 	.word	0x0002d850
        /*05e4*/ 	.short	0x010a
        /*05e6*/ 	.byte	0x3f
	.zero		1


	//   ....[68]....
        /*05e8*/ 	.word	0x00014030
        /*05ec*/ 	.word	0x0000000b
        /*05f0*/ 	.word	0x0002d830
        /*05f4*/ 	.short	0x010a
        /*05f6*/ 	.byte	0x3f
	.zero		1


	//   ....[69]....
        /*05f8*/ 	.word	0x00014090
        /*05fc*/ 	.word	0x0000000b
        /*0600*/ 	.word	0x0002d850
        /*0604*/ 	.short	0x010a
        /*0606*/ 	.byte	0x3f
	.zero		1


	//   ....[70]....
        /*0608*/ 	.word	0x000140f0
        /*060c*/ 	.word	0x00000003
        /*0610*/ 	.word	0x0002d850
        /*0614*/ 	.short	0x010a
        /*0616*/ 	.byte	0x3f
	.zero		1


	//   ....[71]....
        /*0618*/ 	.word	0x00014240
        /*061c*/ 	.word	0x0000000d
        /*0620*/ 	.word	0x0002d840
        /*0624*/ 	.short	0x010a
        /*0626*/ 	.byte	0x3f
	.zero		1


	//   ....[72]....
        /*0628*/ 	.word	0x000142a0
        /*062c*/ 	.word	0x00000005
        /*0630*/ 	.word	0x0002d820
        /*0634*/ 	.short	0x010a
        /*0636*/ 	.byte	0x3f
	.zero		1


	//   ....[73]....
        /*0638*/ 	.word	0x000142f0
        /*063c*/ 	.word	0x00000003
        /*0640*/ 	.word	0x0002d840
        /*0644*/ 	.short	0x010a
        /*0646*/ 	.byte	0x3f
	.zero		1


	//   ....[74]....
        /*0648*/ 	.word	0x00014340
        /*064c*/ 	.word	0x00000002
        /*0650*/ 	.word	0x00000060
        /*0654*/ 	.short	0x010a
        /*0656*/ 	.byte	0x3f
	.zero		1


	//   ....[75]....
        /*0658*/ 	.word	0x00014390
        /*065c*/ 	.word	0x00000004
        /*0660*/ 	.word	0x0002d840
        /*0664*/ 	.short	0x010a
        /*0666*/ 	.byte	0x3f
	.zero		1


	//   ....[76]....
        /*0668*/ 	.word	0x000143e0
        /*066c*/ 	.word	0x00000003
        /*0670*/ 	.word	0x00000060
        /*0674*/ 	.short	0x010a
        /*0676*/ 	.byte	0x3f
	.zero		1


	//   ....[77]....
        /*0678*/ 	.word	0x00014430
        /*067c*/ 	.word	0x00000003
        /*0680*/ 	.word	0x0002d840
        /*0684*/ 	.short	0x010a
        /*0686*/ 	.byte	0x3f
	.zero		1


	//   ....[78]....
        /*0688*/ 	.word	0x00014480
        /*068c*/ 	.word	0x00000003
        /*0690*/ 	.word	0x00000060
        /*0694*/ 	.short	0x010a
        /*0696*/ 	.byte	0x3f
	.zero		1


	//   ....[79]....
        /*0698*/ 	.word	0x000144d0
        /*069c*/ 	.word	0x00000003
        /*06a0*/ 	.word	0x0002d860
        /*06a4*/ 	.short	0x010a
        /*06a6*/ 	.byte	0x3f
	.zero		1


	//   ....[80]....
        /*06a8*/ 	.word	0x000145b0
        /*06ac*/ 	.word	0x00000009
        /*06b0*/ 	.word	0x0002d820
        /*06b4*/ 	.short	0x010a
        /*06b6*/ 	.byte	0x3f
	.zero		1


	//   ....[81]....
        /*06b8*/ 	.word	0x00014600
        /*06bc*/ 	.word	0x00000005
        /*06c0*/ 	.word	0x00000000
        /*06c4*/ 	.short	0x010a
        /*06c6*/ 	.byte	0x3f
	.zero		1


	//   ....[82]....
        /*06c8*/ 	.word	0x00014650
        /*06cc*/ 	.word	0x00000003
        /*06d0*/ 	.word	0x00000000
        /*06d4*/ 	.short	0x010a
        /*06d6*/ 	.byte	0x3f
	.zero		1


	//   ....[83]....
        /*06d8*/ 	.word	0x000146a0
        /*06dc*/ 	.word	0x00000013
        /*06e0*/ 	.word	0x00000000
        /*06e4*/ 	.short	0x010a
        /*06e6*/ 	.byte	0x3f
	.zero		1


	//----- nvinfo : EIATTR_NUM_MBARRIERS
	.align		4
.L_179:
        /*06e8*/ 	.byte	0x03, 0x38
        /*06ea*/ 	.short	0x0016


	//----- nvinfo : EIATTR_EXIT_INSTR_OFFSETS
	.align		4
        /*06ec*/ 	.byte	0x04, 0x1c
        /*06ee*/ 	.short	(.L_181 - .L_180)


	//   ....[0]....
.L_180:
        /*06f0*/ 	.word	0x00000a50


	//   ....[1]....
        /*06f4*/ 	.word	0x00010aa0


	//   ....[2]....
        /*06f8*/ 	.word	0x00010b00


	//   ....[3]....
        /*06fc*/ 	.word	0x00013bb0


	//   ....[4]....
        /*0700*/ 	.word	0x00013de0


	//----- nvinfo : EIATTR_MAX_THREADS
	.align		4
.L_181:
        /*0704*/ 	.byte	0x04, 0x05
        /*0706*/ 	.short	(.L_183 - .L_182)
.L_182:
        /*0708*/ 	.word	0x00000200
        /*070c*/ 	.word	0x00000001
        /*0710*/ 	.word	0x00000001


	//----- nvinfo : EIATTR_CRS_STACK_SIZE
	.align		4
.L_183:
        /*0714*/ 	.byte	0x04, 0x1e
        /*0716*/ 	.short	(.L_185 - .L_184)
.L_184:
        /*0718*/ 	.word	0x00000000


	//----- nvinfo : EIATTR_CBANK_PARAM_SIZE
	.align		4
.L_185:
        /*071c*/ 	.byte	0x03, 0x19
        /*071e*/ 	.short	0x0bf0


	//----- nvinfo : EIATTR_PARAM_CBANK
	.align		4
        /*0720*/ 	.byte	0x04, 0x0a
        /*0722*/ 	.short	(.L_187 - .L_186)
	.align		4
.L_186:
        /*0724*/ 	.word	index@(.nv.constant0._ZN7cutlass13device_kernelIN5flash11enable_sm90INS1_16FlashAttnFwdSm90INS1_25CollectiveMainloopFwdSm90ILi2EN4cute5tupleIJNS5_1CILi1EEES8_S8_EEENS6_IJNS7_ILi192EEENS7_ILi128EEENS7_ILi96EEEEEELi96ENS_10bfloat16_tEfNS_4arch4Sm90ELb0ELb1ELb1ELb0ELb0ELb0ELb0ELb0ELb1ELb0ELb0ELb0EEENS1_21CollectiveEpilogueFwdINS6_IJSA_SC_SB_EEES9_SE_SG_Li384ELb0ELb0ELb0ELb0EEENS1_30DynamicPersistentTileSchedulerILi384ELi32ELb0ELb0ELb1EEEEEEEEEvNT_6ParamsE)
        /*0728*/ 	.short	0x0210
        /*072a*/ 	.short	0x0bf0


	//----- nvinfo : EIATTR_SW_WAR
	.align		4
.L_187:
        /*072c*/ 	.byte	0x04, 0x36
        /*072e*/ 	.short	(.L_189 - .L_188)
.L_188:
        /*0730*/ 	.word	0x00000008
.L_189:


//--------------------- .nv.info._ZN7cutlass13device_kernelIN5flash11enable_sm90INS1_16FlashAttnFwdSm90INS1_25CollectiveMainloopFwdSm90ILi2EN4cute5tupleIJNS5_1CILi1EEES8_S8_EEENS6_IJNS7_ILi192EEENS7_ILi128EEENS7_ILi96EEEEEELi96ENS_10bfloat16_tEfNS_4arch4Sm90ELb0ELb1ELb1ELb1ELb0ELb0ELb0ELb0ELb1ELb0ELb0ELb0EEENS1_21CollectiveEpilogueFwdINS6_IJSA_SC_SB_EEES9_SE_SG_Li384ELb1ELb0ELb0ELb0EEENS1_36VarlenDynamicPersistentTileSchedulerILi192ELi128ELi384ELi32ELb0ELb0ELb1ELb1ELb0ELb1EEEEEEEEEvNT_6ParamsE --------------------------
	.section	.nv.info._ZN7cutlass13device_kernelIN5flash11enable_sm90INS1_16FlashAttnFwdSm90INS1_25CollectiveMainloopFwdSm90ILi2EN4cute5tupleIJNS5_1CILi1EEES8_S8_EEENS6_IJNS7_ILi192EEENS7_ILi128EEENS7_ILi96EEEEEELi96ENS_10bfloat16_tEfNS_4arch4Sm90ELb0ELb1ELb1ELb1ELb0ELb0ELb0ELb0ELb1ELb0ELb0ELb0EEENS1_21CollectiveEpilogueFwdINS6_IJSA_SC_SB_EEES9_SE_SG_Li384ELb1ELb0ELb0ELb0EEENS1_36VarlenDynamicPersistentTileSchedulerILi192ELi128ELi384ELi32ELb0ELb0ELb1ELb1ELb0ELb1EEEEEEEEEvNT_6ParamsE,"",@"SHT_CUDA_INFO"
	.sectionflags	@""
	.align	4


	//----- nvinfo : EIATTR_CUDA_API_VERSION
	.align		4
        /*0000*/ 	.byte	0x04, 0x37
        /*0002*/ 	.short	(.L_191 - .L_190)
.L_190:
        /*0004*/ 	.word	0x00000082


	//----- nvinfo : EIATTR_KPARAM_INFO
	.align		4
.L_191:
        /*0008*/ 	.byte	0x04, 0x17
        /*000a*/ 	.short	(.L_193 - .L_192)
.L_192:
        /*000c*/ 	.word	0x00000000
        /*0010*/ 	.short	0x0000
        /*0012*/ 	.short	0x0070
        /*0014*/ 	.byte	0x00, 0xf0, 0x01, 0x28


	//----- nvinfo : EIATTR_SPARSE_MMA_MASK
	.align		4
.L_193:
        /*0018*/ 	.byte	0x03, 0x50
        /*001a*/ 	.short	0x0000


	//----- nvinfo : EIATTR_MAXREG_COUNT
	.align		4
        /*001c*/ 	.byte	0x03, 0x1b
        /*001e*/ 	.short	0x0080


	//----- nvinfo : EIATTR_NUM_BARRIERS
	.align		4
        /*0020*/ 	.byte	0x02, 0x4c
        /*0022*/ 	.byte	0x10
	.zero		1


	//----- nvinfo : EIATTR_EXTERNS
	.align		4
        /*0024*/ 	.byte	0x04, 0x0f
        /*0026*/ 	.short	(.L_195 - .L_194)


	//   ....[0]....
	.align		4
.L_194:
        /*0028*/ 	.word	index@(__assertfail)


	//----- nvinfo : EIATTR_ANNOTATIONS
	.align		4
.L_195:
        /*002c*/ 	.byte	0x04, 0x55
        /*002e*/ 	.short	(.L_197 - .L_196)


	//   ....[0]....
.L_196:
        /*0030*/ 	.word	0x00000001
        /*0034*/ 	.byte	0x80, 0x22, 0x01, 0x00, 0x01, 0x00, 0x00, 0x00, 0x10, 0x2d, 0x01, 0x00


	//----- nvinfo : EIATTR_MERCURY_ISA_VERSION
	.align		4
.L_197:
        /*0040*/ 	.byte	0x03, 0x5f
        /*0042*/ 	.short	0x0101


	//----- nvinfo : EIATTR_UNUSED_LOAD_BYTE_OFFSET
	.align		4
        /*0044*/ 	.byte	0x04, 0x44
        /*0046*/ 	.short	(.L_199 - .L_198)


	//   ....[0]....
.L_198:
        /*0048*/ 	.word	0x00000a80
        /*004c*/ 	.word	0x0000fff0


	//   ....[1]....
        /*0050*/ 	.word	0x0000fcc0
        /*0054*/ 	.word	0x0000fff0


	//----- nvinfo : EIATTR_INT_WARP_WIDE_INSTR_OFFSETS
	.align		4
.L_199:
        /*0058*/ 	.byte	0x04, 0x31
        /*005a*/ 	.short	(.L_201 - .L_200)


	//   ....[0]....
.L_200:
        /*005c*/ 	.word	0x00000160


	//   ....[1]....
        /*0060*/ 	.word	0x000001a0


	//   ....[2]....
        /*0064*/ 	.word	0x00000210


	//   ....[3]....
        /*0068*/ 	.word	0x000128c0


	//   ....[4]....
        /*006c*/ 	.word	0x00012950


	//   ....[5]....
        /*0070*/ 	.word	0x00012e00


	//   ....[6]....
        /*0074*/ 	.word	0x00012e40


	//   ....[7]....
        /*0078*/ 	.word	0x00012f80


	//   ....[8]....
        /*007c*/ 	.word	0x00013050


	//   ....[9]....
        /*0080*/ 	.word	0x00014f20


	//   ....[10]....
        /*0084*/ 	.word	0x00014fb0


	//----- nvinfo : EIATTR_COOP_GROUP_MASK_REGIDS
	.align		4
.L_201:
        /*0088*/ 	.byte	0x04, 0x29
        /*008a*/ 	.short	(.L_203 - .L_202)


	//   ....[0]....
.L_202:
        /*008c*/ 	.word	0xffffffff


	//   ....[1]....
        /*0090*/ 	.word	0xffffffff


	//   ....[2]....
        /*0094*/ 	.word	0xffffffff


	//   ....[3]....
        /*0098*/ 	.word	0xffffffff


	//   ....[4]....
        /*009c*/ 	.word	0xffffffff


	//   ....[5]....
        /*00a0*/ 	.word	0xffffffff


	//   ....[6]....
        /*00a4*/ 	.word	0xffffffff


	//   ....[7]....
        /*00a8*/ 	.word	0xffffffff


	//   ....[8]....
        /*00ac*/ 	.word	0xffffffff


	//   ....[9]....
        /*00b0*/ 	.word	0xffffffff


	//   ....[10]....
        /*00b4*/ 	.word	0xffffffff


	//   ....[11]....
        /*00b8*/ 	.word	0xffffffff


	//   ....[12]....
        /*00bc*/ 	.word	0xffffffff


	//   ....[13]....
        /*00c0*/ 	.word	0xffffffff


	//   ....[14]....
        /*00c4*/ 	.word	0xffffffff


	//   ....[15]....
        /*00c8*/ 	.word	0xffffffff


	//   ....[16]....
        /*00cc*/ 	.word	0xffffffff


	//   ....[17]....
        /*00d0*/ 	.word	0xffffffff


	//   ....[18]....
        /*00d4*/ 	.word	0xffffffff


	//   ....[19]....
        /*00d8*/ 	.word	0xffffffff


	//   ....[20]....
        /*00dc*/ 	.word	0xffffffff


	//   ....[21]....
        /*00e0*/ 	.word	0xffffffff


	//   ....[22]....
        /*00e4*/ 	.word	0xffffffff


	//   ....[23]....
        /*00e8*/ 	.word	0xffffffff


	//   ....[24]....
        /*00ec*/ 	.word	0xffffffff


	//   ....[25]....
        /*00f0*/ 	.word	0xffffffff


	//   ....[26]....
        /*00f4*/ 	.word	0xffffffff


	//   ....[27]....
        /*00f8*/ 	.word	0xffffffff


	//   ....[28]....
        /*00fc*/ 	.word	0xffffffff


	//   ....[29]....
        /*0100*/ 	.word	0xffffffff


	//   ....[30]....
        /*0104*/ 	.word	0xffffffff


	//   ....[31]....
        /*0108*/ 	.word	0xffffffff


	//   ....[32]....
        /*010c*/ 	.word	0xffffffff


	//   ....[33]....
        /*0110*/ 	.word	0xffffffff


	//   ....[34]....
        /*0114*/ 	.word	0xffffffff


	//   ....[35]....
        /*0118*/ 	.word	0xffffffff


	//   ....[36]....
        /*011c*/ 	.word	0xffffffff


	//   ....[37]....
        /*0120*/ 	.word	0xffffffff


	//   ....[38]....
        /*0124*/ 	.word	0xffffffff


	//   ....[39]....
        /*0128*/ 	.word	0xffffffff


	//   ....[40]....
        /*012c*/ 	.word	0xffffffff


	//   ....[41]....
        /*0130*/ 	.word	0xffffffff


	//   ....[42]....
        /*0134*/ 	.word	0xffffffff


	//   ....[43]....
        /*0138*/ 	.word	0xffffffff


	//   ....[44]....
        /*013c*/ 	.word	0xffffffff


	//   ....[45]....
        /*0140*/ 	.word	0xffffffff


	//   ....[46]....
        /*0144*/ 	.word	0xffffffff


	//   ....[47]....
        /*0148*/ 	.word	0xffffffff


	//   ....[48]....
        /*014c*/ 	.word	0xffffffff


	//   ....[49]....
        /*0150*/ 	.word	0xffffffff


	//   ....[50]....
        /*0154*/ 	.word	0xffffffff


	//   ....[51]....
        /*0158*/ 	.word	0xffffffff


	//   ....[52]....
        /*015c*/ 	.word	0xffffffff


	//   ....[53]....
        /*0160*/ 	.word	0xffffffff


	//   ....[54]....
        /*0164*/ 	.word	0xffffffff


	//   ....[55]....
        /*0168*/ 	.word	0xffffffff


	//   ....[56]....
        /*016c*/ 	.word	0xffffffff


	//   ....[57]....
        /*0170*/ 	.word	0xffffffff


	//   ....[58]....
        /*0174*/ 	.word	0xffffffff


	//   ....[59]....
        /*0178*/ 	.word	0xffffffff


	//   ....[60]....
        /*017c*/ 	.word	0xffffffff


	//   ....[61]....
        /*0180*/ 	.word	0xffffffff


	//   ....[62]....
        /*0184*/ 	.word	0xffffffff


	//   ....[63]....
        /*0188*/ 	.word	0xffffffff


	//   ....[64]....
        /*018c*/ 	.word	0xffffffff


	//   ....[65]....
        /*0190*/ 	.word	0xffffffff


	//   ....[66]....
        /*0194*/ 	.word	0x0500000f


	//   ....[67]....
        /*0198*/ 	.word	0x0500000f


	//   ....[68]....
        /*019c*/ 	.word	0x0500000f


	//   ....[69]....
        /*01a0*/ 	.word	0x0500000f


	//   ....[70]....
        /*01a4*/ 	.word	0x0500000f


	//   ....[71]....
        /*01a8*/ 	.word	0x0500000f


	//   ....[72]....
        /*01ac*/ 	.word	0x0500000f


	//   ....[73]....
        /*01b0*/ 	.word	0x0500000f


	//   ....[74]....
        /*01b4*/ 	.word	0x0500000f


	//   ....[75]....
        /*01b8*/ 	.word	0x0500000f


	//   ....[76]....
        /*01bc*/ 	.word	0x0500000f


	//   ....[77]....
        /*01c0*/ 	.word	0x0500000f


	//   ....[78]....
        /*01c4*/ 	.word	0x0500000f


	//   ....[79]....
        /*01c8*/ 	.word	0x0500000f


	//   ....[80]....
        /*01cc*/ 	.word	0x0500000f


	//   ....[81]....
        /*01d0*/ 	.word	0x0500000f


	//   ....[82]....
        /*01d4*/ 	.word	0x0500000f


	//   ....[83]....
        /*01d8*/ 	.word	0x0500000f


	//   ....[84]....
        /*01dc*/ 	.word	0x0500000f


	//----- nvinfo : EIATTR_COOP_GROUP_INSTR_OFFSETS
	.align		4
.L_203:
        /*01e0*/ 	.byte	0x04, 0x28
        /*01e2*/ 	.short	(.L_205 - .L_204)


	//   ....[0]....
.L_204:
        /*01e4*/ 	.word	0x00000070


	//   ....[1]....
        /*01e8*/ 	.word	0x00000170


	//   ....[2]....
        /*01ec*/ 	.word	0x000001c0


	//   ....[3]....
        /*01f0*/ 	.word	0x000003f0


	//   ....[4]....
        /*01f4*/ 	.word	0x00000550


	//   ....[5]....
        /*01f8*/ 	.word	0x00000670


	//   ....[6]....
        /*01fc*/ 	.word	0x000007d0


	//   ....[7]....
        /*0200*/ 	.word	0x000018b0


	//   ....[8]....
        /*0204*/ 	.word	0x00003ea0


	//   ....[9]....
        /*0208*/ 	.word	0x00003f40


	//   ....[10]....
        /*020c*/ 	.word	0x00004630


	//   ....[11]....
        /*0210*/ 	.word	0x00004690


	//   ....[12]....
        /*0214*/ 	.word	0x00005290


	//   ....[13]....
        /*0218*/ 	.word	0x000074f0


	//   ....[14]....
        /*021c*/ 	.word	0x000075f0


	//   ....[15]....
        /*0220*/ 	.word	0x00007b50


	//   ....[16]....
        /*0224*/ 	.word	0x00007d10


	//   ....[17]....
        /*0228*/ 	.word	0x00008e80


	//   ....[18]....
        /*022c*/ 	.word	0x00009f70


	//   ....[19]....
        /*0230*/ 	.word	0x0000a010


	//   ....[20]....
        /*0234*/ 	.word	0x0000a6e0


	//   ....[21]....
        /*0238*/ 	.word	0x0000a7a0


	//   ....[22]....
        /*023c*/ 	.word	0x0000b980


	//   ....[23]....
        /*0240*/ 	.word	0x0000d8d0


	//   ....[24]....
        /*0244*/ 	.word	0x0000d9d0


	//   ....[25]....
        /*0248*/ 	.word	0x0000e250


	//   ....[26]....
        /*024c*/ 	.word	0x0000e340


	//   ....[27]....
        /*0250*/ 	.word	0x0000f260


	//   ....[28]....
        /*0254*/ 	.word	0x0000f370


	//   ....[29]....
        /*0258*/ 	.word	0x0000f3d0


	//   ....[30]....
        /*025c*/ 	.word	0x0000f4e0


	//   ....[31]....
        /*0260*/ 	.word	0x0000f520


	//   ....[32]....
        /*0264*/ 	.word	0x000114c0


	//   ....[33]....
        /*0268*/ 	.word	0x00011640


	//   ....[34]....
        /*026c*/ 	.word	0x00011670


	//   ....[35]....
        /*0270*/ 	.word	0x000116b0


	//   ....[36]....
        /*0274*/ 	.word	0x00011720


	//   ....[37]....
        /*0278*/ 	.word	0x00011780


	//   ....[38]....
        /*027c*/ 	.word	0x000117c0


	//   ....[39]....
        /*0280*/ 	.word	0x00011940


	//   ....[40]....
        /*0284*/ 	.word	0x000119a0


	//   ....[41]....
        /*0288*/ 	.word	0x000119e0


	//   ....[42]....
        /*028c*/ 	.word	0x00011a20


	//   ....[43]....
        /*0290*/ 	.word	0x00011a50


	//   ....[44]....
        /*0294*/ 	.word	0x00011a80


	//   ....[45]....
        /*0298*/ 	.word	0x00011b20


	//   ....[46]....
        /*029c*/ 	.word	0x00011b80


	//   ....[47]....
        /*02a0*/ 	.word	0x00011c10


	//   ....[48]....
        /*02a4*/ 	.word	0x00015320


	//   ....[49]....
        /*02a8*/ 	.word	0x00015330


	//   ....[50]....
        /*02ac*/ 	.word	0x00015420


	//   ....[51]....
        /*02b0*/ 	.word	0x00015480


	//   ....[52]....
        /*02b4*/ 	.word	0x000154c0


	//   ....[53]....
        /*02b8*/ 	.word	0x00015500


	//   ....[54]....
        /*02bc*/ 	.word	0x00015530


	//   ....[55]....
        /*02c0*/ 	.word	0x00015560


	//   ....[56]....
        /*02c4*/ 	.word	0x000156d0


	//   ....[57]....
        /*02c8*/ 	.word	0x00015730


	//   ....[58]....
        /*02cc*/ 	.word	0x00015770


	//   ....[59]....
        /*02d0*/ 	.word	0x000157b0


	//   ....[60]....
        /*02d4*/ 	.word	0x000157e0


	//   ....[61]....
        /*02d8*/ 	.word	0x00015810


	//   ....[62]....
        /*02dc*/ 	.word	0x000158d0


	//   ....[63]....
        /*02e0*/ 	.word	0x000158f0


	//   ....[64]....
        /*02e4*/ 	.word	0x00015960


	//   ....[65]....
        /*02e8*/ 	.word	0x00015fb0


	//   ....[66]....
        /*02ec*/ 	.word	0x00016610


	//   ....[67]....
        /*02f0*/ 	.word	0x00016a00


	//   ....[68]....
        /*02f4*/ 	.word	0x00016a90


	//   ....[69]....
        /*02f8*/ 	.word	0x00016b30


	//   ....[70]....
        /*02fc*/ 	.word	0x00016be0


	//   ....[71]....
        /*0300*/ 	.word	0x00016c60


	//   ....[72]....
        /*0304*/ 	.word	0x00016ce0


	//   ....[73]....
        /*0308*/ 	.word	0x00016d60


	//   ....[74]....
        /*030c*/ 	.word	0x00016de0


	//   ....[75]....
        /*0310*/ 	.word	0x00016e70


	//   ....[76]....
        /*0314*/ 	.word	0x00016f20


	//   ....[77]....
        /*0318*/ 	.word	0x00016fa0


	//   ....[78]....
        /*031c*/ 	.word	0x00017020


	//   ....[79]....
        /*0320*/ 	.word	0x000170a0


	//   ....[80]....
        /*0324*/ 	.word	0x00017120


	//   ....[81]....
        /*0328*/ 	.word	0x00017190


	//   ....[82]....
        /*032c*/ 	.word	0x00017230


	//   ....[83]....
        /*0330*/ 	.word	0x000172c0


	//   ....[84]....
        /*0334*/ 	.word	0x000173e0


	//----- nvinfo : EIATTR_REG_RECONFIG
	.align		4
.L_205:
        /*0338*/ 	.byte	0x01, 0x54
	.zero		2


	//----- nvinfo : EIATTR_SYSCALL_OFFSETS
	.align		4
        /*033c*/ 	.byte	0x04, 0x46
        /*033e*/ 	.short	(.L_207 - .L_206)


	//   ....[0]....
.L_206:
        /*0340*/ 	.word	0x00001aa0


	//   ....[1]....
        /*0344*/ 	.word	0x00012ad0


	//   ....[2]....
        /*0348*/ 	.word	0x00012c00


	//   ....[3]....
        /*034c*/ 	.word	0x00012d00


	//----- nvinfo : EIATTR_MBARRIER_INSTR_OFFSETS
	.align		4
.L_207:
        /*0350*/ 	.byte	0x04, 0x39
        /*0352*/ 	.short	(.L_209 - .L_208)


	//   ....[0]....
.L_208:
        /*0354*/ 	.word	0x000002a0
        /*0358*/ 	.word	0x000000ff
        /*035c*/ 	.word	0x0002d800
        /*0360*/ 	.short	0x0100
        /*0362*/ 	.byte	0x08
	.zero		1


	//   ....[1]....
        /*0364*/ 	.word	0x000002b0
        /*0368*/ 	.word	0x000000ff
        /*036c*/ 	.word	0x0002d820
        /*0370*/ 	.short	0x0100
        /*0372*/ 	.byte	0x08
	.zero		1


	//   ....[2]....
        /*0374*/ 	.word	0x000003a0
        /*0378*/ 	.word	0x000000ff
        /*037c*/ 	.word	0x0002d830
        /*0380*/ 	.short	0x0100
        /*0382*/ 	.byte	0x08
	.zero		1


	//   ....[3]....
        /*0384*/ 	.word	0x000003b0
        /*0388*/ 	.word	0x000000ff
        /*038c*/ 	.word	0x0002d840
        /*0390*/ 	.short	0x0100
        /*0392*/ 	.byte	0x08
	.zero		1


	//   ....[4]....
        /*0394*/ 	.word	0x000003c0
        /*0398*/ 	.word	0x000000ff
        /*039c*/ 	.word	0x0002d838
        /*03a0*/ 	.short	0x0100
        /*03a2*/ 	.byte	0x08
	.zero		1


	//   ....[5]....
        /*03a4*/ 	.word	0x000003d0
        /*03a8*/ 	.word	0x000000ff
        /*03ac*/ 	.word	0x0002d848
        /*03b0*/ 	.short	0x0100
        /*03b2*/ 	.byte	0x08
	.zero		1


	//   ....[6]....
        /*03b4*/ 	.word	0x00000500
        /*03b8*/ 	.word	0x000000ff
        /*03bc*/ 	.word	0x0002d850
        /*03c0*/ 	.short	0x0100
        /*03c2*/ 	.byte	0x08
	.zero		1


	//   ....[7]....
        /*03c4*/ 	.word	0x00000510
        /*03c8*/ 	.word	0x000000ff
        /*03cc*/ 	.word	0x0002d860
        /*03d0*/ 	.short	0x0100
        /*03d2*/ 	.byte	0x08
	.zero		1


	//   ....[8]....
        /*03d4*/ 	.word	0x00000520
        /*03d8*/ 	.word	0x000000ff
        /*03dc*/ 	.word	0x0002d858
        /*03e0*/ 	.short	0x0100
        /*03e2*/ 	.byte	0x08
	.zero		1


	//   ....[9]....
        /*03e4*/ 	.word	0x00000530
        /*03e8*/ 	.word	0x000000ff
        /*03ec*/ 	.word	0x0002d868
        /*03f0*/ 	.short	0x0100
        /*03f2*/ 	.byte	0x08
	.zero		1


	//   ....[10]....
        /*03f4*/ 	.word	0x00000620
        /*03f8*/ 	.word	0x000000ff
        /*03fc*/ 	.word	0x0002d870
        /*0400*/ 	.short	0x0100
        /*0402*/ 	.byte	0x06
	.zero		1


	//   ....[11]....
        /*0404*/ 	.word	0x00000630
        /*0408*/ 	.word	0x000000ff
        /*040c*/ 	.word	0x0002d880
        /*0410*/ 	.short	0x0100
        /*0412*/ 	.byte	0x06
	.zero		1


	//   ....[12]....
        /*0414*/ 	.word	0x00000640
        /*0418*/ 	.word	0x000000ff
        /*041c*/ 	.word	0x0002d878
        /*0420*/ 	.short	0x0100
        /*0422*/ 	.byte	0x06
	.zero		1


	//   ....[13]....
        /*0424*/ 	.word	0x00000650
        /*0428*/ 	.word	0x000000ff
        /*042c*/ 	.word	0x0002d888
        /*0430*/ 	.short	0x0100
        /*0432*/ 	.byte	0x06
	.zero		1


	//   ....[14]....
        /*0434*/ 	.word	0x00000780
        /*0438*/ 	.word	0x000000ff
        /*043c*/ 	.word	0x0002d890
        /*0440*/ 	.short	0x0100
        /*0442*/ 	.byte	0x08
	.zero		1


	//   ....[15]....
        /*0444*/ 	.word	0x00000790
        /*0448*/ 	.word	0x000000ff
        /*044c*/ 	.word	0x0002d8a0
        /*0450*/ 	.short	0x0100
        /*0452*/ 	.byte	0x08
	.zero		1


	//   ....[16]....
        /*0454*/ 	.word	0x000007a0
        /*0458*/ 	.word	0x000000ff
        /*045c*/ 	.word	0x0002d898
        /*0460*/ 	.short	0x0100
        /*0462*/ 	.byte	0x08
	.zero		1


	//   ....[17]....
        /*0464*/ 	.word	0x000007b0
        /*0468*/ 	.word	0x000000ff
        /*046c*/ 	.word	0x0002d8a8
        /*0470*/ 	.short	0x0100
        /*0472*/ 	.byte	0x08
	.zero		1


	//   ....[18]....
        /*0474*/ 	.word	0x000008e0
        /*0478*/ 	.word	0x000000ff
        /*047c*/ 	.word	0x0002d8b0
        /*0480*/ 	.short	0x0100
        /*0482*/ 	.byte	0x08
	.zero		1


	//   ....[19]....
        /*0484*/ 	.word	0x000008f0
        /*0488*/ 	.word	0x000000ff
        /*048c*/ 	.word	0x0002d8c0
        /*0490*/ 	.short	0x0100
        /*0492*/ 	.byte	0x08
	.zero		1


	//   ....[20]....
        /*0494*/ 	.word	0x00000900
        /*0498*/ 	.word	0x000000ff
        /*049c*/ 	.word	0x0002d8b8
        /*04a0*/ 	.short	0x0100
        /*04a2*/ 	.byte	0x08
	.zero		1


	//   ....[21]....
        /*04a4*/ 	.word	0x00000910
        /*04a8*/ 	.word	0x000000ff
        /*04ac*/ 	.word	0x0002d8c8
        /*04b0*/ 	.short	0x0100
        /*04b2*/ 	.byte	0x08
	.zero		1


	//   ....[22]....
        /*04b4*/ 	.word	0x00001b20
        /*04b8*/ 	.word	0x000000ff
        /*04bc*/ 	.word	0x0002d800
        /*04c0*/ 	.short	0x010a
        /*04c2*/ 	.byte	0x2a
	.zero		1


	//   ....[23]....
        /*04c4*/ 	.word	0x00001ba0
        /*04c8*/ 	.word	0x00000004
        /*04cc*/ 	.word	0x0002d830
        /*04d0*/ 	.short	0x010a
        /*04d2*/ 	.byte	0x3f
	.zero		1


	//   ....[24]....
        /*04d4*/ 	.word	0x00001c00
        /*04d8*/ 	.word	0x00000004
        /*04dc*/ 	.word	0x0002d830
        /*04e0*/ 	.short	0x010a
        /*04e2*/ 	.byte	0x3f
	.zero		1


	//   ....[25]....
        /*04e4*/ 	.word	0x000023d0
        /*04e8*/ 	.word	0x00000004
        /*04ec*/ 	.word	0x00000000
        /*04f0*/ 	.short	0x0101
        /*04f2*/ 	.byte	0x3f
	.zero		1


	//   ....[26]....
        /*04f4*/ 	.word	0x00005710
        /*04f8*/ 	.word	0x000000ff
        /*04fc*/ 	.word	0x0002d830
        /*0500*/ 	.short	0x010a
        /*0502*/ 	.byte	0x06
	.zero		1


	//   ....[27]....
        /*0504*/ 	.word	0x00005750
        /*0508*/ 	.word	0x000000ff
        /*050c*/ 	.word	0x0002d830
        /*0510*/ 	.short	0x010a
        /*0512*/ 	.byte	0x06
	.zero		1


	//   ....[28]....
        /*0514*/ 	.word	0x000059f0
        /*0518*/ 	.word	0x000000ff
        /*051c*/ 	.word	0x0002d850
        /*0520*/ 	.short	0x010a
        /*0522*/ 	.byte	0x06
	.zero		1


	//   ....[29]....
        /*0524*/ 	.word	0x00005a30
        /*0528*/ 	.word	0x000000ff
        /*052c*/ 	.word	0x0002d850
        /*0530*/ 	.short	0x010a
        /*0532*/ 	.byte	0x06
	.zero		1


	//   ....[30]....
        /*0534*/ 	.word	0x00006740
        /*0538*/ 	.word	0x00000035
        /*053c*/ 	.word	0x00000000
        /*0540*/ 	.short	0x0101
        /*0542*/ 	.byte	0x3f
	.zero		1


	//   ....[31]....
        /*0544*/ 	.word	0x00008060
        /*0548*/ 	.word	0x0000000d
        /*054c*/ 	.word	0x00000000
        /*0550*/ 	.short	0x0101
        /*0552*/ 	.byte	0x3f
	.zero		1


	//   ....[32]....
        /*0554*/ 	.word	0x00009220
        /*0558*/ 	.word	0x000000ff
        /*055c*/ 	.word	0x0002d830
        /*0560*/ 	.short	0x010a
        /*0562*/ 	.byte	0x06
	.zero		1


	//   ....[33]....
        /*0564*/ 	.word	0x00009260
        /*0568*/ 	.word	0x000000ff
        /*056c*/ 	.word	0x0002d830
        /*0570*/ 	.short	0x010a
        /*0572*/ 	.byte	0x06
	.zero		1


	//   ....[34]....
        /*0574*/ 	.word	0x00009500
        /*0578*/ 	.word	0x000000ff
        /*057c*/ 	.word	0x0002d850
        /*0580*/ 	.short	0x010a
        /*0582*/ 	.byte	0x06
	.zero		1


	//   ....[35]....
        /*0584*/ 	.word	0x00009540
        /*0588*/ 	.word	0x000000ff
        /*058c*/ 	.word	0x0002d850
        /*0590*/ 	.short	0x010a
        /*0592*/ 	.byte	0x06
	.zero		1


	//   ....[36]....
        /*0594*/ 	.word	0x0000ae40
        /*0598*/ 	.word	0x00000018
        /*059c*/ 	.word	0x00000000
        /*05a0*/ 	.short	0x0101
        /*05a2*/ 	.byte	0x3f
	.zero		1


	//   ....[37]....
        /*05a4*/ 	.word	0x0000aec0
        /*05a8*/ 	.word	0x0000002a
        /*05ac*/ 	.word	0x00000000
        /*05b0*/ 	.short	0x0101
        /*05b2*/ 	.byte	0x3f
	.zero		1


	//   ....[38]....
        /*05b4*/ 	.word	0x0000bb50
        /*05b8*/ 	.word	0x000000ff
        /*05bc*/ 	.word	0x0002d830
        /*05c0*/ 	.short	0x010a
        /*05c2*/ 	.byte	0x06
	.zero		1


	//   ....[39]....
        /*05c4*/ 	.word	0x0000bb90
        /*05c8*/ 	.word	0x000000ff
        /*05cc*/ 	.word	0x0002d830
        /*05d0*/ 	.short	0x010a
        /*05d2*/ 	.byte	0x06
	.zero		1


	//   ....[40]....
        /*05d4*/ 	.word	0x0000be30
        /*05d8*/ 	.word	0x000000ff
        /*05dc*/ 	.word	0x0002d850
        /*05e0*/ 	.short	0x010a
        /*05e2*/ 	.byte	0x06
	.zero		1


	//   ....[41]....
        /*05e4*/ 	.word	0x0000be70
        /*05e8*/ 	.word	0x000000ff
        /*05ec*/ 	.word	0x0002d850
        /*05f0*/ 	.short	0x010a
        /*05f2*/ 	.byte	0x06
	.zero		1


	//   ....[42]....
        /*05f4*/ 	.word	0x0000cb30
        /*05f8*/ 	.word	0x00000035
        /*05fc*/ 	.word	0x00000000
        /*0600*/ 	.short	0x0101
        /*0602*/ 	.byte	0x3f
	.zero		1


	//   ....[43]....
        /*0604*/ 	.word	0x0000e6b0
        /*0608*/ 	.word	0x00000020
        /*060c*/ 	.word	0x00000000
        /*0610*/ 	.short	0x0101
        /*0612*/ 	.byte	0x3f
	.zero		1


	//   ....[44]....
        /*0614*/ 	.word	0x0000f2e0
        /*0618*/ 	.word	0x000000ff
        /*061c*/ 	.word	0x0002d850
        /*0620*/ 	.short	0x010a
        /*0622*/ 	.byte	0x09
	.zero		1


	//   ....[45]....
        /*0624*/ 	.word	0x0000f320
        /*0628*/ 	.word	0x000000ff
        /*062c*/ 	.word	0x0002d850
        /*0630*/ 	.short	0x010a
        /*0632*/ 	.byte	0x09
	.zero		1


	//   ....[46]....
        /*0634*/ 	.word	0x0000f960
        /*0638*/ 	.word	0x00000007
        /*063c*/ 	.word	0x00000000
        /*0640*/ 	.short	0x0101
        /*0642*/ 	.byte	0x3f
	.zero		1


	//   ....[47]....
        /*0644*/ 	.word	0x00010960
        /*0648*/ 	.word	0x000000ff
        /*064c*/ 	.word	0x00000000
        /*0650*/ 	.short	0x0101
        /*0652*/ 	.byte	0x04
	.zero		1


	//   ....[48]....
        /*0654*/ 	.word	0x00013330
        /*0658*/ 	.word	0x00000005
        /*065c*/ 	.word	0x0002d840
        /*0660*/ 	.short	0x010a
        /*0662*/ 	.byte	0x3f
	.zero		1


	//   ....[49]....
        /*0664*/ 	.word	0x00013820
        /*0668*/ 	.word	0x00000019
        /*066c*/ 	.word	0x0002d820
        /*0670*/ 	.short	0x010a
        /*0672*/ 	.byte	0x3f
	.zero		1


	//   ....[50]....
        /*0674*/ 	.word	0x00013b00
        /*0678*/ 	.word	0x00000003
        /*067c*/ 	.word	0x0002d840
        /*0680*/ 	.short	0x010a
        /*0682*/ 	.byte	0x3f
	.zero		1


	//   ....[51]....
        /*0684*/ 	.word	0x00013d80
        /*0688*/ 	.word	0x00000002
        /*068c*/ 	.word	0x00000060
        /*0690*/ 	.short	0x010a
        /*0692*/ 	.byte	0x3f
	.zero		1


	//   ....[52]....
        /*0694*/ 	.word	0x000142a0
        /*0698*/ 	.word	0x00000003
        /*069c*/ 	.word	0x0002d840
        /*06a0*/ 	.short	0x010a
        /*06a2*/ 	.byte	0x3f
	.zero		1


	//   ....[53]....
        /*06a4*/ 	.word	0x00014520
        /*06a8*/ 	.word	0x00000003
        /*06ac*/ 	.word	0x00000060
        /*06b0*/ 	.short	0x010a
        /*06b2*/ 	.byte	0x3f
	.zero		1


	//   ....[54]....
        /*06b4*/ 	.word	0x000149a0
        /*06b8*/ 	.word	0x00000002
        /*06bc*/ 	.word	0x0002d840
        /*06c0*/ 	.short	0x010a
        /*06c2*/ 	.byte	0x3f
	.zero		1


	//   ....[55]....
        /*06c4*/ 	.word	0x00014c40
        /*06c8*/ 	.word	0x00000002
        /*06cc*/ 	.word	0x00000060
        /*06d0*/ 	.short	0x010a
        /*06d2*/ 	.byte	0x3f
	.zero		1


	//   ....[56]....
        /*06d4*/ 	.word	0x00015020
        /*06d8*/ 	.word	0x00000003
        /*06dc*/ 	.word	0x0002d860
        /*06e0*/ 	.short	0x010a
        /*06e2*/ 	.byte	0x3f
	.zero		1


	//   ....[57]....
        /*06e4*/ 	.word	0x00015f30
        /*06e8*/ 	.word	0x00000009
        /*06ec*/ 	.word	0x0002d820
        /*06f0*/ 	.short	0x010a
        /*06f2*/ 	.byte	0x3f
	.zero		1


	//   ....[58]....
        /*06f4*/ 	.word	0x000160d0
        /*06f8*/ 	.word	0x00000007
        /*06fc*/ 	.word	0x00000000
        /*0700*/ 	.short	0x010a
        /*0702*/ 	.byte	0x3f
	.zero		1


	//   ....[59]....
        /*0704*/ 	.word	0x00016140
        /*0708*/ 	.word	0x00000003
        /*070c*/ 	.word	0x00000000
        /*0710*/ 	.short	0x010a
        /*0712*/ 	.byte	0x3f
	.zero		1


	//   ....[60]....
        /*0714*/ 	.word	0x000161a0
        /*0718*/ 	.word	0x00000005
        /*071c*/ 	.word	0x00000000
        /*0720*/ 	.short	0x010a
        /*0722*/ 	.byte	0x3f
	.zero		1


	//   ....[61]....
        /*0724*/ 	.word	0x000161d0
        /*0728*/ 	.word	0x00000003
        /*072c*/ 	.word	0x00000000
        /*0730*/ 	.short	0x010a
        /*0732*/ 	.byte	0x3f
	.zero		1


	//   ....[62]....
        /*0734*/ 	.word	0x00016240
        /*0738*/ 	.word	0x00000003
        /*073c*/ 	.word	0x0002d800
        /*0740*/ 	.short	0x010a
        /*0742*/ 	.byte	0x3f
	.zero		1


	//   ....[63]....
        /*0744*/ 	.word	0x00016290
        /*0748*/ 	.word	0x00000004
        /*074c*/ 	.word	0x0002d830
        /*0750*/ 	.short	0x010a
        /*0752*/ 	.byte	0x3f
	.zero		1


	//   ....[64]....
        /*0754*/ 	.word	0x000162f0
        /*0758*/ 	.word	0x0000000b
        /*075c*/ 	.word	0x0002d830
        /*0760*/ 	.short	0x010a
        /*0762*/ 	.byte	0x3f
	.zero		1


	//   ....[65]....
        /*0764*/ 	.word	0x00016350
        /*0768*/ 	.word	0x0000000b
        /*076c*/ 	.word	0x0002d850
        /*0770*/ 	.short	0x010a
        /*0772*/ 	.byte	0x3f
	.zero		1


	//   ....[66]....
        /*0774*/ 	.word	0x000163b0
        /*0778*/ 	.word	0x00000009
        /*077c*/ 	.word	0x0002d830
        /*0780*/ 	.short	0x010a
        /*0782*/ 	.byte	0x3f
	.zero		1


	//   ....[67]....
        /*0784*/ 	.word	0x00016410
        /*0788*/ 	.word	0x00000009
        /*078c*/ 	.word	0x0002d850
        /*0790*/ 	.short	0x010a
        /*0792*/ 	.byte	0x3f
	.zero		1


	//   ....[68]....
        /*0794*/ 	.word	0x00016470
        /*0798*/ 	.word	0x0000000d
        /*079c*/ 	.word	0x0002d830
        /*07a0*/ 	.short	0x010a
        /*07a2*/ 	.byte	0x3f
	.zero		1


	//   ....[69]....
        /*07a4*/ 	.word	0x000164d0
        /*07a8*/ 	.word	0x0000000d
        /*07ac*/ 	.word	0x0002d850
        /*07b0*/ 	.short	0x010a
        /*07b2*/ 	.byte	0x3f
	.zero		1


	//   ....[70]....
        /*07b4*/ 	.word	0x00016530
        /*07b8*/ 	.word	0x00000005
        /*07bc*/ 	.word	0x0002d850
        /*07c0*/ 	.short	0x010a
        /*07c2*/ 	.byte	0x3f
	.zero		1


	//   ....[71]....
        /*07c4*/ 	.word	0x000166d0
        /*07c8*/ 	.word	0x00000005
        /*07cc*/ 	.word	0x0002d840
        /*07d0*/ 	.short	0x010a
        /*07d2*/ 	.byte	0x3f
	.zero		1


	//   ....[72]....
        /*07d4*/ 	.word	0x00016720
        /*07d8*/ 	.word	0x00000019
        /*07dc*/ 	.word	0x0002d820
        /*07e0*/ 	.short	0x010a
        /*07e2*/ 	.byte	0x3f
	.zero		1


	//   ....[73]....
        /*07e4*/ 	.word	0x00016770
        /*07e8*/ 	.word	0x00000003
        /*07ec*/ 	.word	0x0002d840
        /*07f0*/ 	.short	0x010a
        /*07f2*/ 	.byte	0x3f
	.zero		1


	//   ....[74]....
        /*07f4*/ 	.word	0x000167c0
        /*07f8*/ 	.word	0x00000002
        /*07fc*/ 	.word	0x00000060
        /*0800*/ 	.short	0x010a
        /*0802*/ 	.byte	0x3f
	.zero		1


	//   ....[75]....
        /*0804*/ 	.word	0x00016810
        /*0808*/ 	.word	0x00000003
        /*080c*/ 	.word	0x0002d840
        /*0810*/ 	.short	0x010a
        /*0812*/ 	.byte	0x3f
	.zero		1


	//   ....[76]....
        /*0814*/ 	.word	0x00016860
        /*0818*/ 	.word	0x00000003
        /*081c*/ 	.word	0x00000060
        /*0820*/ 	.short	0x010a
        /*0822*/ 	.byte	0x3f
	.zero		1


	//   ....[77]....
        /*0824*/ 	.word	0x000168b0
        /*0828*/ 	.word	0x00000002
        /*082c*/ 	.word	0x0002d840
        /*0830*/ 	.short	0x010a
        /*0832*/ 	.byte	0x3f
	.zero		1


	//   ....[78]....
        /*0834*/ 	.word	0x00016900
        /*0838*/ 	.word	0x00000002
        /*083c*/ 	.word	0x00000060
        /*0840*/ 	.short	0x010a
        /*0842*/ 	.byte	0x3f
	.zero		1


	//   ....[79]....
        /*0844*/ 	.word	0x00016950
        /*0848*/ 	.word	0x00000003
        /*084c*/ 	.word	0x0002d860
        /*0850*/ 	.short	0x010a
        /*0852*/ 	.byte	0x3f
	.zero		1


	//   ....[80]....
        /*0854*/ 	.word	0x00017300
        /*0858*/ 	.word	0x00000009
        /*085c*/ 	.word	0x0002d820
        /*0860*/ 	.short	0x010a
        /*0862*/ 	.byte	0x3f
	.zero		1


	//   ....[81]....
        /*0864*/ 	.word	0x000174a0
        /*0868*/ 	.word	0x00000007
        /*086c*/ 	.word	0x00000000
        /*0870*/ 	.short	0x010a
        /*0872*/ 	.byte	0x3f
	.zero		1


	//   ....[82]....
        /*0874*/ 	.word	0x000174f0
        /*0878*/ 	.word	0x00000003
        /*087c*/ 	.word	0x00000000
        /*0880*/ 	.short	0x010a
        /*0882*/ 	.byte	0x3f
	.zero		1


	//   ....[83]....
        /*0884*/ 	.word	0x00017540
        /*0888*/ 	.word	0x00000005
        /*088c*/ 	.word	0x00000000
        /*0890*/ 	.short	0x010a
        /*0892*/ 	.byte	0x3f
	.zero		1


	//----- nvinfo : EIATTR_NUM_MBARRIERS
	.align		4
.L_209:
        /*0894*/ 	.byte	0x03, 0x38
        /*0896*/ 	.short	0x0016


	//----- nvinfo : EIATTR_EXIT_INSTR_OFFSETS
	.align		4
        /*0898*/ 	.byte	0x04, 0x1c
        /*089a*/ 	.short	(.L_211 - .L_210)


	//   ....[0]....
.L_210:
        /*089c*/ 	.word	0x00000ab0


	//   ....[1]....
        /*08a0*/ 	.word	0x00011480


	//   ....[2]....
        /*08a4*/ 	.word	0x000114e0


	//   ....[3]....
        /*08a8*/ 	.word	0x00016220


	//----- nvinfo : EIATTR_MAX_THREADS
	.align		4
.L_211:
        /*08ac*/ 	.byte	0x04, 0x05
        /*08ae*/ 	.short	(.L_213 - .L_212)
.L_212:
        /*08b0*/ 	.word	0x00000200
        /*08b4*/ 	.word	0x00000001
        /*08b8*/ 	.word	0x00000001


	//----- nvinfo : EIATTR_CRS_STACK_SIZE
	.align		4
.L_213:
        /*08bc*/ 	.byte	0x04, 0x1e
        /*08be*/ 	.short	(.L_215 - .L_214)
.L_214:
        /*08c0*/ 	.word	0x00000000


	//----- nvinfo : EIATTR_CBANK_PARAM_SIZE
	.align		4
.L_215:
        /*08c4*/ 	.byte	0x03, 0x19
        /*08c6*/ 	.short	0x0a70


	//----- nvinfo : EIATTR_PARAM_CBANK
	.align		4
        /*08c8*/ 	.byte	0x04, 0x0a
        /*08ca*/ 	.short	(.L_217 - .L_216)
	.align		4
.L_216:
        /*08cc*/ 	.word	index@(.nv.constant0._ZN7cutlass13device_kernelIN5flash11enable_sm90INS1_16FlashAttnFwdSm90INS1_25CollectiveMainloopFwdSm90ILi2EN4cute5tupleIJNS5_1CILi1EEES8_S8_EEENS6_IJNS7_ILi192EEENS7_ILi128EEENS7_ILi96EEEEEELi96ENS_10bfloat16_tEfNS_4arch4Sm90ELb0ELb1ELb1ELb1ELb0ELb0ELb0ELb0ELb1ELb0ELb0ELb0EEENS1_21CollectiveEpilogueFwdINS6_IJSA_SC_SB_EEES9_SE_SG_Li384ELb1ELb0ELb0ELb0EEENS1_36VarlenDynamicPersistentTileSchedulerILi192ELi128ELi384ELi32ELb0ELb0ELb1ELb1ELb0ELb1EEEEEEEEEvNT_6ParamsE)
        /*08d0*/ 	.short	0x0210
        /*08d2*/ 	.short	0x0a70


	//----- nvinfo : EIATTR_SW_WAR
	.align		4
.L_217:
        /*08d4*/ 	.byte	0x04, 0x36
        /*08d6*/ 	.short	(.L_219 - .L_218)
.L_218:
        /*08d8*/ 	.word	0x00000008
.L_219:


//--------------------- .nv.info._ZN7cutlass13device_kernelIN5flash11enable_sm90INS1_16FlashAttnFwdSm90INS1_25CollectiveMainloopFwdSm90ILi2EN4cute5tupleIJNS5_1CILi1EEES8_S8_EEENS6_IJNS7_ILi192EEENS7_ILi128EEENS7_ILi96EEEEEELi96ENS_10bfloat16_tEfNS_4arch4Sm90ELb0ELb1ELb1ELb1ELb0ELb1ELb0ELb0ELb1ELb0ELb0ELb0EEENS1_21CollectiveEpilogueFwdINS6_IJSA_SC_SB_EEES9_SE_SG_Li384ELb1ELb0ELb0ELb0EEENS1_36VarlenDynamicPersistentTileSchedulerILi192ELi128ELi384ELi32ELb0ELb0ELb1ELb1ELb0ELb1EEEEEEEEEvNT_6ParamsE --------------------------
	.section	.nv.info._ZN7cutlass13device_kernelIN5flash11enable_sm90INS1_16FlashAttnFwdSm90INS1_25CollectiveMainloopFwdSm90ILi2EN4cute5tupleIJNS5_1CILi1EEES8_S8_EEENS6_IJNS7_ILi192EEENS7_ILi128EEENS7_ILi96EEEEEELi96ENS_10bfloat16_tEfNS_4arch4Sm90ELb0ELb1ELb1ELb1ELb0ELb1ELb0ELb0ELb1ELb0ELb0ELb0EEENS1_21CollectiveEpilogueFwdINS6_IJSA_SC_SB_EEES9_SE_SG_Li384ELb1ELb0ELb0ELb0EEENS1_36VarlenDynamicPersistentTileSchedulerILi192ELi128ELi384ELi32ELb0ELb0ELb1ELb1ELb0ELb1EEEEEEEEEvNT_6ParamsE,"",@"SHT_CUDA_INFO"
	.sectionflags	@""
	.align	4


	//----- nvinfo : EIATTR_CUDA_API_VERSION
	.align		4
        /*0000*/ 	.byte	0x04, 0x37
        /*0002*/ 	.short	(.L_221 - .L_220)
.L_220:
        /*0004*/ 	.word	0x00000082


	//----- nvinfo : EIATTR_KPARAM_INFO
	.align		4
.L_221:
        /*0008*/ 	.byte	0x04, 0x17
        /*000a*/ 	.short	(.L_223 - .L_222)
.L_222:
        /*000c*/ 	.word	0x00000000
        /*0010*/ 	.short	0x0000
        /*0012*/ 	.short	0x0070
        /*0014*/ 	.byte	0x00, 0xf0, 0x01, 0x28


	//----- nvinfo : EIATTR_SPARSE_MMA_MASK
	.align		4
.L_223:
        /*0018*/ 	.byte	0x03, 0x50
        /*001a*/ 	.short	0x0000


	//----- nvinfo : EIATTR_MAXREG_COUNT
	.align		4
        /*001c*/ 	.byte	0x03, 0x1b
        /*001e*/ 	.short	0x0080


	//----- nvinfo : EIATTR_NUM_BARRIERS
	.align		4
        /*0020*/ 	.byte	0x02, 0x4c
        /*0022*/ 	.byte	0x10
	.zero		1


	//----- nvinfo : EIATTR_EXTERNS
	.align		4
        /*0024*/ 	.byte	0x04, 0x0f
        /*0026*/ 	.short	(.L_225 - .L_224)


	//   ....[0]....
	.align		4
.L_224:
        /*0028*/ 	.word	index@(__assertfail)


	//----- nvinfo : EIATTR_ANNOTATIONS
	.align		4
.L_225:
        /*002c*/ 	.byte	0x04, 0x55
        /*002e*/ 	.short	(.L_227 - .L_226)


	//   ....[0]....
.L_226:
        /* <DEDUP_REMOVED lines=60> */


	//----- nvinfo : EIATTR_MERCURY_ISA_VERSION
	.align		4
.L_227:
        /*03d8*/ 	.byte	0x03, 0x5f
        /*03da*/ 	.short	0x0101


	//----- nvinfo : EIATTR_UNUSED_LOAD_BYTE_OFFSET
	.align		4
        /*03dc*/ 	.byte	0x04, 0x44
        /*03de*/ 	.short	(.L_229 - .L_228)


	//   ....[0]....
.L_228:
        /*03e0*/ 	.word	0x00000b10
        /*03e4*/ 	.word	0x0000fff0


	//   ....[1]....
        /*03e8*/ 	.word	0x0001ab30
        /*03ec*/ 	.word	0x0000fff0


	//----- nvinfo : EIATTR_INT_WARP_WIDE_INSTR_OFFSETS
	.align		4
.L_229:
        /*03f0*/ 	.byte	0x04, 0x31
        /*03f2*/ 	.short	(.L_231 - .L_230)


	//   ....[0]....
.L_230:
        /*03f4*/ 	.word	0x000001c0


	//   ....[1]....
        /*03f8*/ 	.word	0x00000200


	//   ....[2]....
        /*03fc*/ 	.word	0x00000270


	//   ....[3]....
        /*0400*/ 	.word	0x0001ea10


	//   ....[4]....
        /*0404*/ 	.word	0x0001eaa0


	//   ....[5]....
        /*0408*/ 	.word	0x0001ef50


	//   ....[6]....
        /*040c*/ 	.word	0x0001ef90


	//   ....[7]....
        /*0410*/ 	.word	0x0001f0d0


	//   ....[8]....
        /*0414*/ 	.word	0x0001f1a0


	//   ....[9]....
        /*0418*/ 	.word	0x000210c0


	//   ....[10]....
        /*041c*/ 	.word	0x00021150


	//----- nvinfo : EIATTR_COOP_GROUP_MASK_REGIDS
	.align		4
.L_231:
        /*0420*/ 	.byte	0x04, 0x29
        /*0422*/ 	.short	(.L_233 - .L_232)


	//   ....[0]....
.L_232:
        /*0424*/ 	.word	0xffffffff


	//   ....[1]....
        /*0428*/ 	.word	0xffffffff


	//   ....[2]....
        /*042c*/ 	.word	0xffffffff


	//   ....[3]....
        /*0430*/ 	.word	0xffffffff


	//   ....[4]....
        /*0434*/ 	.word	0xffffffff


	//   ....[5]....
        /*0438*/ 	.word	0xffffffff


	//   ....[6]....
        /*043c*/ 	.word	0xffffffff


	//   ....[7]....
        /*0440*/ 	.word	0xffffffff


	//   ....[8]....
        /*0444*/ 	.word	0xffffffff


	//   ....[9]....
        /*0448*/ 	.word	0xffffffff


	//   ....[10]....
        /*044c*/ 	.word	0xffffffff


	//   ....[11]....
        /*0450*/ 	.word	0xffffffff


	//   ....[12]....
        /*0454*/ 	.word	0xffffffff


	//   ....[13]....
        /*0458*/ 	.word	0xffffffff


	//   ....[14]....
        /*045c*/ 	.word	0xffffffff


	//   ....[15]....
        /*0460*/ 	.word	0xffffffff


	//   ....[16]....
        /*0464*/ 	.word	0xffffffff


	//   ....[17]....
        /*0468*/ 	.word	0xffffffff


	//   ....[18]....
        /*046c*/ 	.word	0xffffffff


	//   ....[19]....
        /*0470*/ 	.word	0xffffffff


	//   ....[20]....
        /*0474*/ 	.word	0xffffffff


	//   ....[21]....
        /*0478*/ 	.word	0xffffffff


	//   ....[22]....
        /*047c*/ 	.word	0xffffffff


	//   ....[23]....
        /*0480*/ 	.word	0xffffffff


	//   ....[24]....
        /*0484*/ 	.word	0xffffffff


	//   ....[25]....
        /*0488*/ 	.word	0xffffffff


	//   ....[26]....
        /*048c*/ 	.word	0xffffffff


	//   ....[27]....
        /*0490*/ 	.word	0xffffffff


	//   ....[28]....
        /*0494*/ 	.word	0xffffffff


	//   ....[29]....
        /*0498*/ 	.word	0xffffffff


	//   ....[30]....
        /*049c*/ 	.word	0xffffffff


	//   ....[31]....
        /*04a0*/ 	.word	0xffffffff


	//   ....[32]....
        /*04a4*/ 	.word	0xffffffff


	//   ....[33]....
        /*04a8*/ 	.word	0xffffffff


	//   ....[34]....
        /*04ac*/ 	.word	0xffffffff


	//   ....[35]....
        /*04b0*/ 	.word	0xffffffff


	//   ....[36]....
        /*04b4*/ 	.word	0xffffffff


	//   ....[37]....
        /*04b8*/ 	.word	0xffffffff


	//   ....[38]....
        /*04bc*/ 	.word	0xffffffff


	//   ....[39]....
        /*04c0*/ 	.word	0xffffffff


	//   ....[40]....
        /*04c4*/ 	.word	0xffffffff


	//   ....[41]....
        /*04c8*/ 	.word	0xffffffff


	//   ....[42]....
        /*04cc*/ 	.word	0xffffffff


	//   ....[43]....
        /*04d0*/ 	.word	0xffffffff


	//   ....[44]....
        /*04d4*/ 	.word	0xffffffff


	//   ....[45]....
        /*04d8*/ 	.word	0xffffffff


	//   ....[46]....
        /*04dc*/ 	.word	0xffffffff


	//   ....[47]....
        /*04e0*/ 	.word	0xffffffff


	//   ....[48]....
        /*04e4*/ 	.word	0xffffffff


	//   ....[49]....
        /*04e8*/ 	.word	0xffffffff


	//   ....[50]....
        /*04ec*/ 	.word	0xffffffff


	//   ....[51]....
        /*04f0*/ 	.word	0xffffffff


	//   ....[52]....
        /*04f4*/ 	.word	0xffffffff


	//   ....[53]....
        /*04f8*/ 	.word	0xffffffff


	//   ....[54]....
        /*04fc*/ 	.word	0xffffffff


	//   ....[55]....
        /*0500*/ 	.word	0xffffffff


	//   ....[56]....
        /*0504*/ 	.word	0xffffffff


	//   ....[57]....
        /*0508*/ 	.word	0xffffffff


	//   ....[58]....
        /*050c*/ 	.word	0xffffffff


	//   ....[59]....
        /*0510*/ 	.word	0xffffffff


	//   ....[60]....
        /*0514*/ 	.word	0xffffffff


	//   ....[61]....
        /*0518*/ 	.word	0xffffffff


	//   ....[62]....
        /*051c*/ 	.word	0xffffffff


	//   ....[63]....
        /*0520*/ 	.word	0xffffffff


	//   ....[64]....
        /*0524*/ 	.word	0xffffffff


	//   ....[65]....
        /*0528*/ 	.word	0xffffffff


	//   ....[66]....
        /*052c*/ 	.word	0x0500000f


	//   ....[67]....
        /*0530*/ 	.word	0x0500000f


	//   ....[68]....
        /*0534*/ 	.word	0x0500000f


	//   ....[69]....
        /*0538*/ 	.word	0x0500000f


	//   ....[70]....
        /*053c*/ 	.word	0x0500000f


	//   ....[71]....
        /*0540*/ 	.word	0x0500000f


	//   ....[72]....
        /*0544*/ 	.word	0x0500000f


	//   ....[73]....
        /*0548*/ 	.word	0x0500000f


	//   ....[74]....
        /*054c*/ 	.word	0x0500000f


	//   ....[75]....
        /*0550*/ 	.word	0x0500000f


	//   ....[76]....
        /*0554*/ 	.word	0x0500000f


	//   ....[77]....
        /*0558*/ 	.word	0x0500000f


	//   ....[78]....
        /*055c*/ 	.word	0x0500000f


	//   ....[79]....
        /*0560*/ 	.word	0x0500000f


	//   ....[80]....
        /*0564*/ 	.word	0x0500000f


	//   ....[81]....
        /*0568*/ 	.word	0x0500000f


	//   ....[82]....
        /*056c*/ 	.word	0x0500000f


	//   ....[83]....
        /*0570*/ 	.word	0x0500000f


	//   ....[84]....
        /*0574*/ 	.word	0x0500000f


	//   ....[85]....
        /*0578*/ 	.word	0x0500000f


	//   ....[86]....
        /*057c*/ 	.word	0x0500000f


	//   ....[87]....
        /*0580*/ 	.word	0x0500000f


	//   ....[88]....
        /*0584*/ 	.word	0x0500000f


	//   ....[89]....
        /*0588*/ 	.word	0x0500000f


	//   ....[90]....
        /*058c*/ 	.word	0x0500000f


	//   ....[91]....
        /*0590*/ 	.word	0x0500000f


	//   ....[92]....
        /*0594*/ 	.word	0x0500000f


	//   ....[93]....
        /*0598*/ 	.word	0x0500000f


	//   ....[94]....
        /*059c*/ 	.word	0x0500000f


	//----- nvinfo : EIATTR_COOP_GROUP_INSTR_OFFSETS
	.align		4
.L_233:
        /*05a0*/ 	.byte	0x04, 0x28
        /*05a2*/ 	.short	(.L_235 - .L_234)


	//   ....[0]....
.L_234:
        /*05a4*/ 	.word	0x00000070


	//   ....[1]....
        /*05a8*/ 	.word	0x000001d0


	//   ....[2]....
        /*05ac*/ 	.word	0x00000220


	//   ....[3]....
        /*05b0*/ 	.word	0x00000450


	//   ....[4]....
        /*05b4*/ 	.word	0x000005b0


	//   ....[5]....
        /*05b8*/ 	.word	0x000006d0


	//   ....[6]....
        /*05bc*/ 	.word	0x00000830


	//   ....[7]....
        /*05c0*/ 	.word	0x000075a0


	//   ....[8]....
        /*05c4*/ 	.word	0x0000df40


	//   ....[9]....
        /*05c8*/ 	.word	0x0000dff0


	//   ....[10]....
        /*05cc*/ 	.word	0x0000e5d0


	//   ....[11]....
        /*05d0*/ 	.word	0x0000e5f0


	//   ....[12]....
        /*05d4*/ 	.word	0x0000f4e0


	//   ....[13]....
        /*05d8*/ 	.word	0x00011b10


	//   ....[14]....
        /*05dc*/ 	.word	0x00011c10


	//   ....[15]....
        /*05e0*/ 	.word	0x000124c0


	//   ....[16]....
        /*05e4*/ 	.word	0x00012520


	//   ....[17]....
        /*05e8*/ 	.word	0x00013400


	//   ....[18]....
        /*05ec*/ 	.word	0x00014650


	//   ....[19]....
        /*05f0*/ 	.word	0x000146b0


	//   ....[20]....
        /*05f4*/ 	.word	0x00014db0


	//   ....[21]....
        /*05f8*/ 	.word	0x00014dd0


	//   ....[22]....
        /*05fc*/ 	.word	0x00016240


	//   ....[23]....
        /*0600*/ 	.word	0x00018310


	//   ....[24]....
        /*0604*/ 	.word	0x00018330


	//   ....[25]....
        /*0608*/ 	.word	0x00018fd0


	//   ....[26]....
        /*060c*/ 	.word	0x00018ff0


	//   ....[27]....
        /*0610*/ 	.word	0x00019e90


	//   ....[28]....
        /*0614*/ 	.word	0x0001a0a0


	//   ....[29]....
        /*0618*/ 	.word	0x0001a0d0


	//   ....[30]....
        /*061c*/ 	.word	0x0001a1f0


	//   ....[31]....
        /*0620*/ 	.word	0x0001a640


	//   ....[32]....
        /*0624*/ 	.word	0x0001c480


	//   ....[33]....
        /*0628*/ 	.word	0x0001c620


	//   ....[34]....
        /*062c*/ 	.word	0x0001c650


	//   ....[35]....
        /*0630*/ 	.word	0x0001c680


	//   ....[36]....
        /*0634*/ 	.word	0x0001c6c0


	//   ....[37]....
        /*0638*/ 	.word	0x0001c710


	//   ....[38]....
        /*063c*/ 	.word	0x0001c770


	//   ....[39]....
        /*0640*/ 	.word	0x0001c930


	//   ....[40]....
        /*0644*/ 	.word	0x0001c990


	//   ....[41]....
        /*0648*/ 	.word	0x0001c9d0


	//   ....[42]....
        /*064c*/ 	.word	0x0001ca10


	//   ....[43]....
        /*0650*/ 	.word	0x0001ca40


	//   ....[44]....
        /*0654*/ 	.word	0x0001ca70


	//   ....[45]....
        /*0658*/ 	.word	0x0001cb10


	//   ....[46]....
        /*065c*/ 	.word	0x0001cb70


	//   ....[47]....
        /*0660*/ 	.word	0x0001cc00


	//   ....[48]....
        /*0664*/ 	.word	0x000214c0


	//   ....[49]....
        /*0668*/ 	.word	0x000214d0


	//   ....[50]....
        /*066c*/ 	.word	0x000215c0


	//   ....[51]....
        /*0670*/ 	.word	0x00021620


	//   ....[52]....
        /*0674*/ 	.word	0x00021660


	//   ....[53]....
        /*0678*/ 	.word	0x000216a0


	//   ....[54]....
        /*067c*/ 	.word	0x000216d0


	//   ....[55]....
        /*0680*/ 	.word	0x00021700


	//   ....[56]....
        /*0684*/ 	.word	0x00021870


	//   ....[57]....
        /*0688*/ 	.word	0x000218d0


	//   ....[58]....
        /*068c*/ 	.word	0x00021910


	//   ....[59]....
        /*0690*/ 	.word	0x00021950


	//   ....[60]....
        /*0694*/ 	.word	0x00021980


	//   ....[61]....
        /*0698*/ 	.word	0x000219b0


	//   ....[62]....
        /*069c*/ 	.word	0x00021a70


	//   ....[63]....
        /*06a0*/ 	.word	0x00021a90


	//   ....[64]....
        /*06a4*/ 	.word	0x00021b00


	//   ....[65]....
        /*06a8*/ 	.word	0x00022170


	//   ....[66]....
        /*06ac*/ 	.word	0x00022580


	//   ....[67]....
        /*06b0*/ 	.word	0x00022620


	//   ....[68]....
        /*06b4*/ 	.word	0x000226c0


	//   ....[69]....
        /*06b8*/ 	.word	0x00022760


	//   ....[70]....
        /*06bc*/ 	.word	0x00022800


	//   ....[71]....
        /*06c0*/ 	.word	0x000228e0


	//   ....[72]....
        /*06c4*/ 	.word	0x00022980


	//   ....[73]....
        /*06c8*/ 	.word	0x00022a20


	//   ....[74]....
        /*06cc*/ 	.word	0x00022ac0


	//   ....[75]....
        /*06d0*/ 	.word	0x00022e50


	//   ....[76]....
        /*06d4*/ 	.word	0x00023130


	//   ....[77]....
        /*06d8*/ 	.word	0x00023520


	//   ....[78]....
        /*06dc*/ 	.word	0x000235b0


	//   ....[79]....
        /*06e0*/ 	.word	0x00023650


	//   ....[80]....
        /*06e4*/ 	.word	0x00023700


	//   ....[81]....
        /*06e8*/ 	.word	0x00023780


	//   ....[82]....
        /*06ec*/ 	.word	0x00023800


	//   ....[83]....
        /*06f0*/ 	.word	0x00023880


	//   ....[84]....
        /*06f4*/ 	.word	0x00023900


	//   ....[85]....
        /*06f8*/ 	.word	0x00023990


	//   ....[86]....
        /*06fc*/ 	.word	0x00023a40


	//   ....[87]....
        /*0700*/ 	.word	0x00023ac0


	//   ....[88]....
        /*0704*/ 	.word	0x00023b40


	//   ....[89]....
        /*0708*/ 	.word	0x00023bc0


	//   ....[90]....
        /*070c*/ 	.word	0x00023c40


	//   ....[91]....
        /*0710*/ 	.word	0x00023cb0


	//   ....[92]....
        /*0714*/ 	.word	0x00023d50


	//   ....[93]....
        /*0718*/ 	.word	0x00023de0


	//   ....[94]....
        /*071c*/ 	.word	0x00023f00


	//----- nvinfo : EIATTR_REG_RECONFIG
	.align		4
.L_235:
        /*0720*/ 	.byte	0x01, 0x54
	.zero		2


	//----- nvinfo : EIATTR_SYSCALL_OFFSETS
	.align		4
        /*0724*/ 	.byte	0x04, 0x46
        /*0726*/ 	.short	(.L_237 - .L_236)


	//   ....[0]....
.L_236:
        /*0728*/ 	.word	0x00001be0


	//   ....[1]....
        /*072c*/ 	.word	0x00001d30


	//   ....[2]....
        /*0730*/ 	.word	0x000077c0


	//   ....[3]....
        /*0734*/ 	.word	0x00007b00


	//   ....[4]....
        /*0738*/ 	.word	0x0001ec20


	//   ....[5]....
        /*073c*/ 	.word	0x0001ed50


	//   ....[6]....
        /*0740*/ 	.word	0x0001ee50


	//----- nvinfo : EIATTR_MBARRIER_INSTR_OFFSETS
	.align		4
.L_237:
        /*0744*/ 	.byte	0x04, 0x39
        /*0746*/ 	.short	(.L_239 - .L_238)


	//   ....[0]....
.L_238:
        /*0748*/ 	.word	0x00000300
        /*074c*/ 	.word	0x000000ff
        /*0750*/ 	.word	0x0002d800
        /*0754*/ 	.short	0x0100
        /*0756*/ 	.byte	0x08
	.zero		1


	//   ....[1]....
        /*0758*/ 	.word	0x00000310
        /*075c*/ 	.word	0x000000ff
        /*0760*/ 	.word	0x0002d820
        /*0764*/ 	.short	0x0100
        /*0766*/ 	.byte	0x08
	.zero		1


	//   ....[2]....
        /*0768*/ 	.word	0x00000400
        /*076c*/ 	.word	0x000000ff
        /*0770*/ 	.word	0x0002d830
        /*0774*/ 	.short	0x0100
        /*0776*/ 	.byte	0x08
	.zero		1


	//   ....[3]....
        /*0778*/ 	.word	0x00000410
        /*077c*/ 	.word	0x000000ff
        /*0780*/ 	.word	0x0002d840
        /*0784*/ 	.short	0x0100
        /*0786*/ 	.byte	0x08
	.zero		1


	//   ....[4]....
        /*0788*/ 	.word	0x00000420
        /*078c*/ 	.word	0x000000ff
        /*0790*/ 	.word	0x0002d838
        /*0794*/ 	.short	0x0100
        /*0796*/ 	.byte	0x08
	.zero		1


	//   ....[5]....
        /*0798*/ 	.word	0x00000430
        /*079c*/ 	.word	0x000000ff
        /*07a0*/ 	.word	0x0002d848
        /*07a4*/ 	.short	0x0100
        /*07a6*/ 	.byte	0x08
	.zero		1


	//   ....[6]....
        /*07a8*/ 	.word	0x00000560
        /*07ac*/ 	.word	0x000000ff
        /*07b0*/ 	.word	0x0002d850
        /*07b4*/ 	.short	0x0100
        /*07b6*/ 	.byte	0x08
	.zero		1


	//   ....[7]....
        /*07b8*/ 	.word	0x00000570
        /*07bc*/ 	.word	0x000000ff
        /*07c0*/ 	.word	0x0002d860
        /*07c4*/ 	.short	0x0100
        /*07c6*/ 	.byte	0x08
	.zero		1


	//   ....[8]....
        /*07c8*/ 	.word	0x00000580
        /*07cc*/ 	.word	0x000000ff
        /*07d0*/ 	.word	0x0002d858
        /*07d4*/ 	.short	0x0100
        /*07d6*/ 	.byte	0x08
	.zero		1


	//   ....[9]....
        /*07d8*/ 	.word	0x00000590
        /*07dc*/ 	.word	0x000000ff
        /*07e0*/ 	.word	0x0002d868
        /*07e4*/ 	.short	0x0100
        /*07e6*/ 	.byte	0x08
	.zero		1


	//   ....[10]....
        /*07e8*/ 	.word	0x00000680
        /*07ec*/ 	.word	0x000000ff
        /*07f0*/ 	.word	0x0002d870
        /*07f4*/ 	.short	0x0100
        /*07f6*/ 	.byte	0x06
	.zero		1


	//   ....[11]....
        /*07f8*/ 	.word	0x00000690
        /*07fc*/ 	.word	0x000000ff
        /*0800*/ 	.word	0x0002d880
        /*0804*/ 	.short	0x0100
        /*0806*/ 	.byte	0x06
	.zero		1


	//   ....[12]....
        /*0808*/ 	.word	0x000006a0
        /*080c*/ 	.word	0x000000ff
        /*0810*/ 	.word	0x0002d878
        /*0814*/ 	.short	0x0100
        /*0816*/ 	.byte	0x06
	.zero		1


	//   ....[13]....
        /*0818*/ 	.word	0x000006b0
        /*081c*/ 	.word	0x000000ff
        /*0820*/ 	.word	0x0002d888
        /*0824*/ 	.short	0x0100
        /*0826*/ 	.byte	0x06
	.zero		1


	//   ....[14]....
        /*0828*/ 	.word	0x000007e0
        /*082c*/ 	.word	0x000000ff
        /*0830*/ 	.word	0x0002d890
        /*0834*/ 	.short	0x0100
        /*0836*/ 	.byte	0x08
	.zero		1


	//   ....[15]....
        /*0838*/ 	.word	0x000007f0
        /*083c*/ 	.word	0x000000ff
        /*0840*/ 	.word	0x0002d8a0
        /*0844*/ 	.short	0x0100
        /*0846*/ 	.byte	0x08
	.zero		1


	//   ....[16]....
        /*0848*/ 	.word	0x00000800
        /*084c*/ 	.word	0x000000ff
        /*0850*/ 	.word	0x0002d898
        /*0854*/ 	.short	0x0100
        /*0856*/ 	.byte	0x08
	.zero		1


	//   ....[17]....
        /*0858*/ 	.word	0x00000810
        /*085c*/ 	.word	0x000000ff
        /*0860*/ 	.word	0x0002d8a8
        /*0864*/ 	.short	0x0100
        /*0866*/ 	.byte	0x08
	.zero		1


	//   ....[18]....
        /*0868*/ 	.word	0x00000940
        /*086c*/ 	.word	0x000000ff
        /*0870*/ 	.word	0x0002d8b0
        /*0874*/ 	.short	0x0100
        /*0876*/ 	.byte	0x08
	.zero		1


	//   ....[19]....
        /*0878*/ 	.word	0x00000950
        /*087c*/ 	.word	0x000000ff
        /*0880*/ 	.word	0x0002d8c0
        /*0884*/ 	.short	0x0100
        /*0886*/ 	.byte	0x08
	.zero		1


	//   ....[20]....
        /*0888*/ 	.word	0x00000960
        /*088c*/ 	.word	0x000000ff
        /*0890*/ 	.word	0x0002d8b8
        /*0894*/ 	.short	0x0100
        /*0896*/ 	.byte	0x08
	.zero		1


	//   ....[21]....
        /*0898*/ 	.word	0x00000970
        /*089c*/ 	.word	0x000000ff
        /*08a0*/ 	.word	0x0002d8c8
        /*08a4*/ 	.short	0x0100
        /*08a6*/ 	.byte	0x08
	.zero		1


	//   ....[22]....
        /*08a8*/ 	.word	0x000032a0
        /*08ac*/ 	.word	0x0000000f
        /*08b0*/ 	.word	0x0002d890
        /*08b4*/ 	.short	0x010a
        /*08b6*/ 	.byte	0x3f
	.zero		1


	//   ....[23]....
        /*08b8*/ 	.word	0x00004e60
        /*08bc*/ 	.word	0x0000000f
        /*08c0*/ 	.word	0x0002d890
        /*08c4*/ 	.short	0x010a
        /*08c6*/ 	.byte	0x3f
	.zero		1


	//   ....[24]....
        /*08c8*/ 	.word	0x00006930
        /*08cc*/ 	.word	0x0000000f
        /*08d0*/ 	.word	0x0002d890
        /*08d4*/ 	.short	0x010a
        /*08d6*/ 	.byte	0x3f
	.zero		1


	//   ....[25]....
        /*08d8*/ 	.word	0x00006ba0
        /*08dc*/ 	.word	0x0000001c
        /*08e0*/ 	.word	0x00000000
        /*08e4*/ 	.short	0x0101
        /*08e6*/ 	.byte	0x3f
	.zero		1


	//   ....[26]....
        /*08e8*/ 	.word	0x00006be0
        /*08ec*/ 	.word	0x0000000f
        /*08f0*/ 	.word	0x0002d8b0
        /*08f4*/ 	.short	0x010a
        /*08f6*/ 	.byte	0x3f
	.zero		1


	//   ....[27]....
        /*08f8*/ 	.word	0x00006f40
        /*08fc*/ 	.word	0x0000000f
        /*0900*/ 	.word	0x00000000
        /*0904*/ 	.short	0x0101
        /*0906*/ 	.byte	0x3f
	.zero		1


	//   ....[28]....
        /*0908*/ 	.word	0x00007860
        /*090c*/ 	.word	0x00000002
        /*0910*/ 	.word	0x0002d800
        /*0914*/ 	.short	0x010a
        /*0916*/ 	.byte	0x3f
	.zero		1


	//   ....[29]....
        /*0918*/ 	.word	0x000078b0
        /*091c*/ 	.word	0x00000002
        /*0920*/ 	.word	0x0002d800
        /*0924*/ 	.short	0x010a
        /*0926*/ 	.byte	0x3f
	.zero		1


	//   ....[30]....
        /*0928*/ 	.word	0x00008420
        /*092c*/ 	.word	0x00000002
        /*0930*/ 	.word	0x0002d800
        /*0934*/ 	.short	0x010a
        /*0936*/ 	.byte	0x3f
	.zero		1


	//   ....[31]....
        /*0938*/ 	.word	0x0000a1a0
        /*093c*/ 	.word	0x00000002
        /*0940*/ 	.word	0x0002d800
        /*0944*/ 	.short	0x010a
        /*0946*/ 	.byte	0x3f
	.zero		1


	//   ....[32]....
        /*0948*/ 	.word	0x0000baf0
        /*094c*/ 	.word	0x00000000
        /*0950*/ 	.word	0x0002d830
        /*0954*/ 	.short	0x010a
        /*0956*/ 	.byte	0x3f
	.zero		1


	//   ....[33]....
        /*0958*/ 	.word	0x0000bc50
        /*095c*/ 	.word	0x00000000
        /*0960*/ 	.word	0x0002d830
        /*0964*/ 	.short	0x010a
        /*0966*/ 	.byte	0x3f
	.zero		1


	//   ....[34]....
        /*0968*/ 	.word	0x0000c4c0
        /*096c*/ 	.word	0x00000032
        /*0970*/ 	.word	0x00000000
        /*0974*/ 	.short	0x0101
        /*0976*/ 	.byte	0x3f
	.zero		1


	//   ....[35]....
        /*0978*/ 	.word	0x0000fa10
        /*097c*/ 	.word	0x00000009
        /*0980*/ 	.word	0x0002d830
        /*0984*/ 	.short	0x010a
        /*0986*/ 	.byte	0x3f
	.zero		1


	//   ....[36]....
        /*0988*/ 	.word	0x0000fa60
        /*098c*/ 	.word	0x00000009
        /*0990*/ 	.word	0x0002d830
        /*0994*/ 	.short	0x010a
        /*0996*/ 	.byte	0x3f
	.zero		1


	//   ....[37]....
        /*0998*/ 	.word	0x0000fe80
        /*099c*/ 	.word	0x00000009
        /*09a0*/ 	.word	0x0002d850
        /*09a4*/ 	.short	0x010a
        /*09a6*/ 	.byte	0x3f
	.zero		1


	//   ....[38]....
        /*09a8*/ 	.word	0x0000fec0
        /*09ac*/ 	.word	0x00000009
        /*09b0*/ 	.word	0x0002d850
        /*09b4*/ 	.short	0x010a
        /*09b6*/ 	.byte	0x3f
	.zero		1


	//   ....[39]....
        /*09b8*/ 	.word	0x000108a0
        /*09bc*/ 	.word	0x00000030
        /*09c0*/ 	.word	0x00000000
        /*09c4*/ 	.short	0x0101
        /*09c6*/ 	.byte	0x3f
	.zero		1


	//   ....[40]....
        /*09c8*/ 	.word	0x000116b0
        /*09cc*/ 	.word	0x00000008
        /*09d0*/ 	.word	0x00000000
        /*09d4*/ 	.short	0x0101
        /*09d6*/ 	.byte	0x3f
	.zero		1


	//   ....[41]....
        /*09d8*/ 	.word	0x000137a0
        /*09dc*/ 	.word	0x0000000b
        /*09e0*/ 	.word	0x0002d830
        /*09e4*/ 	.short	0x010a
        /*09e6*/ 	.byte	0x3f
	.zero		1


	//   ....[42]....
        /*09e8*/ 	.word	0x000137f0
        /*09ec*/ 	.word	0x0000000b
        /*09f0*/ 	.word	0x0002d830
        /*09f4*/ 	.short	0x010a
        /*09f6*/ 	.byte	0x3f
	.zero		1


	//   ....[43]....
        /*09f8*/ 	.word	0x00013c10
        /*09fc*/ 	.word	0x0000000b
        /*0a00*/ 	.word	0x0002d850
        /*0a04*/ 	.short	0x010a
        /*0a06*/ 	.byte	0x3f
	.zero		1


	//   ....[44]....
        /*0a08*/ 	.word	0x00013c50
        /*0a0c*/ 	.word	0x0000000b
        /*0a10*/ 	.word	0x0002d850
        /*0a14*/ 	.short	0x010a
        /*0a16*/ 	.byte	0x3f
	.zero		1


	//   ....[45]....
        /*0a18*/ 	.word	0x00015560
        /*0a1c*/ 	.word	0x0000000b
        /*0a20*/ 	.word	0x00000000
        /*0a24*/ 	.short	0x0101
        /*0a26*/ 	.byte	0x3f
	.zero		1


	//   ....[46]....
        /*0a28*/ 	.word	0x00015570
        /*0a2c*/ 	.word	0x00000009
        /*0a30*/ 	.word	0x00000000
        /*0a34*/ 	.short	0x0101
        /*0a36*/ 	.byte	0x3f
	.zero		1


	//   ....[47]....
        /*0a38*/ 	.word	0x00016410
        /*0a3c*/ 	.word	0x0000000c
        /*0a40*/ 	.word	0x0002d830
        /*0a44*/ 	.short	0x010a
        /*0a46*/ 	.byte	0x3f
	.zero		1


	//   ....[48]....
        /*0a48*/ 	.word	0x00016460
        /*0a4c*/ 	.word	0x0000000c
        /*0a50*/ 	.word	0x0002d830
        /*0a54*/ 	.short	0x010a
        /*0a56*/ 	.byte	0x3f
	.zero		1


	//   ....[49]....
        /*0a58*/ 	.word	0x00016880
        /*0a5c*/ 	.word	0x0000000d
        /*0a60*/ 	.word	0x0002d850
        /*0a64*/ 	.short	0x010a
        /*0a66*/ 	.byte	0x3f
	.zero		1


	//   ....[50]....
        /*0a68*/ 	.word	0x000168c0
        /*0a6c*/ 	.word	0x0000000d
        /*0a70*/ 	.word	0x0002d850
        /*0a74*/ 	.short	0x010a
        /*0a76*/ 	.byte	0x3f
	.zero		1


	//   ....[51]....
        /*0a78*/ 	.word	0x00017350
        /*0a7c*/ 	.word	0x00000032
        /*0a80*/ 	.word	0x00000000
        /*0a84*/ 	.short	0x0101
        /*0a86*/ 	.byte	0x3f
	.zero		1


	//   ....[52]....
        /*0a88*/ 	.word	0x00018100
        /*0a8c*/ 	.word	0x0000000b
        /*0a90*/ 	.word	0x00000000
        /*0a94*/ 	.short	0x0101
        /*0a96*/ 	.byte	0x3f
	.zero		1


	//   ....[53]....
        /*0a98*/ 	.word	0x00019f10
        /*0a9c*/ 	.word	0x0000000b
        /*0aa0*/ 	.word	0x0002d850
        /*0aa4*/ 	.short	0x010a
        /*0aa6*/ 	.byte	0x3f
	.zero		1


	//   ....[54]....
        /*0aa8*/ 	.word	0x00019fc0
        /*0aac*/ 	.word	0x0000000b
        /*0ab0*/ 	.word	0x0002d850
        /*0ab4*/ 	.short	0x010a
        /*0ab6*/ 	.byte	0x3f
	.zero		1


	//   ....[55]....
        /*0ab8*/ 	.word	0x0001a7a0
        /*0abc*/ 	.word	0x00000009
        /*0ac0*/ 	.word	0x00000000
        /*0ac4*/ 	.short	0x0101
        /*0ac6*/ 	.byte	0x3f
	.zero		1


	//   ....[56]....
        /*0ac8*/ 	.word	0x0001b970
        /*0acc*/ 	.word	0x00000000
        /*0ad0*/ 	.word	0x00000000
        /*0ad4*/ 	.short	0x0101
        /*0ad6*/ 	.byte	0x3f
	.zero		1


	//   ....[57]....
        /*0ad8*/ 	.word	0x0001dbb0
        /*0adc*/ 	.word	0x00000008
        /*0ae0*/ 	.word	0x0002d820
        /*0ae4*/ 	.short	0x010a
        /*0ae6*/ 	.byte	0x3f
	.zero		1


	//   ....[58]....
        /*0ae8*/ 	.word	0x0001dc20
        /*0aec*/ 	.word	0x0000000a
        /*0af0*/ 	.word	0x0002d8a0
        /*0af4*/ 	.short	0x010a
        /*0af6*/ 	.byte	0x3f
	.zero		1


	//   ....[59]....
        /*0af8*/ 	.word	0x0001de70
        /*0afc*/ 	.word	0x0000000a
        /*0b00*/ 	.word	0x0002d8c0
        /*0b04*/ 	.short	0x010a
        /*0b06*/ 	.byte	0x3f
	.zero		1


	//   ....[60]....
        /*0b08*/ 	.word	0x0001e160
        /*0b0c*/ 	.word	0x0000000b
        /*0b10*/ 	.word	0x0002d8a0
        /*0b14*/ 	.short	0x010a
        /*0b16*/ 	.byte	0x3f
	.zero		1


	//   ....[61]....
        /*0b18*/ 	.word	0x0001e3a0
        /*0b1c*/ 	.word	0x0000000b
        /*0b20*/ 	.word	0x0002d8c0
        /*0b24*/ 	.short	0x010a
        /*0b26*/ 	.byte	0x3f
	.zero		1


	//   ....[62]....
        /*0b28*/ 	.word	0x0001f480
        /*0b2c*/ 	.word	0x00000005
        /*0b30*/ 	.word	0x0002d840
        /*0b34*/ 	.short	0x010a
        /*0b36*/ 	.byte	0x3f
	.zero		1


	//   ....[63]....
        /*0b38*/ 	.word	0x0001f990
        /*0b3c*/ 	.word	0x0000001b
        /*0b40*/ 	.word	0x0002d820
        /*0b44*/ 	.short	0x010a
        /*0b46*/ 	.byte	0x3f
	.zero		1


	//   ....[64]....
        /*0b48*/ 	.word	0x0001fc80
        /*0b4c*/ 	.word	0x00000003
        /*0b50*/ 	.word	0x0002d840
        /*0b54*/ 	.short	0x010a
        /*0b56*/ 	.byte	0x3f
	.zero		1


	//   ....[65]....
        /*0b58*/ 	.word	0x0001ff00
        /*0b5c*/ 	.word	0x00000002
        /*0b60*/ 	.word	0x00000060
        /*0b64*/ 	.short	0x010a
        /*0b66*/ 	.byte	0x3f
	.zero		1


	//   ....[66]....
        /*0b68*/ 	.word	0x00020440
        /*0b6c*/ 	.word	0x00000003
        /*0b70*/ 	.word	0x0002d840
        /*0b74*/ 	.short	0x010a
        /*0b76*/ 	.byte	0x3f
	.zero		1


	//   ....[67]....
        /*0b78*/ 	.word	0x000206c0
        /*0b7c*/ 	.word	0x00000003
        /*0b80*/ 	.word	0x00000060
        /*0b84*/ 	.short	0x010a
        /*0b86*/ 	.byte	0x3f
	.zero		1


	//   ....[68]....
        /*0b88*/ 	.word	0x00020b40
        /*0b8c*/ 	.word	0x00000002
        /*0b90*/ 	.word	0x0002d840
        /*0b94*/ 	.short	0x010a
        /*0b96*/ 	.byte	0x3f
	.zero		1


	//   ....[69]....
        /*0b98*/ 	.word	0x00020de0
        /*0b9c*/ 	.word	0x00000002
        /*0ba0*/ 	.word	0x00000060
        /*0ba4*/ 	.short	0x010a
        /*0ba6*/ 	.byte	0x3f
	.zero		1


	//   ....[70]....
        /*0ba8*/ 	.word	0x000211c0
        /*0bac*/ 	.word	0x00000003
        /*0bb0*/ 	.word	0x0002d860
        /*0bb4*/ 	.short	0x010a
        /*0bb6*/ 	.byte	0x3f
	.zero		1


	//   ....[71]....
        /*0bb8*/ 	.word	0x000220f0
        /*0bbc*/ 	.word	0x00000009
        /*0bc0*/ 	.word	0x0002d820
        /*0bc4*/ 	.short	0x010a
        /*0bc6*/ 	.byte	0x3f
	.zero		1


	//   ....[72]....
        /*0bc8*/ 	.word	0x00022280
        /*0bcc*/ 	.word	0x00000007
        /*0bd0*/ 	.word	0x00000000
        /*0bd4*/ 	.short	0x010a
        /*0bd6*/ 	.byte	0x3f
	.zero		1


	//   ....[73]....
        /*0bd8*/ 	.word	0x000222f0
        /*0bdc*/ 	.word	0x00000003
        /*0be0*/ 	.word	0x00000000
        /*0be4*/ 	.short	0x010a
        /*0be6*/ 	.byte	0x3f
	.zero		1


	//   ....[74]....
        /*0be8*/ 	.word	0x00022350
        /*0bec*/ 	.word	0x00000005
        /*0bf0*/ 	.word	0x00000000
        /*0bf4*/ 	.short	0x010a
        /*0bf6*/ 	.byte	0x3f
	.zero		1


	//   ....[75]....
        /*0bf8*/ 	.word	0x00022380
        /*0bfc*/ 	.word	0x00000003
        /*0c00*/ 	.word	0x00000000
        /*0c04*/ 	.short	0x010a
        /*0c06*/ 	.byte	0x3f
	.zero		1


	//   ....[76]....
        /*0c08*/ 	.word	0x000223e0
        /*0c0c*/ 	.word	0x0000000f
        /*0c10*/ 	.word	0x0002d890
        /*0c14*/ 	.short	0x010a
        /*0c16*/ 	.byte	0x3f
	.zero		1


	//   ....[77]....
        /*0c18*/ 	.word	0x00022430
        /*0c1c*/ 	.word	0x0000000f
        /*0c20*/ 	.word	0x0002d890
        /*0c24*/ 	.short	0x010a
        /*0c26*/ 	.byte	0x3f
	.zero		1


	//   ....[78]....
        /*0c28*/ 	.word	0x00022480
        /*0c2c*/ 	.word	0x0000000f
        /*0c30*/ 	.word	0x0002d890
        /*0c34*/ 	.short	0x010a
        /*0c36*/ 	.byte	0x3f
	.zero		1


	//   ....[79]....
        /*0c38*/ 	.word	0x000224d0
        /*0c3c*/ 	.word	0x0000000f
        /*0c40*/ 	.word	0x0002d8b0
        /*0c44*/ 	.short	0x010a
        /*0c46*/ 	.byte	0x3f
	.zero		1


	//   ....[80]....
        /*0c48*/ 	.word	0x00022840
        /*0c4c*/ 	.word	0x00000002
        /*0c50*/ 	.word	0x0002d800
        /*0c54*/ 	.short	0x010a
        /*0c56*/ 	.byte	0x3f
	.zero		1


	//   ....[81]....
        /*0c58*/ 	.word	0x00022b00
        /*0c5c*/ 	.word	0x00000002
        /*0c60*/ 	.word	0x0002d800
        /*0c64*/ 	.short	0x010a
        /*0c66*/ 	.byte	0x3f
	.zero		1


	//   ....[82]....
        /*0c68*/ 	.word	0x00022b50
        /*0c6c*/ 	.word	0x00000000
        /*0c70*/ 	.word	0x0002d830
        /*0c74*/ 	.short	0x010a
        /*0c76*/ 	.byte	0x3f
	.zero		1


	//   ....[83]....
        /*0c78*/ 	.word	0x00022ba0
        /*0c7c*/ 	.word	0x00000009
        /*0c80*/ 	.word	0x0002d830
        /*0c84*/ 	.short	0x010a
        /*0c86*/ 	.byte	0x3f
	.zero		1


	//   ....[84]....
        /*0c88*/ 	.word	0x00022bf0
        /*0c8c*/ 	.word	0x00000009
        /*0c90*/ 	.word	0x0002d850
        /*0c94*/ 	.short	0x010a
        /*0c96*/ 	.byte	0x3f
	.zero		1


	//   ....[85]....
        /*0c98*/ 	.word	0x00022c40
        /*0c9c*/ 	.word	0x0000000b
        /*0ca0*/ 	.word	0x0002d830
        /*0ca4*/ 	.short	0x010a
        /*0ca6*/ 	.byte	0x3f
	.zero		1


	//   ....[86]....
        /*0ca8*/ 	.word	0x00022c90
        /*0cac*/ 	.word	0x0000000b
        /*0cb0*/ 	.word	0x0002d850
        /*0cb4*/ 	.short	0x010a
        /*0cb6*/ 	.byte	0x3f
	.zero		1


	//   ....[87]....
        /*0cb8*/ 	.word	0x00022ce0
        /*0cbc*/ 	.word	0x0000000c
        /*0cc0*/ 	.word	0x0002d830
        /*0cc4*/ 	.short	0x010a
        /*0cc6*/ 	.byte	0x3f
	.zero		1


	//   ....[88]....
        /*0cc8*/ 	.word	0x00022d30
        /*0ccc*/ 	.word	0x0000000d
        /*0cd0*/ 	.word	0x0002d850
        /*0cd4*/ 	.short	0x010a
        /*0cd6*/ 	.byte	0x3f
	.zero		1


	//   ....[89]....
        /*0cd8*/ 	.word	0x00022d80
        /*0cdc*/ 	.word	0x0000000b
        /*0ce0*/ 	.word	0x0002d850
        /*0ce4*/ 	.short	0x010a
        /*0ce6*/ 	.byte	0x3f
	.zero		1


	//   ....[90]....
        /*0ce8*/ 	.word	0x00022f10
        /*0cec*/ 	.word	0x00000008
        /*0cf0*/ 	.word	0x0002d820
        /*0cf4*/ 	.short	0x010a
        /*0cf6*/ 	.byte	0x3f
	.zero		1


	//   ....[91]....
        /*0cf8*/ 	.word	0x00022f60
        /*0cfc*/ 	.word	0x0000000a
        /*0d00*/ 	.word	0x0002d8a0
        /*0d04*/ 	.short	0x010a
        /*0d06*/ 	.byte	0x3f
	.zero		1


	//   ....[92]....
        /*0d08*/ 	.word	0x00022fb0
        /*0d0c*/ 	.word	0x0000000a
        /*0d10*/ 	.word	0x0002d8c0
        /*0d14*/ 	.short	0x010a
        /*0d16*/ 	.byte	0x3f
	.zero		1


	//   ....[93]....
        /*0d18*/ 	.word	0x00023000
        /*0d1c*/ 	.word	0x0000000b
        /*0d20*/ 	.word	0x0002d8a0
        /*0d24*/ 	.short	0x010a
        /*0d26*/ 	.byte	0x3f
	.zero		1


	//   ....[94]....
        /*0d28*/ 	.word	0x00023050
        /*0d2c*/ 	.word	0x0000000b
        /*0d30*/ 	.word	0x0002d8c0
        /*0d34*/ 	.short	0x010a
        /*0d36*/ 	.byte	0x3f
	.zero		1


	//   ....[95]....
        /*0d38*/ 	.word	0x000231f0
        /*0d3c*/ 	.word	0x00000005
        /*0d40*/ 	.word	0x0002d840
        /*0d44*/ 	.short	0x010a
        /*0d46*/ 	.byte	0x3f
	.zero		1


	//   ....[96]....
        /*0d48*/ 	.word	0x00023240
        /*0d4c*/ 	.word	0x0000001b
        /*0d50*/ 	.word	0x0002d820
        /*0d54*/ 	.short	0x010a
        /*0d56*/ 	.byte	0x3f
	.zero		1


	//   ....[97]....
        /*0d58*/ 	.word	0x00023290
        /*0d5c*/ 	.word	0x00000003
        /*0d60*/ 	.word	0x0002d840
        /*0d64*/ 	.short	0x010a
        /*0d66*/ 	.byte	0x3f
	.zero		1


	//   ....[98]....
        /*0d68*/ 	.word	0x000232e0
        /*0d6c*/ 	.word	0x00000002
        /*0d70*/ 	.word	0x00000060
        /*0d74*/ 	.short	0x010a
        /*0d76*/ 	.byte	0x3f
	.zero		1


	//   ....[99]....
        /*0d78*/ 	.word	0x00023330
        /*0d7c*/ 	.word	0x00000003
        /*0d80*/ 	.word	0x0002d840
        /*0d84*/ 	.short	0x010a
        /*0d86*/ 	.byte	0x3f
	.zero		1


	//   ....[100]....
        /*0d88*/ 	.word	0x00023380
        /*0d8c*/ 	.word	0x00000003
        /*0d90*/ 	.word	0x00000060
        /*0d94*/ 	.short	0x010a
        /*0d96*/ 	.byte	0x3f
	.zero		1


	//   ....[101]....
        /*0d98*/ 	.word	0x000233d0
        /*0d9c*/ 	.word	0x00000002
        /*0da0*/ 	.word	0x0002d840
        /*0da4*/ 	.short	0x010a
        /*0da6*/ 	.byte	0x3f
	.zero		1


	//   ....[102]....
        /*0da8*/ 	.word	0x00023420
        /*0dac*/ 	.word	0x00000002
        /*0db0*/ 	.word	0x00000060
        /*0db4*/ 	.short	0x010a
        /*0db6*/ 	.byte	0x3f
	.zero		1


	//   ....[103]....
        /*0db8*/ 	.word	0x00023470
        /*0dbc*/ 	.word	0x00000003
        /*0dc0*/ 	.word	0x0002d860
        /*0dc4*/ 	.short	0x010a
        /*0dc6*/ 	.byte	0x3f
	.zero		1


	//   ....[104]....
        /*0dc8*/ 	.word	0x00023e20
        /*0dcc*/ 	.word	0x00000009
        /*0dd0*/ 	.word	0x0002d820
        /*0dd4*/ 	.short	0x010a
        /*0dd6*/ 	.byte	0x3f
	.zero		1


	//   ....[105]....
        /*0dd8*/ 	.word	0x00023fc0
        /*0ddc*/ 	.word	0x00000007
        /*0de0*/ 	.word	0x00000000
        /*0de4*/ 	.short	0x010a
        /*0de6*/ 	.byte	0x3f
	.zero		1


	//   ....[106]....
        /*0de8*/ 	.word	0x00024010
        /*0dec*/ 	.word	0x00000003
        /*0df0*/ 	.word	0x00000000
        /*0df4*/ 	.short	0x010a
        /*0df6*/ 	.byte	0x3f
	.zero		1


	//   ....[107]....
        /*0df8*/ 	.word	0x00024060
        /*0dfc*/ 	.word	0x00000005
        /*0e00*/ 	.word	0x00000000
        /*0e04*/ 	.short	0x010a
        /*0e06*/ 	.byte	0x3f
	.zero		1


	//----- nvinfo : EIATTR_NUM_MBARRIERS
	.align		4
.L_239:
        /*0e08*/ 	.byte	0x03, 0x38
        /*0e0a*/ 	.short	0x0016


	//----- nvinfo : EIATTR_EXIT_INSTR_OFFSETS
	.align		4
        /*0e0c*/ 	.byte	0x04, 0x1c
        /*0e0e*/ 	.short	(.L_241 - .L_240)


	//   ....[0]....
.L_240:
        /*0e10*/ 	.word	0x000223d0


	//----- nvinfo : EIATTR_MAX_THREADS
	.align		4
.L_241:
        /*0e14*/ 	.byte	0x04, 0x05
        /*0e16*/ 	.short	(.L_243 - .L_242)
.L_242:
        /*0e18*/ 	.word	0x00000200
        /*0e1c*/ 	.word	0x00000001
        /*0e20*/ 	.word	0x00000001


	//----- nvinfo : EIATTR_CRS_STACK_SIZE
	.align		4
.L_243:
        /*0e24*/ 	.byte	0x04, 0x1e
        /*0e26*/ 	.short	(.L_245 - .L_244)
.L_244:
        /*0e28*/ 	.word	0x00000000


	//----- nvinfo : EIATTR_CBANK_PARAM_SIZE
	.align		4
.L_245:
        /*0e2c*/ 	.byte	0x03, 0x19
        /*0e2e*/ 	.short	0x0a70


	//----- nvinfo : EIATTR_PARAM_CBANK
	.align		4
        /*0e30*/ 	.byte	0x04, 0x0a
        /*0e32*/ 	.short	(.L_247 - .L_246)
	.align		4
.L_246:
        /*0e34*/ 	.word	index@(.nv.constant0._ZN7cutlass13device_kernelIN5flash11enable_sm90INS1_16FlashAttnFwdSm90INS1_25CollectiveMainloopFwdSm90ILi2EN4cute5tupleIJNS5_1CILi1EEES8_S8_EEENS6_IJNS7_ILi192EEENS7_ILi128EEENS7_ILi96EEEEEELi96ENS_10bfloat16_tEfNS_4arch4Sm90ELb0ELb1ELb1ELb1ELb0ELb1ELb0ELb0ELb1ELb0ELb0ELb0EEENS1_21CollectiveEpilogueFwdINS6_IJSA_SC_SB_EEES9_SE_SG_Li384ELb1ELb0ELb0ELb0EEENS1_36VarlenDynamicPersistentTileSchedulerILi192ELi128ELi384ELi32ELb0ELb0ELb1ELb1ELb0ELb1EEEEEEEEEvNT_6ParamsE)
        /*0e38*/ 	.short	0x0210
        /*0e3a*/ 	.short	0x0a70


	//----- nvinfo : EIATTR_SW_WAR
	.align		4
.L_247:
        /*0e3c*/ 	.byte	0x04, 0x36
        /*0e3e*/ 	.short	(.L_249 - .L_248)
.L_248:
        /*0e40*/ 	.word	0x00000008
.L_249:


//--------------------- .nv.info._ZN7cutlass13device_kernelIN5flash11enable_sm90INS1_16FlashAttnFwdSm90INS1_25CollectiveMainloopFwdSm90ILi2EN4cute5tupleIJNS5_1CILi1EEES8_S8_EEENS6_IJNS7_ILi192EEENS7_ILi144EEENS7_ILi96EEEEEELi96ENS_10bfloat16_tEfNS_4arch4Sm90ELb1ELb0ELb1ELb0ELb0ELb0ELb0ELb0ELb1ELb0ELb0ELb0EEENS1_21CollectiveEpilogueFwdINS6_IJSA_SC_SB_EEES9_SE_SG_Li384ELb0ELb0ELb0ELb0EEENS1_30DynamicPersistentTileSchedulerILi384ELi32ELb0ELb0ELb1EEEEEEEEEvNT_6ParamsE --------------------------
	.section	.nv.info._ZN7cutlass13device_kernelIN5flash11enable_sm90INS1_16FlashAttnFwdSm90INS1_25CollectiveMainloopFwdSm90ILi2EN4cute5tupleIJNS5_1CILi1EEES8_S8_EEENS6_IJNS7_ILi192EEENS7_ILi144EEENS7_ILi96EEEEEELi96ENS_10bfloat16_tEfNS_4arch4Sm90ELb1ELb0ELb1ELb0ELb0ELb0ELb0ELb0ELb1ELb0ELb0ELb0EEENS1_21CollectiveEpilogueFwdINS6_IJSA_SC_SB_EEES9_SE_SG_Li384ELb0ELb0ELb0ELb0EEENS1_30DynamicPersistentTileSchedulerILi384ELi32ELb0ELb0ELb1EEEEEEEEEvNT_6ParamsE,"",@"SHT_CUDA_INFO"
	.sectionflags	@""
	.align	4


	//----- nvinfo : EIATTR_CUDA_API_VERSION
	.align		4
        /*0000*/ 	.byte	0x04, 0x37
        /*0002*/ 	.short	(.L_251 - .L_250)
.L_250:
        /*0004*/ 	.word	0x00000082


	//----- nvinfo : EIATTR_KPARAM_INFO
	.align		4
.L_251:
        /*0008*/ 	.byte	0x04, 0x17
        /*000a*/ 	.short	(.L_253 - .L_252)
.L_252:
        /*000c*/ 	.word	0x00000000
        /*0010*/ 	.short	0x0000
        /*0012*/ 	.short	0x0070
        /*0014*/ 	.byte	0x00, 0xf0, 0x01, 0x2e


	//----- nvinfo : EIATTR_SPARSE_MMA_MASK
	.align		4
.L_253:
        /*0018*/ 	.byte	0x03, 0x50
        /*001a*/ 	.short	0x0000


	//----- nvinfo : EIATTR_MAXREG_COUNT
	.align		4
        /*001c*/ 	.byte	0x03, 0x1b
        /*001e*/ 	.short	0x0080


	//----- nvinfo : EIATTR_NUM_BARRIERS
	.align		4
        /*0020*/ 	.byte	0x02, 0x4c
        /*0022*/ 	.byte	0x10
	.zero		1


	//----- nvinfo : EIATTR_EXTERNS
	.align		4
        /*0024*/ 	.byte	0x04, 0x0f
        /*0026*/ 	.short	(.L_255 - .L_254)


	//   ....[0]....
	.align		4
.L_254:
        /*0028*/ 	.word	index@(__assertfail)


	//----- nvinfo : EIATTR_MERCURY_ISA_VERSION
	.align		4
.L_255:
        /*002c*/ 	.byte	0x03, 0x5f
        /*002e*/ 	.short	0x0101


	//----- nvinfo : EIATTR_INT_WARP_WIDE_INSTR_OFFSETS
	.align		4
        /*0030*/ 	.byte	0x04, 0x31
        /*0032*/ 	.short	(.L_257 - .L_256)


	//   ....[0]....
.L_256:
        /*0034*/ 	.word	0x00000170


	//   ....[1]....
        /*0038*/ 	.word	0x000001b0


	//   ....[2]....
        /*003c*/ 	.word	0x00000240


	//   ....[3]....
        /*0040*/ 	.word	0x00010830


	//   ....[4]....
        /*0044*/ 	.word	0x000108d0


	//   ....[5]....
        /*0048*/ 	.word	0x00010de0


	//   ....[6]....
        /*004c*/ 	.word	0x00012ae0


	//   ....[7]....
        /*0050*/ 	.word	0x00012b80


	//----- nvinfo : EIATTR_COOP_GROUP_MASK_REGIDS
	.align		4
.L_257:
        /*0054*/ 	.byte	0x04, 0x29
        /*0056*/ 	.short	(.L_259 - .L_258)


	//   ....[0]....
.L_258:
        /*0058*/ 	.word	0xffffffff


	//   ....[1]....
        /*005c*/ 	.word	0xffffffff


	//   ....[2]....
        /*0060*/ 	.word	0xffffffff


	//   ....[3]....
        /*0064*/ 	.word	0xffffffff


	//   ....[4]....
        /*0068*/ 	.word	0xffffffff


	//   ....[5]....
        /*006c*/ 	.word	0xffffffff


	//   ....[6]....
        /*0070*/ 	.word	0xffffffff


	//   ....[7]....
        /*0074*/ 	.word	0xffffffff


	//   ....[8]....
        /*0078*/ 	.word	0xffffffff


	//   ....[9]....
        /*007c*/ 	.word	0xffffffff


	//   ....[10]....
        /*0080*/ 	.word	0xffffffff


	//   ....[11]....
        /*0084*/ 	.word	0xffffffff


	//   ....[12]....
        /*0088*/ 	.word	0xffffffff


	//   ....[13]....
        /*008c*/ 	.word	0xffffffff


	//   ....[14]....
        /*0090*/ 	.word	0xffffffff


	//   ....[15]....
        /*0094*/ 	.word	0xffffffff


	//   ....[16]....
        /*0098*/ 	.word	0xffffffff


	//   ....[17]....
        /*009c*/ 	.word	0xffffffff


	//   ....[18]....
        /*00a0*/ 	.word	0xffffffff


	//   ....[19]....
        /*00a4*/ 	.word	0xffffffff


	//   ....[20]....
        /*00a8*/ 	.word	0xffffffff


	//   ....[21]....
        /*00ac*/ 	.word	0xffffffff


	//   ....[22]....
        /*00b0*/ 	.word	0xffffffff


	//   ....[23]....
        /*00b4*/ 	.word	0xffffffff


	//   ....[24]....
        /*00b8*/ 	.word	0xffffffff


	//   ....[25]....
        /*00bc*/ 	.word	0xffffffff


	//   ....[26]....
        /*00c0*/ 	.word	0xffffffff


	//   ....[27]....
        /*00c4*/ 	.word	0xffffffff


	//   ....[28]....
        /*00c8*/ 	.word	0xffffffff


	//   ....[29]....
        /*00cc*/ 	.word	0xffffffff


	//   ....[30]....
        /*00d0*/ 	.word	0xffffffff


	//   ....[31]....
        /*00d4*/ 	.word	0x0500000f


	//   ....[32]....
        /*00d8*/ 	.word	0x0500000f


	//----- nvinfo : EIATTR_COOP_GROUP_INSTR_OFFSETS
	.align		4
.L_259:
        /*00dc*/ 	.byte	0x04, 0x28
        /*00de*/ 	.short	(.L_261 - .L_260)


	//   ....[0]....
.L_260:
        /*00e0*/ 	.word	0x00000050


	//   ....[1]....
        /*00e4*/ 	.word	0x00000180


	//   ....[2]....
        /*00e8*/ 	.word	0x00000220


	//   ....[3]....
        /*00ec*/ 	.word	0x000003b0


	//   ....[4]....
        /*00f0*/ 	.word	0x00000510


	//   ....[5]....
        /*00f4*/ 	.word	0x00000630


	//   ....[6]....
        /*00f8*/ 	.word	0x00000790


	//   ....[7]....
        /*00fc*/ 	.word	0x000014d0


	//   ....[8]....
        /*0100*/ 	.word	0x00003e90


	//   ....[9]....
        /*0104*/ 	.word	0x00003ef0


	//   ....[10]....
        /*0108*/ 	.word	0x000049b0


	//   ....[11]....
        /*010c*/ 	.word	0x00004a30


	//   ....[12]....
        /*0110*/ 	.word	0x00005a90


	//   ....[13]....
        /*0114*/ 	.word	0x00008600


	//   ....[14]....
        /*0118*/ 	.word	0x00008710


	//   ....[15]....
        /*011c*/ 	.word	0x00009390


	//   ....[16]....
        /*0120*/ 	.word	0x000093f0


	//   ....[17]....
        /*0124*/ 	.word	0x0000a740


	//   ....[18]....
        /*0128*/ 	.word	0x0000cb50


	//   ....[19]....
        /*012c*/ 	.word	0x0000cbc0


	//   ....[20]....
        /*0130*/ 	.word	0x0000d3e0


	//   ....[21]....
        /*0134*/ 	.word	0x0000d460


	//   ....[22]....
        /*0138*/ 	.word	0x0000e810


	//   ....[23]....
        /*013c*/ 	.word	0x0000e950


	//   ....[24]....
        /*0140*/ 	.word	0x0000e990


	//   ....[25]....
        /*0144*/ 	.word	0x0000ead0


	//   ....[26]....
        /*0148*/ 	.word	0x0000eb00


	//   ....[27]....
        /*014c*/ 	.word	0x0000f9d0


	//   ....[28]....
        /*0150*/ 	.word	0x000102d0


	//   ....[29]....
        /*0154*/ 	.word	0x00012ed0


	//   ....[30]....
        /*0158*/ 	.word	0x00013040


	//   ....[31]....
        /*015c*/ 	.word	0x00013570


	//   ....[32]....
        /*0160*/ 	.word	0x00013940


	//----- nvinfo : EIATTR_REG_RECONFIG
	.align		4
.L_261:
        /*0164*/ 	.byte	0x01, 0x54
	.zero		2


	//----- nvinfo : EIATTR_SYSCALL_OFFSETS
	.align		4
        /*0168*/ 	.byte	0x04, 0x46
        /*016a*/ 	.short	(.L_263 - .L_262)


	//   ....[0]....
.L_262:
        /*016c*/ 	.word	0x000016b0


	//   ....[1]....
        /*0170*/ 	.word	0x00010a50


	//   ....[2]....
        /*0174*/ 	.word	0x00010b80


	//   ....[3]....
        /*0178*/ 	.word	0x00010c70


	//----- nvinfo : EIATTR_MBARRIER_INSTR_OFFSETS
	.align		4
.L_263:
        /*017c*/ 	.byte	0x04, 0x39
        /*017e*/ 	.short	(.L_265 - .L_264)


	//   ....[0]....
.L_264:
        /*0180*/ 	.word	0x00000260
        /*0184*/ 	.word	0x000000ff
        /*0188*/ 	.word	0x00031c00
        /*018c*/ 	.short	0x0100
        /*018e*/ 	.byte	0x06
	.zero		1


	//   ....[1]....
        /*0190*/ 	.word	0x00000270
        /*0194*/ 	.word	0x000000ff
        /*0198*/ 	.word	0x00031c20
        /*019c*/ 	.short	0x0100
        /*019e*/ 	.byte	0x06
	.zero		1


	//   ....[2]....
        /*01a0*/ 	.word	0x00000360
        /*01a4*/ 	.word	0x000000ff
        /*01a8*/ 	.word	0x00031c30
        /*01ac*/ 	.short	0x0100
        /*01ae*/ 	.byte	0x08
	.zero		1


	//   ....[3]....
        /*01b0*/ 	.word	0x00000370
        /*01b4*/ 	.word	0x000000ff
        /*01b8*/ 	.word	0x00031c40
        /*01bc*/ 	.short	0x0100
        /*01be*/ 	.byte	0x08
	.zero		1


	//   ....[4]....
        /*01c0*/ 	.word	0x00000380
        /*01c4*/ 	.word	0x000000ff
        /*01c8*/ 	.word	0x00031c38
        /*01cc*/ 	.short	0x0100
        /*01ce*/ 	.byte	0x08
	.zero		1


	//   ....[5]....
        /*01d0*/ 	.word	0x00000390
        /*01d4*/ 	.word	0x000000ff
        /*01d8*/ 	.word	0x00031c48
        /*01dc*/ 	.short	0x0100
        /*01de*/ 	.byte	0x08
	.zero		1


	//   ....[6]....
        /*01e0*/ 	.word	0x000004c0
        /*01e4*/ 	.word	0x000000ff
        /*01e8*/ 	.word	0x00031c50
        /*01ec*/ 	.short	0x0100
        /*01ee*/ 	.byte	0x08
	.zero		1


	//   ....[7]....
        /*01f0*/ 	.word	0x000004d0
        /*01f4*/ 	.word	0x000000ff
        /*01f8*/ 	.word	0x00031c60
        /*01fc*/ 	.short	0x0100
        /*01fe*/ 	.byte	0x08
	.zero		1


	//   ....[8]....
        /*0200*/ 	.word	0x000004e0
        /*0204*/ 	.word	0x000000ff
        /*0208*/ 	.word	0x00031c58
        /*020c*/ 	.short	0x0100
        /*020e*/ 	.byte	0x08
	.zero		1


	//   ....[9]....
        /*0210*/ 	.word	0x000004f0
        /*0214*/ 	.word	0x000000ff
        /*0218*/ 	.word	0x00031c68
        /*021c*/ 	.short	0x0100
        /*021e*/ 	.byte	0x08
	.zero		1


	//   ....[10]....
        /*0220*/ 	.word	0x000005e0
        /*0224*/ 	.word	0x000000ff
        /*0228*/ 	.word	0x00031c70
        /*022c*/ 	.short	0x0100
        /*022e*/ 	.byte	0x06
	.zero		1


	//   ....[11]....
        /*0230*/ 	.word	0x000005f0
        /*0234*/ 	.word	0x000000ff
        /*0238*/ 	.word	0x00031c80
        /*023c*/ 	.short	0x0100
        /*023e*/ 	.byte	0x06
	.zero		1


	//   ....[12]....
        /*0240*/ 	.word	0x00000600
        /*0244*/ 	.word	0x000000ff
        /*0248*/ 	.word	0x00031c78
        /*024c*/ 	.short	0x0100
        /*024e*/ 	.byte	0x06
	.zero		1


	//   ....[13]....
        /*0250*/ 	.word	0x00000610
        /*0254*/ 	.word	0x000000ff
        /*0258*/ 	.word	0x00031c88
        /*025c*/ 	.short	0x0100
        /*025e*/ 	.byte	0x06
	.zero		1


	//   ....[14]....
        /*0260*/ 	.word	0x00000740
        /*0264*/ 	.word	0x000000ff
        /*0268*/ 	.word	0x00031c90
        /*026c*/ 	.short	0x0100
        /*026e*/ 	.byte	0x08
	.zero		1


	//   ....[15]....
        /*0270*/ 	.word	0x00000750
        /*0274*/ 	.word	0x000000ff
        /*0278*/ 	.word	0x00031ca0
        /*027c*/ 	.short	0x0100
        /*027e*/ 	.byte	0x08
	.zero		1


	//   ....[16]....
        /*0280*/ 	.word	0x00000760
        /*0284*/ 	.word	0x000000ff
        /*0288*/ 	.word	0x00031c98
        /*028c*/ 	.short	0x0100
        /*028e*/ 	.byte	0x08
	.zero		1


	//   ....[17]....
        /*0290*/ 	.word	0x00000770
        /*0294*/ 	.word	0x000000ff
        /*0298*/ 	.word	0x00031ca8
        /*029c*/ 	.short	0x0100
        /*029e*/ 	.byte	0x08
	.zero		1


	//   ....[18]....
        /*02a0*/ 	.word	0x000008a0
        /*02a4*/ 	.word	0x000000ff
        /*02a8*/ 	.word	0x00031cb0
        /*02ac*/ 	.short	0x0100
        /*02ae*/ 	.byte	0x08
	.zero		1


	//   ....[19]....
        /*02b0*/ 	.word	0x000008b0
        /*02b4*/ 	.word	0x000000ff
        /*02b8*/ 	.word	0x00031cc0
        /*02bc*/ 	.short	0x0100
        /*02be*/ 	.byte	0x08
	.zero		1


	//   ....[20]....
        /*02c0*/ 	.word	0x000008c0
        /*02c4*/ 	.word	0x000000ff
        /*02c8*/ 	.word	0x00031cb8
        /*02cc*/ 	.short	0x0100
        /*02ce*/ 	.byte	0x08
	.zero		1


	//   ....[21]....
        /*02d0*/ 	.word	0x000008d0
        /*02d4*/ 	.word	0x000000ff
        /*02d8*/ 	.word	0x00031cc8
        /*02dc*/ 	.short	0x0100
        /*02de*/ 	.byte	0x08
	.zero		1


	//   ....[22]....
        /*02e0*/ 	.word	0x00001710
        /*02e4*/ 	.word	0x000000ff
        /*02e8*/ 	.word	0x00031c00
        /*02ec*/ 	.short	0x010a
        /*02ee*/ 	.byte	0x2f
	.zero		1


	//   ....[23]....
        /*02f0*/ 	.word	0x000017a0
        /*02f4*/ 	.word	0x00000000
        /*02f8*/ 	.word	0x00031c30
        /*02fc*/ 	.short	0x010a
        /*02fe*/ 	.byte	0x3f
	.zero		1


	//   ....[24]....
        /*0300*/ 	.word	0x00001800
        /*0304*/ 	.word	0x00000000
        /*0308*/ 	.word	0x00031c30
        /*030c*/ 	.short	0x010a
        /*030e*/ 	.byte	0x3f
	.zero		1


	//   ....[25]....
        /*0310*/ 	.word	0x00004ce0
        /*0314*/ 	.word	0x00000004
        /*0318*/ 	.word	0x00000000
        /*031c*/ 	.short	0x0101
        /*031e*/ 	.byte	0x3f
	.zero		1


	//   ....[26]....
        /*0320*/ 	.word	0x00005db0
        /*0324*/ 	.word	0x000000ff
        /*0328*/ 	.word	0x00031c30
        /*032c*/ 	.short	0x010a
        /*032e*/ 	.byte	0x06
	.zero		1


	//   ....[27]....
        /*0330*/ 	.word	0x00005df0
        /*0334*/ 	.word	0x000000ff
        /*0338*/ 	.word	0x00031c30
        /*033c*/ 	.short	0x010a
        /*033e*/ 	.byte	0x06
	.zero		1


	//   ....[28]....
        /*0340*/ 	.word	0x000074a0
        /*0344*/ 	.word	0x000000ff
        /*0348*/ 	.word	0x00031c50
        /*034c*/ 	.short	0x010a
        /*034e*/ 	.byte	0x06
	.zero		1


	//   ....[29]....
        /*0350*/ 	.word	0x000074e0
        /*0354*/ 	.word	0x000000ff
        /*0358*/ 	.word	0x00031c50
        /*035c*/ 	.short	0x010a
        /*035e*/ 	.byte	0x06
	.zero		1


	//   ....[30]....
        /*0360*/ 	.word	0x00009ac0
        /*0364*/ 	.word	0x00000069
        /*0368*/ 	.word	0x00000000
        /*036c*/ 	.short	0x0101
        /*036e*/ 	.byte	0x3f
	.zero		1


	//   ....[31]....
        /*0370*/ 	.word	0x00009b50
        /*0374*/ 	.word	0x00000071
        /*0378*/ 	.word	0x00000000
        /*037c*/ 	.short	0x0101
        /*037e*/ 	.byte	0x3f
	.zero		1


	//   ....[32]....
        /*0380*/ 	.word	0x0000a8d0
        /*0384*/ 	.word	0x000000ff
        /*0388*/ 	.word	0x00031c30
        /*038c*/ 	.short	0x010a
        /*038e*/ 	.byte	0x06
	.zero		1


	//   ....[33]....
        /*0390*/ 	.word	0x0000a910
        /*0394*/ 	.word	0x000000ff
        /*0398*/ 	.word	0x00031c30
        /*039c*/ 	.short	0x010a
        /*039e*/ 	.byte	0x06
	.zero		1


	//   ....[34]....
        /*03a0*/ 	.word	0x0000bfc0
        /*03a4*/ 	.word	0x000000ff
        /*03a8*/ 	.word	0x00031c50
        /*03ac*/ 	.short	0x010a
        /*03ae*/ 	.byte	0x06
	.zero		1


	//   ....[35]....
        /*03b0*/ 	.word	0x0000c000
        /*03b4*/ 	.word	0x000000ff
        /*03b8*/ 	.word	0x00031c50
        /*03bc*/ 	.short	0x010a
        /*03be*/ 	.byte	0x06
	.zero		1


	//   ....[36]....
        /*03c0*/ 	.word	0x0000db40
        /*03c4*/ 	.word	0x0000006f
        /*03c8*/ 	.word	0x00000000
        /*03cc*/ 	.short	0x0101
        /*03ce*/ 	.byte	0x3f
	.zero		1


	//   ....[37]....
        /*03d0*/ 	.word	0x0000dbd0
        /*03d4*/ 	.word	0x00000077
        /*03d8*/ 	.word	0x00000000
        /*03dc*/ 	.short	0x0101
        /*03de*/ 	.byte	0x3f
	.zero		1


	//   ....[38]....
        /*03e0*/ 	.word	0x0000e8a0
        /*03e4*/ 	.word	0x000000ff
        /*03e8*/ 	.word	0x00031c50
        /*03ec*/ 	.short	0x010a
        /*03ee*/ 	.byte	0x0a
	.zero		1


	//   ....[39]....
        /*03f0*/ 	.word	0x0000e8e0
        /*03f4*/ 	.word	0x000000ff
        /*03f8*/ 	.word	0x00031c50
        /*03fc*/ 	.short	0x010a
        /*03fe*/ 	.byte	0x0a
	.zero		1


	//   ....[40]....
        /*0400*/ 	.word	0x0000f120
        /*0404*/ 	.word	0x00000007
        /*0408*/ 	.word	0x00000000
        /*040c*/ 	.short	0x0101
        /*040e*/ 	.byte	0x3f
	.zero		1


	//   ....[41]....
        /*0410*/ 	.word	0x0000fbc0
        /*0414*/ 	.word	0x000000ff
        /*0418*/ 	.word	0x00000000
        /*041c*/ 	.short	0x0101
        /*041e*/ 	.byte	0x05
	.zero		1


	//   ....[42]....
        /*0420*/ 	.word	0x000110c0
        /*0424*/ 	.word	0x0000000d
        /*0428*/ 	.word	0x00031c40
        /*042c*/ 	.short	0x010a
        /*042e*/ 	.byte	0x3f
	.zero		1


	//   ....[43]....
        /*0430*/ 	.word	0x00011580
        /*0434*/ 	.word	0x00000018
        /*0438*/ 	.word	0x00031c20
        /*043c*/ 	.short	0x010a
        /*043e*/ 	.byte	0x3f
	.zero		1


	//   ....[44]....
        /*0440*/ 	.word	0x00011810
        /*0444*/ 	.word	0x00000003
        /*0448*/ 	.word	0x00031c40
        /*044c*/ 	.short	0x010a
        /*044e*/ 	.byte	0x3f
	.zero		1


	//   ....[45]....
        /*0450*/ 	.word	0x00011a50
        /*0454*/ 	.word	0x00000002
        /*0458*/ 	.word	0x00000060
        /*045c*/ 	.short	0x010a
        /*045e*/ 	.byte	0x3f
	.zero		1


	//   ....[46]....
        /*0460*/ 	.word	0x00011f30
        /*0464*/ 	.word	0x0000000a
        /*0468*/ 	.word	0x00031c40
        /*046c*/ 	.short	0x010a
        /*046e*/ 	.byte	0x3f
	.zero		1


	//   ....[47]....
        /*0470*/ 	.word	0x00012170
        /*0474*/ 	.word	0x00000003
        /*0478*/ 	.word	0x00000060
        /*047c*/ 	.short	0x010a
        /*047e*/ 	.byte	0x3f
	.zero		1


	//   ....[48]....
        /*0480*/ 	.word	0x000125c0
        /*0484*/ 	.word	0x00000003
        /*0488*/ 	.word	0x00031c40
        /*048c*/ 	.short	0x010a
        /*048e*/ 	.byte	0x3f
	.zero		1


	//   ....[49]....
        /*0490*/ 	.word	0x00012820
        /*0494*/ 	.word	0x00000003
        /*0498*/ 	.word	0x00000060
        /*049c*/ 	.short	0x010a
        /*049e*/ 	.byte	0x3f
	.zero		1


	//   ....[50]....
        /*04a0*/ 	.word	0x00012c00
        /*04a4*/ 	.word	0x00000003
        /*04a8*/ 	.word	0x00031c60
        /*04ac*/ 	.short	0x010a
        /*04ae*/ 	.byte	0x3f
	.zero		1


	//   ....[51]....
        /*04b0*/ 	.word	0x00013020
        /*04b4*/ 	.word	0x00000009
        /*04b8*/ 	.word	0x00031c20
        /*04bc*/ 	.short	0x010a
        /*04be*/ 	.byte	0x3f
	.zero		1


	//   ....[52]....
        /*04c0*/ 	.word	0x00013130
        /*04c4*/ 	.word	0x00000005
        /*04c8*/ 	.word	0x00000000
        /*04cc*/ 	.short	0x010a
        /*04ce*/ 	.byte	0x3f
	.zero		1


	//   ....[53]....
        /*04d0*/ 	.word	0x000131a0
        /*04d4*/ 	.word	0x00000003
        /*04d8*/ 	.word	0x00000000
        /*04dc*/ 	.short	0x010a
        /*04de*/ 	.byte	0x3f
	.zero		1


	//   ....[54]....
        /*04e0*/ 	.word	0x00013200
        /*04e4*/ 	.word	0x00000013
        /*04e8*/ 	.word	0x00000000
        /*04ec*/ 	.short	0x010a
        /*04ee*/ 	.byte	0x3f
	.zero		1


	//   ....[55]....
        /*04f0*/ 	.word	0x00013230
        /*04f4*/ 	.word	0x00000007
        /*04f8*/ 	.word	0x00000000
        /*04fc*/ 	.short	0x010a
        /*04fe*/ 	.byte	0x3f
	.zero		1


	//   ....[56]....
        /*0500*/ 	.word	0x000132a0
        /*0504*/ 	.word	0x00000003
        /*0508*/ 	.word	0x00031c00
        /*050c*/ 	.short	0x010a
        /*050e*/ 	.byte	0x3f
	.zero		1


	//   ....[57]....
        /*0510*/ 	.word	0x000132f0
        /*0514*/ 	.word	0x00000000
        /*0518*/ 	.word	0x00031c30
        /*051c*/ 	.short	0x010a
        /*051e*/ 	.byte	0x3f
	.zero		1


	//   ....[58]....
        /*0520*/ 	.word	0x00013350
        /*0524*/ 	.word	0x0000000a
        /*0528*/ 	.word	0x00031c30
        /*052c*/ 	.short	0x010a
        /*052e*/ 	.byte	0x3f
	.zero		1


	//   ....[59]....
        /*0530*/ 	.word	0x000133b0
        /*0534*/ 	.word	0x0000000a
        /*0538*/ 	.word	0x00031c50
        /*053c*/ 	.short	0x010a
        /*053e*/ 	.byte	0x3f
	.zero		1


	//   ....[60]....
        /*0540*/ 	.word	0x00013410
        /*0544*/ 	.word	0x00000007
        /*0548*/ 	.word	0x00031c30
        /*054c*/ 	.short	0x010a
        /*054e*/ 	.byte	0x3f
	.zero		1


	//   ....[61]....
        /*0550*/ 	.word	0x00013470
        /*0554*/ 	.word	0x00000007
        /*0558*/ 	.word	0x00031c50
        /*055c*/ 	.short	0x010a
        /*055e*/ 	.byte	0x3f
	.zero		1


	//   ....[62]....
        /*0560*/ 	.word	0x000134d0
        /*0564*/ 	.word	0x00000005
        /*0568*/ 	.word	0x00031c50
        /*056c*/ 	.short	0x010a
        /*056e*/ 	.byte	0x3f
	.zero		1


	//   ....[63]....
        /*0570*/ 	.word	0x00013620
        /*0574*/ 	.word	0x0000000d
        /*0578*/ 	.word	0x00031c40
        /*057c*/ 	.short	0x010a
        /*057e*/ 	.byte	0x3f
	.zero		1


	//   ....[64]....
        /*0580*/ 	.word	0x00013670
        /*0584*/ 	.word	0x00000018
        /*0588*/ 	.word	0x00031c20
        /*058c*/ 	.short	0x010a
        /*058e*/ 	.byte	0x3f
	.zero		1


	//   ....[65]....
        /*0590*/ 	.word	0x000136c0
        /*0594*/ 	.word	0x00000003
        /*0598*/ 	.word	0x00031c40
        /*059c*/ 	.short	0x010a
        /*059e*/ 	.byte	0x3f
	.zero		1


	//   ....[66]....
        /*05a0*/ 	.word	0x00013710
        /*05a4*/ 	.word	0x00000002
        /*05a8*/ 	.word	0x00000060
        /*05ac*/ 	.short	0x010a
        /*05ae*/ 	.byte	0x3f
	.zero		1


	//   ....[67]....
        /*05b0*/ 	.word	0x00013760
        /*05b4*/ 	.word	0x0000000a
        /*05b8*/ 	.word	0x00031c40
        /*05bc*/ 	.short	0x010a
        /*05be*/ 	.byte	0x3f
	.zero		1


	//   ....[68]....
        /*05c0*/ 	.word	0x000137b0
        /*05c4*/ 	.word	0x00000003
        /*05c8*/ 	.word	0x00000060
        /*05cc*/ 	.short	0x010a
        /*05ce*/ 	.byte	0x3f
	.zero		1


	//   ....[69]....
        /*05d0*/ 	.word	0x00013800
        /*05d4*/ 	.word	0x00000003
        /*05d8*/ 	.word	0x00031c40
        /*05dc*/ 	.short	0x010a
        /*05de*/ 	.byte	0x3f
	.zero		1


	//   ....[70]....
        /*05e0*/ 	.word	0x00013850
        /*05e4*/ 	.word	0x00000003
        /*05e8*/ 	.word	0x00000060
        /*05ec*/ 	.short	0x010a
        /*05ee*/ 	.byte	0x3f
	.zero		1


	//   ....[71]....
        /*05f0*/ 	.word	0x000138a0
        /*05f4*/ 	.word	0x00000003
        /*05f8*/ 	.word	0x00031c60
        /*05fc*/ 	.short	0x010a
        /*05fe*/ 	.byte	0x3f
	.zero		1


	//   ....[72]....
        /*0600*/ 	.word	0x00013980
        /*0604*/ 	.word	0x00000009
        /*0608*/ 	.word	0x00031c20
        /*060c*/ 	.short	0x010a
        /*060e*/ 	.byte	0x3f
	.zero		1


	//   ....[73]....
        /*0610*/ 	.word	0x000139d0
        /*0614*/ 	.word	0x00000005
        /*0618*/ 	.word	0x00000000
        /*061c*/ 	.short	0x010a
        /*061e*/ 	.byte	0x3f
	.zero		1


	//   ....[74]....
        /*0620*/ 	.word	0x00013a20
        /*0624*/ 	.word	0x00000003
        /*0628*/ 	.word	0x00000000
        /*062c*/ 	.short	0x010a
        /*062e*/ 	.byte	0x3f
	.zero		1


	//   ....[75]....
        /*0630*/ 	.word	0x00013a70
        /*0634*/ 	.word	0x00000013
        /*0638*/ 	.word	0x00000000
        /*063c*/ 	.short	0x010a
        /*063e*/ 	.byte	0x3f
	.zero		1


	//----- nvinfo : EIATTR_NUM_MBARRIERS
	.align		4
.L_265:
        /*0640*/ 	.byte	0x03, 0x38
        /*0642*/ 	.short	0x0016


	//----- nvinfo : EIATTR_EXIT_INSTR_OFFSETS
	.align		4
        /*0644*/ 	.byte	0x04, 0x1c
        /*0646*/ 	.short	(.L_267 - .L_266)


	//   ....[0]....
.L_266:
        /*0648*/ 	.word	0x00000a20


	//   ....[1]....
        /*064c*/ 	.word	0x00010290


	//   ....[2]....
        /*0650*/ 	.word	0x000102f0


	//   ....[3]....
        /*0654*/ 	.word	0x00013060


	//   ....[4]....
        /*0658*/ 	.word	0x00013280


	//----- nvinfo : EIATTR_MAX_THREADS
	.align		4
.L_267:
        /*065c*/ 	.byte	0x04, 0x05
        /*065e*/ 	.short	(.L_269 - .L_268)
.L_268:
        /*0660*/ 	.word	0x00000200
        /*0664*/ 	.word	0x00000001
        /*0668*/ 	.word	0x00000001


	//----- nvinfo : EIATTR_CRS_STACK_SIZE
	.align		4
.L_269:
        /*066c*/ 	.byte	0x04, 0x1e
        /*066e*/ 	.short	(.L_271 - .L_270)
.L_270:
        /*0670*/ 	.word	0x00000000


	//----- nvinfo : EIATTR_CBANK_PARAM_SIZE
	.align		4
.L_271:
        /*0674*/ 	.byte	0x03, 0x19
        /*0676*/ 	.short	0x0bf0


	//----- nvinfo : EIATTR_PARAM_CBANK
	.align		4
        /*0678*/ 	.byte	0x04, 0x0a
        /*067a*/ 	.short	(.L_273 - .L_272)
	.align		4
.L_272:
        /*067c*/ 	.word	index@(.nv.constant0._ZN7cutlass13device_kernelIN5flash11enable_sm90INS1_16FlashAttnFwdSm90INS1_25CollectiveMainloopFwdSm90ILi2EN4cute5tupleIJNS5_1CILi1EEES8_S8_EEENS6_IJNS7_ILi192EEENS7_ILi144EEENS7_ILi96EEEEEELi96ENS_10bfloat16_tEfNS_4arch4Sm90ELb1ELb0ELb1ELb0ELb0ELb0ELb0ELb0ELb1ELb0ELb0ELb0EEENS1_21CollectiveEpilogueFwdINS6_IJSA_SC_SB_EEES9_SE_SG_Li384ELb0ELb0ELb0ELb0EEENS1_30DynamicPersistentTileSchedulerILi384ELi32ELb0ELb0ELb1EEEEEEEEEvNT_6ParamsE)
        /*0680*/ 	.short	0x0210
        /*0682*/ 	.short	0x0bf0


	//----- nvinfo : EIATTR_SW_WAR
	.align		4
.L_273:
        /*0684*/ 	.byte	0x04, 0x36
        /*0686*/ 	.short	(.L_275 - .L_274)
.L_274:
        /*0688*/ 	.word	0x00000008
.L_275:


//--------------------- .nv.info._ZN7cutlass13device_kernelIN5flash11enable_sm90INS1_16FlashAttnFwdSm90INS1_25CollectiveMainloopFwdSm90ILi2EN4cute5tupleIJNS5_1CILi1EEES8_S8_EEENS6_IJNS7_ILi192EEENS7_ILi144EEENS7_ILi96EEEEEELi96ENS_10bfloat16_tEfNS_4arch4Sm90ELb1ELb0ELb1ELb1ELb0ELb0ELb0ELb0ELb1ELb0ELb0ELb0EEENS1_21CollectiveEpilogueFwdINS6_IJSA_SC_SB_EEES9_SE_SG_Li384ELb1ELb0ELb0ELb0EEENS1_36VarlenDynamicPersistentTileSchedulerILi192ELi144ELi384ELi32ELb0ELb0ELb1ELb1ELb1ELb1EEEEEEEEEvNT_6ParamsE --------------------------
	.section	.nv.info._ZN7cutlass13device_kernelIN5flash11enable_sm90INS1_16FlashAttnFwdSm90INS1_25CollectiveMainloopFwdSm90ILi2EN4cute5tupleIJNS5_1CILi1EEES8_S8_EEENS6_IJNS7_ILi192EEENS7_ILi144EEENS7_ILi96EEEEEELi96ENS_10bfloat16_tEfNS_4arch4Sm90ELb1ELb0ELb1ELb1ELb0ELb0ELb0ELb0ELb1ELb0ELb0ELb0EEENS1_21CollectiveEpilogueFwdINS6_IJSA_SC_SB_EEES9_SE_SG_Li384ELb1ELb0ELb0ELb0EEENS1_36VarlenDynamicPersistentTileSchedulerILi192ELi144ELi384ELi32ELb0ELb0ELb1ELb1ELb1ELb1EEEEEEEEEvNT_6ParamsE,"",@"SHT_CUDA_INFO"
	.sectionflags	@""
	.align	4


	//----- nvinfo : EIATTR_CUDA_API_VERSION
	.align		4
        /*0000*/ 	.byte	0x04, 0x37
        /*0002*/ 	.short	(.L_277 - .L_276)
.L_276:
        /*0004*/ 	.word	0x00000082


	//----- nvinfo : EIATTR_KPARAM_INFO
	.align		4
.L_277:
        /*0008*/ 	.byte	0x04, 0x17
        /*000a*/ 	.short	(.L_279 - .L_278)
.L_278:
        /*000c*/ 	.word	0x00000000
        /*0010*/ 	.short	0x0000
        /*0012*/ 	.short	0x0070
        /*0014*/ 	.byte	0x00, 0xf0, 0x01, 0x28


	//----- nvinfo : EIATTR_SPARSE_MMA_MASK
	.align		4
.L_279:
        /*0018*/ 	.byte	0x03, 0x50
        /*001a*/ 	.short	0x0000


	//----- nvinfo : EIATTR_MAXREG_COUNT
	.align		4
        /*001c*/ 	.byte	0x03, 0x1b
        /*001e*/ 	.short	0x0080


	//----- nvinfo : EIATTR_NUM_BARRIERS
	.align		4
        /*0020*/ 	.byte	0x02, 0x4c
        /*0022*/ 	.byte	0x10
	.zero		1


	//----- nvinfo : EIATTR_EXTERNS
	.align		4
        /*0024*/ 	.byte	0x04, 0x0f
        /*0026*/ 	.short	(.L_281 - .L_280)


	//   ....[0]....
	.align		4
.L_280:
        /*0028*/ 	.word	index@(__assertfail)


	//----- nvinfo : EIATTR_ANNOTATIONS
	.align		4
.L_281:
        /*002c*/ 	.byte	0x04, 0x55
        /*002e*/ 	.short	(.L_283 - .L_282)


	//   ....[0]....
.L_282:
        /*0030*/ 	.word	0x00000001
        /*0034*/ 	.byte	0x80, 0x09, 0x00, 0x00, 0x01, 0x00, 0x00, 0x00, 0xd0, 0x0a, 0x00, 0x00, 0x01, 0x00, 0x00, 0x00
        /*0044*/ 	.byte	0x00, 0x1c, 0x01, 0x00, 0x01, 0x00, 0x00, 0x00, 0xa0, 0x1c, 0x01, 0x00, 0x01, 0x00, 0x00, 0x00
        /*0054*/ 	.byte	0x40, 0x1e, 0x01, 0x00, 0x01, 0x00, 0x00, 0x00, 0x20, 0x1f, 0x01, 0x00, 0x01, 0x00, 0x00, 0x00
        /*0064*/ 	.byte	0xd0, 0x26, 0x01, 0x00, 0x01, 0x00, 0x00, 0x00, 0x00, 0x27, 0x01, 0x00, 0x01, 0x00, 0x00, 0x00
        /*0074*/ 	.byte	0x90, 0x2f, 0x01, 0x00, 0x01, 0x00, 0x00, 0x00, 0x00, 0x32, 0x01, 0x00, 0x01, 0x00, 0x00, 0x00
        /*0084*/ 	.byte	0x00, 0x59, 0x01, 0x00, 0x01, 0x00, 0x00, 0x00, 0xa0, 0x5a, 0x01, 0x00


	//----- nvinfo : EIATTR_MERCURY_ISA_VERSION
	.align		4
.L_283:
        /*0090*/ 	.byte	0x03, 0x5f
        /*0092*/ 	.short	0x0101


	//----- nvinfo : EIATTR_UNUSED_LOAD_BYTE_OFFSET
	.align		4
        /*0094*/ 	.byte	0x04, 0x44
        /*0096*/ 	.short	(.L_285 - .L_284)


	//   ....[0]....
.L_284:
        /*0098*/ 	.word	0x00000a90
        /*009c*/ 	.word	0x0000fff0


	//   ....[1]....
        /*00a0*/ 	.word	0x0000f5f0
        /*00a4*/ 	.word	0x0000fff0


	//----- nvinfo : EIATTR_INT_WARP_WIDE_INSTR_OFFSETS
	.align		4
.L_285:
        /*00a8*/ 	.byte	0x04, 0x31
        /*00aa*/ 	.short	(.L_287 - .L_286)


	//   ....[0]....
.L_286:
        /*00ac*/ 	.word	0x00000160


	//   ....[1]....
        /*00b0*/ 	.word	0x000001a0


	//   ....[2]....
        /*00b4*/ 	.word	0x00000210


	//   ....[3]....
        /*00b8*/ 	.word	0x00012270


	//   ....[4]....
        /*00bc*/ 	.word	0x00012310


	//   ....[5]....
        /*00c0*/ 	.word	0x00012770


	//   ....[6]....
        /*00c4*/ 	.word	0x000127a0


	//   ....[7]....
        /*00c8*/ 	.word	0x00012960


	//   ....[8]....
        /*00cc*/ 	.word	0x00012a30


	//   ....[9]....
        /*00d0*/ 	.word	0x00014930


	//   ....[10]....
        /*00d4*/ 	.word	0x000149d0


	//----- nvinfo : EIATTR_COOP_GROUP_MASK_REGIDS
	.align		4
.L_287:
        /*00d8*/ 	.byte	0x04, 0x29
        /*00da*/ 	.short	(.L_289 - .L_288)


	//   ....[0]....
.L_288:
        /*00dc*/ 	.word	0xffffffff


	//   ....[1]....
        /*00e0*/ 	.word	0xffffffff


	//   ....[2]....
        /*00e4*/ 	.word	0xffffffff


	//   ....[3]....
        /*00e8*/ 	.word	0xffffffff


	//   ....[4]....
        /*00ec*/ 	.word	0xffffffff


	//   ....[5]....
        /*00f0*/ 	.word	0xffffffff


	//   ....[6]....
        /*00f4*/ 	.word	0xffffffff


	//   ....[7]....
        /*00f8*/ 	.word	0xffffffff


	//   ....[8]....
        /*00fc*/ 	.word	0xffffffff


	//   ....[9]....
        /*0100*/ 	.word	0xffffffff


	//   ....[10]....
        /*0104*/ 	.word	0xffffffff


	//   ....[11]....
        /*0108*/ 	.word	0xffffffff


	//   ....[12]....
        /*010c*/ 	.word	0xffffffff


	//   ....[13]....
        /*0110*/ 	.word	0xffffffff


	//   ....[14]....
        /*0114*/ 	.word	0xffffffff


	//   ....[15]....
        /*0118*/ 	.word	0xffffffff


	//   ....[16]....
        /*011c*/ 	.word	0xffffffff


	//   ....[17]....
        /*0120*/ 	.word	0xffffffff


	//   ....[18]....
        /*0124*/ 	.word	0xffffffff


	//   ....[19]....
        /*0128*/ 	.word	0xffffffff


	//   ....[20]....
        /*012c*/ 	.word	0xffffffff


	//   ....[21]....
        /*0130*/ 	.word	0xffffffff


	//   ....[22]....
        /*0134*/ 	.word	0xffffffff


	//   ....[23]....
        /*0138*/ 	.word	0xffffffff


	//   ....[24]....
        /*013c*/ 	.word	0xffffffff


	//   ....[25]....
        /*0140*/ 	.word	0xffffffff


	//   ....[26]....
        /*0144*/ 	.word	0xffffffff


	//   ....[27]....
        /*0148*/ 	.word	0xffffffff


	//   ....[28]....
        /*014c*/ 	.word	0xffffffff


	//   ....[29]....
        /*0150*/ 	.word	0xffffffff


	//   ....[30]....
        /*0154*/ 	.word	0xffffffff


	//   ....[31]....
        /*0158*/ 	.word	0xffffffff


	//   ....[32]....
        /*015c*/ 	.word	0xffffffff


	//   ....[33]....
        /*0160*/ 	.word	0xffffffff


	//   ....[34]....
        /*0164*/ 	.word	0xffffffff


	//   ....[35]....
        /*0168*/ 	.word	0xffffffff


	//   ....[36]....
        /*016c*/ 	.word	0xffffffff


	//   ....[37]....
        /*0170*/ 	.word	0xffffffff


	//   ....[38]....
        /*0174*/ 	.word	0xffffffff


	//   ....[39]....
        /*0178*/ 	.word	0xffffffff


	//   ....[40]....
        /*017c*/ 	.word	0xffffffff


	//   ....[41]....
        /*0180*/ 	.word	0xffffffff


	//   ....[42]....
        /*0184*/ 	.word	0xffffffff


	//   ....[43]....
        /*0188*/ 	.word	0xffffffff


	//   ....[44]....
        /*018c*/ 	.word	0xffffffff


	//   ....[45]....
        /*0190*/ 	.word	0xffffffff


	//   ....[46]....
        /*0194*/ 	.word	0xffffffff


	//   ....[47]....
        /*0198*/ 	.word	0xffffffff


	//   ....[48]....
        /*019c*/ 	.word	0xffffffff


	//   ....[49]....
        /*01a0*/ 	.word	0xffffffff


	//   ....[50]....
        /*01a4*/ 	.word	0xffffffff


	//   ....[51]....
        /*01a8*/ 	.word	0xffffffff


	//   ....[52]....
        /*01ac*/ 	.word	0xffffffff


	//   ....[53]....
        /*01b0*/ 	.word	0xffffffff


	//   ....[54]....
        /*01b4*/ 	.word	0xffffffff


	//   ....[55]....
        /*01b8*/ 	.word	0xffffffff


	//   ....[56]....
        /*01bc*/ 	.word	0xffffffff


	//   ....[57]....
        /*01c0*/ 	.word	0xffffffff


	//   ....[58]....
        /*01c4*/ 	.word	0xffffffff


	//   ....[59]....
        /*01c8*/ 	.word	0xffffffff


	//   ....[60]....
        /*01cc*/ 	.word	0xffffffff


	//   ....[61]....
        /*01d0*/ 	.word	0x0500000f


	//   ....[62]....
        /*01d4*/ 	.word	0x0500000f


	//   ....[63]....
        /*01d8*/ 	.word	0x0500000f


	//   ....[64]....
        /*01dc*/ 	.word	0x0500000f


	//   ....[65]....
        /*01e0*/ 	.word	0x0500000f


	//   ....[66]....
        /*01e4*/ 	.word	0x0500000f


	//   ....[67]....
        /*01e8*/ 	.word	0x0500000f


	//   ....[68]....
        /*01ec*/ 	.word	0x0500000f


	//   ....[69]....
        /*01f0*/ 	.word	0x0500000f


	//   ....[70]....
        /*01f4*/ 	.word	0x0500000f


	//   ....[71]....
        /*01f8*/ 	.word	0x0500000f


	//   ....[72]....
        /*01fc*/ 	.word	0x0500000f


	//   ....[73]....
        /*0200*/ 	.word	0x0500000f


	//   ....[74]....
        /*0204*/ 	.word	0x0500000f


	//   ....[75]....
        /*0208*/ 	.word	0x0500000f


	//   ....[76]....
        /*020c*/ 	.word	0x0500000f


	//   ....[77]....
        /*0210*/ 	.word	0x0500000f


	//   ....[78]....
        /*0214*/ 	.word	0x0500000f


	//   ....[79]....
        /*0218*/ 	.word	0x0500000f


	//----- nvinfo : EIATTR_COOP_GROUP_INSTR_OFFSETS
	.align		4
.L_289:
        /*021c*/ 	.byte	0x04, 0x28
        /*021e*/ 	.short	(.L_291 - .L_290)


	//   ....[0]....
.L_290:
        /*0220*/ 	.word	0x00000070


	//   ....[1]....
        /*0224*/ 	.word	0x00000170


	//   ....[2]....
        /*0228*/ 	.word	0x000001c0


	//   ....[3]....
        /*022c*/ 	.word	0x000003f0


	//   ....[4]....
        /*0230*/ 	.word	0x00000550


	//   ....[5]....
        /*0234*/ 	.word	0x00000670


	//   ....[6]....
        /*0238*/ 	.word	0x000007d0


	//   ....[7]....
        /*023c*/ 	.word	0x00001790


	//   ....[8]....
        /*0240*/ 	.word	0x00004230


	//   ....[9]....
        /*0244*/ 	.word	0x00004300


	//   ....[10]....
        /*0248*/ 	.word	0x00004d50


	//   ....[11]....
        /*024c*/ 	.word	0x00004dd0


	//   ....[12]....
        /*0250*/ 	.word	0x00005e20


	//   ....[13]....
        /*0254*/ 	.word	0x00008950


	//   ....[14]....
        /*0258*/ 	.word	0x00008a90


	//   ....[15]....
        /*025c*/ 	.word	0x00009630


	//   ....[16]....
        /*0260*/ 	.word	0x000096d0


	//   ....[17]....
        /*0264*/ 	.word	0x0000aa50


	//   ....[18]....
        /*0268*/ 	.word	0x0000ce50


	//   ....[19]....
        /*026c*/ 	.word	0x0000ceb0


	//   ....[20]....
        /*0270*/ 	.word	0x0000d6d0


	//   ....[21]....
        /*0274*/ 	.word	0x0000d730


	//   ....[22]....
        /*0278*/ 	.word	0x0000eb00


	//   ....[23]....
        /*027c*/ 	.word	0x0000ec10


	//   ....[24]....
        /*0280*/ 	.word	0x0000ec70


	//   ....[25]....
        /*0284*/ 	.word	0x0000ed90


	//   ....[26]....
        /*0288*/ 	.word	0x0000edc0


	//   ....[27]....
        /*028c*/ 	.word	0x00011080


	//   ....[28]....
        /*0290*/ 	.word	0x00011220


	//   ....[29]....
        /*0294*/ 	.word	0x00011250


	//   ....[30]....
        /*0298*/ 	.word	0x00011290


	//   ....[31]....
        /*029c*/ 	.word	0x000112f0


	//   ....[32]....
        /*02a0*/ 	.word	0x00011350


	//   ....[33]....
        /*02a4*/ 	.word	0x00011390


	//   ....[34]....
        /*02a8*/ 	.word	0x00011530


	//   ....[35]....
        /*02ac*/ 	.word	0x00011590


	//   ....[36]....
        /*02b0*/ 	.word	0x000115d0


	//   ....[37]....
        /*02b4*/ 	.word	0x00011610


	//   ....[38]....
        /*02b8*/ 	.word	0x00011640


	//   ....[39]....
        /*02bc*/ 	.word	0x00011670


	//   ....[40]....
        /*02c0*/ 	.word	0x00011710


	//   ....[41]....
        /*02c4*/ 	.word	0x00011770


	//   ....[42]....
        /*02c8*/ 	.word	0x00011800


	//   ....[43]....
        /*02cc*/ 	.word	0x00014d40


	//   ....[44]....
        /*02d0*/ 	.word	0x00014d50


	//   ....[45]....
        /*02d4*/ 	.word	0x00014e50


	//   ....[46]....
        /*02d8*/ 	.word	0x00014eb0


	//   ....[47]....
        /*02dc*/ 	.word	0x00014ef0


	//   ....[48]....
        /*02e0*/ 	.word	0x00014f30


	//   ....[49]....
        /*02e4*/ 	.word	0x00014f60


	//   ....[50]....
        /*02e8*/ 	.word	0x00014f90


	//   ....[51]....
        /*02ec*/ 	.word	0x00015110


	//   ....[52]....
        /*02f0*/ 	.word	0x00015170


	//   ....[53]....
        /*02f4*/ 	.word	0x000151b0


	//   ....[54]....
        /*02f8*/ 	.word	0x000151f0


	//   ....[55]....
        /*02fc*/ 	.word	0x00015220


	//   ....[56]....
        /*0300*/ 	.word	0x00015250


	//   ....[57]....
        /*0304*/ 	.word	0x00015310


	//   ....[58]....
        /*0308*/ 	.word	0x00015330


	//   ....[59]....
        /*030c*/ 	.word	0x000153a0


	//   ....[60]....
        /*0310*/ 	.word	0x00015a20


	//   ....[61]....
        /*0314*/ 	.word	0x00015fe0


	//   ....[62]....
        /*0318*/ 	.word	0x000163d0


	//   ....[63]....
        /*031c*/ 	.word	0x00016460


	//   ....[64]....
        /*0320*/ 	.word	0x00016500


	//   ....[65]....
        /*0324*/ 	.word	0x000165b0


	//   ....[66]....
        /*0328*/ 	.word	0x00016630


	//   ....[67]....
        /*032c*/ 	.word	0x000166b0


	//   ....[68]....
        /*0330*/ 	.word	0x00016730


	//   ....[69]....
        /*0334*/ 	.word	0x000167b0


	//   ....[70]....
        /*0338*/ 	.word	0x00016840


	//   ....[71]....
        /*033c*/ 	.word	0x000168f0


	//   ....[72]....
        /*0340*/ 	.word	0x00016970


	//   ....[73]....
        /*0344*/ 	.word	0x000169f0


	//   ....[74]....
        /*0348*/ 	.word	0x00016a70


	//   ....[75]....
        /*034c*/ 	.word	0x00016af0


	//   ....[76]....
        /*0350*/ 	.word	0x00016b60


	//   ....[77]....
        /*0354*/ 	.word	0x00016c00


	//   ....[78]....
        /*0358*/ 	.word	0x00016c90


	//   ....[79]....
        /*035c*/ 	.word	0x00016db0


	//----- nvinfo : EIATTR_REG_RECONFIG
	.align		4
.L_291:
        /*0360*/ 	.byte	0x01, 0x54
	.zero		2


	//----- nvinfo : EIATTR_SYSCALL_OFFSETS
	.align		4
        /*0364*/ 	.byte	0x04, 0x46
        /*0366*/ 	.short	(.L_293 - .L_292)


	//   ....[0]....
.L_292:
        /*0368*/ 	.word	0x00001990


	//   ....[1]....
        /*036c*/ 	.word	0x00012490


	//   ....[2]....
        /*0370*/ 	.word	0x000125c0


	//   ....[3]....
        /*0374*/ 	.word	0x000126c0


	//----- nvinfo : EIATTR_MBARRIER_INSTR_OFFSETS
	.align		4
.L_293:
        /*0378*/ 	.byte	0x04, 0x39
        /*037a*/ 	.short	(.L_295 - .L_294)


	//   ....[0]....
.L_294:
        /*037c*/ 	.word	0x000002a0
        /*0380*/ 	.word	0x000000ff
        /*0384*/ 	.word	0x00031c00
        /*0388*/ 	.short	0x0100
        /*038a*/ 	.byte	0x08
	.zero		1


	//   ....[1]....
        /*038c*/ 	.word	0x000002b0
        /*0390*/ 	.word	0x000000ff
        /*0394*/ 	.word	0x00031c20
        /*0398*/ 	.short	0x0100
        /*039a*/ 	.byte	0x08
	.zero		1


	//   ....[2]....
        /*039c*/ 	.word	0x000003a0
        /*03a0*/ 	.word	0x000000ff
        /*03a4*/ 	.word	0x00031c30
        /*03a8*/ 	.short	0x0100
        /*03aa*/ 	.byte	0x08
	.zero		1


	//   ....[3]....
        /*03ac*/ 	.word	0x000003b0
        /*03b0*/ 	.word	0x000000ff
        /*03b4*/ 	.word	0x00031c40
        /*03b8*/ 	.short	0x0100
        /*03ba*/ 	.byte	0x08
	.zero		1


	//   ....[4]....
        /*03bc*/ 	.word	0x000003c0
        /*03c0*/ 	.word	0x000000ff
        /*03c4*/ 	.word	0x00031c38
        /*03c8*/ 	.short	0x0100
        /*03ca*/ 	.byte	0x08
	.zero		1


	//   ....[5]....
        /*03cc*/ 	.word	0x000003d0
        /*03d0*/ 	.word	0x000000ff
        /*03d4*/ 	.word	0x00031c48
        /*03d8*/ 	.short	0x0100
        /*03da*/ 	.byte	0x08
	.zero		1


	//   ....[6]....
        /*03dc*/ 	.word	0x00000500
        /*03e0*/ 	.word	0x000000ff
        /*03e4*/ 	.word	0x00031c50
        /*03e8*/ 	.short	0x0100
        /*03ea*/ 	.byte	0x08
	.zero		1


	//   ....[7]....
        /*03ec*/ 	.word	0x00000510
        /*03f0*/ 	.word	0x000000ff
        /*03f4*/ 	.word	0x00031c60
        /*03f8*/ 	.short	0x0100
        /*03fa*/ 	.byte	0x08
	.zero		1


	//   ....[8]....
        /*03fc*/ 	.word	0x00000520
        /*0400*/ 	.word	0x000000ff
        /*0404*/ 	.word	0x00031c58
        /*0408*/ 	.short	0x0100
        /*040a*/ 	.byte	0x08
	.zero		1


	//   ....[9]....
        /*040c*/ 	.word	0x00000530
        /*0410*/ 	.word	0x000000ff
        /*0414*/ 	.word	0x00031c68
        /*0418*/ 	.short	0x0100
        /*041a*/ 	.byte	0x08
	.zero		1


	//   ....[10]....
        /*041c*/ 	.word	0x00000620
        /*0420*/ 	.word	0x000000ff
        /*0424*/ 	.word	0x00031c70
        /*0428*/ 	.short	0x0100
        /*042a*/ 	.byte	0x06
	.zero		1


	//   ....[11]....
        /*042c*/ 	.word	0x00000630
        /*0430*/ 	.word	0x000000ff
        /*0434*/ 	.word	0x00031c80
        /*0438*/ 	.short	0x0100
        /*043a*/ 	.byte	0x06
	.zero		1


	//   ....[12]....
        /*043c*/ 	.word	0x00000640
        /*0440*/ 	.word	0x000000ff
        /*0444*/ 	.word	0x00031c78
        /*0448*/ 	.short	0x0100
        /*044a*/ 	.byte	0x06
	.zero		1


	//   ....[13]....
        /*044c*/ 	.word	0x00000650
        /*0450*/ 	.word	0x000000ff
        /*0454*/ 	.word	0x00031c88
        /*0458*/ 	.short	0x0100
        /*045a*/ 	.byte	0x06
	.zero		1


	//   ....[14]....
        /*045c*/ 	.word	0x00000780
        /*0460*/ 	.word	0x000000ff
        /*0464*/ 	.word	0x00031c90
        /*0468*/ 	.short	0x0100
        /*046a*/ 	.byte	0x08
	.zero		1


	//   ....[15]....
        /*046c*/ 	.word	0x00000790
        /*0470*/ 	.word	0x000000ff
        /*0474*/ 	.word	0x00031ca0
        /*0478*/ 	.short	0x0100
        /*047a*/ 	.byte	0x08
	.zero		1


	//   ....[16]....
        /*047c*/ 	.word	0x000007a0
        /*0480*/ 	.word	0x000000ff
        /*0484*/ 	.word	0x00031c98
        /*0488*/ 	.short	0x0100
        /*048a*/ 	.byte	0x08
	.zero		1


	//   ....[17]....
        /*048c*/ 	.word	0x000007b0
        /*0490*/ 	.word	0x000000ff
        /*0494*/ 	.word	0x00031ca8
        /*0498*/ 	.short	0x0100
        /*049a*/ 	.byte	0x08
	.zero		1


	//   ....[18]....
        /*049c*/ 	.word	0x000008e0
        /*04a0*/ 	.word	0x000000ff
        /*04a4*/ 	.word	0x00031cb0
        /*04a8*/ 	.short	0x0100
        /*04aa*/ 	.byte	0x08
	.zero		1


	//   ....[19]....
        /*04ac*/ 	.word	0x000008f0
        /*04b0*/ 	.word	0x000000ff
        /*04b4*/ 	.word	0x00031cc0
        /*04b8*/ 	.short	0x0100
        /*04ba*/ 	.byte	0x08
	.zero		1


	//   ....[20]....
        /*04bc*/ 	.word	0x00000900
        /*04c0*/ 	.word	0x000000ff
        /*04c4*/ 	.word	0x00031cb8
        /*04c8*/ 	.short	0x0100
        /*04ca*/ 	.byte	0x08
	.zero		1


	//   ....[21]....
        /*04cc*/ 	.word	0x00000910
        /*04d0*/ 	.word	0x000000ff
        /*04d4*/ 	.word	0x00031cc8
        /*04d8*/ 	.short	0x0100
        /*04da*/ 	.byte	0x08
	.zero		1


	//   ....[22]....
        /*04dc*/ 	.word	0x00001a30
        /*04e0*/ 	.word	0x000000ff
        /*04e4*/ 	.word	0x00031c00
        /*04e8*/ 	.short	0x010a
        /*04ea*/ 	.byte	0x25
	.zero		1


	//   ....[23]....
        /*04ec*/ 	.word	0x00001ab0
        /*04f0*/ 	.word	0x00000000
        /*04f4*/ 	.word	0x00031c30
        /*04f8*/ 	.short	0x010a
        /*04fa*/ 	.byte	0x3f
	.zero		1


	//   ....[24]....
        /*04fc*/ 	.word	0x00001b20
        /*0500*/ 	.word	0x00000000
        /*0504*/ 	.word	0x00031c30
        /*0508*/ 	.short	0x010a
        /*050a*/ 	.byte	0x3f
	.zero		1


	//   ....[25]....
        /*050c*/ 	.word	0x00004fa0
        /*0510*/ 	.word	0x00000004
        /*0514*/ 	.word	0x00000000
        /*0518*/ 	.short	0x0101
        /*051a*/ 	.byte	0x3f
	.zero		1


	//   ....[26]....
        /*051c*/ 	.word	0x000060e0
        /*0520*/ 	.word	0x000000ff
        /*0524*/ 	.word	0x00031c30
        /*0528*/ 	.short	0x010a
        /*052a*/ 	.byte	0x04
	.zero		1


	//   ....[27]....
        /*052c*/ 	.word	0x00006120
        /*0530*/ 	.word	0x000000ff
        /*0534*/ 	.word	0x00031c30
        /*0538*/ 	.short	0x010a
        /*053a*/ 	.byte	0x04
	.zero		1


	//   ....[28]....
        /*053c*/ 	.word	0x000077b0
        /*0540*/ 	.word	0x000000ff
        /*0544*/ 	.word	0x00031c50
        /*0548*/ 	.short	0x010a
        /*054a*/ 	.byte	0x04
	.zero		1


	//   ....[29]....
        /*054c*/ 	.word	0x000077f0
        /*0550*/ 	.word	0x000000ff
        /*0554*/ 	.word	0x00031c50
        /*0558*/ 	.short	0x010a
        /*055a*/ 	.byte	0x04
	.zero		1


	//   ....[30]....
        /*055c*/ 	.word	0x00009db0
        /*0560*/ 	.word	0x0000000a
        /*0564*/ 	.word	0x00000000
        /*0568*/ 	.short	0x0101
        /*056a*/ 	.byte	0x3f
	.zero		1


	//   ....[31]....
        /*056c*/ 	.word	0x00009e50
        /*0570*/ 	.word	0x00000078
        /*0574*/ 	.word	0x00000000
        /*0578*/ 	.short	0x0101
        /*057a*/ 	.byte	0x3f
	.zero		1


	//   ....[32]....
        /*057c*/ 	.word	0x0000abc0
        /*0580*/ 	.word	0x000000ff
        /*0584*/ 	.word	0x00031c30
        /*0588*/ 	.short	0x010a
        /*058a*/ 	.byte	0x04
	.zero		1


	//   ....[33]....
        /*058c*/ 	.word	0x0000ac00
        /*0590*/ 	.word	0x000000ff
        /*0594*/ 	.word	0x00031c30
        /*0598*/ 	.short	0x010a
        /*059a*/ 	.byte	0x04
	.zero		1


	//   ....[34]....
        /*059c*/ 	.word	0x0000c290
        /*05a0*/ 	.word	0x000000ff
        /*05a4*/ 	.word	0x00031c50
        /*05a8*/ 	.short	0x010a
        /*05aa*/ 	.byte	0x04
	.zero		1


	//   ....[35]....
        /*05ac*/ 	.word	0x0000c2d0
        /*05b0*/ 	.word	0x000000ff
        /*05b4*/ 	.word	0x00031c50
        /*05b8*/ 	.short	0x010a
        /*05ba*/ 	.byte	0x04
	.zero		1


	//   ....[36]....
        /*05bc*/ 	.word	0x0000de60
        /*05c0*/ 	.word	0x0000000c
        /*05c4*/ 	.word	0x00000000
        /*05c8*/ 	.short	0x0101
        /*05ca*/ 	.byte	0x3f
	.zero		1


	//   ....[37]....
        /*05cc*/ 	.word	0x0000df00
        /*05d0*/ 	.word	0x0000000d
        /*05d4*/ 	.word	0x00000000
        /*05d8*/ 	.short	0x0101
        /*05da*/ 	.byte	0x3f
	.zero		1


	//   ....[38]....
        /*05dc*/ 	.word	0x0000eb80
        /*05e0*/ 	.word	0x000000ff
        /*05e4*/ 	.word	0x00031c50
        /*05e8*/ 	.short	0x010a
        /*05ea*/ 	.byte	0x06
	.zero		1


	//   ....[39]....
        /*05ec*/ 	.word	0x0000ebc0
        /*05f0*/ 	.word	0x000000ff
        /*05f4*/ 	.word	0x00031c50
        /*05f8*/ 	.short	0x010a
        /*05fa*/ 	.byte	0x06
	.zero		1


	//   ....[40]....
        /*05fc*/ 	.word	0x0000f290
        /*0600*/ 	.word	0x00000004
        /*0604*/ 	.word	0x00000000
        /*0608*/ 	.short	0x0101
        /*060a*/ 	.byte	0x3f
	.zero		1


	//   ....[41]....
        /*060c*/ 	.word	0x000103a0
        /*0610*/ 	.word	0x000000ff
        /*0614*/ 	.word	0x00000000
        /*0618*/ 	.short	0x0101
        /*061a*/ 	.byte	0x04
	.zero		1


	//   ....[42]....
        /*061c*/ 	.word	0x00012d20
        /*0620*/ 	.word	0x00000005
        /*0624*/ 	.word	0x00031c40
        /*0628*/ 	.short	0x010a
        /*062a*/ 	.byte	0x3f
	.zero		1


	//   ....[43]....
        /*062c*/ 	.word	0x00013240
        /*0630*/ 	.word	0x00000019
        /*0634*/ 	.word	0x00031c20
        /*0638*/ 	.short	0x010a
        /*063a*/ 	.byte	0x3f
	.zero		1


	//   ....[44]....
        /*063c*/ 	.word	0x00013510
        /*0640*/ 	.word	0x00000003
        /*0644*/ 	.word	0x00031c40
        /*0648*/ 	.short	0x010a
        /*064a*/ 	.byte	0x3f
	.zero		1


	//   ....[45]....
        /*064c*/ 	.word	0x00013790
        /*0650*/ 	.word	0x00000002
        /*0654*/ 	.word	0x00000060
        /*0658*/ 	.short	0x010a
        /*065a*/ 	.byte	0x3f
	.zero		1


	//   ....[46]....
        /*065c*/ 	.word	0x00013ca0
        /*0660*/ 	.word	0x00000003
        /*0664*/ 	.word	0x00031c40
        /*0668*/ 	.short	0x010a
        /*066a*/ 	.byte	0x3f
	.zero		1


	//   ....[47]....
        /*066c*/ 	.word	0x00013f20
        /*0670*/ 	.word	0x00000003
        /*0674*/ 	.word	0x00000060
        /*0678*/ 	.short	0x010a
        /*067a*/ 	.byte	0x3f
	.zero		1


	//   ....[48]....
        /*067c*/ 	.word	0x000143a0
        /*0680*/ 	.word	0x00000002
        /*0684*/ 	.word	0x00031c40
        /*0688*/ 	.short	0x010a
        /*068a*/ 	.byte	0x3f
	.zero		1


	//   ....[49]....
        /*068c*/ 	.word	0x00014640
        /*0690*/ 	.word	0x00000002
        /*0694*/ 	.word	0x00000060
        /*0698*/ 	.short	0x010a
        /*069a*/ 	.byte	0x3f
	.zero		1


	//   ....[50]....
        /*069c*/ 	.word	0x00014a40
        /*06a0*/ 	.word	0x00000003
        /*06a4*/ 	.word	0x00031c60
        /*06a8*/ 	.short	0x010a
        /*06aa*/ 	.byte	0x3f
	.zero		1


	//   ....[51]....
        /*06ac*/ 	.word	0x000159a0
        /*06b0*/ 	.word	0x00000009
        /*06b4*/ 	.word	0x00031c20
        /*06b8*/ 	.short	0x010a
        /*06ba*/ 	.byte	0x3f
	.zero		1


	//   ....[52]....
        /*06bc*/ 	.word	0x00015b60
        /*06c0*/ 	.word	0x00000007
        /*06c4*/ 	.word	0x00000000
        /*06c8*/ 	.short	0x010a
        /*06ca*/ 	.byte	0x3f
	.zero		1


	//   ....[53]....
        /*06cc*/ 	.word	0x00015bd0
        /*06d0*/ 	.word	0x00000003
        /*06d4*/ 	.word	0x00000000
        /*06d8*/ 	.short	0x010a
        /*06da*/ 	.byte	0x3f
	.zero		1


	//   ....[54]....
        /*06dc*/ 	.word	0x00015c30
        /*06e0*/ 	.word	0x00000005
        /*06e4*/ 	.word	0x00000000
        /*06e8*/ 	.short	0x010a
        /*06ea*/ 	.byte	0x3f
	.zero		1


	//   ....[55]....
        /*06ec*/ 	.word	0x00015c60
        /*06f0*/ 	.word	0x00000003
        /*06f4*/ 	.word	0x00000000
        /*06f8*/ 	.short	0x010a
        /*06fa*/ 	.byte	0x3f
	.zero		1


	//   ....[56]....
        /*06fc*/ 	.word	0x00015cd0
        /*0700*/ 	.word	0x00000003
        /*0704*/ 	.word	0x00031c00
        /*0708*/ 	.short	0x010a
        /*070a*/ 	.byte	0x3f
	.zero		1


	//   ....[57]....
        /*070c*/ 	.word	0x00015d20
        /*0710*/ 	.word	0x00000000
        /*0714*/ 	.word	0x00031c30
        /*0718*/ 	.short	0x010a
        /*071a*/ 	.byte	0x3f
	.zero		1


	//   ....[58]....
        /*071c*/ 	.word	0x00015d80
        /*0720*/ 	.word	0x00000008
        /*0724*/ 	.word	0x00031c30
        /*0728*/ 	.short	0x010a
        /*072a*/ 	.byte	0x3f
	.zero		1


	//   ....[59]....
        /*072c*/ 	.word	0x00015de0
        /*0730*/ 	.word	0x00000008
        /*0734*/ 	.word	0x00031c50
        /*0738*/ 	.short	0x010a
        /*073a*/ 	.byte	0x3f
	.zero		1


	//   ....[60]....
        /*073c*/ 	.word	0x00015e40
        /*0740*/ 	.word	0x00000007
        /*0744*/ 	.word	0x00031c30
        /*0748*/ 	.short	0x010a
        /*074a*/ 	.byte	0x3f
	.zero		1


	//   ....[61]....
        /*074c*/ 	.word	0x00015ea0
        /*0750*/ 	.word	0x00000007
        /*0754*/ 	.word	0x00031c50
        /*0758*/ 	.short	0x010a
        /*075a*/ 	.byte	0x3f
	.zero		1


	//   ....[62]....
        /*075c*/ 	.word	0x00015f00
        /*0760*/ 	.word	0x00000005
        /*0764*/ 	.word	0x00031c50
        /*0768*/ 	.short	0x010a
        /*076a*/ 	.byte	0x3f
	.zero		1


	//   ....[63]....
        /*076c*/ 	.word	0x000160a0
        /*0770*/ 	.word	0x00000005
        /*0774*/ 	.word	0x00031c40
        /*0778*/ 	.short	0x010a
        /*077a*/ 	.byte	0x3f
	.zero		1


	//   ....[64]....
        /*077c*/ 	.word	0x000160f0
        /*0780*/ 	.word	0x00000019
        /*0784*/ 	.word	0x00031c20
        /*0788*/ 	.short	0x010a
        /*078a*/ 	.byte	0x3f
	.zero		1


	//   ....[65]....
        /*078c*/ 	.word	0x00016140
        /*0790*/ 	.word	0x00000003
        /*0794*/ 	.word	0x00031c40
        /*0798*/ 	.short	0x010a
        /*079a*/ 	.byte	0x3f
	.zero		1


	//   ....[66]....
        /*079c*/ 	.word	0x00016190
        /*07a0*/ 	.word	0x00000002
        /*07a4*/ 	.word	0x00000060
        /*07a8*/ 	.short	0x010a
        /*07aa*/ 	.byte	0x3f
	.zero		1


	//   ....[67]....
        /*07ac*/ 	.word	0x000161e0
        /*07b0*/ 	.word	0x00000003
        /*07b4*/ 	.word	0x00031c40
        /*07b8*/ 	.short	0x010a
        /*07ba*/ 	.byte	0x3f
	.zero		1


	//   ....[68]....
        /*07bc*/ 	.word	0x00016230
        /*07c0*/ 	.word	0x00000003
        /*07c4*/ 	.word	0x00000060
        /*07c8*/ 	.short	0x010a
        /*07ca*/ 	.byte	0x3f
	.zero		1


	//   ....[69]....
        /*07cc*/ 	.word	0x00016280
        /*07d0*/ 	.word	0x00000002
        /*07d4*/ 	.word	0x00031c40
        /*07d8*/ 	.short	0x010a
        /*07da*/ 	.byte	0x3f
	.zero		1


	//   ....[70]....
        /*07dc*/ 	.word	0x000162d0
        /*07e0*/ 	.word	0x00000002
        /*07e4*/ 	.word	0x00000060
        /*07e8*/ 	.short	0x010a
        /*07ea*/ 	.byte	0x3f
	.zero		1


	//   ....[71]....
        /*07ec*/ 	.word	0x00016320
        /*07f0*/ 	.word	0x00000003
        /*07f4*/ 	.word	0x00031c60
        /*07f8*/ 	.short	0x010a
        /*07fa*/ 	.byte	0x3f
	.zero		1


	//   ....[72]....
        /*07fc*/ 	.word	0x00016cd0
        /*0800*/ 	.word	0x00000009
        /*0804*/ 	.word	0x00031c20
        /*0808*/ 	.short	0x010a
        /*080a*/ 	.byte	0x3f
	.zero		1


	//   ....[73]....
        /*080c*/ 	.word	0x00016e70
        /*0810*/ 	.word	0x00000007
        /*0814*/ 	.word	0x00000000
        /*0818*/ 	.short	0x010a
        /*081a*/ 	.byte	0x3f
	.zero		1


	//   ....[74]....
        /*081c*/ 	.word	0x00016ec0
        /*0820*/ 	.word	0x00000003
        /*0824*/ 	.word	0x00000000
        /*0828*/ 	.short	0x010a
        /*082a*/ 	.byte	0x3f
	.zero		1


	//   ....[75]....
        /*082c*/ 	.word	0x00016f10
        /*0830*/ 	.word	0x00000005
        /*0834*/ 	.word	0x00000000
        /*0838*/ 	.short	0x010a
        /*083a*/ 	.byte	0x3f
	.zero		1


	//----- nvinfo : EIATTR_NUM_MBARRIERS
	.align		4
.L_295:
        /*083c*/ 	.byte	0x03, 0x38
        /*083e*/ 	.short	0x0016


	//----- nvinfo : EIATTR_EXIT_INSTR_OFFSETS
	.align		4
        /*0840*/ 	.byte	0x04, 0x1c
        /*0842*/ 	.short	(.L_297 - .L_296)


	//   ....[0]....
.L_296:
        /*0844*/ 	.word	0x00000ac0


	//   ....[1]....
        /*0848*/ 	.word	0x00011040


	//   ....[2]....
        /*084c*/ 	.word	0x000110a0


	//   ....[3]....
        /*0850*/ 	.word	0x00015cb0


	//----- nvinfo : EIATTR_MAX_THREADS
	.align		4
.L_297:
        /*0854*/ 	.byte	0x04, 0x05
        /*0856*/ 	.short	(.L_299 - .L_298)
.L_298:
        /*0858*/ 	.word	0x00000200
        /*085c*/ 	.word	0x00000001
        /*0860*/ 	.word	0x00000001


	//----- nvinfo : EIATTR_CRS_STACK_SIZE
	.align		4
.L_299:
        /*0864*/ 	.byte	0x04, 0x1e
        /*0866*/ 	.short	(.L_301 - .L_300)
.L_300:
        /*0868*/ 	.word	0x00000000


	//----- nvinfo : EIATTR_CBANK_PARAM_SIZE
	.align		4
.L_301:
        /*086c*/ 	.byte	0x03, 0x19
        /*086e*/ 	.short	0x0a70


	//----- nvinfo : EIATTR_PARAM_CBANK
	.align		4
        /*0870*/ 	.byte	0x04, 0x0a
        /*0872*/ 	.short	(.L_303 - .L_302)
	.align		4
.L_302:
        /*0874*/ 	.word	index@(.nv.constant0._ZN7cutlass13device_kernelIN5flash11enable_sm90INS1_16FlashAttnFwdSm90INS1_25CollectiveMainloopFwdSm90ILi2EN4cute5tupleIJNS5_1CILi1EEES8_S8_EEENS6_IJNS7_ILi192EEENS7_ILi144EEENS7_ILi96EEEEEELi96ENS_10bfloat16_tEfNS_4arch4Sm90ELb1ELb0ELb1ELb1ELb0ELb0ELb0ELb0ELb1ELb0ELb0ELb0EEENS1_21CollectiveEpilogueFwdINS6_IJSA_SC_SB_EEES9_SE_SG_Li384ELb1ELb0ELb0ELb0EEENS1_36VarlenDynamicPersistentTileSchedulerILi192ELi144ELi384ELi32ELb0ELb0ELb1ELb1ELb1ELb1EEEEEEEEEvNT_6ParamsE)
        /*0878*/ 	.short	0x0210
        /*087a*/ 	.short	0x0a70


	//----- nvinfo : EIATTR_SW_WAR
	.align		4
.L_303:
        /*087c*/ 	.byte	0x04, 0x36
        /*087e*/ 	.short	(.L_305 - .L_304)
.L_304:
        /*0880*/ 	.word	0x00000008
.L_305:


//--------------------- .nv.info._ZN7cutlass13device_kernelIN5flash11enable_sm90INS1_16FlashAttnFwdSm90INS1_25CollectiveMainloopFwdSm90ILi2EN4cute5tupleIJNS5_1CILi1EEES8_S8_EEENS6_IJNS7_ILi192EEENS7_ILi144EEENS7_ILi96EEEEEELi96ENS_10bfloat16_tEfNS_4arch4Sm90ELb1ELb0ELb1ELb1ELb0ELb1ELb0ELb0ELb1ELb0ELb0ELb0EEENS1_21CollectiveEpilogueFwdINS6_IJSA_SC_SB_EEES9_SE_SG_Li384ELb1ELb0ELb0ELb0EEENS1_36VarlenDynamicPersistentTileSchedulerILi192ELi144ELi384ELi32ELb0ELb0ELb1ELb1ELb1ELb1EEEEEEEEEvNT_6ParamsE --------------------------
	.section	.nv.info._ZN7cutlass13device_kernelIN5flash11enable_sm90INS1_16FlashAttnFwdSm90INS1_25CollectiveMainloopFwdSm90ILi2EN4cute5tupleIJNS5_1CILi1EEES8_S8_EEENS6_IJNS7_ILi192EEENS7_ILi144EEENS7_ILi96EEEEEELi96ENS_10bfloat16_tEfNS_4arch4Sm90ELb1ELb0ELb1ELb1ELb0ELb1ELb0ELb0ELb1ELb0ELb0ELb0EEENS1_21CollectiveEpilogueFwdINS6_IJSA_SC_SB_EEES9_SE_SG_Li384ELb1ELb0ELb0ELb0EEENS1_36VarlenDynamicPersistentTileSchedulerILi192ELi144ELi384ELi32ELb0ELb0ELb1ELb1ELb1ELb1EEEEEEEEEvNT_6ParamsE,"",@"SHT_CUDA_INFO"
	.sectionflags	@""
	.align	4


	//----- nvinfo : EIATTR_CUDA_API_VERSION
	.align		4
        /*0000*/ 	.byte	0x04, 0x37
        /*0002*/ 	.short	(.L_307 - .L_306)
.L_306:
        /*0004*/ 	.word	0x00000082


	//----- nvinfo : EIATTR_KPARAM_INFO
	.align		4
.L_307:
        /*0008*/ 	.byte	0x04, 0x17
        /*000a*/ 	.short	(.L_309 - .L_308)
.L_308:
        /*000c*/ 	.word	0x00000000
        /*0010*/ 	.short	0x0000
        /*0012*/ 	.short	0x0070
        /*0014*/ 	.byte	0x00, 0xf0, 0x01, 0x28


	//----- nvinfo : EIATTR_SPARSE_MMA_MASK
	.align		4
.L_309:
        /*0018*/ 	.byte	0x03, 0x50
        /*001a*/ 	.short	0x0000


	//----- nvinfo : EIATTR_MAXREG_COUNT
	.align		4
        /*001c*/ 	.byte	0x03, 0x1b
        /*001e*/ 	.short	0x0080


	//----- nvinfo : EIATTR_NUM_BARRIERS
	.align		4
        /*0020*/ 	.byte	0x02, 0x4c
        /*0022*/ 	.byte	0x10
	.zero		1


	//----- nvinfo : EIATTR_EXTERNS
	.align		4
        /*0024*/ 	.byte	0x04, 0x0f
        /*0026*/ 	.short	(.L_311 - .L_310)


	//   ....[0]....
	.align		4
.L_310:
        /*0028*/ 	.word	index@(__assertfail)


	//----- nvinfo : EIATTR_ANNOTATIONS
	.align		4
.L_311:
        /*002c*/ 	.byte	0x04, 0x55
        /*002e*/ 	.short	(.L_313 - .L_312)


	//   ....[0]....
.L_312:
        /* <DEDUP_REMOVED lines=98> */


	//----- nvinfo : EIATTR_MERCURY_ISA_VERSION
	.align		4
.L_313:
        /*0640*/ 	.byte	0x03, 0x5f
        /*0642*/ 	.short	0x0101


	//----- nvinfo : EIATTR_UNUSED_LOAD_BYTE_OFFSET
	.align		4
        /*0644*/ 	.byte	0x04, 0x44
        /*0646*/ 	.short	(.L_315 - .L_314)


	//   ....[0]....
.L_314:
        /*0648*/ 	.word	0x00000b00
        /*064c*/ 	.word	0x0000fff0


	//   ....[1]....
        /*0650*/ 	.word	0x0001c040
        /*0654*/ 	.word	0x0000fff0


	//----- nvinfo : EIATTR_INT_WARP_WIDE_INSTR_OFFSETS
	.align		4
.L_315:
        /*0658*/ 	.byte	0x04, 0x31
        /*065a*/ 	.short	(.L_317 - .L_316)


	//   ....[0]....
.L_316:
        /*065c*/ 	.word	0x000001c0


	//   ....[1]....
        /*0660*/ 	.word	0x00000200


	//   ....[2]....
        /*0664*/ 	.word	0x00000270


	//   ....[3]....
        /*0668*/ 	.word	0x0001f920


	//   ....[4]....
        /*066c*/ 	.word	0x0001f9c0


	//   ....[5]....
        /*0670*/ 	.word	0x0001fe20


	//   ....[6]....
        /*0674*/ 	.word	0x0001fe50


	//   ....[7]....
        /*0678*/ 	.word	0x00020020


	//   ....[8]....
        /*067c*/ 	.word	0x000200f0


	//   ....[9]....
        /*0680*/ 	.word	0x00022010


	//   ....[10]....
        /*0684*/ 	.word	0x000220b0


	//----- nvinfo : EIATTR_COOP_GROUP_MASK_REGIDS
	.align		4
.L_317:
        /*0688*/ 	.byte	0x04, 0x29
        /*068a*/ 	.short	(.L_319 - .L_318)


	//   ....[0]....
.L_318:
        /*068c*/ 	.word	0xffffffff


	//   ....[1]....
        /*0690*/ 	.word	0xffffffff


	//   ....[2]....
        /*0694*/ 	.word	0xffffffff


	//   ....[3]....
        /*0698*/ 	.word	0xffffffff


	//   ....[4]....
        /*069c*/ 	.word	0xffffffff


	//   ....[5]....
        /*06a0*/ 	.word	0xffffffff


	//   ....[6]....
        /*06a4*/ 	.word	0xffffffff


	//   ....[7]....
        /*06a8*/ 	.word	0xffffffff


	//   ....[8]....
        /*06ac*/ 	.word	0xffffffff


	//   ....[9]....
        /*06b0*/ 	.word	0xffffffff


	//   ....[10]....
        /*06b4*/ 	.word	0xffffffff


	//   ....[11]....
        /*06b8*/ 	.word	0xffffffff


	//   ....[12]....
        /*06bc*/ 	.word	0xffffffff


	//   ....[13]....
        /*06c0*/ 	.word	0xffffffff


	//   ....[14]....
        /*06c4*/ 	.word	0xffffffff


	//   ....[15]....
        /*06c8*/ 	.word	0xffffffff


	//   ....[16]....
        /*06cc*/ 	.word	0xffffffff


	//   ....[17]....
        /*06d0*/ 	.word	0xffffffff


	//   ....[18]....
        /*06d4*/ 	.word	0xffffffff


	//   ....[19]....
        /*06d8*/ 	.word	0xffffffff


	//   ....[20]....
        /*06dc*/ 	.word	0xffffffff


	//   ....[21]....
        /*06e0*/ 	.word	0xffffffff


	//   ....[22]....
        /*06e4*/ 	.word	0xffffffff


	//   ....[23]....
        /*06e8*/ 	.word	0xffffffff


	//   ....[24]....
        /*06ec*/ 	.word	0xffffffff


	//   ....[25]....
        /*06f0*/ 	.word	0xffffffff


	//   ....[26]....
        /*06f4*/ 	.word	0xffffffff


	//   ....[27]....
        /*06f8*/ 	.word	0xffffffff


	//   ....[28]....
        /*06fc*/ 	.word	0xffffffff


	//   ....[29]....
        /*0700*/ 	.word	0xffffffff


	//   ....[30]....
        /*0704*/ 	.word	0xffffffff


	//   ....[31]....
        /*0708*/ 	.word	0xffffffff


	//   ....[32]....
        /*070c*/ 	.word	0xffffffff


	//   ....[33]....
        /*0710*/ 	.word	0xffffffff


	//   ....[34]....
        /*0714*/ 	.word	0xffffffff


	//   ....[35]....
        /*0718*/ 	.word	0xffffffff


	//   ....[36]....
        /*071c*/ 	.word	0xffffffff


	//   ....[37]....
        /*0720*/ 	.word	0xffffffff


	//   ....[38]....
        /*0724*/ 	.word	0xffffffff


	//   ....[39]....
        /*0728*/ 	.word	0xffffffff


	//   ....[40]....
        /*072c*/ 	.word	0xffffffff


	//   ....[41]....
        /*0730*/ 	.word	0xffffffff


	//   ....[42]....
        /*0734*/ 	.word	0xffffffff


	//   ....[43]....
        /*0738*/ 	.word	0xffffffff


	//   ....[44]....
        /*073c*/ 	.word	0xffffffff


	//   ....[45]....
        /*0740*/ 	.word	0xffffffff


	//   ....[46]....
        /*0744*/ 	.word	0xffffffff


	//   ....[47]....
        /*0748*/ 	.word	0xffffffff


	//   ....[48]....
        /*074c*/ 	.word	0xffffffff


	//   ....[49]....
        /*0750*/ 	.word	0xffffffff


	//   ....[50]....
        /*0754*/ 	.word	0xffffffff


	//   ....[51]....
        /*0758*/ 	.word	0xffffffff


	//   ....[52]....
        /*075c*/ 	.word	0xffffffff


	//   ....[53]....
        /*0760*/ 	.word	0xffffffff


	//   ....[54]....
        /*0764*/ 	.word	0xffffffff


	//   ....[55]....
        /*0768*/ 	.word	0xffffffff


	//   ....[56]....
        /*076c*/ 	.word	0xffffffff


	//   ....[57]....
        /*0770*/ 	.word	0xffffffff


	//   ....[58]....
        /*0774*/ 	.word	0xffffffff


	//   ....[59]....
        /*0778*/ 	.word	0xffffffff


	//   ....[60]....
        /*077c*/ 	.word	0xffffffff


	//   ....[61]....
        /*0780*/ 	.word	0x0500000f


	//   ....[62]....
        /*0784*/ 	.word	0x0500000f


	//   ....[63]....
        /*0788*/ 	.word	0x0500000f


	//   ....[64]....
        /*078c*/ 	.word	0x0500000f


	//   ....[65]....
        /*0790*/ 	.word	0x0500000f


	//   ....[66]....
        /*0794*/ 	.word	0x0500000f


	//   ....[67]....
        /*0798*/ 	.word	0x0500000f


	//   ....[68]....
        /*079c*/ 	.word	0x0500000f


	//   ....[69]....
        /*07a0*/ 	.word	0x0500000f


	//   ....[70]....
        /*07a4*/ 	.word	0x0500000f


	//   ....[71]....
        /*07a8*/ 	.word	0x0500000f


	//   ....[72]....
        /*07ac*/ 	.word	0x0500000f


	//   ....[73]....
        /*07b0*/ 	.word	0x0500000f


	//   ....[74]....
        /*07b4*/ 	.word	0x0500000f


	//   ....[75]....
        /*07b8*/ 	.word	0x0500000f


	//   ....[76]....
        /*07bc*/ 	.word	0x0500000f


	//   ....[77]....
        /*07c0*/ 	.word	0x0500000f


	//   ....[78]....
        /*07c4*/ 	.word	0x0500000f


	//   ....[79]....
        /*07c8*/ 	.word	0x0500000f


	//   ....[80]....
        /*07cc*/ 	.word	0x0500000f


	//   ....[81]....
        /*07d0*/ 	.word	0x0500000f


	//   ....[82]....
        /*07d4*/ 	.word	0x0500000f


	//   ....[83]....
        /*07d8*/ 	.word	0x0500000f


	//   ....[84]....
        /*07dc*/ 	.word	0x0500000f


	//   ....[85]....
        /*07e0*/ 	.word	0x0500000f


	//   ....[86]....
        /*07e4*/ 	.word	0x0500000f


	//   ....[87]....
        /*07e8*/ 	.word	0x0500000f


	//   ....[88]....
        /*07ec*/ 	.word	0x0500000f


	//   ....[89]....
        /*07f0*/ 	.word	0x0500000f


	//----- nvinfo : EIATTR_COOP_GROUP_INSTR_OFFSETS
	.align		4
.L_319:
        /*07f4*/ 	.byte	0x04, 0x28
        /*07f6*/ 	.short	(.L_321 - .L_320)


	//   ....[0]....
.L_320:
        /*07f8*/ 	.word	0x00000070


	//   ....[1]....
        /*07fc*/ 	.word	0x000001d0


	//   ....[2]....
        /*0800*/ 	.word	0x00000220


	//   ....[3]....
        /*0804*/ 	.word	0x00000450


	//   ....[4]....
        /*0808*/ 	.word	0x000005b0


	//   ....[5]....
        /*080c*/ 	.word	0x000006d0


	//   ....[6]....
        /*0810*/ 	.word	0x00000830


	//   ....[7]....
        /*0814*/ 	.word	0x00007190


	//   ....[8]....
        /*0818*/ 	.word	0x0000e430


	//   ....[9]....
        /*081c*/ 	.word	0x0000e450


	//   ....[10]....
        /*0820*/ 	.word	0x0000efe0


	//   ....[11]....
        /*0824*/ 	.word	0x0000f010


	//   ....[12]....
        /*0828*/ 	.word	0x00010380


	//   ....[13]....
        /*082c*/ 	.word	0x00013e20


	//   ....[14]....
        /*0830*/ 	.word	0x00013e70


	//   ....[15]....
        /*0834*/ 	.word	0x00014780


	//   ....[16]....
        /*0838*/ 	.word	0x000147a0


	//   ....[17]....
        /*083c*/ 	.word	0x00016090


	//   ....[18]....
        /*0840*/ 	.word	0x00018f10


	//   ....[19]....
        /*0844*/ 	.word	0x00018f80


	//   ....[20]....
        /*0848*/ 	.word	0x00019950


	//   ....[21]....
        /*084c*/ 	.word	0x00019970


	//   ....[22]....
        /*0850*/ 	.word	0x0001b270


	//   ....[23]....
        /*0854*/ 	.word	0x0001b6f0


	//   ....[24]....
        /*0858*/ 	.word	0x0001b9f0


	//   ....[25]....
        /*085c*/ 	.word	0x0001ba20


	//   ....[26]....
        /*0860*/ 	.word	0x0001ba60


	//   ....[27]....
        /*0864*/ 	.word	0x0001d8b0


	//   ....[28]....
        /*0868*/ 	.word	0x0001da60


	//   ....[29]....
        /*086c*/ 	.word	0x0001da90


	//   ....[30]....
        /*0870*/ 	.word	0x0001dac0


	//   ....[31]....
        /*0874*/ 	.word	0x0001db00


	//   ....[32]....
        /*0878*/ 	.word	0x0001db50


	//   ....[33]....
        /*087c*/ 	.word	0x0001dbb0


	//   ....[34]....
        /*0880*/ 	.word	0x0001dd80


	//   ....[35]....
        /*0884*/ 	.word	0x0001dde0


	//   ....[36]....
        /*0888*/ 	.word	0x0001de20


	//   ....[37]....
        /*088c*/ 	.word	0x0001de60


	//   ....[38]....
        /*0890*/ 	.word	0x0001de90


	//   ....[39]....
        /*0894*/ 	.word	0x0001dec0


	//   ....[40]....
        /*0898*/ 	.word	0x0001df70


	//   ....[41]....
        /*089c*/ 	.word	0x0001dfd0


	//   ....[42]....
        /*08a0*/ 	.word	0x0001e060


	//   ....[43]....
        /*08a4*/ 	.word	0x00022420


	//   ....[44]....
        /*08a8*/ 	.word	0x00022430


	//   ....[45]....
        /*08ac*/ 	.word	0x00022530


	//   ....[46]....
        /*08b0*/ 	.word	0x00022590


	//   ....[47]....
        /*08b4*/ 	.word	0x000225d0


	//   ....[48]....
        /*08b8*/ 	.word	0x00022610


	//   ....[49]....
        /*08bc*/ 	.word	0x00022640


	//   ....[50]....
        /*08c0*/ 	.word	0x00022670


	//   ....[51]....
        /*08c4*/ 	.word	0x000227f0


	//   ....[52]....
        /*08c8*/ 	.word	0x00022850


	//   ....[53]....
        /*08cc*/ 	.word	0x00022890


	//   ....[54]....
        /*08d0*/ 	.word	0x000228d0


	//   ....[55]....
        /*08d4*/ 	.word	0x00022900


	//   ....[56]....
        /*08d8*/ 	.word	0x00022930


	//   ....[57]....
        /*08dc*/ 	.word	0x000229f0


	//   ....[58]....
        /*08e0*/ 	.word	0x00022a10


	//   ....[59]....
        /*08e4*/ 	.word	0x00022a80


	//   ....[60]....
        /*08e8*/ 	.word	0x00023100


	//   ....[61]....
        /*08ec*/ 	.word	0x00023500


	//   ....[62]....
        /*08f0*/ 	.word	0x000235a0


	//   ....[63]....
        /*08f4*/ 	.word	0x00023640


	//   ....[64]....
        /*08f8*/ 	.word	0x000236e0


	//   ....[65]....
        /*08fc*/ 	.word	0x00023780


	//   ....[66]....
        /*0900*/ 	.word	0x00023860


	//   ....[67]....
        /*0904*/ 	.word	0x00023900


	//   ....[68]....
        /*0908*/ 	.word	0x000239a0


	//   ....[69]....
        /*090c*/ 	.word	0x00023a40


	//   ....[70]....
        /*0910*/ 	.word	0x00023d40


	//   ....[71]....
        /*0914*/ 	.word	0x00024020


	//   ....[72]....
        /*0918*/ 	.word	0x00024410


	//   ....[73]....
        /*091c*/ 	.word	0x000244a0


	//   ....[74]....
        /*0920*/ 	.word	0x00024540


	//   ....[75]....
        /*0924*/ 	.word	0x000245f0


	//   ....[76]....
        /*0928*/ 	.word	0x00024670


	//   ....[77]....
        /*092c*/ 	.word	0x000246f0


	//   ....[78]....
        /*0930*/ 	.word	0x00024770


	//   ....[79]....
        /*0934*/ 	.word	0x000247f0


	//   ....[80]....
        /*0938*/ 	.word	0x00024880


	//   ....[81]....
        /*093c*/ 	.word	0x00024930


	//   ....[82]....
        /*0940*/ 	.word	0x000249b0


	//   ....[83]....
        /*0944*/ 	.word	0x00024a30


	//   ....[84]....
        /*0948*/ 	.word	0x00024ab0


	//   ....[85]....
        /*094c*/ 	.word	0x00024b30


	//   ....[86]....
        /*0950*/ 	.word	0x00024ba0


	//   ....[87]....
        /*0954*/ 	.word	0x00024c40


	//   ....[88]....
        /*0958*/ 	.word	0x00024cd0


	//   ....[89]....
        /*095c*/ 	.word	0x00024df0


	//----- nvinfo : EIATTR_REG_RECONFIG
	.align		4
.L_321:
        /*0960*/ 	.byte	0x01, 0x54
	.zero		2


	//----- nvinfo : EIATTR_SYSCALL_OFFSETS
	.align		4
        /*0964*/ 	.byte	0x04, 0x46
        /*0966*/ 	.short	(.L_323 - .L_322)


	//   ....[0]....
.L_322:
        /*0968*/ 	.word	0x00001a50


	//   ....[1]....
        /*096c*/ 	.word	0x00001ba0


	//   ....[2]....
        /*0970*/ 	.word	0x000073a0


	//   ....[3]....
        /*0974*/ 	.word	0x000076e0


	//   ....[4]....
        /*0978*/ 	.word	0x0001fb40


	//   ....[5]....
        /*097c*/ 	.word	0x0001fc70


	//   ....[6]....
        /*0980*/ 	.word	0x0001fd70


	//----- nvinfo : EIATTR_MBARRIER_INSTR_OFFSETS
	.align		4
.L_323:
        /*0984*/ 	.byte	0x04, 0x39
        /*0986*/ 	.short	(.L_325 - .L_324)


	//   ....[0]....
.L_324:
        /*0988*/ 	.word	0x00000300
        /*098c*/ 	.word	0x000000ff
        /*0990*/ 	.word	0x00031c00
        /*0994*/ 	.short	0x0100
        /*0996*/ 	.byte	0x08
	.zero		1


	//   ....[1]....
        /*0998*/ 	.word	0x00000310
        /*099c*/ 	.word	0x000000ff
        /*09a0*/ 	.word	0x00031c20
        /*09a4*/ 	.short	0x0100
        /*09a6*/ 	.byte	0x08
	.zero		1


	//   ....[2]....
        /*09a8*/ 	.word	0x00000400
        /*09ac*/ 	.word	0x000000ff
        /*09b0*/ 	.word	0x00031c30
        /*09b4*/ 	.short	0x0100
        /*09b6*/ 	.byte	0x08
	.zero		1


	//   ....[3]....
        /*09b8*/ 	.word	0x00000410
        /*09bc*/ 	.word	0x000000ff
        /*09c0*/ 	.word	0x00031c40
        /*09c4*/ 	.short	0x0100
        /*09c6*/ 	.byte	0x08
	.zero		1


	//   ....[4]....
        /*09c8*/ 	.word	0x00000420
        /*09cc*/ 	.word	0x000000ff
        /*09d0*/ 	.word	0x00031c38
        /*09d4*/ 	.short	0x0100
        /*09d6*/ 	.byte	0x08
	.zero		1


	//   ....[5]....
        /*09d8*/ 	.word	0x00000430
        /*09dc*/ 	.word	0x000000ff
        /*09e0*/ 	.word	0x00031c48
        /*09e4*/ 	.short	0x0100
        /*09e6*/ 	.byte	0x08
	.zero		1


	//   ....[6]....
        /*09e8*/ 	.word	0x00000560
        /*09ec*/ 	.word	0x000000ff
        /*09f0*/ 	.word	0x00031c50
        /*09f4*/ 	.short	0x0100
        /*09f6*/ 	.byte	0x08
	.zero		1


	//   ....[7]....
        /*09f8*/ 	.word	0x00000570
        /*09fc*/ 	.word	0x000000ff
        /*0a00*/ 	.word	0x00031c60
        /*0a04*/ 	.short	0x0100
        /*0a06*/ 	.byte	0x08
	.zero		1


	//   ....[8]....
        /*0a08*/ 	.word	0x00000580
        /*0a0c*/ 	.word	0x000000ff
        /*0a10*/ 	.word	0x00031c58
        /*0a14*/ 	.short	0x0100
        /*0a16*/ 	.byte	0x08
	.zero		1


	//   ....[9]....
        /*0a18*/ 	.word	0x00000590
        /*0a1c*/ 	.word	0x000000ff
        /*0a20*/ 	.word	0x00031c68
        /*0a24*/ 	.short	0x0100
        /*0a26*/ 	.byte	0x08
	.zero		1


	//   ....[10]....
        /*0a28*/ 	.word	0x00000680
        /*0a2c*/ 	.word	0x000000ff
        /*0a30*/ 	.word	0x00031c70
        /*0a34*/ 	.short	0x0100
        /*0a36*/ 	.byte	0x06
	.zero		1


	//   ....[11]....
        /*0a38*/ 	.word	0x00000690
        /*0a3c*/ 	.word	0x000000ff
        /*0a40*/ 	.word	0x00031c80
        /*0a44*/ 	.short	0x0100
        /*0a46*/ 	.byte	0x06
	.zero		1


	//   ....[12]....
        /*0a48*/ 	.word	0x000006a0
        /*0a4c*/ 	.word	0x000000ff
        /*0a50*/ 	.word	0x00031c78
        /*0a54*/ 	.short	0x0100
        /*0a56*/ 	.byte	0x06
	.zero		1


	//   ....[13]....
        /*0a58*/ 	.word	0x000006b0
        /*0a5c*/ 	.word	0x000000ff
        /*0a60*/ 	.word	0x00031c88
        /*0a64*/ 	.short	0x0100
        /*0a66*/ 	.byte	0x06
	.zero		1


	//   ....[14]....
        /*0a68*/ 	.word	0x000007e0
        /*0a6c*/ 	.word	0x000000ff
        /*0a70*/ 	.word	0x00031c90
        /*0a74*/ 	.short	0x0100
        /*0a76*/ 	.byte	0x08
	.zero		1


	//   ....[15]....
        /*0a78*/ 	.word	0x000007f0
        /*0a7c*/ 	.word	0x000000ff
        /*0a80*/ 	.word	0x00031ca0
        /*0a84*/ 	.short	0x0100
        /*0a86*/ 	.byte	0x08
	.zero		1


	//   ....[16]....
        /*0a88*/ 	.word	0x00000800
        /*0a8c*/ 	.word	0x000000ff
        /*0a90*/ 	.word	0x00031c98
        /*0a94*/ 	.short	0x0100
        /*0a96*/ 	.byte	0x08
	.zero		1


	//   ....[17]....
        /*0a98*/ 	.word	0x00000810
        /*0a9c*/ 	.word	0x000000ff
        /*0aa0*/ 	.word	0x00031ca8
        /*0aa4*/ 	.short	0x0100
        /*0aa6*/ 	.byte	0x08
	.zero		1


	//   ....[18]....
        /*0aa8*/ 	.word	0x00000940
        /*0aac*/ 	.word	0x000000ff
        /*0ab0*/ 	.word	0x00031cb0
        /*0ab4*/ 	.short	0x0100
        /*0ab6*/ 	.byte	0x08
	.zero		1


	//   ....[19]....
        /*0ab8*/ 	.word	0x00000950
        /*0abc*/ 	.word	0x000000ff
        /*0ac0*/ 	.word	0x00031cc0
        /*0ac4*/ 	.short	0x0100
        /*0ac6*/ 	.byte	0x08
	.zero		1


	//   ....[20]....
        /*0ac8*/ 	.word	0x00000960
        /*0acc*/ 	.word	0x000000ff
        /*0ad0*/ 	.word	0x00031cb8
        /*0ad4*/ 	.short	0x0100
        /*0ad6*/ 	.byte	0x08
	.zero		1


	//   ....[21]....
        /*0ad8*/ 	.word	0x00000970
        /*0adc*/ 	.word	0x000000ff
        /*0ae0*/ 	.word	0x00031cc8
        /*0ae4*/ 	.short	0x0100
        /*0ae6*/ 	.byte	0x08
	.zero		1


	//   ....[22]....
        /*0ae8*/ 	.word	0x00003130
        /*0aec*/ 	.word	0x00000014
        /*0af0*/ 	.word	0x00031c90
        /*0af4*/ 	.short	0x010a
        /*0af6*/ 	.byte	0x3f
	.zero		1


	//   ....[23]....
        /*0af8*/ 	.word	0x00004d70
        /*0afc*/ 	.word	0x00000014
        /*0b00*/ 	.word	0x00031c90
        /*0b04*/ 	.short	0x010a
        /*0b06*/ 	.byte	0x3f
	.zero		1


	//   ....[24]....
        /*0b08*/ 	.word	0x00006840
        /*0b0c*/ 	.word	0x00000014
        /*0b10*/ 	.word	0x00031c90
        /*0b14*/ 	.short	0x010a
        /*0b16*/ 	.byte	0x3f
	.zero		1


	//   ....[25]....
        /*0b18*/ 	.word	0x00006ab0
        /*0b1c*/ 	.word	0x00000024
        /*0b20*/ 	.word	0x00000000
        /*0b24*/ 	.short	0x0101
        /*0b26*/ 	.byte	0x3f
	.zero		1


	//   ....[26]....
        /*0b28*/ 	.word	0x00006af0
        /*0b2c*/ 	.word	0x00000014
        /*0b30*/ 	.word	0x00031cb0
        /*0b34*/ 	.short	0x010a
        /*0b36*/ 	.byte	0x3f
	.zero		1


	//   ....[27]....
        /*0b38*/ 	.word	0x00006e50
        /*0b3c*/ 	.word	0x00000014
        /*0b40*/ 	.word	0x00000000
        /*0b44*/ 	.short	0x0101
        /*0b46*/ 	.byte	0x3f
	.zero		1


	//   ....[28]....
        /*0b48*/ 	.word	0x00007440
        /*0b4c*/ 	.word	0x00000010
        /*0b50*/ 	.word	0x00031c00
        /*0b54*/ 	.short	0x010a
        /*0b56*/ 	.byte	0x3f
	.zero		1


	//   ....[29]....
        /*0b58*/ 	.word	0x00007490
        /*0b5c*/ 	.word	0x00000010
        /*0b60*/ 	.word	0x00031c00
        /*0b64*/ 	.short	0x010a
        /*0b66*/ 	.byte	0x3f
	.zero		1


	//   ....[30]....
        /*0b68*/ 	.word	0x00008010
        /*0b6c*/ 	.word	0x00000010
        /*0b70*/ 	.word	0x00031c00
        /*0b74*/ 	.short	0x010a
        /*0b76*/ 	.byte	0x3f
	.zero		1


	//   ....[31]....
        /*0b78*/ 	.word	0x00009d40
        /*0b7c*/ 	.word	0x00000010
        /*0b80*/ 	.word	0x00031c00
        /*0b84*/ 	.short	0x010a
        /*0b86*/ 	.byte	0x3f
	.zero		1


	//   ....[32]....
        /*0b88*/ 	.word	0x0000b6d0
        /*0b8c*/ 	.word	0x00000000
        /*0b90*/ 	.word	0x00031c30
        /*0b94*/ 	.short	0x010a
        /*0b96*/ 	.byte	0x3f
	.zero		1


	//   ....[33]....
        /*0b98*/ 	.word	0x0000b780
        /*0b9c*/ 	.word	0x00000000
        /*0ba0*/ 	.word	0x00031c30
        /*0ba4*/ 	.short	0x010a
        /*0ba6*/ 	.byte	0x3f
	.zero		1


	//   ....[34]....
        /*0ba8*/ 	.word	0x0000f3e0
        /*0bac*/ 	.word	0x00000018
        /*0bb0*/ 	.word	0x00000000
        /*0bb4*/ 	.short	0x0101
        /*0bb6*/ 	.byte	0x3f
	.zero		1


	//   ....[35]....
        /*0bb8*/ 	.word	0x00010640
        /*0bbc*/ 	.word	0x00000014
        /*0bc0*/ 	.word	0x00031c30
        /*0bc4*/ 	.short	0x010a
        /*0bc6*/ 	.byte	0x3f
	.zero		1


	//   ....[36]....
        /*0bc8*/ 	.word	0x00010690
        /*0bcc*/ 	.word	0x00000014
        /*0bd0*/ 	.word	0x00031c30
        /*0bd4*/ 	.short	0x010a
        /*0bd6*/ 	.byte	0x3f
	.zero		1


	//   ....[37]....
        /*0bd8*/ 	.word	0x00012ac0
        /*0bdc*/ 	.word	0x00000015
        /*0be0*/ 	.word	0x00031c50
        /*0be4*/ 	.short	0x010a
        /*0be6*/ 	.byte	0x3f
	.zero		1


	//   ....[38]....
        /*0be8*/ 	.word	0x00012b00
        /*0bec*/ 	.word	0x00000015
        /*0bf0*/ 	.word	0x00031c50
        /*0bf4*/ 	.short	0x010a
        /*0bf6*/ 	.byte	0x3f
	.zero		1


	//   ....[39]....
        /*0bf8*/ 	.word	0x00014f80
        /*0bfc*/ 	.word	0x0000000f
        /*0c00*/ 	.word	0x00000000
        /*0c04*/ 	.short	0x0101
        /*0c06*/ 	.byte	0x3f
	.zero		1


	//   ....[40]....
        /*0c08*/ 	.word	0x00014f90
        /*0c0c*/ 	.word	0x00000055
        /*0c10*/ 	.word	0x00000000
        /*0c14*/ 	.short	0x0101
        /*0c16*/ 	.byte	0x3f
	.zero		1


	//   ....[41]....
        /*0c18*/ 	.word	0x00016210
        /*0c1c*/ 	.word	0x00000014
        /*0c20*/ 	.word	0x00031c30
        /*0c24*/ 	.short	0x010a
        /*0c26*/ 	.byte	0x3f
	.zero		1


	//   ....[42]....
        /*0c28*/ 	.word	0x00016260
        /*0c2c*/ 	.word	0x00000014
        /*0c30*/ 	.word	0x00031c30
        /*0c34*/ 	.short	0x010a
        /*0c36*/ 	.byte	0x3f
	.zero		1


	//   ....[43]....
        /*0c38*/ 	.word	0x00018670
        /*0c3c*/ 	.word	0x00000014
        /*0c40*/ 	.word	0x00031c50
        /*0c44*/ 	.short	0x010a
        /*0c46*/ 	.byte	0x3f
	.zero		1


	//   ....[44]....
        /*0c48*/ 	.word	0x000186b0
        /*0c4c*/ 	.word	0x00000014
        /*0c50*/ 	.word	0x00031c50
        /*0c54*/ 	.short	0x010a
        /*0c56*/ 	.byte	0x3f
	.zero		1


	//   ....[45]....
        /*0c58*/ 	.word	0x0001a300
        /*0c5c*/ 	.word	0x0000006f
        /*0c60*/ 	.word	0x00000000
        /*0c64*/ 	.short	0x0101
        /*0c66*/ 	.byte	0x3f
	.zero		1


	//   ....[46]....
        /*0c68*/ 	.word	0x0001a310
        /*0c6c*/ 	.word	0x0000006c
        /*0c70*/ 	.word	0x00000000
        /*0c74*/ 	.short	0x0101
        /*0c76*/ 	.byte	0x3f
	.zero		1


	//   ....[47]....
        /*0c78*/ 	.word	0x0001b300
        /*0c7c*/ 	.word	0x00000007
        /*0c80*/ 	.word	0x00031c50
        /*0c84*/ 	.short	0x010a
        /*0c86*/ 	.byte	0x3f
	.zero		1


	//   ....[48]....
        /*0c88*/ 	.word	0x0001b3b0
        /*0c8c*/ 	.word	0x00000007
        /*0c90*/ 	.word	0x00031c50
        /*0c94*/ 	.short	0x010a
        /*0c96*/ 	.byte	0x3f
	.zero		1


	//   ....[49]....
        /*0c98*/ 	.word	0x0001bd60
        /*0c9c*/ 	.word	0x00000008
        /*0ca0*/ 	.word	0x00000000
        /*0ca4*/ 	.short	0x0101
        /*0ca6*/ 	.byte	0x3f
	.zero		1


	//   ....[50]....
        /*0ca8*/ 	.word	0x0001cd10
        /*0cac*/ 	.word	0x00000000
        /*0cb0*/ 	.word	0x00000000
        /*0cb4*/ 	.short	0x0101
        /*0cb6*/ 	.byte	0x3f
	.zero		1


	//   ....[51]....
        /*0cb8*/ 	.word	0x0001edf0
        /*0cbc*/ 	.word	0x00000006
        /*0cc0*/ 	.word	0x00031c20
        /*0cc4*/ 	.short	0x010a
        /*0cc6*/ 	.byte	0x3f
	.zero		1


	//   ....[52]....
        /*0cc8*/ 	.word	0x0001ee60
        /*0ccc*/ 	.word	0x00000008
        /*0cd0*/ 	.word	0x00031ca0
        /*0cd4*/ 	.short	0x010a
        /*0cd6*/ 	.byte	0x3f
	.zero		1


	//   ....[53]....
        /*0cd8*/ 	.word	0x0001f0b0
        /*0cdc*/ 	.word	0x00000008
        /*0ce0*/ 	.word	0x00031cc0
        /*0ce4*/ 	.short	0x010a
        /*0ce6*/ 	.byte	0x3f
	.zero		1


	//   ....[54]....
        /*0ce8*/ 	.word	0x0001f3a0
        /*0cec*/ 	.word	0x00000007
        /*0cf0*/ 	.word	0x00031ca0
        /*0cf4*/ 	.short	0x010a
        /*0cf6*/ 	.byte	0x3f
	.zero		1


	//   ....[55]....
        /*0cf8*/ 	.word	0x0001f5e0
        /*0cfc*/ 	.word	0x00000007
        /*0d00*/ 	.word	0x00031cc0
        /*0d04*/ 	.short	0x010a
        /*0d06*/ 	.byte	0x3f
	.zero		1


	//   ....[56]....
        /*0d08*/ 	.word	0x000203f0
        /*0d0c*/ 	.word	0x00000005
        /*0d10*/ 	.word	0x00031c40
        /*0d14*/ 	.short	0x010a
        /*0d16*/ 	.byte	0x3f
	.zero		1


	//   ....[57]....
        /*0d18*/ 	.word	0x00020900
        /*0d1c*/ 	.word	0x0000001b
        /*0d20*/ 	.word	0x00031c20
        /*0d24*/ 	.short	0x010a
        /*0d26*/ 	.byte	0x3f
	.zero		1


	//   ....[58]....
        /*0d28*/ 	.word	0x00020be0
        /*0d2c*/ 	.word	0x00000003
        /*0d30*/ 	.word	0x00031c40
        /*0d34*/ 	.short	0x010a
        /*0d36*/ 	.byte	0x3f
	.zero		1


	//   ....[59]....
        /*0d38*/ 	.word	0x00020e60
        /*0d3c*/ 	.word	0x00000002
        /*0d40*/ 	.word	0x00000060
        /*0d44*/ 	.short	0x010a
        /*0d46*/ 	.byte	0x3f
	.zero		1


	//   ....[60]....
        /*0d48*/ 	.word	0x00021380
        /*0d4c*/ 	.word	0x00000003
        /*0d50*/ 	.word	0x00031c40
        /*0d54*/ 	.short	0x010a
        /*0d56*/ 	.byte	0x3f
	.zero		1


	//   ....[61]....
        /*0d58*/ 	.word	0x00021600
        /*0d5c*/ 	.word	0x00000003
        /*0d60*/ 	.word	0x00000060
        /*0d64*/ 	.short	0x010a
        /*0d66*/ 	.byte	0x3f
	.zero		1


	//   ....[62]....
        /*0d68*/ 	.word	0x00021a80
        /*0d6c*/ 	.word	0x00000002
        /*0d70*/ 	.word	0x00031c40
        /*0d74*/ 	.short	0x010a
        /*0d76*/ 	.byte	0x3f
	.zero		1


	//   ....[63]....
        /*0d78*/ 	.word	0x00021d20
        /*0d7c*/ 	.word	0x00000002
        /*0d80*/ 	.word	0x00000060
        /*0d84*/ 	.short	0x010a
        /*0d86*/ 	.byte	0x3f
	.zero		1


	//   ....[64]....
        /*0d88*/ 	.word	0x00022120
        /*0d8c*/ 	.word	0x00000003
        /*0d90*/ 	.word	0x00031c60
        /*0d94*/ 	.short	0x010a
        /*0d96*/ 	.byte	0x3f
	.zero		1


	//   ....[65]....
        /*0d98*/ 	.word	0x00023080
        /*0d9c*/ 	.word	0x00000009
        /*0da0*/ 	.word	0x00031c20
        /*0da4*/ 	.short	0x010a
        /*0da6*/ 	.byte	0x3f
	.zero		1


	//   ....[66]....
        /*0da8*/ 	.word	0x00023210
        /*0dac*/ 	.word	0x00000007
        /*0db0*/ 	.word	0x00000000
        /*0db4*/ 	.short	0x010a
        /*0db6*/ 	.byte	0x3f
	.zero		1


	//   ....[67]....
        /*0db8*/ 	.word	0x00023280
        /*0dbc*/ 	.word	0x00000003
        /*0dc0*/ 	.word	0x00000000
        /*0dc4*/ 	.short	0x010a
        /*0dc6*/ 	.byte	0x3f
	.zero		1


	//   ....[68]....
        /*0dc8*/ 	.word	0x000232e0
        /*0dcc*/ 	.word	0x00000005
        /*0dd0*/ 	.word	0x00000000
        /*0dd4*/ 	.short	0x010a
        /*0dd6*/ 	.byte	0x3f
	.zero		1


	//   ....[69]....
        /*0dd8*/ 	.word	0x00023310
        /*0ddc*/ 	.word	0x00000003
        /*0de0*/ 	.word	0x00000000
        /*0de4*/ 	.short	0x010a
        /*0de6*/ 	.byte	0x3f
	.zero		1


	//   ....[70]....
        /*0de8*/ 	.word	0x00023370
        /*0dec*/ 	.word	0x00000014
        /*0df0*/ 	.word	0x00031c90
        /*0df4*/ 	.short	0x010a
        /*0df6*/ 	.byte	0x3f
	.zero		1


	//   ....[71]....
        /*0df8*/ 	.word	0x000233c0
        /*0dfc*/ 	.word	0x00000014
        /*0e00*/ 	.word	0x00031c90
        /*0e04*/ 	.short	0x010a
        /*0e06*/ 	.byte	0x3f
	.zero		1


	//   ....[72]....
        /*0e08*/ 	.word	0x00023410
        /*0e0c*/ 	.word	0x00000014
        /*0e10*/ 	.word	0x00031c90
        /*0e14*/ 	.short	0x010a
        /*0e16*/ 	.byte	0x3f
	.zero		1


	//   ....[73]....
        /*0e18*/ 	.word	0x00023460
        /*0e1c*/ 	.word	0x00000014
        /*0e20*/ 	.word	0x00031cb0
        /*0e24*/ 	.short	0x010a
        /*0e26*/ 	.byte	0x3f
	.zero		1


	//   ....[74]....
        /*0e28*/ 	.word	0x000237c0
        /*0e2c*/ 	.word	0x00000010
        /*0e30*/ 	.word	0x00031c00
        /*0e34*/ 	.short	0x010a
        /*0e36*/ 	.byte	0x3f
	.zero		1


	//   ....[75]....
        /*0e38*/ 	.word	0x00023a80
        /*0e3c*/ 	.word	0x00000010
        /*0e40*/ 	.word	0x00031c00
        /*0e44*/ 	.short	0x010a
        /*0e46*/ 	.byte	0x3f
	.zero		1


	//   ....[76]....
        /*0e48*/ 	.word	0x00023ad0
        /*0e4c*/ 	.word	0x00000000
        /*0e50*/ 	.word	0x00031c30
        /*0e54*/ 	.short	0x010a
        /*0e56*/ 	.byte	0x3f
	.zero		1


	//   ....[77]....
        /*0e58*/ 	.word	0x00023b20
        /*0e5c*/ 	.word	0x00000014
        /*0e60*/ 	.word	0x00031c30
        /*0e64*/ 	.short	0x010a
        /*0e66*/ 	.byte	0x3f
	.zero		1


	//   ....[78]....
        /*0e68*/ 	.word	0x00023b70
        /*0e6c*/ 	.word	0x00000015
        /*0e70*/ 	.word	0x00031c50
        /*0e74*/ 	.short	0x010a
        /*0e76*/ 	.byte	0x3f
	.zero		1


	//   ....[79]....
        /*0e78*/ 	.word	0x00023bc0
        /*0e7c*/ 	.word	0x00000014
        /*0e80*/ 	.word	0x00031c30
        /*0e84*/ 	.short	0x010a
        /*0e86*/ 	.byte	0x3f
	.zero		1


	//   ....[80]....
        /*0e88*/ 	.word	0x00023c10
        /*0e8c*/ 	.word	0x00000014
        /*0e90*/ 	.word	0x00031c50
        /*0e94*/ 	.short	0x010a
        /*0e96*/ 	.byte	0x3f
	.zero		1


	//   ....[81]....
        /*0e98*/ 	.word	0x00023c60
        /*0e9c*/ 	.word	0x00000007
        /*0ea0*/ 	.word	0x00031c50
        /*0ea4*/ 	.short	0x010a
        /*0ea6*/ 	.byte	0x3f
	.zero		1


	//   ....[82]....
        /*0ea8*/ 	.word	0x00023e00
        /*0eac*/ 	.word	0x00000006
        /*0eb0*/ 	.word	0x00031c20
        /*0eb4*/ 	.short	0x010a
        /*0eb6*/ 	.byte	0x3f
	.zero		1


	//   ....[83]....
        /*0eb8*/ 	.word	0x00023e50
        /*0ebc*/ 	.word	0x00000008
        /*0ec0*/ 	.word	0x00031ca0
        /*0ec4*/ 	.short	0x010a
        /*0ec6*/ 	.byte	0x3f
	.zero		1


	//   ....[84]....
        /*0ec8*/ 	.word	0x00023ea0
        /*0ecc*/ 	.word	0x00000008
        /*0ed0*/ 	.word	0x00031cc0
        /*0ed4*/ 	.short	0x010a
        /*0ed6*/ 	.byte	0x3f
	.zero		1


	//   ....[85]....
        /*0ed8*/ 	.word	0x00023ef0
        /*0edc*/ 	.word	0x00000007
        /*0ee0*/ 	.word	0x00031ca0
        /*0ee4*/ 	.short	0x010a
        /*0ee6*/ 	.byte	0x3f
	.zero		1


	//   ....[86]....
        /*0ee8*/ 	.word	0x00023f40
        /*0eec*/ 	.word	0x00000007
        /*0ef0*/ 	.word	0x00031cc0
        /*0ef4*/ 	.short	0x010a
        /*0ef6*/ 	.byte	0x3f
	.zero		1


	//   ....[87]....
        /*0ef8*/ 	.word	0x000240e0
        /*0efc*/ 	.word	0x00000005
        /*0f00*/ 	.word	0x00031c40
        /*0f04*/ 	.short	0x010a
        /*0f06*/ 	.byte	0x3f
	.zero		1


	//   ....[88]....
        /*0f08*/ 	.word	0x00024130
        /*0f0c*/ 	.word	0x0000001b
        /*0f10*/ 	.word	0x00031c20
        /*0f14*/ 	.short	0x010a
        /*0f16*/ 	.byte	0x3f
	.zero		1


	//   ....[89]....
        /*0f18*/ 	.word	0x00024180
        /*0f1c*/ 	.word	0x00000003
        /*0f20*/ 	.word	0x00031c40
        /*0f24*/ 	.short	0x010a
        /*0f26*/ 	.byte	0x3f
	.zero		1


	//   ....[90]....
        /*0f28*/ 	.word	0x000241d0
        /*0f2c*/ 	.word	0x00000002
        /*0f30*/ 	.word	0x00000060
        /*0f34*/ 	.short	0x010a
        /*0f36*/ 	.byte	0x3f
	.zero		1


	//   ....[91]....
        /*0f38*/ 	.word	0x00024220
        /*0f3c*/ 	.word	0x00000003
        /*0f40*/ 	.word	0x00031c40
        /*0f44*/ 	.short	0x010a
        /*0f46*/ 	.byte	0x3f
	.zero		1


	//   ....[92]....
        /*0f48*/ 	.word	0x00024270
        /*0f4c*/ 	.word	0x00000003
        /*0f50*/ 	.word	0x00000060
        /*0f54*/ 	.short	0x010a
        /*0f56*/ 	.byte	0x3f
	.zero		1


	//   ....[93]....
        /*0f58*/ 	.word	0x000242c0
        /*0f5c*/ 	.word	0x00000002
        /*0f60*/ 	.word	0x00031c40
        /*0f64*/ 	.short	0x010a
        /*0f66*/ 	.byte	0x3f
	.zero		1


	//   ....[94]....
        /*0f68*/ 	.word	0x00024310
        /*0f6c*/ 	.word	0x00000002
        /*0f70*/ 	.word	0x00000060
        /*0f74*/ 	.short	0x010a
        /*0f76*/ 	.byte	0x3f
	.zero		1


	//   ....[95]....
        /*0f78*/ 	.word	0x00024360
        /*0f7c*/ 	.word	0x00000003
        /*0f80*/ 	.word	0x00031c60
        /*0f84*/ 	.short	0x010a
        /*0f86*/ 	.byte	0x3f
	.zero		1


	//   ....[96]....
        /*0f88*/ 	.word	0x00024d10
        /*0f8c*/ 	.word	0x00000009
        /*0f90*/ 	.word	0x00031c20
        /*0f94*/ 	.short	0x010a
        /*0f96*/ 	.byte	0x3f
	.zero		1


	//   ....[97]....
        /*0f98*/ 	.word	0x00024eb0
        /*0f9c*/ 	.word	0x00000007
        /*0fa0*/ 	.word	0x00000000
        /*0fa4*/ 	.short	0x010a
        /*0fa6*/ 	.byte	0x3f
	.zero		1


	//   ....[98]....
        /*0fa8*/ 	.word	0x00024f00
        /*0fac*/ 	.word	0x00000003
        /*0fb0*/ 	.word	0x00000000
        /*0fb4*/ 	.short	0x010a
        /*0fb6*/ 	.byte	0x3f
	.zero		1


	//   ....[99]....
        /*0fb8*/ 	.word	0x00024f50
        /*0fbc*/ 	.word	0x00000005
        /*0fc0*/ 	.word	0x00000000
        /*0fc4*/ 	.short	0x010a
        /*0fc6*/ 	.byte	0x3f
	.zero		1


	//----- nvinfo : EIATTR_NUM_MBARRIERS
	.align		4
.L_325:
        /*0fc8*/ 	.byte	0x03, 0x38
        /*0fca*/ 	.short	0x0016


	//----- nvinfo : EIATTR_EXIT_INSTR_OFFSETS
	.align		4
        /*0fcc*/ 	.byte	0x04, 0x1c
        /*0fce*/ 	.short	(.L_327 - .L_326)


	//   ....[0]....
.L_326:
        /*0fd0*/ 	.word	0x00023360


	//----- nvinfo : EIATTR_MAX_THREADS
	.align		4
.L_327:
        /*0fd4*/ 	.byte	0x04, 0x05
        /*0fd6*/ 	.short	(.L_329 - .L_328)
.L_328:
        /*0fd8*/ 	.word	0x00000200
        /*0fdc*/ 	.word	0x00000001
        /*0fe0*/ 	.word	0x00000001


	//----- nvinfo : EIATTR_CRS_STACK_SIZE
	.align		4
.L_329:
        /*0fe4*/ 	.byte	0x04, 0x1e
        /*0fe6*/ 	.short	(.L_331 - .L_330)
.L_330:
        /*0fe8*/ 	.word	0x00000000


	//----- nvinfo : EIATTR_CBANK_PARAM_SIZE
	.align		4
.L_331:
        /*0fec*/ 	.byte	0x03, 0x19
        /*0fee*/ 	.short	0x0a70


	//----- nvinfo : EIATTR_PARAM_CBANK
	.align		4
        /*0ff0*/ 	.byte	0x04, 0x0a
        /*0ff2*/ 	.short	(.L_333 - .L_332)
	.align		4
.L_332:
        /*0ff4*/ 	.word	index@(.nv.constant0._ZN7cutlass13device_kernelIN5flash11enable_sm90INS1_16FlashAttnFwdSm90INS1_25CollectiveMainloopFwdSm90ILi2EN4cute5tupleIJNS5_1CILi1EEES8_S8_EEENS6_IJNS7_ILi192EEENS7_ILi144EEENS7_ILi96EEEEEELi96ENS_10bfloat16_tEfNS_4arch4Sm90ELb1ELb0ELb1ELb1ELb0ELb1ELb0ELb0ELb1ELb0ELb0ELb0EEENS1_21CollectiveEpilogueFwdINS6_IJSA_SC_SB_EEES9_SE_SG_Li384ELb1ELb0ELb0ELb0EEENS1_36VarlenDynamicPersistentTileSchedulerILi192ELi144ELi384ELi32ELb0ELb0ELb1ELb1ELb1ELb1EEEEEEEEEvNT_6ParamsE)
        /*0ff8*/ 	.short	0x0210
        /*0ffa*/ 	.short	0x0a70


	//----- nvinfo : EIATTR_SW_WAR
	.align		4
.L_333:
        /*0ffc*/ 	.byte	0x04, 0x36
        /*0ffe*/ 	.short	(.L_335 - .L_334)
.L_334:
        /*1000*/ 	.word	0x00000008
.L_335:


//--------------------- .nv.callgraph             --------------------------
	.section	.nv.callgraph,"",@"SHT_CUDA_CALLGRAPH"
	.align	4
	.sectionentsize	8
	.align		4
        /*0000*/ 	.word	0x00000000
	.align		4
        /*0004*/ 	.word	0xffffffff
	.align		4
        /*0008*/ 	.word	index@(_ZN7cutlass13device_kernelIN5flash11enable_sm90INS1_16FlashAttnFwdSm90INS1_25CollectiveMainloopFwdSm90ILi2EN4cute5tupleIJNS5_1CILi1EEES8_S8_EEENS6_IJNS7_ILi192EEENS7_ILi144EEENS7_ILi96EEEEEELi96ENS_10bfloat16_tEfNS_4arch4Sm90ELb0ELb0ELb1ELb0ELb0ELb0ELb0ELb0ELb1ELb0ELb0ELb0EEENS1_21CollectiveEpilogueFwdINS6_IJSA_SC_SB_EEES9_SE_SG_Li384ELb0ELb0ELb0ELb0EEENS1_29StaticPersistentTileSchedulerILb0EEEEEEEEEvNT_6ParamsE)
	.align		4
        /*000c*/ 	.word	index@(__assertfail)
	.align		4
        /*0010*/ 	.word	index@(_ZN7cutlass13device_kernelIN5flash11enable_sm90INS1_16FlashAttnFwdSm90INS1_25CollectiveMainloopFwdSm90ILi2EN4cute5tupleIJNS5_1CILi1EEES8_S8_EEENS6_IJNS7_ILi192EEENS7_ILi144EEENS7_ILi96EEEEEELi96ENS_10bfloat16_tEfNS_4arch4Sm90ELb0ELb0ELb1ELb1ELb0ELb0ELb0ELb0ELb1ELb0ELb0ELb0EEENS1_21CollectiveEpilogueFwdINS6_IJSA_SC_SB_EEES9_SE_SG_Li384ELb1ELb0ELb0ELb0EEENS1_36VarlenDynamicPersistentTileSchedulerILi192ELi144ELi384ELi32ELb0ELb0ELb1ELb0ELb1ELb1EEEEEEEEEvNT_6ParamsE)
	.align		4
        /*0014*/ 	.word	index@(__assertfail)
	.align		4
        /*0018*/ 	.word	index@(_ZN7cutlass13device_kernelIN5flash11enable_sm90INS1_16FlashAttnFwdSm90INS1_25CollectiveMainloopFwdSm90ILi2EN4cute5tupleIJNS5_1CILi1EEES8_S8_EEENS6_IJNS7_ILi192EEENS7_ILi144EEENS7_ILi96EEEEEELi96ENS_10bfloat16_tEfNS_4arch4Sm90ELb0ELb0ELb1ELb1ELb0ELb1ELb0ELb0ELb1ELb0ELb0ELb0EEENS1_21CollectiveEpilogueFwdINS6_IJSA_SC_SB_EEES9_SE_SG_Li384ELb1ELb0ELb0ELb0EEENS1_36VarlenDynamicPersistentTileSchedulerILi192ELi144ELi384ELi32ELb0ELb0ELb1ELb0ELb1ELb1EEEEEEEEEvNT_6ParamsE)
	.align		4
        /*001c*/ 	.word	index@(__assertfail)
	.align		4
        /*0020*/ 	.word	index@(_ZN7cutlass13device_kernelIN5flash11enable_sm90INS1_16FlashAttnFwdSm90INS1_25CollectiveMainloopFwdSm90ILi2EN4cute5tupleIJNS5_1CILi1EEES8_S8_EEENS6_IJNS7_ILi192EEENS7_ILi128EEENS7_ILi96EEEEEELi96ENS_10bfloat16_tEfNS_4arch4Sm90ELb0ELb1ELb1ELb0ELb0ELb0ELb0ELb0ELb1ELb0ELb0ELb0EEENS1_21CollectiveEpilogueFwdINS6_IJSA_SC_SB_EEES9_SE_SG_Li384ELb0ELb0ELb0ELb0EEENS1_30DynamicPersistentTileSchedulerILi384ELi32ELb0ELb0ELb1EEEEEEEEEvNT_6ParamsE)
	.align		4
        /*0024*/ 	.word	index@(__assertfail)
	.align		4
        /*0028*/ 	.word	index@(_ZN7cutlass13device_kernelIN5flash11enable_sm90INS1_16FlashAttnFwdSm90INS1_25CollectiveMainloopFwdSm90ILi2EN4cute5tupleIJNS5_1CILi1EEES8_S8_EEENS6_IJNS7_ILi192EEENS7_ILi128EEENS7_ILi96EEEEEELi96ENS_10bfloat16_tEfNS_4arch4Sm90ELb0ELb1ELb1ELb1ELb0ELb0ELb0ELb0ELb1ELb0ELb0ELb0EEENS1_21CollectiveEpilogueFwdINS6_IJSA_SC_SB_EEES9_SE_SG_Li384ELb1ELb0ELb0ELb0EEENS1_36VarlenDynamicPersistentTileSchedulerILi192ELi128ELi384ELi32ELb0ELb0ELb1ELb1ELb0ELb1EEEEEEEEEvNT_6ParamsE)
	.align		4
        /*002c*/ 	.word	index@(__assertfail)
	.align		4
        /*0030*/ 	.word	index@(_ZN7cutlass13device_kernelIN5flash11enable_sm90INS1_16FlashAttnFwdSm90INS1_25CollectiveMainloopFwdSm90ILi2EN4cute5tupleIJNS5_1CILi1EEES8_S8_EEENS6_IJNS7_ILi192EEENS7_ILi128EEENS7_ILi96EEEEEELi96ENS_10bfloat16_tEfNS_4arch4Sm90ELb0ELb1ELb1ELb1ELb0ELb1ELb0ELb0ELb1ELb0ELb0ELb0EEENS1_21CollectiveEpilogueFwdINS6_IJSA_SC_SB_EEES9_SE_SG_Li384ELb1ELb0ELb0ELb0EEENS1_36VarlenDynamicPersistentTileSchedulerILi192ELi128ELi384ELi32ELb0ELb0ELb1ELb1ELb0ELb1EEEEEEEEEvNT_6ParamsE)
	.align		4
        /*0034*/ 	.word	index@(__assertfail)
	.align		4
        /*0038*/ 	.word	index@(_ZN7cutlass13device_kernelIN5flash11enable_sm90INS1_16FlashAttnFwdSm90INS1_25CollectiveMainloopFwdSm90ILi2EN4cute5tupleIJNS5_1CILi1EEES8_S8_EEENS6_IJNS7_ILi192EEENS7_ILi144EEENS7_ILi96EEEEEELi96ENS_10bfloat16_tEfNS_4arch4Sm90ELb1ELb0ELb1ELb0ELb0ELb0ELb0ELb0ELb1ELb0ELb0ELb0EEENS1_21CollectiveEpilogueFwdINS6_IJSA_SC_SB_EEES9_SE_SG_Li384ELb0ELb0ELb0ELb0EEENS1_30DynamicPersistentTileSchedulerILi384ELi32ELb0ELb0ELb1EEEEEEEEEvNT_6ParamsE)
	.align		4
        /*003c*/ 	.word	index@(__assertfail)
	.align		4
        /*0040*/ 	.word	index@(_ZN7cutlass13device_kernelIN5flash11enable_sm90INS1_16FlashAttnFwdSm90INS1_25CollectiveMainloopFwdSm90ILi2EN4cute5tupleIJNS5_1CILi1EEES8_S8_EEENS6_IJNS7_ILi192EEENS7_ILi144EEENS7_ILi96EEEEEELi96ENS_10bfloat16_tEfNS_4arch4Sm90ELb1ELb0ELb1ELb1ELb0ELb0ELb0ELb0ELb1ELb0ELb0ELb0EEENS1_21CollectiveEpilogueFwdINS6_IJSA_SC_SB_EEES9_SE_SG_Li384ELb1ELb0ELb0ELb0EEENS1_36VarlenDynamicPersistentTileSchedulerILi192ELi144ELi384ELi32ELb0ELb0ELb1ELb1ELb1ELb1EEEEEEEEEvNT_6ParamsE)
	.align		4
        /*0044*/ 	.word	index@(__assertfail)
	.align		4
        /*0048*/ 	.word	index@(_ZN7cutlass13device_kernelIN5flash11enable_sm90INS1_16FlashAttnFwdSm90INS1_25CollectiveMainloopFwdSm90ILi2EN4cute5tupleIJNS5_1CILi1EEES8_S8_EEENS6_IJNS7_ILi192EEENS7_ILi144EEENS7_ILi96EEEEEELi96ENS_10bfloat16_tEfNS_4arch4Sm90ELb1ELb0ELb1ELb1ELb0ELb1ELb0ELb0ELb1ELb0ELb0ELb0EEENS1_21CollectiveEpilogueFwdINS6_IJSA_SC_SB_EEES9_SE_SG_Li384ELb1ELb0ELb0ELb0EEENS1_36VarlenDynamicPersistentTileSchedulerILi192ELi144ELi384ELi32ELb0ELb0ELb1ELb1ELb1ELb1EEEEEEEEEvNT_6ParamsE)
	.align		4
        /*004c*/ 	.word	index@(__assertfail)
	.align		4
        /*0050*/ 	.word	0x00000000
	.align		4
        /*0054*/ 	.word	0xfffffffe
	.align		4
        /*0058*/ 	.word	0x00000000
	.align		4
        /*005c*/ 	.word	0xfffffffd
	.align		4
        /*0060*/ 	.word	0x00000000
	.align		4
        /*0064*/ 	.word	0xfffffffc


//--------------------- .nv.constant4             --------------------------
	.section	.nv.constant4,"a",@progbits
	.align	8
	.align		8
.nv.constant4:
        /*0000*/ 	.dword	__assertfail
	.align		8
        /*0008*/ 	.dword	__unnamed_1
	.align		8
        /*0010*/ 	.dword	__unnamed_2
	.align		8
        /*0018*/ 	.dword	__unnamed_3
	.align		8
        /*0020*/ 	.dword	__unnamed_4
	.align		8
        /*0028*/ 	.dword	__unnamed_5
	.align		8
        /*0030*/ 	.dword	__unnamed_6
	.align		8
        /*0038*/ 	.dword	__unnamed_7
	.align		8
        /*0040*/ 	.dword	__unnamed_8
	.align		8
        /*0048*/ 	.dword	__unnamed_9
	.align		8
        /*0050*/ 	.dword	_ZN73_INTERNAL_7a520cfa_37_flash_fwd_hdim96_bf16_softcap_sm90_cu_e763cb1e_35124cuda3std3__45__cpo5beginE
	.align		8
        /*0058*/ 	.dword	_ZN73_INTERNAL_7a520cfa_37_flash_fwd_hdim96_bf16_softcap_sm90_cu_e763cb1e_35124cuda3std3__45__cpo3endE
	.align		8
        /*0060*/ 	.dword	_ZN73_INTERNAL_7a520cfa_37_flash_fwd_hdim96_bf16_softcap_sm90_cu_e763cb1e_35124cuda3std3__45__cpo6cbeginE
	.align		8
        /*0068*/ 	.dword	_ZN73_INTERNAL_7a520cfa_37_flash_fwd_hdim96_bf16_softcap_sm90_cu_e763cb1e_35124cuda3std3__45__cpo4cendE
	.align		8
        /*0070*/ 	.dword	_ZN73_INTERNAL_7a520cfa_37_flash_fwd_hdim96_bf16_softcap_sm90_cu_e763cb1e_35124cuda3std3__475_GLOBAL__N__7a520cfa_37_flash_fwd_hdim96_bf16_softcap_sm90_cu_e763cb1e_35126ignoreE
	.align		8
        /*0078*/ 	.dword	_ZN73_INTERNAL_7a520cfa_37_flash_fwd_hdim96_bf16_softcap_sm90_cu_e763cb1e_35124cuda3std3__419piecewise_constructE
	.align		8
        /*0080*/ 	.dword	_ZN73_INTERNAL_7a520cfa_37_flash_fwd_hdim96_bf16_softcap_sm90_cu_e763cb1e_35124cuda3std3__48in_placeE
	.align		8
        /*0088*/ 	.dword	_ZN73_INTERNAL_7a520cfa_37_flash_fwd_hdim96_bf16_softcap_sm90_cu_e763cb1e_35124cuda3std6ranges3__45__cpo4swapE
	.align		8
        /*0090*/ 	.dword	_ZN73_INTERNAL_7a520cfa_37_flash_fwd_hdim96_bf16_softcap_sm90_cu_e763cb1e_35124cuda3std6ranges3__45__cpo9iter_moveE
	.align		8
        /*0098*/ 	.dword	_ZN73_INTERNAL_7a520cfa_37_flash_fwd_hdim96_bf16_softcap_sm90_cu_e763cb1e_35124cute7productE
	.align		8
        /*00a0*/ 	.dword	_ZN73_INTERNAL_7a520cfa_37_flash_fwd_hdim96_bf16_softcap_sm90_cu_e763cb1e_35124cute1_E
	.align		8
        /*00a8*/ 	.dword	$str$20
	.align		8
        /*00b0*/ 	.dword	$str$21


//--------------------- .text._ZN7cutlass13device_kernelIN5flash11enable_sm90INS1_16FlashAttnFwdSm90INS1_25CollectiveMainloopFwdSm90ILi2EN4cute5tupleIJNS5_1CILi1EEES8_S8_EEENS6_IJNS7_ILi192EEENS7_ILi144EEENS7_ILi96EEEEEELi96ENS_10bfloat16_tEfNS_4arch4Sm90ELb0ELb0ELb1ELb0ELb0ELb0ELb0ELb0ELb1ELb0ELb0ELb0EEENS1_21CollectiveEpilogueFwdINS6_IJSA_SC_SB_EEES9_SE_SG_Li384ELb0ELb0ELb0ELb0EEENS1_29StaticPersistentTileSchedulerILb0EEEEEEEEEvNT_6ParamsE --------------------------
	.section	.text._ZN7cutlass13device_kernelIN5flash11enable_sm90INS1_16FlashAttnFwdSm90INS1_25CollectiveMainloopFwdSm90ILi2EN4cute5tupleIJNS5_1CILi1EEES8_S8_EEENS6_IJNS7_ILi192EEENS7_ILi144EEENS7_ILi96EEEEEELi96ENS_10bfloat16_tEfNS_4arch4Sm90ELb0ELb0ELb1ELb0ELb0ELb0ELb0ELb0ELb1ELb0ELb0ELb0EEENS1_21CollectiveEpilogueFwdINS6_IJSA_SC_SB_EEES9_SE_SG_Li384ELb0ELb0ELb0ELb0EEENS1_29StaticPersistentTileSchedulerILb0EEEEEEEEEvNT_6ParamsE,"ax",@progbits
	.align	128
.text._ZN7cutlass13device_kernelIN5flash11enable_sm90INS1_16FlashAttnFwdSm90INS1_25CollectiveMainloopFwdSm90ILi2EN4cute5tupleIJNS5_1CILi1EEES8_S8_EEENS6_IJNS7_ILi192EEENS7_ILi144EEENS7_ILi96EEEEEELi96ENS_10bfloat16_tEfNS_4arch4Sm90ELb0ELb0ELb1ELb0ELb0ELb0ELb0ELb0ELb1ELb0ELb0ELb0EEENS1_21CollectiveEpilogueFwdINS6_IJSA_SC_SB_EEES9_SE_SG_Li384ELb0ELb0ELb0ELb0EEENS1_29StaticPersistentTileSchedulerILb0EEEEEEEEEvNT_6ParamsE:
        .type           _ZN7cutlass13device_kernelIN5flash11enable_sm90INS1_16FlashAttnFwdSm90INS1_25CollectiveMainloopFwdSm90ILi2EN4cute5tupleIJNS5_1CILi1EEES8_S8_EEENS6_IJNS7_ILi192EEENS7_ILi144EEENS7_ILi96EEEEEELi96ENS_10bfloat16_tEfNS_4arch4Sm90ELb0ELb0ELb1ELb0ELb0ELb0ELb0ELb0ELb1ELb0ELb0ELb0EEENS1_21CollectiveEpilogueFwdINS6_IJSA_SC_SB_EEES9_SE_SG_Li384ELb0ELb0ELb0ELb0EEENS1_29StaticPersistentTileSchedulerILb0EEEEEEEEEvNT_6ParamsE,@function
        .size           _ZN7cutlass13device_kernelIN5flash11enable_sm90INS1_16FlashAttnFwdSm90INS1_25CollectiveMainloopFwdSm90ILi2EN4cute5tupleIJNS5_1CILi1EEES8_S8_EEENS6_IJNS7_ILi192EEENS7_ILi144EEENS7_ILi96EEEEEELi96ENS_10bfloat16_tEfNS_4arch4Sm90ELb0ELb0ELb1ELb0ELb0ELb0ELb0ELb0ELb1ELb0ELb0ELb0EEENS1_21CollectiveEpilogueFwdINS6_IJSA_SC_SB_EEES9_SE_SG_Li384ELb0ELb0ELb0ELb0EEENS1_29StaticPersistentTileSchedulerILb0EEEEEEEEEvNT_6ParamsE,(.L_x_2204 - _ZN7cutlass13device_kernelIN5flash11enable_sm90INS1_16FlashAttnFwdSm90INS1_25CollectiveMainloopFwdSm90ILi2EN4cute5tupleIJNS5_1CILi1EEES8_S8_EEENS6_IJNS7_ILi192EEENS7_ILi144EEENS7_ILi96EEEEEELi96ENS_10bfloat16_tEfNS_4arch4Sm90ELb0ELb0ELb1ELb0ELb0ELb0ELb0ELb0ELb1ELb0ELb0ELb0EEENS1_21CollectiveEpilogueFwdINS6_IJSA_SC_SB_EEES9_SE_SG_Li384ELb0ELb0ELb0ELb0EEENS1_29StaticPersistentTileSchedulerILb0EEEEEEEEEvNT_6ParamsE)
        .other          _ZN7cutlass13device_kernelIN5flash11enable_sm90INS1_16FlashAttnFwdSm90INS1_25CollectiveMainloopFwdSm90ILi2EN4cute5tupleIJNS5_1CILi1EEES8_S8_EEENS6_IJNS7_ILi192EEENS7_ILi144EEENS7_ILi96EEEEEELi96ENS_10bfloat16_tEfNS_4arch4Sm90ELb0ELb0ELb1ELb0ELb0ELb0ELb0ELb0ELb1ELb0ELb0ELb0EEENS1_21CollectiveEpilogueFwdINS6_IJSA_SC_SB_EEES9_SE_SG_Li384ELb0ELb0ELb0ELb0EEENS1_29StaticPersistentTileSchedulerILb0EEEEEEEEEvNT_6ParamsE,@"STO_CUDA_ENTRY STV_DEFAULT"
_ZN7cutlass13device_kernelIN5flash11enable_sm90INS1_16FlashAttnFwdSm90INS1_25CollectiveMainloopFwdSm90ILi2EN4cute5tupleIJNS5_1CILi1EEES8_S8_EEENS6_IJNS7_ILi192EEENS7_ILi144EEENS7_ILi96EEEEEELi96ENS_10bfloat16_tEfNS_4arch4Sm90ELb0ELb0ELb1ELb0ELb0ELb0ELb0ELb0ELb1ELb0ELb0ELb0EEENS1_21CollectiveEpilogueFwdINS6_IJSA_SC_SB_EEES9_SE_SG_Li384ELb0ELb0ELb0ELb0EEENS1_29StaticPersistentTileSchedulerILb0EEEEEEEEEvNT_6ParamsE:
[----:B------:R-:W1:Y:S02]  /*0000*/  LDC R1, c[0x0][0x28] ;  /* 0x00000a00ff017b82 */ /* 0x000e640000000800 */
[----:B-1----:R-:W-:Y:S01]  /*0010*/  VIADD R1, R1, 0xfffffff8 ;  /* 0xfffffff801017836 */ /* 0x002fe20000000000 */
[----:B------:R-:W1:Y:S01]  /*0020*/  S2R R3, SR_TID.X ;  /* 0x0000000000037919 */ /* 0x000e620000002100 */
[----:B------:R-:W-:Y:S01]  /*0030*/  ELECT P0, URZ, PT ;  /* 0x00000000003f782f */ /* 0x000fe20003800000 */
[----:B------:R-:W-:Y:S01]  /*0040*/  BSSY B0, `(.L_x_0) ;  /* 0x0000013000007945 */ /* 0x000fe20003800000 */
[----:B-1----:R-:W-:-:S05]  /*0050*/  SHF.R.U32.HI R0, RZ, 0x5, R3 ;  /* 0x00000005ff007819 */ /* 0x002fca0000011603 */
[----:B------:R-:W1:Y:S02]  /*0060*/  SHFL.IDX PT, R2, R0, RZ, 0x1f ;  /* 0x00001fff00027589 */ /* 0x000e6400000e0000 */
[----:B-1----:R-:W-:-:S13]  /*0070*/  ISETP.EQ.AND P0, PT, R2, RZ, P0 ;  /* 0x000000ff0200720c */ /* 0x002fda0000702270 */
[----:B------:R-:W-:Y:S05]  /*0080*/  @!P0 BRA `(.L_x_1) ;  /* 0x0000000000388947 */ /* 0x000fea0003800000 */
[----:B------:R-:W-:Y:S02]  /*0090*/  ULDC.64 UR4, c[0x0][0x198] ;  /* 0x0000660000047ab9 */ /* 0x000fe40000000a00 */
[----:B------:R-:W-:Y:S02]  /*00a0*/  UIADD3 UR6, UP0, UR4, 0x270, URZ ;  /* 0x0000027004067890 */ /* 0x000fe4000ff1e03f */
[----:B------:R-:W-:Y:S02]  /*00b0*/  UIADD3 UR8, UP1, UR4, 0x370, URZ ;  /* 0x0000037004087890 */ /* 0x000fe4000ff3e03f */
[----:B------:R-:W-:Y:S02]  /*00c0*/  UIADD3 UR10, UP2, UR4, 0x470, URZ ;  /* 0x00000470040a7890 */ /* 0x000fe4000ff5e03f */
[----:B------:R-:W-:Y:S02]  /*00d0*/  UIADD3 UR4, UP3, UR4, 0x9f0, URZ ;  /* 0x000009f004047890 */ /* 0x000fe4000ff7e03f */
[----:B------:R-:W-:-:S02]  /*00e0*/  UIADD3.X UR7, URZ, UR5, URZ, UP0, !UPT ;  /* 0x000000053f077290 */ /* 0x000fc400087fe43f */
[----:B------:R-:W-:Y:S02]  /*00f0*/  UIADD3.X UR9, URZ, UR5, URZ, UP1, !UPT ;  /* 0x000000053f097290 */ /* 0x000fe40008ffe43f */
[----:B------:R-:W-:Y:S02]  /*0100*/  UIADD3.X UR11, URZ, UR5, URZ, UP2, !UPT ;  /* 0x000000053f0b7290 */ /* 0x000fe400097fe43f */
[----:B------:R-:W-:-:S03]  /*0110*/  UIADD3.X UR5, URZ, UR5, URZ, UP3, !UPT ;  /* 0x000000053f057290 */ /* 0x000fc60009ffe43f */
[----:B------:R1:W-:Y:S02]  /*0120*/  UTMACCTL.PF [UR6] ;  /* 0x00000000060079b9 */ /* 0x0003e40008040000 */
[----:B------:R1:W-:Y:S02]  /*0130*/  UTMACCTL.PF [UR8] ;  /* 0x00000000080079b9 */ /* 0x0003e40008040000 */
[----:B------:R1:W-:Y:S02]  /*0140*/  UTMACCTL.PF [UR10] ;  /* 0x000000000a0079b9 */ /* 0x0003e40008040000 */
[----:B------:R1:W-:Y:S02]  /*0150*/  UTMACCTL.PF [UR4] ;  /* 0x00000000040079b9 */ /* 0x0003e40008040000 */
[----:B-1----:R-:W-:Y:S01]  /*0160*/  NOP ;  /* 0x0000000000007918 */ /* 0x002fe20000000000 */
.L_x_1:
[----:B------:R-:W-:Y:S05]  /*0170*/  BSYNC B0 ;  /* 0x0000000000007941 */ /* 0x000fea0003800000 */
.L_x_0:
[----:B------:R-:W-:Y:S01]  /*0180*/  VOTEU.ANY UP0, P0 ;  /* 0x00000000003f7886 */ /* 0x000fe20000000100 */
[----:B------:R-:W1:Y:S01]  /*0190*/  SHFL.IDX PT, R2, R0, RZ, 0x1f ;  /* 0x00001fff00027589 */ /* 0x000e6200000e0000 */
[----:B------:R-:W-:Y:S01]  /*01a0*/  UMOV UR4, 0x1 ;  /* 0x0000000100047882 */ /* 0x000fe20000000000 */
[----:B------:R-:W-:Y:S01]  /*01b0*/  SHF.R.U32.HI R3, RZ, 0x7, R3 ;  /* 0x00000007ff037819 */ /* 0x000fe20000011603 */
[----:B------:R-:W-:Y:S01]  /*01c0*/  VOTEU.ANY UP1, P0 ;  /* 0x00000000003f7886 */ /* 0x000fe20000020100 */
[----:B------:R-:W2:Y:S01]  /*01d0*/  @UP0 S2UR UR7, SR_CgaCtaId ;  /* 0x00000000000709c3 */ /* 0x000ea20000008800 */
[----:B------:R-:W-:Y:S01]  /*01e0*/  @UP0 UMOV UR6, 0x400 ;  /* 0x0000040000060882 */ /* 0x000fe20000000000 */
[----:B------:R-:W-:-:S04]  /*01f0*/  @UP0 UIADD3 UR4, -UR4, 0x100000, URZ ;  /* 0x0010000004040890 */ /* 0x000fc8000fffe13f */
[----:B------:R-:W-:Y:S02]  /*0200*/  @UP0 USHF.L.U32 UR5, UR4, 0xb, URZ ;  /* 0x0000000b04050899 */ /* 0x000fe4000800063f */
[----:B------:R-:W-:Y:S01]  /*0210*/  @UP0 USHF.L.U32 UR4, UR4, 0x1, URZ ;  /* 0x0000000104040899 */ /* 0x000fe2000800063f */
[----:B-1----:R-:W-:Y:S02]  /*0220*/  ISETP.NE.AND P1, PT, R2, RZ, PT ;  /* 0x000000ff0200720c */ /* 0x002fe40003f25270 */
[----:B------:R1:W3:Y:S01]  /*0230*/  SHFL.IDX PT, R2, R3, RZ, 0x1f ;  /* 0x00001fff03027589 */ /* 0x0002e200000e0000 */
[----:B--2---:R-:W-:Y:S01]  /*0240*/  @UP0 ULEA UR6, UR7, UR6, 0x18 ;  /* 0x0000000607060291 */ /* 0x004fe2000f8ec03f */
[----:B------:R-:W-:Y:S02]  /*0250*/  VOTEU.ANY UP0, P0 ;  /* 0x00000000003f7886 */ /* 0x000fe40000000100 */
[----:B------:R-:W2:Y:S09]  /*0260*/  FENCE.VIEW.ASYNC.S ;  /* 0x00000000000073c6 */ /* 0x000eb20000000000 */
[----:B--2---:R1:W2:Y:S01]  /*0270*/  @UP0 SYNCS.EXCH.64 URZ, [UR6+0x31c00], UR4 ;  /* 0x031c0004063f05b2 */ /* 0x0042a20008000100 */
[----:B------:R1:W4:Y:S02]  /*0280*/  @UP1 SYNCS.EXCH.64 URZ, [UR6+0x31c20], UR4 ;  /* 0x031c2004063f15b2 */ /* 0x0003240008000100 */
[----:B-1----:R-:W-:Y:S05]  /*0290*/  @P1 BRA `(.L_x_2) ;  /* 0x0000000000481947 */ /* 0x002fea0003800000 */
[----:B------:R-:W1:Y:S01]  /*02a0*/  S2UR UR5, SR_CgaCtaId ;  /* 0x00000000000579c3 */ /* 0x000e620000008800 */
[----:B------:R-:W-:Y:S01]  /*02b0*/  UMOV UR4, 0x400 ;  /* 0x0000040000047882 */ /* 0x000fe20000000000 */
[----:B------:R-:W-:Y:S01]  /*02c0*/  UMOV UR6, 0x1 ;  /* 0x0000000100067882 */ /* 0x000fe20000000000 */
[----:B------:R-:W-:Y:S01]  /*02d0*/  UMOV UR9, 0x3 ;  /* 0x0000000300097882 */ /* 0x000fe20000000000 */
[----:B------:R-:W-:-:S04]  /*02e0*/  UIADD3 UR6, -UR6, 0x100000, URZ ;  /* 0x0010000006067890 */ /* 0x000fc8000fffe13f */
[----:B------:R-:W-:Y:S02]  /*02f0*/  USHF.L.U32 UR7, UR6, 0xb, URZ ;  /* 0x0000000b06077899 */ /* 0x000fe4000800063f */
[----:B------:R-:W-:Y:S01]  /*0300*/  USHF.L.U32 UR6, UR6, 0x1, URZ ;  /* 0x0000000106067899 */ /* 0x000fe2000800063f */
[----:B------:R-:W-:Y:S01]  /*0310*/  ELECT P0, URZ, PT ;  /* 0x00000000003f782f */ /* 0x000fe20003800000 */
[----:B-1----:R-:W-:Y:S02]  /*0320*/  ULEA UR8, UR5, UR4, 0x18 ;  /* 0x0000000405087291 */ /* 0x002fe4000f8ec03f */
[----:B------:R-:W-:-:S04]  /*0330*/  UIADD3 UR4, -UR9, 0x100000, URZ ;  /* 0x0010000009047890 */ /* 0x000fc8000fffe13f */
[----:B------:R-:W-:Y:S02]  /*0340*/  USHF.L.U32 UR5, UR4, 0xb, URZ ;  /* 0x0000000b04057899 */ /* 0x000fe4000800063f */
[----:B------:R-:W-:Y:S01]  /*0350*/  USHF.L.U32 UR4, UR4, 0x1, URZ ;  /* 0x0000000104047899 */ /* 0x000fe2000800063f */
[----:B------:R-:W1:Y:S03]  /*0360*/  FENCE.VIEW.ASYNC.S ;  /* 0x00000000000073c6 */ /* 0x000e660000000000 */
[----:B-1----:R1:W1:Y:S08]  /*0370*/  SYNCS.EXCH.64 URZ, [UR8+0x31c30], UR6 ;  /* 0x031c3006083f75b2 */ /* 0x0022700008000100 */
[----:B------:R1:W1:Y:S01]  /*0380*/  SYNCS.EXCH.64 URZ, [UR8+0x31c40], UR4 ;  /* 0x031c4004083f75b2 */ /* 0x0002620008000100 */
[----:B------:R1:W1:Y:S01]  /*0390*/  SYNCS.EXCH.64 URZ, [UR8+0x31c38], UR6 ;  /* 0x031c3806083f75b2 */ /* 0x0002620008000100 */
[----:B------:R1:W1:Y:S01]  /*03a0*/  SYNCS.EXCH.64 URZ, [UR8+0x31c48], UR4 ;  /* 0x031c4804083f75b2 */ /* 0x0002620008000100 */
[----:B------:R-:W-:Y:S01]  /*03b0*/  NOP ;  /* 0x0000000000007918 */ /* 0x000fe20000000000 */
.L_x_2:
[----:B------:R-:W5:Y:S01]  /*03c0*/  SHFL.IDX PT, R3, R0, RZ, 0x1f ;  /* 0x00001fff00037589 */ /* 0x000f6200000e0000 */
[----:B------:R-:W-:Y:S01]  /*03d0*/  NOP ;  /* 0x0000000000007918 */ /* 0x000fe20000000000 */
[----:B-----5:R-:W-:-:S13]  /*03e0*/  ISETP.NE.AND P0, PT, R3, RZ, PT ;  /* 0x000000ff0300720c */ /* 0x020fda0003f05270 */
[----:B------:R-:W-:Y:S05]  /*03f0*/  @P0 BRA `(.L_x_3) ;  /* 0x0000000000480947 */ /* 0x000fea0003800000 */
[----:B-1----:R-:W1:Y:S01]  /*0400*/  S2UR UR5, SR_CgaCtaId ;  /* 0x00000000000579c3 */ /* 0x002e620000008800 */
[----:B------:R-:W-:Y:S01]  /*0410*/  UMOV UR4, 0x400 ;  /* 0x0000040000047882 */ /* 0x000fe20000000000 */
[----:B------:R-:W-:Y:S01]  /*0420*/  UMOV UR6, 0x1 ;  /* 0x0000000100067882 */ /* 0x000fe20000000000 */
[----:B------:R-:W-:Y:S01]  /*0430*/  UMOV UR7, 0x3 ;  /* 0x0000000300077882 */ /* 0x000fe20000000000 */
[----:B------:R-:W-:Y:S01]  /*0440*/  ELECT P0, URZ, PT ;  /* 0x00000000003f782f */ /* 0x000fe20003800000 */
[----:B-1----:R-:W-:Y:S02]  /*0450*/  ULEA UR8, UR5, UR4, 0x18 ;  /* 0x0000000405087291 */ /* 0x002fe4000f8ec03f */
[----:B------:R-:W-:-:S04]  /*0460*/  UIADD3 UR4, -UR6, 0x100000, URZ ;  /* 0x0010000006047890 */ /* 0x000fc8000fffe13f */
[----:B------:R-:W-:Y:S02]  /*0470*/  USHF.L.U32 UR5, UR4, 0xb, URZ ;  /* 0x0000000b04057899 */ /* 0x000fe4000800063f */
[----:B------:R-:W-:Y:S02]  /*0480*/  USHF.L.U32 UR4, UR4, 0x1, URZ ;  /* 0x0000000104047899 */ /* 0x000fe4000800063f */
        /* <DEDUP_REMOVED lines=9> */
.L_x_3:
[----:B------:R-:W5:Y:S01]  /*0520*/  SHFL.IDX PT, R3, R0, RZ, 0x1f ;  /* 0x00001fff00037589 */ /* 0x000f6200000e0000 */
[----:B------:R-:W-:Y:S01]  /*0530*/  NOP ;  /* 0x0000000000007918 */ /* 0x000fe20000000000 */
[----:B-----5:R-:W-:-:S13]  /*0540*/  ISETP.NE.AND P0, PT, R3, RZ, PT ;  /* 0x000000ff0300720c */ /* 0x020fda0003f05270 */
[----:B------:R-:W-:Y:S05]  /*0550*/  @P0 BRA `(.L_x_4) ;  /* 0x0000000000380947 */ /* 0x000fea0003800000 */
[----:B-1----:R-:W1:Y:S01]  /*0560*/  S2UR UR5, SR_CgaCtaId ;  /* 0x00000000000579c3 */ /* 0x002e620000008800 */
[----:B------:R-:W-:Y:S01]  /*0570*/  UMOV UR4, 0x400 ;  /* 0x0000040000047882 */ /* 0x000fe20000000000 */
[----:B------:R-:W-:Y:S01]  /*0580*/  UMOV UR7, 0x1 ;  /* 0x0000000100077882 */ /* 0x000fe20000000000 */
[----:B------:R-:W-:Y:S01]  /*0590*/  ELECT P0, URZ, PT ;  /* 0x00000000003f782f */ /* 0x000fe20003800000 */
[----:B-1----:R-:W-:Y:S02]  /*05a0*/  ULEA UR6, UR5, UR4, 0x18 ;  /* 0x0000000405067291 */ /* 0x002fe4000f8ec03f */
[----:B------:R-:W-:-:S04]  /*05b0*/  UIADD3 UR4, -UR7, 0x100000, URZ ;  /* 0x0010000007047890 */ /* 0x000fc8000fffe13f */
[----:B------:R-:W-:Y:S02]  /*05c0*/  USHF.L.U32 UR5, UR4, 0xb, URZ ;  /* 0x0000000b04057899 */ /* 0x000fe4000800063f */
[----:B------:R-:W-:Y:S01]  /*05d0*/  USHF.L.U32 UR4, UR4, 0x1, URZ ;  /* 0x0000000104047899 */ /* 0x000fe2000800063f */
[----:B------:R-:W1:Y:S11]  /*05e0*/  FENCE.VIEW.ASYNC.S ;  /* 0x00000000000073c6 */ /* 0x000e760000000000 */
[----:B-1----:R1:W1:Y:S01]  /*05f0*/  SYNCS.EXCH.64 URZ, [UR6+0x31c70], UR4 ;  /* 0x031c7004063f75b2 */ /* 0x0022620008000100 */
[----:B------:R1:W1:Y:S01]  /*0600*/  SYNCS.EXCH.64 URZ, [UR6+0x31c80], UR4 ;  /* 0x031c8004063f75b2 */ /* 0x0002620008000100 */
[----:B------:R1:W1:Y:S01]  /*0610*/  SYNCS.EXCH.64 URZ, [UR6+0x31c78], UR4 ;  /* 0x031c7804063f75b2 */ /* 0x0002620008000100 */
[----:B------:R1:W1:Y:S01]  /*0620*/  SYNCS.EXCH.64 URZ, [UR6+0x31c88], UR4 ;  /* 0x031c8804063f75b2 */ /* 0x0002620008000100 */
[----:B------:R-:W-:Y:S01]  /*0630*/  NOP ;  /* 0x0000000000007918 */ /* 0x000fe20000000000 */
.L_x_4:
        /* <DEDUP_REMOVED lines=22> */
.L_x_5:
        /* <DEDUP_REMOVED lines=22> */
.L_x_6:
[----:B---3--:R-:W-:Y:S01]  /*0900*/  ISETP.NE.AND P0, PT, R2, RZ, PT ;  /* 0x000000ff0200720c */ /* 0x008fe20003f05270 */
[----:B------:R-:W-:Y:S01]  /*0910*/  IMAD.MOV.U32 R2, RZ, RZ, 0x1 ;  /* 0x00000001ff027424 */ /* 0x000fe200078e00ff */
[----:B------:R-:W-:-:S04]  /*0920*/  NOP ;  /* 0x0000000000007918 */ /* 0x000fc80000000000 */
[----:B------:R-:W-:-:S05]  /*0930*/  SEL R2, R2, 0x2, !P0 ;  /* 0x0000000202027807 */ /* 0x000fca0004000000 */
[----:B------:R3:W-:Y:S01]  /*0940*/  STL [R1], R2 ;  /* 0x0000000201007387 */ /* 0x0007e20000100800 */
[----:B-12-4-:R-:W-:Y:S06]  /*0950*/  BAR.SYNC.DEFER_BLOCKING 0x0 ;  /* 0x0000000000007b1d */ /* 0x016fec0000010000 */
[----:B------:R-:W-:Y:S05]  /*0960*/  @!P0 BRA `(.L_x_7) ;  /* 0x0000009c00908947 */ /* 0x000fea0003800000 */
.L_x_8:
[----:B------:R-:W-:-:S08]  /*0970*/  NOP ;  /* 0x0000000000007918 */ /* 0x000fd00000000000 */
[----:B------:R-:W1:Y:S02]  /*0980*/  USETMAXREG.TRY_ALLOC.CTAPOOL UP0, 0xa0 ;  /* 0x000000a0000079c8 */ /* 0x000e640008000600 */
[----:B-1----:R-:W-:-:S13]  /*0990*/  PLOP3.LUT P0, PT, PT, PT, UP0, 0x80, 0x0 ;  /* 0x000000000000781c */ /* 0x002fda0003f0f008 */
[----:B------:R-:W-:Y:S05]  /*09a0*/  @!P0 BRA `(.L_x_8) ;  /* 0xfffffffc00f08947 */ /* 0x000fea000383ffff */
[----:B---3--:R-:W1:Y:S01]  /*09b0*/  S2R R2, SR_TID.X ;  /* 0x0000000000027919 */ /* 0x008e620000002100 */
[----:B------:R-:W2:Y:S08]  /*09c0*/  S2UR UR7, SR_CTAID.X ;  /* 0x00000000000779c3 */ /* 0x000eb00000002500 */
[----:B------:R-:W-:Y:S06]  /*09d0*/  BAR.ARV 0x8, 0x1a0 ;  /* 0x0206800000007b1d */ /* 0x000fec0000002000 */
[----:B-1----:R-:W-:-:S04]  /*09e0*/  LOP3.LUT R0, R2, 0xffffff80, RZ, 0xc0, !PT ;  /* 0xffffff8002007812 */ /* 0x002fc800078ec0ff */
[----:B------:R-:W-:Y:S02]  /*09f0*/  ISETP.NE.AND P0, PT, R0, 0x80, PT ;  /* 0x000000800000780c */ /* 0x000fe40003f05270 */
[----:B------:R-:W2:Y:S11]  /*0a00*/  LDC R0, c[0x0][0xda4] ;  /* 0x00036900ff007b82 */ /* 0x000eb60000000800 */
[----:B------:R-:W-:Y:S06]  /*0a10*/  @!P0 BAR.ARV 0x9, 0x100 ;  /* 0x0244000000008b1d */ /* 0x000fec0000002000 */
[----:B--2---:R-:W-:-:S13]  /*0a20*/  ISETP.LE.AND P0, PT, R0, UR7, PT ;  /* 0x0000000700007c0c */ /* 0x004fda000bf03270 */
[----:B------:R-:W-:Y:S05]  /*0a30*/  @P0 EXIT ;  /* 0x000000000000094d */ /* 0x000fea0003800000 */
[----:B------:R-:W2:Y:S01]  /*0a40*/  LDL.LU R12, [R1] ;  /* 0x00000000010c7983 */ /* 0x000ea20000300800 */
[----:B------:R-:W-:Y:S01]  /*0a50*/  VIADD R146, R2, 0xffffff80 ;  /* 0xffffff8002927836 */ /* 0x000fe20000000000 */
[----:B------:R-:W1:Y:S04]  /*0a60*/  S2UR UR4, SR_CgaCtaId ;  /* 0x00000000000479c3 */ /* 0x000e680000008800 */
[----:B------:R-:W-:-:S04]  /*0a70*/  SHF.R.S32.HI R3, RZ, 0x1f, R146 ;  /* 0x0000001fff037819 */ /* 0x000fc80000011492 */
[----:B------:R-:W-:-:S04]  /*0a80*/  LEA.HI R0, R3, R146, RZ, 0x4 ;  /* 0x0000009203007211 */ /* 0x000fc800078f20ff */
[----:B------:R-:W-:-:S04]  /*0a90*/  LOP3.LUT R5, R0, 0xfffffff0, RZ, 0xc0, !PT ;  /* 0xfffffff000057812 */ /* 0x000fc800078ec0ff */
[----:B------:R-:W-:Y:S02]  /*0aa0*/  IADD3 R5, R146, -R5, RZ ;  /* 0x8000000592057210 */ /* 0x000fe40007ffe0ff */
[CC--:B------:R-:W-:Y:S02]  /*0ab0*/  LEA.HI R149, R3.reuse, R146.reuse, RZ, 0x7 ;  /* 0x0000009203957211 */ /* 0x0c0fe400078f38ff */
[----:B------:R-:W-:Y:S02]  /*0ac0*/  SHF.R.S32.HI R2, RZ, 0x1f, R5 ;  /* 0x0000001fff027819 */ /* 0x000fe40000011405 */
[----:B------:R-:W-:Y:S02]  /*0ad0*/  LEA.HI R150, R3, R146, RZ, 0x5 ;  /* 0x0000009203967211 */ /* 0x000fe400078f28ff */
[----:B------:R-:W-:Y:S02]  /*0ae0*/  LEA.HI R4, R2, R5, RZ, 0x3 ;  /* 0x0000000502047211 */ /* 0x000fe400078f18ff */
[----:B------:R-:W-:-:S02]  /*0af0*/  LOP3.LUT R7, R149, 0xffffff80, RZ, 0xc0, !PT ;  /* 0xffffff8095077812 */ /* 0x000fc400078ec0ff */
[----:B------:R-:W-:Y:S01]  /*0b00*/  SHF.R.S32.HI R3, RZ, 0x4, R0 ;  /* 0x00000004ff037819 */ /* 0x000fe20000011400 */
[----:B------:R-:W-:Y:S01]  /*0b10*/  IMAD.SHL.U32 R6, R4, 0x10, RZ ;  /* 0x0000001004067824 */ /* 0x000fe200078e00ff */
[----:B------:R-:W-:Y:S01]  /*0b20*/  LEA.HI R2, R2, R5, RZ, 0x2 ;  /* 0x0000000502027211 */ /* 0x000fe200078f10ff */
[----:B------:R-:W-:Y:S01]  /*0b30*/  IMAD.IADD R146, R146, 0x1, -R7 ;  /* 0x0000000192927824 */ /* 0x000fe200078e0a07 */
[----:B------:R-:W-:Y:S02]  /*0b40*/  LEA.HI R0, R0, R3, RZ, 0x1 ;  /* 0x0000000300007211 */ /* 0x000fe400078f08ff */
[----:B------:R-:W-:Y:S02]  /*0b50*/  SHF.R.S32.HI R150, RZ, 0x5, R150 ;  /* 0x00000005ff967819 */ /* 0x000fe40000011496 */
[----:B------:R-:W-:Y:S02]  /*0b60*/  LOP3.LUT R0, R0, 0x1ffffffe, RZ, 0xc0, !PT ;  /* 0x1ffffffe00007812 */ /* 0x000fe400078ec0ff */
[----:B------:R-:W-:-:S02]  /*0b70*/  LOP3.LUT R4, R2, 0x7fffffc, RZ, 0xc0, !PT ;  /* 0x07fffffc02047812 */ /* 0x000fc400078ec0ff */
[----:B------:R-:W-:Y:S02]  /*0b80*/  LOP3.LUT R7, R6, 0x7fffff80, RZ, 0xc0, !PT ;  /* 0x7fffff8006077812 */ /* 0x000fe400078ec0ff */
[----:B------:R-:W-:Y:S01]  /*0b90*/  SHF.R.S32.HI R149, RZ, 0x7, R149 ;  /* 0x00000007ff957819 */ /* 0x000fe20000011495 */
[----:B------:R-:W3:Y:S01]  /*0ba0*/  S2UR UR6, SR_SWINHI ;  /* 0x00000000000679c3 */ /* 0x000ee20000002f00 */
[----:B------:R-:W-:Y:S01]  /*0bb0*/  SHF.R.S32.HI R9, RZ, 0x1f, R146 ;  /* 0x0000001fff097819 */ /* 0x000fe20000011492 */
[----:B------:R-:W-:Y:S01]  /*0bc0*/  IMAD.IADD R0, R3, 0x1, -R0 ;  /* 0x0000000103007824 */ /* 0x000fe200078e0a00 */
[----:B------:R-:W-:Y:S01]  /*0bd0*/  SHF.R.S32.HI R2, RZ, 0x2, R2 ;  /* 0x00000002ff027819 */ /* 0x000fe20000011402 */
[----:B------:R-:W-:Y:S01]  /*0be0*/  IMAD.IADD R4, R5, 0x1, -R4 ;  /* 0x0000000105047824 */ /* 0x000fe200078e0a04 */
[----:B------:R-:W-:Y:S01]  /*0bf0*/  LEA R7, R150, R7, 0x8 ;  /* 0x0000000796077211 */ /* 0x000fe200078e40ff */
[----:B------:R-:W-:Y:S01]  /*0c00*/  IMAD.HI R3, R149, 0x55555556, RZ ;  /* 0x5555555695037827 */ /* 0x000fe200078e02ff */
[----:B------:R-:W-:-:S03]  /*0c10*/  LEA.HI R8, R9, R146, RZ, 0x2 ;  /* 0x0000009209087211 */ /* 0x000fc600078f10ff */
[----:B------:R-:W-:Y:S01]  /*0c20*/  IMAD.SHL.U32 R2, R2, 0x40, RZ ;  /* 0x0000004002027824 */ /* 0x000fe200078e00ff */
[--C-:B------:R-:W-:Y:S01]  /*0c30*/  SHF.R.S32.HI R10, RZ, 0x2, R8.reuse ;  /* 0x00000002ff0a7819 */ /* 0x100fe20000011408 */
[----:B------:R-:W-:Y:S01]  /*0c40*/  IMAD R7, R4, 0x10, R7 ;  /* 0x0000001004077824 */ /* 0x000fe200078e0207 */
[----:B------:R-:W-:Y:S01]  /*0c50*/  SHF.R.S32.HI R11, RZ, 0x1f, R8 ;  /* 0x0000001fff0b7819 */ /* 0x000fe20000011408 */
[----:B------:R-:W-:Y:S01]  /*0c60*/  IMAD R6, R150, 0x10, R5 ;  /* 0x0000001096067824 */ /* 0x000fe200078e0205 */
[----:B------:R-:W-:Y:S01]  /*0c70*/  LEA.HI R4, R3, R3, RZ, 0x1 ;  /* 0x0000000303047211 */ /* 0x000fe200078f08ff */
[----:B------:R-:W-:Y:S01]  /*0c80*/  IMAD.SHL.U32 R3, R0, 0x8, RZ ;  /* 0x0000000800037824 */ /* 0x000fe200078e00ff */
[----:B------:R-:W-:Y:S02]  /*0c90*/  LEA.HI R11, R11, R10, RZ, 0x3 ;  /* 0x0000000a0b0b7211 */ /* 0x000fe400078f18ff */
[----:B------:R-:W-:Y:S02]  /*0ca0*/  LOP3.LUT R2, R2, 0x40, RZ, 0xc0, !PT ;  /* 0x0000004002027812 */ /* 0x000fe400078ec0ff */
[----:B------:R-:W-:Y:S01]  /*0cb0*/  LEA.HI R0, R9, R146, RZ, 0x5 ;  /* 0x0000009209007211 */ /* 0x000fe200078f28ff */
[----:B------:R-:W-:Y:S01]  /*0cc0*/  UMOV UR39, 0x400 ;  /* 0x0000040000277882 */ /* 0x000fe20000000000 */
[----:B------:R-:W-:-:S02]  /*0cd0*/  LEA R9, R6, R3, 0x5 ;  /* 0x0000000306097211 */ /* 0x000fc400078e28ff */
[----:B------:R-:W-:Y:S02]  /*0ce0*/  LOP3.LUT R11, R11, 0xfffffff8, RZ, 0xc0, !PT ;  /* 0xfffffff80b0b7812 */ /* 0x000fe400078ec0ff */
[----:B------:R-:W-:Y:S01]  /*0cf0*/  LOP3.LUT R3, R2, 0x8, R3, 0xf8, !PT ;  /* 0x0000000802037812 */ /* 0x000fe200078ef803 */
[----:B-1----:R-:W-:Y:S01]  /*0d00*/  ULEA UR39, UR4, UR39, 0x18 ;  /* 0x0000002704277291 */ /* 0x002fe2000f8ec03f */
[----:B------:R-:W-:Y:S01]  /*0d10*/  SHF.R.U32.HI R2, RZ, 0x3, R2 ;  /* 0x00000003ff027819 */ /* 0x000fe20000011602 */
[----:B------:R-:W-:Y:S01]  /*0d20*/  IMAD.IADD R11, R10, 0x1, -R11 ;  /* 0x000000010a0b7824 */ /* 0x000fe200078e0a0b */
[----:B------:R-:W-:Y:S02]  /*0d30*/  LOP3.LUT R5, R8, 0x7ffffffc, RZ, 0xc0, !PT ;  /* 0x7ffffffc08057812 */ /* 0x000fe400078ec0ff */
[----:B------:R-:W-:Y:S02]  /*0d40*/  LOP3.LUT R2, R3, R2, RZ, 0x3c, !PT ;  /* 0x0000000203027212 */ /* 0x000fe400078e3cff */
[----:B------:R-:W-:Y:S01]  /*0d50*/  SHF.R.S32.HI R0, RZ, 0x5, R0 ;  /* 0x00000005ff007819 */ /* 0x000fe20000011400 */
[----:B------:R-:W-:Y:S01]  /*0d60*/  UMOV UR4, UR39 ;  /* 0x0000002700047c82 */ /* 0x000fe20008000000 */
[----:B---3--:R-:W-:Y:S01]  /*0d70*/  UMOV UR5, UR6 ;  /* 0x0000000600057c82 */ /* 0x008fe20008000000 */
[----:B------:R-:W-:Y:S01]  /*0d80*/  MOV R152, 0xfffffffe ;  /* 0xfffffffe00987802 */ /* 0x000fe20000000f00 */
[----:B------:R-:W-:Y:S01]  /*0d90*/  IMAD.IADD R2, R2, 0x1, R7 ;  /* 0x0000000102027824 */ /* 0x000fe200078e0207 */
[----:B------:R-:W-:Y:S01]  /*0da0*/  LEA R11, R0, R11, 0x4 ;  /* 0x0000000b000b7211 */ /* 0x000fe200078e20ff */
[----:B------:R-:W-:-:S02]  /*0db0*/  IMAD.IADD R5, R146, 0x1, -R5 ;  /* 0x0000000192057824 */ /* 0x000fc400078e0a05 */
[----:B------:R-:W-:Y:S02]  /*0dc0*/  IMAD.U32 R16, RZ, RZ, UR4 ;  /* 0x00000004ff107e24 */ /* 0x000fe4000f8e00ff */
[----:B------:R-:W-:Y:S02]  /*0dd0*/  IMAD.U32 R17, RZ, RZ, UR5 ;  /* 0x00000005ff117e24 */ /* 0x000fe4000f8e00ff */
[----:B------:R-:W-:Y:S01]  /*0de0*/  IMAD R4, R4, -0x3, R149 ;  /* 0xfffffffd04047824 */ /* 0x000fe200078e0295 */
[----:B------:R-:W-:Y:S01]  /*0df0*/  MOV R145, RZ ;  /* 0x000000ff00917202 */ /* 0x000fe20000000f00 */
[----:B------:R-:W-:Y:S01]  /*0e00*/  IMAD R152, R5, R152, 0x90 ;  /* 0x0000009005987424 */ /* 0x000fe200078e0298 */
[----:B------:R-:W-:Y:S01]  /*0e10*/  LEA R2, R2, UR39, 0x1 ;  /* 0x0000002702027c11 */ /* 0x000fe2000f8e08ff */
[----:B------:R-:W-:Y:S01]  /*0e20*/  IMAD.WIDE R16, R9, 0x2, R16 ;  /* 0x0000000209107825 */ /* 0x000fe200078e0210 */
[----:B------:R-:W-:-:S03]  /*0e30*/  UMOV UR60, URZ ;  /* 0x0000003f003c7c82 */ /* 0x000fc60008000000 */
[----:B------:R-:W-:Y:S02]  /*0e40*/  IMAD R151, R4, 0x40, R11 ;  /* 0x0000004004977824 */ /* 0x000fe400078e020b */
[----:B------:R-:W-:Y:S01]  /*0e50*/  IMAD.U32 R144, RZ, RZ, UR7 ;  /* 0x00000007ff907e24 */ /* 0x000fe2000f8e00ff */
[----:B------:R-:W-:Y:S01]  /*0e60*/  UMOV UR38, URZ ;  /* 0x0000003f00267c82 */ /* 0x000fe20008000000 */
[----:B--2---:R-:W-:-:S07]  /*0e70*/  LOP3.LUT R19, R12, 0x1, RZ, 0xfc, !PT ;  /* 0x000000010c137812 */ /* 0x004fce00078efcff */
.L_x_31:
[----:B------:R-:W1:Y:S01]  /*0e80*/  SHFL.IDX PT, R0, R149, RZ, 0x1f ;  /* 0x00001fff95007589 */ /* 0x000e6200000e0000 */
[----:B------:R-:W-:Y:S01]  /*0e90*/  ULDC UR4, c[0x0][0xda8] ;  /* 0x00036a0000047ab9 */ /* 0x000fe20000000800 */
[----:B------:R-:W-:Y:S01]  /*0ea0*/  R2UR UR11, R144 ;  /* 0x00000000900b72ca */ /* 0x000fe200000e0000 */
[----:B------:R-:W-:Y:S01]  /*0eb0*/  UISETP.NE.AND UP1, UPT, UR4, 0x1, UPT ;  /* 0x000000010400788c */ /* 0x000fe2000bf25270 */
[----:B--2---:R-:W2:Y:S01]  /*0ec0*/  LDC R23, c[0x0][0x2e0] ;  /* 0x0000b800ff177b82 */ /* 0x004ea20000000800 */
[----:B------:R-:W-:Y:S01]  /*0ed0*/  ULDC.64 UR6, c[0x0][0x3f8] ;  /* 0x0000fe0000067ab9 */ /* 0x000fe20000000a00 */
[----:B------:R-:W-:Y:S01]  /*0ee0*/  ULDC UR4, c[0x0][0xdb4] ;  /* 0x00036d0000047ab9 */ /* 0x000fe20000000800 */
[----:B------:R-:W-:Y:S02]  /*0ef0*/  UISETP.NE.U32.AND UP0, UPT, UR6, URZ, UPT ;  /* 0x0000003f0600728c */ /* 0x000fe4000bf05070 */
[----:B------:R-:W-:Y:S02]  /*0f00*/  UISETP.NE.AND UP2, UPT, UR4, 0x1, UPT ;  /* 0x000000010400788c */ /* 0x000fe4000bf45270 */
[----:B------:R-:W-:Y:S01]  /*0f10*/  UISETP.NE.AND.EX UP0, UPT, UR7, URZ, UPT, UP0 ;  /* 0x0000003f0700728c */ /* 0x000fe2000bf05300 */
[----:B------:R-:W-:-:S02]  /*0f20*/  ULDC UR8, c[0x0][0x404] ;  /* 0x0001010000087ab9 */ /* 0x000fc40000000800 */
[----:B------:R-:W-:Y:S01]  /*0f30*/  @UP1 ULDC UR4, c[0x0][0xdac] ;  /* 0x00036b0000041ab9 */ /* 0x000fe20000000800 */
[----:B------:R-:W-:Y:S01]  /*0f40*/  @UP1 ULDC UR10, c[0x0][0xdb0] ;  /* 0x00036c00000a1ab9 */ /* 0x000fe20000000800 */
[----:B------:R-:W-:Y:S02]  /*0f50*/  UIMAD.WIDE.U32 UR4, UR11, UR4, URZ ;  /* 0x000000040b0472a5 */ /* 0x000fe4000f8e003f */
[----:B------:R-:W-:Y:S01]  /*0f60*/  UMOV UR12, UR11 ;  /* 0x0000000b000c7c82 */ /* 0x000fe20008000000 */
[----:B------:R-:W-:Y:S02]  /*0f70*/  UIADD3 UR9, UR39, 0x24300, URZ ;  /* 0x0002430027097890 */ /* 0x000fe4000fffe03f */
[----:B------:R-:W-:Y:S02]  /*0f80*/  @UP1 USHF.R.U32.HI UR12, URZ, UR10, UR5 ;  /* 0x0000000a3f0c1299 */ /* 0x000fe40008011605 */
[----:B------:R-:W-:Y:S01]  /*0f90*/  USEL UR8, UR8, 0x1, UP0 ;  /* 0x0000000108087887 */ /* 0x000fe20008000000 */
[----:B-1----:R-:W-:Y:S01]  /*0fa0*/  R2UR UR61, R0 ;  /* 0x00000000003d72ca */ /* 0x002fe200000e0000 */
[----:B------:R-:W-:-:S02]  /*0fb0*/  ULOP3.LUT UP0, URZ, UR9, 0x9f, URZ, 0xc0, !UPT ;  /* 0x0000009f093f7892 */ /* 0x000fc4000f80c03f */
[----:B------:R-:W-:Y:S01]  /*0fc0*/  IMAD.U32 R148, RZ, RZ, UR12 ;  /* 0x0000000cff947e24 */ /* 0x000fe2000f8e00ff */
[----:B------:R-:W-:Y:S01]  /*0fd0*/  UMOV UR36, UR12 ;  /* 0x0000000c00247c82 */ /* 0x000fe20008000000 */
[----:B--2---:R-:W-:Y:S02]  /*0fe0*/  IMAD R23, R23, UR8, RZ ;  /* 0x0000000817177c24 */ /* 0x004fe4000f8e02ff */
[----:B------:R-:W-:Y:S02]  /*0ff0*/  PLOP3.LUT P0, PT, PT, PT, UP0, 0x80, 0x0 ;  /* 0x000000000000781c */ /* 0x000fe40003f0f008 */
[----:B------:R-:W-:-:S04]  /*1000*/  VIADD R0, R23, 0x8f ;  /* 0x0000008f17007836 */ /* 0x000fc80000000000 */
[----:B------:R-:W-:Y:S01]  /*1010*/  UIMAD.WIDE UR6, UR61, 0x55555556, URZ ;  /* 0x555555563d0678a5 */ /* 0x000fe2000f8e023f */
[----:B------:R-:W-:-:S03]  /*1020*/  IMAD.HI R0, R0, 0x38e38e39, RZ ;  /* 0x38e38e3900007827 */ /* 0x000fc600078e02ff */
[----:B------:R-:W-:Y:S02]  /*1030*/  ULEA.HI UR37, UR7, UR7, URZ, 0x1 ;  /* 0x0000000707257291 */ /* 0x000fe4000f8f083f */
[----:B------:R-:W-:Y:S01]  /*1040*/  SHF.R.U32.HI R3, RZ, 0x1f, R0 ;  /* 0x0000001fff037819 */ /* 0x000fe20000011600 */
[----:B------:R-:W-:Y:S01]  /*1050*/  @UP2 ULDC.64 UR6, c[0x0][0xdb8] ;  /* 0x00036e0000062ab9 */ /* 0x000fe20000000a00 */
[----:B------:R-:W-:Y:S02]  /*1060*/  UIMAD UR37, UR37, -0x3, UR61 ;  /* 0xfffffffd252578a4 */ /* 0x000fe4000f8e023d */
[----:B------:R-:W-:Y:S01]  /*1070*/  UIMAD.WIDE.U32 UR4, UR12, UR6, URZ ;  /* 0x000000060c0472a5 */ /* 0x000fe2000f8e003f */
[----:B------:R-:W-:Y:S01]  /*1080*/  LEA.HI.SX32 R22, R0, R3, 0x1b ;  /* 0x0000000300167211 */ /* 0x000fe200078fdaff */
[----:B------:R-:W-:Y:S02]  /*1090*/  ULEA UR6, UR37, UR9, 0xb ;  /* 0x0000000925067291 */ /* 0x000fe4000f8e583f */
[----:B------:R-:W-:-:S02]  /*10a0*/  @UP2 USHF.R.U32.HI UR36, URZ, UR7, UR5 ;  /* 0x000000073f242299 */ /* 0x000fc40008011605 */
[----:B------:R-:W-:-:S04]  /*10b0*/  USHF.R.U32.HI UR6, URZ, 0x4, UR6 ;  /* 0x000000043f067899 */ /* 0x000fc80008011606 */
[----:B------:R-:W-:-:S06]  /*10c0*/  ULOP3.LUT UR4, UR6, 0x3fff, URZ, 0xc0, !UPT ;  /* 0x00003fff06047892 */ /* 0x000fcc000f8ec03f */
[----:B---3--:R-:W-:Y:S01]  /*10d0*/  IMAD.U32 R18, RZ, RZ, UR4 ;  /* 0x00000004ff127e24 */ /* 0x008fe2000f8e00ff */
[----:B------:R-:W-:Y:S02]  /*10e0*/  UMOV UR4, UR11 ;  /* 0x0000000b00047c82 */ /* 0x000fe40008000000 */
[----:B------:R-:W-:Y:S01]  /*10f0*/  MOV R147, UR4 ;  /* 0x0000000400937c02 */ /* 0x000fe20008000f00 */
[----:B------:R-:W-:Y:S06]  /*1100*/  @!P0 BRA `(.L_x_9) ;  /* 0x0000000000408947 */ /* 0x000fec0003800000 */
[----:B------:R-:W-:Y:S01]  /*1110*/  MOV R0, 0x0 ;  /* 0x0000000000007802 */ /* 0x000fe20000000f00 */
[----:B------:R-:W-:Y:S01]  /*1120*/  ULDC.64 UR4, c[0x4][0xa8] ;  /* 0x01002a0000047ab9 */ /* 0x000fe20000000a00 */
[----:B------:R-:W-:Y:S01]  /*1130*/  ULDC.64 UR6, c[0x4][0x20] ;  /* 0x0100080000067ab9 */ /* 0x000fe20000000a00 */
[----:B------:R-:W-:Y:S01]  /*1140*/  IMAD.U32 R4, RZ, RZ, UR4 ;  /* 0x00000004ff047e24 */ /* 0x000fe2000f8e00ff */
[----:B------:R1:W2:Y:S01]  /*1150*/  LDC.64 R14, c[0x4][R0] ;  /* 0x01000000000e7b82 */ /* 0x0002a20000000a00 */
[----:B------:R-:W-:Y:S01]  /*1160*/  IMAD.U32 R5, RZ, RZ, UR5 ;  /* 0x00000005ff057e24 */ /* 0x000fe2000f8e00ff */
[----:B------:R-:W-:Y:S01]  /*1170*/  ULDC.64 UR4, c[0x4][0xb0] ;  /* 0x01002c0000047ab9 */ /* 0x000fe20000000a00 */
[----:B------:R-:W-:Y:S01]  /*1180*/  IMAD.U32 R10, RZ, RZ, UR6 ;  /* 0x00000006ff0a7e24 */ /* 0x000fe2000f8e00ff */
[----:B------:R-:W-:Y:S01]  /*1190*/  MOV R7, UR5 ;  /* 0x0000000500077c02 */ /* 0x000fe20008000f00 */
[----:B------:R-:W-:Y:S01]  /*11a0*/  IMAD.U32 R6, RZ, RZ, UR4 ;  /* 0x00000004ff067e24 */ /* 0x000fe2000f8e00ff */
[----:B------:R-:W-:Y:S01]  /*11b0*/  MOV R12, 0x1 ;  /* 0x00000001000c7802 */ /* 0x000fe20000000f00 */
[----:B------:R-:W-:-:S02]  /*11c0*/  IMAD.U32 R11, RZ, RZ, UR7 ;  /* 0x00000007ff0b7e24 */ /* 0x000fc4000f8e00ff */
[----:B------:R-:W-:Y:S02]  /*11d0*/  IMAD.MOV.U32 R8, RZ, RZ, 0x70 ;  /* 0x00000070ff087424 */ /* 0x000fe400078e00ff */
[----:B-1----:R-:W-:-:S07]  /*11e0*/  IMAD.MOV.U32 R13, RZ, RZ, RZ ;  /* 0x000000ffff0d7224 */ /* 0x002fce00078e00ff */
[----:B------:R-:W-:-:S07]  /*11f0*/  LEPC R20, `(.L_x_9) ;  /* 0x000000001014794e */ /* 0x000fce0000000000 */
[----:B--2---:R-:W-:Y:S05]  /*1200*/  CALL.ABS.NOINC R14 ;  /* 0x000000000e007343 */ /* 0x004fea0003c00000 */
.L_x_9:
[----:B------:R-:W-:Y:S02]  /*1210*/  LOP3.LUT R0, R145, 0x1, RZ, 0xc0, !PT ;  /* 0x0000000191007812 */ /* 0x000fe400078ec0ff */
[----:B------:R-:W-:Y:S02]  /*1220*/  ISETP.NE.AND P0, PT, R19, 0x3, PT ;  /* 0x000000031300780c */ /* 0x000fe40003f05270 */
[----:B------:R-:W-:-:S04]  /*1230*/  SHF.L.U32 R0, R0, 0x1f, RZ ;  /* 0x0000001f00007819 */ /* 0x000fc800000006ff */
[----:B------:R-:W1:Y:S02]  /*1240*/  SYNCS.PHASECHK.TRANS64.TRYWAIT P1, [UR39+0x31c00], R0 ;  /* 0x031c0000ff0075a7 */ /* 0x000e640008020167 */
[----:B-1----:R-:W-:Y:S05]  /*1250*/  @!P1 BRA `(.L_x_10) ;  /* 0x000000c000c09947 */ /* 0x002fea0003800000 */
.L_x_89:
[----:B------:R-:W-:Y:S05]  /*1260*/  @!P0 BRA `(.L_x_11) ;  /* 0x0000000000048947 */ /* 0x000fea0003800000 */
[----:B------:R-:W-:Y:S01]  /*1270*/  BPT.TRAP 0x1 ;  /* 0x000000040000795c */ /* 0x000fe20000300000 */
.L_x_11:
[----:B-1----:R-:W-:Y:S02]  /*1280*/  IMAD.U32 R0, RZ, RZ, UR38 ;  /* 0x00000026ff007e24 */ /* 0x002fe4000f8e00ff */
[----:B------:R-:W-:-:S03]  /*1290*/  IMAD.U32 R3, RZ, RZ, UR60 ;  /* 0x0000003cff037e24 */ /* 0x000fc6000f8e00ff */
[----:B------:R-:W-:Y:S02]  /*12a0*/  LEA R0, R0, UR39, 0x3 ;  /* 0x0000002700007c11 */ /* 0x000fe4000f8e18ff */
[----:B------:R-:W-:-:S04]  /*12b0*/  SHF.L.U32 R3, R3, 0x1f, RZ ;  /* 0x0000001f03037819 */ /* 0x000fc800000006ff */
[----:B------:R1:W2:Y:S01]  /*12c0*/  SYNCS.PHASECHK.TRANS64.TRYWAIT P2, [R0+URZ+0x31c30], R3 ;  /* 0x031c3003000075a7 */ /* 0x0002a2000804017f */
[----:B------:R-:W-:Y:S05]  /*12d0*/  @!P0 BRA `(.L_x_12) ;  /* 0x0000000000048947 */ /* 0x000fea0003800000 */
[----:B------:R-:W-:Y:S01]  /*12e0*/  BPT.TRAP 0x1 ;  /* 0x000000040000795c */ /* 0x000fe20000300000 */
.L_x_12:
[----:B------:R-:W3:Y:S01]  /*12f0*/  S2R R4, SR_TID.X ;  /* 0x0000000000047919 */ /* 0x000ee20000002100 */
[----:B------:R-:W-:Y:S02]  /*1300*/  MOV R71, RZ ;  /* 0x000000ff00477202 */ /* 0x000fe40000000f00 */
[----:B---3--:R-:W-:Y:S01]  /*1310*/  LOP3.LUT P1, RZ, R4, 0x7f, RZ, 0xc0, !PT ;  /* 0x0000007f04ff7812 */ /* 0x008fe2000782c0ff */
[----:B--2---:R-:W-:-:S12]  /*1320*/  @P2 BRA `(.L_x_13) ;  /* 0x0000000000082947 */ /* 0x004fd80003800000 */
[----:B------:R-:W2:Y:S02]  /*1330*/  SYNCS.PHASECHK.TRANS64.TRYWAIT P2, [R0+URZ+0x31c30], R3 ;  /* 0x031c3003000075a7 */ /* 0x000ea4000804017f */
[----:B--2---:R-:W-:Y:S05]  /*1340*/  @!P2 BRA `(.L_x_14) ;  /* 0x000000c0009ca947 */ /* 0x004fea0003800000 */
.L_x_13:
[----:B------:R-:W-:Y:S05]  /*1350*/  WARPSYNC.ALL ;  /* 0x0000000000007948 */ /* 0x000fea0003800000 */
[----:B------:R-:W-:Y:S01]  /*1360*/  UIADD3 UR4, UR39, 0x16a00, URZ ;  /* 0x00016a0027047890 */ /* 0x000fe2000fffe03f */
[----:B------:R-:W-:Y:S01]  /*1370*/  WARPGROUP.ARRIVE ;  /* 0x00000000000079c5 */ /* 0x000fe20000000000 */
[----:B------:R-:W-:Y:S01]  /*1380*/  ULEA UR37, UR37, UR39, 0xc ;  /* 0x0000002725257291 */ /* 0x000fe2000f8e603f */
[----:B------:R-:W-:Y:S01]  /*1390*/  P2R R68, PR, RZ, 0x1 ;  /* 0x00000001ff447803 */ /* 0x000fe20000000000 */
[----:B------:R-:W-:Y:S01]  /*13a0*/  USHF.R.U32.HI UR4, URZ, 0x4, UR4 ;  /* 0x000000043f047899 */ /* 0x000fe20008011604 */
[----:B-12---:R-:W-:Y:S01]  /*13b0*/  @!P1 VIADD R0, R0, 0x31c40 ;  /* 0x00031c4000009836 */ /* 0x006fe20000000000 */
[----:B------:R-:W-:-:S02]  /*13c0*/  UIADD3 UR37, UR37, 0xda00, URZ ;  /* 0x0000da0025257890 */ /* 0x000fc4000fffe03f */
[----:B------:R-:W-:Y:S02]  /*13d0*/  ULOP3.LUT UR4, UR4, 0x3fff, URZ, 0xc0, !UPT ;  /* 0x00003fff04047892 */ /* 0x000fe4000f8ec03f */
[----:B------:R-:W-:Y:S02]  /*13e0*/  USHF.R.U32.HI UR5, URZ, 0x4, UR37 ;  /* 0x000000043f057899 */ /* 0x000fe40008011625 */
[----:B------:R-:W-:Y:S02]  /*13f0*/  ULOP3.LUT UR37, UR4, 0x10000, URZ, 0xfc, !UPT ;  /* 0x0001000004257892 */ /* 0x000fe4000f8efc3f */
[----:B------:R-:W-:Y:S02]  /*1400*/  ULOP3.LUT UR5, UR5, 0x3fff, URZ, 0xc0, !UPT ;  /* 0x00003fff05057892 */ /* 0x000fe4000f8ec03f */
[----:B------:R-:W-:Y:S02]  /*1410*/  UIMAD UR4, UR38, 0x6c0, UR37 ;  /* 0x000006c0260478a4 */ /* 0x000fe4000f8e0225 */
[----:B------:R-:W-:Y:S01]  /*1420*/  ULOP3.LUT UR5, UR5, 0x10000, URZ, 0xfc, !UPT ;  /* 0x0001000005057892 */ /* 0x000fe2000f8efc3f */
[----:B------:R-:W-:Y:S01]  /*1430*/  UMOV UR31, 0x80000020 ;  /* 0x80000020001f7882 */ /* 0x000fe20000000000 */
[----:B------:R-:W-:Y:S01]  /*1440*/  UMOV UR29, 0x80000020 ;  /* 0x80000020001d7882 */ /* 0x000fe20000000000 */
[----:B------:R-:W-:-:S02]  /*1450*/  UIADD3 UR10, UR4, 0x40, URZ ;  /* 0x00000040040a7890 */ /* 0x000fc4000fffe03f */
[----:B------:R-:W-:Y:S02]  /*1460*/  UMOV UR30, UR4 ;  /* 0x00000004001e7c82 */ /* 0x000fe40008000000 */
[----:B------:R-:W-:Y:S01]  /*1470*/  UMOV UR28, UR5 ;  /* 0x00000005001c7c82 */ /* 0x000fe20008000000 */
[----:B------:R-:W-:Y:S01]  /*1480*/  UMOV UR9, UR29 ;  /* 0x0000001d00097c82 */ /* 0x000fe20008000000 */
[----:B------:R-:W-:Y:S01]  /*1490*/  HGMMA.64x16x16.F32.BF16 R96, gdesc[UR28], RZ, !UPT, gsb0 ;  /* 0x002000001c6079f0 */ /* 0x000fe2000c0018ff */
[----:B------:R-:W-:Y:S01]  /*14a0*/  UMOV UR8, UR28 ;  /* 0x0000001c00087c82 */ /* 0x000fe20008000000 */
[----:B------:R-:W-:Y:S01]  /*14b0*/  UMOV UR11, 0x80000020 ;  /* 0x80000020000b7882 */ /* 0x000fe20000000000 */
[----:B------:R-:W-:Y:S02]  /*14c0*/  UIADD3 UR6, UR4, 0x80, URZ ;  /* 0x0000008004067890 */ /* 0x000fe4000fffe03f */
[----:B------:R-:W-:Y:S02]  /*14d0*/  UIADD3 UR7, UR4, 0xc0, URZ ;  /* 0x000000c004077890 */ /* 0x000fe4000fffe03f */
[----:B------:R-:W-:-:S02]  /*14e0*/  UIADD3 UR12, UR4, 0x100, URZ ;  /* 0x00000100040c7890 */ /* 0x000fc4000fffe03f */
[----:B------:R-:W-:Y:S02]  /*14f0*/  UIADD3 UR13, UR4, 0x140, URZ ;  /* 0x00000140040d7890 */ /* 0x000fe4000fffe03f */
[----:B------:R-:W-:Y:S01]  /*1500*/  UIADD3 UR14, UR5, 0x300, URZ ;  /* 0x00000300050e7890 */ /* 0x000fe2000fffe03f */
[----:B------:R-:W-:Y:S01]  /*1510*/  UMOV UR15, 0x80000020 ;  /* 0x80000020000f7882 */ /* 0x000fe20000000000 */
[----:B------:R-:W-:Y:S02]  /*1520*/  UIADD3 UR16, UR5, 0x302, URZ ;  /* 0x0000030205107890 */ /* 0x000fe4000fffe03f */
[----:B------:R-:W-:Y:S01]  /*1530*/  UIADD3 UR18, UR4, 0x242, URZ ;  /* 0x0000024204127890 */ /* 0x000fe2000fffe03f */
[----:B------:R-:W-:Y:S01]  /*1540*/  UMOV UR17, 0x80000020 ;  /* 0x8000002000117882 */ /* 0x000fe20000000000 */
[----:B------:R-:W-:Y:S01]  /*1550*/  UMOV UR19, 0x80000020 ;  /* 0x8000002000137882 */ /* 0x000fe20000000000 */
[----:B------:R-:W-:Y:S02]  /*1560*/  UIADD3 UR20, UR5, 0x600, URZ ;  /* 0x0000060005147890 */ /* 0x000fe4000fffe03f */
[----:B------:R-:W-:Y:S01]  /*1570*/  UIADD3 UR22, UR4, 0x480, URZ ;  /* 0x0000048004167890 */ /* 0x000fe2000fffe03f */
[----:B------:R-:W-:Y:S01]  /*1580*/  UMOV UR21, 0x80000020 ;  /* 0x8000002000157882 */ /* 0x000fe20000000000 */
[----:B------:R-:W-:Y:S01]  /*1590*/  UMOV UR23, 0x80000020 ;  /* 0x8000002000177882 */ /* 0x000fe20000000000 */
[----:B------:R-:W-:-:S02]  /*15a0*/  UIADD3 UR24, UR5, 0x602, URZ ;  /* 0x0000060205187890 */ /* 0x000fc4000fffe03f */
[----:B------:R-:W-:Y:S01]  /*15b0*/  UIADD3 UR26, UR4, 0x482, URZ ;  /* 0x00000482041a7890 */ /* 0x000fe2000fffe03f */
[----:B------:R-:W-:Y:S01]  /*15c0*/  UMOV UR25, 0x80000020 ;  /* 0x8000002000197882 */ /* 0x000fe20000000000 */
[----:B------:R-:W-:Y:S01]  /*15d0*/  UMOV UR27, 0x80000020 ;  /* 0x80000020001b7882 */ /* 0x000fe20000000000 */
[----:B------:R-:W-:Y:S02]  /*15e0*/  WARPGROUP.DEPBAR.LE gsb0, 0x0 ;  /* 0x00008000000079c5 */ /* 0x000fe40000010000 */
[----:B------:R-:W-:-:S06]  /*15f0*/  WARPGROUP.ARRIVE ;  /* 0x00000000000079c5 */ /* 0x000fcc0000000000 */
[----:B------:R-:W-:Y:S01]  /*1600*/  HGMMA.64x16x16.F32.BF16 R88, gdesc[UR8], RZ, !UPT, gsb0 ;  /* 0x00200000085879f0 */ /* 0x000fe2000c0018ff */
[----:B------:R-:W-:Y:S01]  /*1610*/  UMOV UR8, UR28 ;  /* 0x0000001c00087c82 */ /* 0x000fe20008000000 */
[----:B------:R-:W-:Y:S01]  /*1620*/  UMOV UR9, UR29 ;  /* 0x0000001d00097c82 */ /* 0x000fe20008000000 */
[----:B------:R-:W-:Y:S01]  /*1630*/  UMOV UR10, UR6 ;  /* 0x00000006000a7c82 */ /* 0x000fe20008000000 */
[----:B------:R-:W-:Y:S01]  /*1640*/  UMOV UR11, 0x80000020 ;  /* 0x80000020000b7882 */ /* 0x000fe20000000000 */
[----:B------:R-:W-:Y:S01]  /*1650*/  UIADD3 UR6, UR4, 0x180, URZ ;  /* 0x0000018004067890 */ /* 0x000fe2000fffe03f */
        /* <DEDUP_REMOVED lines=23> */
[----:B------:R-:W-:Y:S02]  /*17d0*/  UIADD3 UR13, UR5, 0x2, URZ ;  /* 0x00000002050d7890 */ /* 0x000fe4000fffe03f */
        /* <DEDUP_REMOVED lines=29> */
[----:B------:R-:W-:Y:S01]  /*19b0*/  UMOV UR9, 0x80000020 ;  /* 0x8000002000097882 */ /* 0x000fe20000000000 */
[----:B------:R-:W-:Y:S01]  /*19c0*/  UMOV UR10, UR6 ;  /* 0x00000006000a7c82 */ /* 0x000fe20008000000 */
[----:B------:R-:W-:Y:S01]  /*19d0*/  UMOV UR11, 0x80000020 ;  /* 0x80000020000b7882 */ /* 0x000fe20000000000 */
[----:B------:R-:W-:Y:S02]  /*19e0*/  UIADD3 UR6, UR4, 0x82, URZ ;  /* 0x0000008204067890 */ /* 0x000fe4000fffe03f */
[----:B------:R-:W-:Y:S01]  /*19f0*/  UIADD3 UR13, UR4, 0x142, URZ ;  /* 0x00000142040d7890 */ /* 0x000fe2000fffe03f */
[----:B------:R-:W-:Y:S02]  /*1a00*/  WARPGROUP.DEPBAR.LE gsb0, 0x0 ;  /* 0x00008000000079c5 */ /* 0x000fe40000010000 */
[----:B------:R-:W-:-:S06]  /*1a10*/  WARPGROUP.ARRIVE ;  /* 0x00000000000079c5 */ /* 0x000fcc0000000000 */
[----:B------:R-:W-:Y:S01]  /*1a20*/  HGMMA.64x16x16.F32.BF16 R96, gdesc[UR8], R96, gsb0 ;  /* 0x00200000086079f0 */ /* 0x000fe20008001860 */
[----:B------:R-:W-:Y:S01]  /*1a30*/  UIADD3 UR10, UR4, 0x42, URZ ;  /* 0x00000042040a7890 */ /* 0x000fe2000fffe03f */
[----:B------:R-:W-:Y:S01]  /*1a40*/  UMOV UR11, 0x80000020 ;  /* 0x80000020000b7882 */ /* 0x000fe20000000000 */
[----:B------:R-:W-:Y:S02]  /*1a50*/  WARPGROUP.DEPBAR.LE gsb0, 0x0 ;  /* 0x00008000000079c5 */ /* 0x000fe40000010000 */
[----:B------:R-:W-:-:S06]  /*1a60*/  WARPGROUP.ARRIVE ;  /* 0x00000000000079c5 */ /* 0x000fcc0000000000 */
[----:B------:R-:W-:Y:S01]  /*1a70*/  HGMMA.64x16x16.F32.BF16 R88, gdesc[UR8], R88, gsb0 ;  /* 0x00200000085879f0 */ /* 0x000fe20008001858 */
[----:B------:R-:W-:Y:S01]  /*1a80*/  UMOV UR10, UR6 ;  /* 0x00000006000a7c82 */ /* 0x000fe20008000000 */
[----:B------:R-:W-:Y:S01]  /*1a90*/  UMOV UR11, 0x80000020 ;  /* 0x80000020000b7882 */ /* 0x000fe20000000000 */
[----:B------:R-:W-:Y:S01]  /*1aa0*/  UIADD3 UR6, UR4, 0x182, URZ ;  /* 0x0000018204067890 */ /* 0x000fe2000fffe03f */
        /* <DEDUP_REMOVED lines=35> */
[----:B------:R-:W-:Y:S01]  /*1ce0*/  UMOV UR12, UR14 ;  /* 0x0000000e000c7c82 */ /* 0x000fe20008000000 */
[----:B------:R-:W-:Y:S01]  /*1cf0*/  UMOV UR14, UR6 ;  /* 0x00000006000e7c82 */ /* 0x000fe20008000000 */
[----:B------:R-:W-:Y:S01]  /*1d00*/  UIADD3 UR6, UR4, 0x2c0, URZ ;  /* 0x000002c004067890 */ /* 0x000fe2000fffe03f */
[----:B------:R-:W-:Y:S02]  /*1d10*/  WARPGROUP.DEPBAR.LE gsb0, 0x0 ;  /* 0x00008000000079c5 */ /* 0x000fe40000010000 */
[----:B------:R-:W-:-:S06]  /*1d20*/  WARPGROUP.ARRIVE ;  /* 0x00000000000079c5 */ /* 0x000fcc0000000000 */
[----:B------:R-:W-:Y:S01]  /*1d30*/  HGMMA.64x16x16.F32.BF16 R24, gdesc[UR8], R24, gsb0 ;  /* 0x00200000081879f0 */ /* 0x000fe20008001818 */
        /* <DEDUP_REMOVED lines=51> */
[----:B------:R-:W-:Y:S03]  /*2070*/  HGMMA.64x16x16.F32.BF16 R24, gdesc[UR12], R24, gsb0 ;  /* 0x002000000c1879f0 */ /* 0x000fe60008001818 */
        /* <DEDUP_REMOVED lines=45> */
[----:B------:R-:W-:Y:S01]  /*2350*/  ULDC UR10, c[0x0][0x9d8] ;  /* 0x00027600000a7ab9 */ /* 0x000fe20000000800 */
        /* <DEDUP_REMOVED lines=49> */
[----:B------:R-:W-:Y:S01]  /*2670*/  UMOV UR5, UR25 ;  /* 0x0000001900057c82 */ /* 0x000fe20008000000 */
        /* <DEDUP_REMOVED lines=9> */
[----:B------:R-:W-:Y:S01]  /*2710*/  WARPGROUP.ARRIVE ;  /* 0x00000000000079c5 */ /* 0x000fe20000000000 */
[----:B------:R-:W-:Y:S01]  /*2720*/  FMUL.FTZ R4, R96, UR10 ;  /* 0x0000000a60047c20 */ /* 0x000fe20008410000 */
[----:B------:R-:W-:Y:S01]  /*2730*/  FMUL.FTZ R8, R97, UR10 ;  /* 0x0000000a61087c20 */ /* 0x000fe20008410000 */
[----:B------:R-:W-:Y:S01]  /*2740*/  FMUL.FTZ R9, R101, UR10 ;  /* 0x0000000a65097c20 */ /* 0x000fe20008410000 */
[----:B------:R-:W-:Y:S01]  /*2750*/  FMUL.FTZ R7, R100, UR10 ;  /* 0x0000000a64077c20 */ /* 0x000fe20008410000 */
[----:B------:R-:W-:Y:S01]  /*2760*/  FMUL.FTZ R3, R98, UR10 ;  /* 0x0000000a62037c20 */ /* 0x000fe20008410000 */
[----:B------:R-:W-:Y:S01]  /*2770*/  HGMMA.64x16x16.F32.BF16 R88, gdesc[UR24], R88, gsb0 ;  /* 0x00200000185879f0 */ /* 0x000fe20008001858 */
[----:B------:R-:W-:Y:S01]  /*2780*/  UIADD3 UR26, UR4, 0x502, URZ ;  /* 0x00000502041a7890 */ /* 0x000fe2000fffe03f */
[----:B------:R-:W-:Y:S01]  /*2790*/  MUFU.TANH R4, R4 ;  /* 0x0000000400047308 */ /* 0x000fe20000002400 */
[----:B------:R-:W-:Y:S01]  /*27a0*/  UMOV UR27, 0x80000020 ;  /* 0x80000020001b7882 */ /* 0x000fe20000000000 */
[----:B------:R-:W-:Y:S01]  /*27b0*/  FMUL.FTZ R5, R99, UR10 ;  /* 0x0000000a63057c20 */ /* 0x000fe20008410000 */
[----:B------:R-:W-:Y:S01]  /*27c0*/  FMUL.FTZ R13, R102, UR10 ;  /* 0x0000000a660d7c20 */ /* 0x000fe20008410000 */
[----:B------:R-:W-:-:S04]  /*27d0*/  FMUL.FTZ R12, R103, UR10 ;  /* 0x0000000a670c7c20 */ /* 0x000fc80008410000 */
[----:B------:R-:W1:Y:S08]  /*27e0*/  MUFU.TANH R8, R8 ;  /* 0x0000000800087308 */ /* 0x000e700000002400 */
[----:B------:R-:W-:Y:S08]  /*27f0*/  MUFU.TANH R9, R9 ;  /* 0x0000000900097308 */ /* 0x000ff00000002400 */
[----:B------:R-:W2:Y:S08]  /*2800*/  MUFU.TANH R7, R7 ;  /* 0x0000000700077308 */ /* 0x000eb00000002400 */
[----:B------:R-:W3:Y:S08]  /*2810*/  MUFU.TANH R3, R3 ;  /* 0x0000000300037308 */ /* 0x000ef00000002400 */
[----:B------:R-:W-:Y:S08]  /*2820*/  MUFU.TANH R5, R5 ;  /* 0x0000000500057308 */ /* 0x000ff00000002400 */
[----:B------:R-:W-:Y:S01]  /*2830*/  MUFU.TANH R13, R13 ;  /* 0x0000000d000d7308 */ /* 0x000fe20000002400 */
[----:B------:R-:W-:-:S02]  /*2840*/  WARPGROUP.DEPBAR.LE gsb0, 0x0 ;  /* 0x00008000000079c5 */ /* 0x000fc40000010000 */
        /* <DEDUP_REMOVED lines=13> */
[----:B------:R-:W-:Y:S08]  /*2920*/  MUFU.TANH R10, R10 ;  /* 0x0000000a000a7308 */ /* 0x000ff00000002400 */
[----:B------:R-:W-:Y:S08]  /*2930*/  MUFU.TANH R11, R11 ;  /* 0x0000000b000b7308 */ /* 0x000ff00000002400 */
[----:B------:R-:W-:Y:S08]  /*2940*/  MUFU.TANH R69, R69 ;  /* 0x0000004500457308 */ /* 0x000ff00000002400 */
[----:B------:R-:W4:Y:S08]  /*2950*/  MUFU.TANH R12, R12 ;  /* 0x0000000c000c7308 */ /* 0x000f300000002400 */
[----:B------:R-:W5:Y:S08]  /*2960*/  MUFU.TANH R15, R15 ;  /* 0x0000000f000f7308 */ /* 0x000f700000002400 */
        /* <DEDUP_REMOVED lines=10> */
[----:B------:R-:W5:Y:S01]  /*2a10*/  MUFU.TANH R66, R66 ;  /* 0x0000004200427308 */ /* 0x000f620000002400 */
[----:B------:R-:W-:Y:S01]  /*2a20*/  UMOV UR27, 0x80000020 ;  /* 0x80000020001b7882 */ /* 0x000fe20000000000 */
[----:B------:R-:W-:Y:S01]  /*2a30*/  FMUL.FTZ R80, R82, UR10 ;  /* 0x0000000a52507c20 */ /* 0x000fe20008410000 */
[----:B------:R-:W-:Y:S01]  /*2a40*/  FMUL.FTZ R67, R83, UR10 ;  /* 0x0000000a53437c20 */ /* 0x000fe20008410000 */
[----:B------:R-:W-:-:S04]  /*2a50*/  FMUL.FTZ R82, R87, UR10 ;  /* 0x0000000a57527c20 */ /* 0x000fc80008410000 */
[----:B------:R-:W5:Y:S08]  /*2a60*/  MUFU.TANH R65, R65 ;  /* 0x0000004100417308 */ /* 0x000f700000002400 */
[----:B------:R-:W5:Y:S08]  /*2a70*/  MUFU.TANH R64, R64 ;  /* 0x0000004000407308 */ /* 0x000f700000002400 */
[----:B------:R-:W5:Y:S08]  /*2a80*/  MUFU.TANH R81, R81 ;  /* 0x0000005100517308 */ /* 0x000f700000002400 */
[----:B------:R-:W5:Y:S08]  /*2a90*/  MUFU.TANH R21, R21 ;  /* 0x0000001500157308 */ /* 0x000f700000002400 */
[----:B------:R-:W5:Y:S08]  /*2aa0*/  MUFU.TANH R70, R70 ;  /* 0x0000004600467308 */ /* 0x000f700000002400 */
[----:B------:R-:W5:Y:S01]  /*2ab0*/  MUFU.TANH R80, R80 ;  /* 0x0000005000507308 */ /* 0x000f620000002400 */
        /* <DEDUP_REMOVED lines=24> */
[----:B------:R-:W-:Y:S02]  /*2c40*/  FMUL.FTZ R56, R57, UR10 ;  /* 0x0000000a39387c20 */ /* 0x000fe40008410000 */
[----:B------:R-:W5:Y:S01]  /*2c50*/  MUFU.TANH R85, R85 ;  /* 0x0000005500557308 */ /* 0x000f620000002400 */
[----:B------:R-:W-:Y:S01]  /*2c60*/  FMUL.FTZ R60, R60, UR10 ;  /* 0x0000000a3c3c7c20 */ /* 0x000fe20008410000 */
[----:B------:R-:W-:Y:S01]  /*2c70*/  HGMMA.64x16x16.F32.BF16 R48, gdesc[UR24], R48, gsb0 ;  /* 0x00200000183079f0 */ /* 0x000fe20008001830 */
[----:B------:R-:W-:Y:S01]  /*2c80*/  UIADD3 UR26, UR4, 0x602, URZ ;  /* 0x00000602041a7890 */ /* 0x000fe2000fffe03f */
[----:B------:R-:W-:Y:S01]  /*2c90*/  FMUL.FTZ R89, R61, UR10 ;  /* 0x0000000a3d597c20 */ /* 0x000fe20008410000 */
[----:B------:R-:W-:Y:S01]  /*2ca0*/  UMOV UR27, 0x80000020 ;  /* 0x80000020001b7882 */ /* 0x000fe20000000000 */
[----:B------:R-:W-:Y:S01]  /*2cb0*/  FMUL.FTZ R58, R58, UR10 ;  /* 0x0000000a3a3a7c20 */ /* 0x000fe20008410000 */
[----:B------:R-:W-:Y:S01]  /*2cc0*/  FMUL.FTZ R90, R63, UR10 ;  /* 0x0000000a3f5a7c20 */ /* 0x000fe20008410000 */
[----:B------:R-:W5:Y:S01]  /*2cd0*/  MUFU.TANH R86, R86 ;  /* 0x0000005600567308 */ /* 0x000f620000002400 */
[----:B------:R-:W-:-:S07]  /*2ce0*/  FMUL.FTZ R62, R62, UR10 ;  /* 0x0000000a3e3e7c20 */ /* 0x000fce0008410000 */
        /* <DEDUP_REMOVED lines=8> */
[----:B------:R-:W-:Y:S02]  /*2d70*/  IMAD.IADD R49, R152, 0x1, R23 ;  /* 0x0000000198317824 */ /* 0x000fe400078e0217 */
[----:B------:R-:W-:Y:S01]  /*2d80*/  FMUL.FTZ R53, R53, UR10 ;  /* 0x0000000a35357c20 */ /* 0x000fe20008410000 */
[----:B------:R-:W-:Y:S01]  /*2d90*/  FMUL.FTZ R92, R50, UR10 ;  /* 0x0000000a325c7c20 */ /* 0x000fe20008410000 */
[----:B------:R-:W-:Y:S01]  /*2da0*/  FMUL.FTZ R50, R51, UR10 ;  /* 0x0000000a33327c20 */ /* 0x000fe20008410000 */
[----:B------:R-:W-:Y:S01]  /*2db0*/  HGMMA.64x16x16.F32.BF16 R40, gdesc[UR24], R40, gsb0 ;  /* 0x00200000182879f0 */ /* 0x000fe20008001828 */
[----:B------:R-:W-:Y:S01]  /*2dc0*/  UIADD3 UR26, UR4, 0x642, URZ ;  /* 0x00000642041a7890 */ /* 0x000fe2000fffe03f */
[----:B------:R-:W-:Y:S01]  /*2dd0*/  IMAD R6, R22, -0x90, R49 ;  /* 0xffffff7016067824 */ /* 0x000fe200078e0231 */
[----:B------:R-:W-:Y:S01]  /*2de0*/  UMOV UR27, 0x80000020 ;  /* 0x80000020001b7882 */ /* 0x000fe20000000000 */
[----:B------:R-:W-:Y:S01]  /*2df0*/  FMUL.FTZ R55, R55, UR10 ;  /* 0x0000000a37377c20 */ /* 0x000fe20008410000 */
[----:B------:R-:W-:Y:S01]  /*2e00*/  FMUL.FTZ R54, R54, UR10 ;  /* 0x0000000a36367c20 */ /* 0x000fe20008410000 */
[----:B------:R-:W-:Y:S01]  /*2e10*/  UMOV UR4, UR24 ;  /* 0x0000001800047c82 */ /* 0x000fe20008000000 */
[----:B------:R-:W-:Y:S01]  /*2e20*/  ISETP.GT.AND P2, PT, R6, RZ, PT ;  /* 0x000000ff0600720c */ /* 0x000fe20003f44270 */
[----:B------:R-:W-:Y:S01]  /*2e30*/  FMUL.FTZ R48, R48, UR10 ;  /* 0x0000000a30307c20 */ /* 0x000fe20008410000 */
[C---:B------:R-:W-:Y:S01]  /*2e40*/  ISETP.GT.AND P6, PT, R6.reuse, 0x1, PT ;  /* 0x000000010600780c */ /* 0x040fe20003fc4270 */
[----:B------:R-:W5:Y:S01]  /*2e50*/  MUFU.TANH R89, R89 ;  /* 0x0000005900597308 */ /* 0x000f620000002400 */
[----:B------:R-:W-:Y:S01]  /*2e60*/  ISETP.GT.AND P4, PT, R6, 0x9, PT ;  /* 0x000000090600780c */ /* 0x000fe20003f84270 */
[----:B------:R-:W-:Y:S01]  /*2e70*/  FMUL.FTZ R52, R52, UR10 ;  /* 0x0000000a34347c20 */ /* 0x000fe20008410000 */
[----:B------:R-:W-:-:S02]  /*2e80*/  ISETP.GT.AND P3, PT, R6, 0x10, PT ;  /* 0x000000100600780c */ /* 0x000fc40003f64270 */
[----:B------:R-:W-:Y:S02]  /*2e90*/  ISETP.GT.AND P5, PT, R6, 0x8, PT ;  /* 0x000000080600780c */ /* 0x000fe40003fa4270 */
[----:B-1----:R-:W-:Y:S01]  /*2ea0*/  FSEL R8, R8, -INF , P6 ;  /* 0xff80000008087808 */ /* 0x002fe20003000000 */
[----:B------:R-:W1:Y:S01]  /*2eb0*/  MUFU.TANH R58, R58 ;  /* 0x0000003a003a7308 */ /* 0x000e620000002400 */
[----:B--2---:R-:W-:Y:S02]  /*2ec0*/  FSEL R49, R7, -INF , P5 ;  /* 0xff80000007317808 */ /* 0x004fe40002800000 */
[----:B---3--:R-:W-:Y:S02]  /*2ed0*/  FSEL R3, R3, -INF , P2 ;  /* 0xff80000003037808 */ /* 0x008fe40001000000 */
[----:B----4-:R-:W-:-:S03]  /*2ee0*/  FSEL R7, R12, -INF , P4 ;  /* 0xff8000000c077808 */ /* 0x010fc60002000000 */
[----:B------:R-:W2:Y:S08]  /*2ef0*/  MUFU.TANH R48, R48 ;  /* 0x0000003000307308 */ /* 0x000eb00000002400 */
[----:B------:R-:W3:Y:S08]  /*2f00*/  MUFU.TANH R88, R88 ;  /* 0x0000005800587308 */ /* 0x000ef00000002400 */
[----:B------:R-:W4:Y:S08]  /*2f10*/  MUFU.TANH R91, R91 ;  /* 0x0000005b005b7308 */ /* 0x000f300000002400 */
[----:B------:R-:W4:Y:S01]  /*2f20*/  MUFU.TANH R62, R62 ;  /* 0x0000003e003e7308 */ /* 0x000f220000002400 */
[----:B------:R-:W-:-:S02]  /*2f30*/  WARPGROUP.DEPBAR.LE gsb0, 0x0 ;  /* 0x00008000000079c5 */ /* 0x000fc40000010000 */
[----:B------:R-:W-:Y:S01]  /*2f40*/  WARPGROUP.ARRIVE ;  /* 0x00000000000079c5 */ /* 0x000fe20000000000 */
[----:B------:R-:W-:Y:S01]  /*2f50*/  FMUL.FTZ R131, R45, UR10 ;  /* 0x0000000a2d837c20 */ /* 0x000fe20008410000 */
[----:B------:R-:W-:Y:S01]  /*2f60*/  FMUL.FTZ R51, R40, UR10 ;  /* 0x0000000a28337c20 */ /* 0x000fe20008410000 */
[----:B------:R-:W-:Y:S02]  /*2f70*/  FSEL R45, R4, -INF , P2 ;  /* 0xff800000042d7808 */ /* 0x000fe40001000000 */
[----:B------:R5:W-:Y:S01]  /*2f80*/  MUFU.TANH R40, R53 ;  /* 0x0000003500287308 */ /* 0x000be20000002400 */
[----:B------:R-:W-:Y:S01]  /*2f90*/  FMUL.FTZ R129, R44, UR10 ;  /* 0x0000000a2c817c20 */ /* 0x000fe20008410000 */
[----:B------:R-:W-:Y:S01]  /*2fa0*/  HGMMA.64x16x16.F32.BF16 R32, gdesc[UR24], R32, gsb0 ;  /* 0x00200000182079f0 */ /* 0x000fe20008001820 */
[----:B------:R-:W-:Y:S01]  /*2fb0*/  ISETP.GT.AND P2, PT, R6, 0x11, PT ;  /* 0x000000110600780c */ /* 0x000fe20003f44270 */
[----:B------:R-:W-:Y:S01]  /*2fc0*/  FMUL.FTZ R57, R42, UR10 ;  /* 0x0000000a2a397c20 */ /* 0x000fe20008410000 */
[----:B------:R-:W-:Y:S01]  /*2fd0*/  FSEL R4, R5, -INF , P6 ;  /* 0xff80000005047808 */ /* 0x000fe20003000000 */
[----:B------:R-:W-:Y:S01]  /*2fe0*/  FMUL.FTZ R41, R41, UR10 ;  /* 0x0000000a29297c20 */ /* 0x000fe20008410000 */
[----:B------:R-:W-:Y:S01]  /*2ff0*/  ISETP.GT.AND P6, PT, R6, 0x18, PT ;  /* 0x000000180600780c */ /* 0x000fe20003fc4270 */
[----:B------:R1:W-:Y:S01]  /*3000*/  MUFU.TANH R44, R55 ;  /* 0x00000037002c7308 */ /* 0x0003e20000002400 */
[----:B-----5:R-:W-:Y:S01]  /*3010*/  FSEL R53, R9, -INF , P4 ;  /* 0xff80000009357808 */ /* 0x020fe20002000000 */
[----:B------:R-:W-:Y:S01]  /*3020*/  FMUL.FTZ R61, R43, UR10 ;  /* 0x0000000a2b3d7c20 */ /* 0x000fe20008410000 */
[----:B------:R-:W-:Y:S01]  /*3030*/  FSEL R9, R20, -INF , P3 ;  /* 0xff80000014097808 */ /* 0x000fe20001800000 */
[----:B------:R-:W-:Y:S01]  /*3040*/  FMUL.FTZ R93, R47, UR10 ;  /* 0x0000000a2f5d7c20 */ /* 0x000fe20008410000 */
[----:B------:R-:W-:Y:S01]  /*3050*/  FMNMX.FTZ R20, R45, R8, !PT ;  /* 0x000000082d147209 */ /* 0x000fe20007810000 */
[----:B------:R-:W-:Y:S01]  /*3060*/  FMUL.FTZ R63, R46, UR10 ;  /* 0x0000000a2e3f7c20 */ /* 0x000fe20008410000 */
[----:B------:R-:W-:Y:S01]  /*3070*/  FSEL R59, R11, -INF , P2 ;  /* 0xff8000000b3b7808 */ /* 0x000fe20001000000 */
[----:B------:R5:W-:Y:S01]  /*3080*/  MUFU.TANH R42, R54 ;  /* 0x00000036002a7308 */ /* 0x000be20000002400 */
[----:B------:R-:W-:-:S02]  /*3090*/  FMNMX.FTZ R20, R49, R20, !PT ;  /* 0x0000001431147209 */ /* 0x000fc40007810000 */
[----:B-1----:R-:W-:Y:S02]  /*30a0*/  FSEL R55, R10, -INF , P3 ;  /* 0xff8000000a377808 */ /* 0x002fe40001800000 */
[----:B------:R-:W-:Y:S02]  /*30b0*/  FMNMX.FTZ R20, R53, R20, !PT ;  /* 0x0000001435147209 */ /* 0x000fe40007810000 */
[----:B------:R-:W-:Y:S01]  /*30c0*/  FSEL R5, R13, -INF , P5 ;  /* 0xff8000000d057808 */ /* 0x000fe20002800000 */
[----:B------:R1:W-:Y:S01]  /*30d0*/  MUFU.TANH R12, R41 ;  /* 0x00000029000c7308 */ /* 0x0003e20000002400 */
[----:B------:R-:W-:Y:S02]  /*30e0*/  FMNMX.FTZ R20, R55, R20, !PT ;  /* 0x0000001437147209 */ /* 0x000fe40007810000 */
[----:B------:R-:W-:Y:S02]  /*30f0*/  ISETP.GT.AND P5, PT, R6, 0x19, PT ;  /* 0x000000190600780c */ /* 0x000fe40003fa4270 */
[----:B------:R-:W-:-:S02]  /*3100*/  FSEL R69, R69, -INF , P6 ;  /* 0xff80000045457808 */ /* 0x000fc40003000000 */
[----:B-----5:R-:W-:Y:S01]  /*3110*/  FMNMX.FTZ R54, R59, R20, !PT ;  /* 0x000000143b367209 */ /* 0x020fe20007810000 */
[----:B------:R5:W-:Y:S01]  /*3120*/  MUFU.TANH R46, R51 ;  /* 0x00000033002e7308 */ /* 0x000be20000002400 */
[C---:B------:R-:W-:Y:S02]  /*3130*/  ISETP.GT.AND P4, PT, R6.reuse, 0x20, PT ;  /* 0x000000200600780c */ /* 0x040fe40003f84270 */
[----:B------:R-:W-:Y:S02]  /*3140*/  FSEL R73, R15, -INF , P5 ;  /* 0xff8000000f497808 */ /* 0x000fe40002800000 */
[----:B------:R-:W-:Y:S02]  /*3150*/  FMNMX.FTZ R54, R69, R54, !PT ;  /* 0x0000003645367209 */ /* 0x000fe40007810000 */
[----:B------:R-:W-:Y:S01]  /*3160*/  ISETP.GT.AND P3, PT, R6, 0x21, PT ;  /* 0x000000210600780c */ /* 0x000fe20003f64270 */
[----:B------:R2:W-:Y:S01]  /*3170*/  MUFU.TANH R10, R57 ;  /* 0x00000039000a7308 */ /* 0x0005e20000002400 */
[----:B------:R-:W-:-:S02]  /*3180*/  FSEL R77, R66, -INF , P4 ;  /* 0xff800000424d7808 */ /* 0x000fc40002000000 */
[----:B------:R-:W-:Y:S02]  /*3190*/  FMNMX.FTZ R54, R73, R54, !PT ;  /* 0x0000003649367209 */ /* 0x000fe40007810000 */
[----:B------:R-:W-:Y:S02]  /*31a0*/  FSEL R11, R14, -INF , P2 ;  /* 0xff8000000e0b7808 */ /* 0x000fe40001000000 */
[----:B------:R-:W-:Y:S01]  /*31b0*/  ISETP.GT.AND P2, PT, R6, 0x28, PT ;  /* 0x000000280600780c */ /* 0x000fe20003f44270 */
[----:B------:R3:W-:Y:S01]  /*31c0*/  MUFU.TANH R14, R61 ;  /* 0x0000003d000e7308 */ /* 0x0007e20000002400 */
[----:B------:R-:W-:Y:S02]  /*31d0*/  FSEL R79, R65, -INF , P3 ;  /* 0xff800000414f7808 */ /* 0x000fe40001800000 */
[----:B------:R-:W-:Y:S02]  /*31e0*/  FMNMX.FTZ R54, R77, R54, !PT ;  /* 0x000000364d367209 */ /* 0x000fe40007810000 */
[----:B------:R-:W-:Y:S01]  /*31f0*/  FSEL R13, R64, -INF , P6 ;  /* 0xff800000400d7808 */ /* 0x000fe20003000000 */
[----:B------:R-:W-:-:S02]  /*3200*/  WARPGROUP.DEPBAR.LE gsb0, 0x0 ;  /* 0x00008000000079c5 */ /* 0x000fc40000010000 */
[----:B------:R-:W-:Y:S01]  /*3210*/  ISETP.GT.AND P6, PT, R6, 0x29, PT ;  /* 0x000000290600780c */ /* 0x000fe20003fc4270 */
[----:B------:R-:W-:Y:S01]  /*3220*/  WARPGROUP.ARRIVE ;  /* 0x00000000000079c5 */ /* 0x000fe20000000000 */
[----:B------:R-:W-:Y:S01]  /*3230*/  FSEL R81, R81, -INF , P2 ;  /* 0xff80000051517808 */ /* 0x000fe20001000000 */
[----:B------:R-:W4:Y:S01]  /*3240*/  MUFU.TANH R52, R52 ;  /* 0x0000003400347308 */ /* 0x000f220000002400 */
[----:B------:R-:W-:Y:S01]  /*3250*/  FMNMX.FTZ R54, R79, R54, !PT ;  /* 0x000000364f367209 */ /* 0x000fe20007810000 */
[----:B------:R-:W-:Y:S01]  /*3260*/  FMUL.FTZ R32, R32, UR10 ;  /* 0x0000000a20207c20 */ /* 0x000fe20008410000 */
[----:B------:R-:W-:Y:S01]  /*3270*/  FSEL R15, R21, -INF , P5 ;  /* 0xff800000150f7808 */ /* 0x000fe20002800000 */
[----:B------:R-:W-:Y:S01]  /*3280*/  HGMMA.64x16x16.F32.BF16 R24, gdesc[UR4], R24, gsb0 ;  /* 0x00200000041879f0 */ /* 0x000fe20008001818 */
[----:B------:R-:W-:Y:S01]  /*3290*/  ISETP.GT.AND P5, PT, R6, 0x30, PT ;  /* 0x000000300600780c */ /* 0x000fe20003fa4270 */
[----:B------:R-:W-:Y:S01]  /*32a0*/  FMUL.FTZ R36, R36, UR10 ;  /* 0x0000000a24247c20 */ /* 0x000fe20008410000 */
[----:B------:R-:W-:Y:S01]  /*32b0*/  FSEL R99, R70, -INF , P6 ;  /* 0xff80000046637808 */ /* 0x000fe20003000000 */
[----:B------:R-:W4:Y:S01]  /*32c0*/  MUFU.TANH R90, R90 ;  /* 0x0000005a005a7308 */ /* 0x000f220000002400 */
[----:B------:R-:W-:Y:S01]  /*32d0*/  FMNMX.FTZ R64, R81, R54, !PT ;  /* 0x0000003651407209 */ /* 0x000fe20007810000 */
[----:B------:R-:W-:Y:S01]  /*32e0*/  FMUL.FTZ R54, R33, UR10 ;  /* 0x0000000a21367c20 */ /* 0x000fe20008410000 */
[----:B------:R-:W-:Y:S01]  /*32f0*/  FSEL R21, R80, -INF , P4 ;  /* 0xff80000050157808 */ /* 0x000fe20002000000 */
[----:B------:R-:W-:Y:S01]  /*3300*/  FMUL.FTZ R34, R34, UR10 ;  /* 0x0000000a22227c20 */ /* 0x000fe20008410000 */
[----:B------:R-:W-:Y:S01]  /*3310*/  ISETP.GT.AND P4, PT, R6, 0x31, PT ;  /* 0x000000310600780c */ /* 0x000fe20003f84270 */
[----:B------:R-:W-:Y:S01]  /*3320*/  FMUL.FTZ R38, R38, UR10 ;  /* 0x0000000a26267c20 */ /* 0x000fe20008410000 */
[----:B------:R-:W-:Y:S01]  /*3330*/  FSEL R101, R83, -INF , P5 ;  /* 0xff80000053657808 */ /* 0x000fe20002800000 */
[----:B------:R4:W-:Y:S01]  /*3340*/  MUFU.TANH R20, R63 ;  /* 0x0000003f00147308 */ /* 0x0009e20000002400 */
[----:B------:R-:W-:Y:S01]  /*3350*/  FMNMX.FTZ R64, R99, R64, !PT ;  /* 0x0000004063407209 */ /* 0x000fe20007810000 */
[----:B------:R-:W-:Y:S01]  /*3360*/  ULDC UR4, c[0x0][0x988] ;  /* 0x0002620000047ab9 */ /* 0x000fe20000000800 */
[----:B-1----:R-:W-:-:S02]  /*3370*/  FSEL R41, R67, -INF , P3 ;  /* 0xff80000043297808 */ /* 0x002fc40001800000 */
[----:B------:R-:W-:Y:S02]  /*3380*/  ISETP.GT.AND P3, PT, R6, 0x38, PT ;  /* 0x000000380600780c */ /* 0x000fe40003f64270 */
[----:B------:R-:W-:Y:S01]  /*3390*/  FSEL R103, R72, -INF , P4 ;  /* 0xff80000048677808 */ /* 0x000fe20002000000 */
[----:B------:R-:W1:Y:S01]  /*33a0*/  MUFU.TANH R92, R92 ;  /* 0x0000005c005c7308 */ /* 0x000e620000002400 */
[----:B------:R-:W-:Y:S02]  /*33b0*/  FMNMX.FTZ R64, R101, R64, !PT ;  /* 0x0000004065407209 */ /* 0x000fe40007810000 */
[----:B------:R-:W-:Y:S02]  /*33c0*/  FSEL R43, R84, -INF , P2 ;  /* 0xff800000542b7808 */ /* 0x000fe40001000000 */
[----:B------:R-:W-:Y:S02]  /*33d0*/  ISETP.GT.AND P2, PT, R6, 0x39, PT ;  /* 0x000000390600780c */ /* 0x000fe40003f44270 */
[----:B------:R-:W-:Y:S01]  /*33e0*/  FSEL R105, R76, -INF , P3 ;  /* 0xff8000004c697808 */ /* 0x000fe20001800000 */
[----:B------:R-:W1:Y:S01]  /*33f0*/  MUFU.TANH R50, R50 ;  /* 0x0000003200327308 */ /* 0x000e620000002400 */
[----:B------:R-:W-:-:S02]  /*3400*/  FMNMX.FTZ R64, R103, R64, !PT ;  /* 0x0000004067407209 */ /* 0x000fc40007810000 */
[----:B------:R-:W-:Y:S02]  /*3410*/  FSEL R47, R82, -INF , P6 ;  /* 0xff800000522f7808 */ /* 0x000fe40003000000 */
[----:B------:R-:W-:Y:S02]  /*3420*/  ISETP.GT.AND P6, PT, R6, 0x40, PT ;  /* 0x000000400600780c */ /* 0x000fe40003fc4270 */
[----:B------:R-:W-:Y:S01]  /*3430*/  FSEL R107, R74, -INF , P2 ;  /* 0xff8000004a6b7808 */ /* 0x000fe20001000000 */
[----:B------:R-:W1:Y:S01]  /*3440*/  MUFU.TANH R129, R129 ;  /* 0x0000008100817308 */ /* 0x000e620000002400 */
[----:B------:R-:W-:Y:S01]  /*3450*/  FMNMX.FTZ R64, R105, R64, !PT ;  /* 0x0000004069407209 */ /* 0x000fe20007810000 */
[----:B------:R-:W-:Y:S01]  /*3460*/  IMAD.U32 R74, RZ, RZ, UR4 ;  /* 0x00000004ff4a7e24 */ /* 0x000fe2000f8e00ff */
[----:B-----5:R-:W-:Y:S02]  /*3470*/  FSEL R51, R85, -INF , P5 ;  /* 0xff80000055337808 */ /* 0x020fe40002800000 */
[----:B------:R-:W-:-:S02]  /*3480*/  ISETP.GT.AND P5, PT, R6, 0x41, PT ;  /* 0x000000410600780c */ /* 0x000fc40003fa4270 */
[----:B------:R-:W-:Y:S01]  /*3490*/  FSEL R109, R86, -INF , P6 ;  /* 0xff800000566d7808 */ /* 0x000fe20003000000 */
[----:B------:R-:W5:Y:S01]  /*34a0*/  MUFU.TANH R131, R131 ;  /* 0x0000008300837308 */ /* 0x000f620000002400 */
[----:B------:R-:W-:Y:S02]  /*34b0*/  FMNMX.FTZ R64, R107, R64, !PT ;  /* 0x000000406b407209 */ /* 0x000fe40007810000 */
[----:B--2---:R-:W-:Y:S02]  /*34c0*/  FSEL R57, R75, -INF , P4 ;  /* 0xff8000004b397808 */ /* 0x004fe40002000000 */
[----:B------:R-:W-:Y:S02]  /*34d0*/  ISETP.GT.AND P4, PT, R6, 0x48, PT ;  /* 0x000000480600780c */ /* 0x000fe40003f84270 */
[----:B------:R-:W-:Y:S01]  /*34e0*/  FSEL R111, R56, -INF , P5 ;  /* 0xff800000386f7808 */ /* 0x000fe20002800000 */
[----:B------:R-:W-:Y:S01]  /*34f0*/  FMUL.FTZ R56, R35, UR10 ;  /* 0x0000000a23387c20 */ /* 0x000fe20008410000 */
[----:B------:R-:W-:Y:S01]  /*3500*/  FMNMX.FTZ R64, R109, R64, !PT ;  /* 0x000000406d407209 */ /* 0x000fe20007810000 */
[----:B------:R-:W2:Y:S01]  /*3510*/  MUFU.TANH R32, R32 ;  /* 0x0000002000207308 */ /* 0x000ea20000002400 */
[----:B---3--:R-:W-:Y:S01]  /*3520*/  FSEL R61, R87, -INF , P3 ;  /* 0xff800000573d7808 */ /* 0x008fe20001800000 */
[----:B------:R-:W-:-:S02]  /*3530*/  WARPGROUP.DEPBAR.LE gsb0, 0x0 ;  /* 0x00008000000079c5 */ /* 0x000fc40000010000 */
[----:B------:R-:W-:Y:S01]  /*3540*/  ISETP.GT.AND P3, PT, R6, 0x49, PT ;  /* 0x000000490600780c */ /* 0x000fe20003f64270 */
[----:B------:R-:W-:Y:S01]  /*3550*/  FMUL.FTZ R24, R24, UR10 ;  /* 0x0000000a18187c20 */ /* 0x000fe20008410000 */
[----:B------:R-:W-:Y:S01]  /*3560*/  FSEL R113, R60, -INF , P4 ;  /* 0xff8000003c717808 */ /* 0x000fe20002000000 */
[----:B------:R-:W-:Y:S01]  /*3570*/  FMUL.FTZ R28, R28, UR10 ;  /* 0x0000000a1c1c7c20 */ /* 0x000fe20008410000 */
[----:B------:R-:W-:Y:S01]  /*3580*/  FMNMX.FTZ R64, R111, R64, !PT ;  /* 0x000000406f407209 */ /* 0x000fe20007810000 */
[----:B------:R-:W3:Y:S01]  /*3590*/  MUFU.TANH R54, R54 ;  /* 0x0000003600367308 */ /* 0x000ee20000002400 */
[----:B----4-:R-:W-:Y:S01]  /*35a0*/  FSEL R63, R78, -INF , P2 ;  /* 0xff8000004e3f7808 */ /* 0x010fe20001000000 */
[----:B------:R-:W-:Y:S01]  /*35b0*/  FMUL.FTZ R29, R29, UR10 ;  /* 0x0000000a1d1d7c20 */ /* 0x000fe20008410000 */
[----:B------:R-:W-:Y:S02]  /*35c0*/  ISETP.GT.AND P2, PT, R6, 0x50, PT ;  /* 0x000000500600780c */ /* 0x000fe40003f44270 */
[----:B------:R-:W-:-:S02]  /*35d0*/  FSEL R115, R89, -INF , P3 ;  /* 0xff80000059737808 */ /* 0x000fc40001800000 */
[----:B------:R-:W-:Y:S01]  /*35e0*/  FMNMX.FTZ R64, R113, R64, !PT ;  /* 0x0000004071407209 */ /* 0x000fe20007810000 */
[----:B------:R-:W4:Y:S01]  /*35f0*/  MUFU.TANH R36, R36 ;  /* 0x0000002400247308 */ /* 0x000f220000002400 */
[----:B------:R-:W-:Y:S02]  /*3600*/  FSEL R33, R58, -INF , P6 ;  /* 0xff8000003a217808 */ /* 0x000fe40003000000 */
[----:B------:R-:W-:Y:S02]  /*3610*/  ISETP.GT.AND P6, PT, R6, 0x51, PT ;  /* 0x000000510600780c */ /* 0x000fe40003fc4270 */
[----:B------:R-:W-:Y:S01]  /*3620*/  FSEL R117, R48, -INF , P2 ;  /* 0xff80000030757808 */ /* 0x000fe20001000000 */
[----:B------:R-:W-:Y:S01]  /*3630*/  FMUL.FTZ R48, R37, UR10 ;  /* 0x0000000a25307c20 */ /* 0x000fe20008410000 */
[----:B------:R-:W-:Y:S01]  /*3640*/  FMNMX.FTZ R64, R115, R64, !PT ;  /* 0x0000004073407209 */ /* 0x000fe20007810000 */
[----:B------:R-:W4:Y:S01]  /*3650*/  MUFU.TANH R93, R93 ;  /* 0x0000005d005d7308 */ /* 0x000f220000002400 */
[----:B------:R-:W-:-:S02]  /*3660*/  FSEL R65, R88, -INF , P5 ;  /* 0xff80000058417808 */ /* 0x000fc40002800000 */
[----:B------:R-:W-:Y:S02]  /*3670*/  ISETP.GT.AND P5, PT, R6, 0x58, PT ;  /* 0x000000580600780c */ /* 0x000fe40003fa4270 */
[----:B------:R-:W-:Y:S02]  /*3680*/  FSEL R119, R91, -INF , P6 ;  /* 0xff8000005b777808 */ /* 0x000fe40003000000 */
[----:B------:R-:W-:Y:S01]  /*3690*/  FMNMX.FTZ R64, R117, R64, !PT ;  /* 0x0000004075407209 */ /* 0x000fe20007810000 */
[----:B------:R-:W4:Y:S01]  /*36a0*/  MUFU.TANH R48, R48 ;  /* 0x0000003000307308 */ /* 0x000f220000002400 */
[----:B------:R-:W-:Y:S02]  /*36b0*/  FSEL R67, R62, -INF , P4 ;  /* 0xff8000003e437808 */ /* 0x000fe40002000000 */
        /* <DEDUP_REMOVED lines=10> */
[----:B-1----:R-:W-:-:S02]  /*3760*/  FSEL R83, R92, -INF , P2 ;  /* 0xff8000005c537808 */ /* 0x002fc40001000000 */
[----:B------:R-:W-:Y:S02]  /*3770*/  ISETP.GT.AND P2, PT, R6, 0x61, PT ;  /* 0x000000610600780c */ /* 0x000fe40003f44270 */
[----:B------:R-:W-:Y:S01]  /*3780*/  FSEL R125, R46, -INF , P3 ;  /* 0xff8000002e7d7808 */ /* 0x000fe20001800000 */
[----:B------:R-:W-:Y:S01]  /*3790*/  FMUL.FTZ R46, R39, UR10 ;  /* 0x0000000a272e7c20 */ /* 0x000fe20008410000 */
[----:B------:R-:W-:Y:S01]  /*37a0*/  FMNMX.FTZ R64, R123, R64, !PT ;  /* 0x000000407b407209 */ /* 0x000fe20007810000 */
[----:B------:R-:W1:Y:S01]  /*37b0*/  MUFU.TANH R56, R56 ;  /* 0x0000003800387308 */ /* 0x000e620000002400 */
[----:B------:R-:W-:Y:S02]  /*37c0*/  FSEL R85, R50, -INF , P6 ;  /* 0xff80000032557808 */ /* 0x000fe40003000000 */
[----:B------:R-:W-:Y:S02]  /*37d0*/  ISETP.GT.AND P6, PT, R6, 0x68, PT ;  /* 0x000000680600780c */ /* 0x000fe40003fc4270 */
[----:B------:R-:W-:-:S02]  /*37e0*/  FSEL R127, R12, -INF , P2 ;  /* 0xff8000000c7f7808 */ /* 0x000fc40001000000 */
[----:B------:R-:W-:Y:S01]  /*37f0*/  FMNMX.FTZ R64, R125, R64, !PT ;  /* 0x000000407d407209 */ /* 0x000fe20007810000 */
[----:B------:R-:W-:Y:S01]  /*3800*/  MUFU.TANH R38, R38 ;  /* 0x0000002600267308 */ /* 0x000fe20000002400 */
[----:B------:R-:W-:Y:S01]  /*3810*/  FSEL R37, R42, -INF , P5 ;  /* 0xff8000002a257808 */ /* 0x000fe20002800000 */
[----:B------:R-:W-:Y:S01]  /*3820*/  FMUL.FTZ R42, R26, UR10 ;  /* 0x0000000a1a2a7c20 */ /* 0x000fe20008410000 */
[----:B------:R-:W-:Y:S02]  /*3830*/  ISETP.GT.AND P5, PT, R6, 0x69, PT ;  /* 0x000000690600780c */ /* 0x000fe40003fa4270 */
[----:B------:R-:W-:Y:S02]  /*3840*/  FSEL R129, R129, -INF , P6 ;  /* 0xff80000081817808 */ /* 0x000fe40003000000 */
[----:B------:R-:W-:Y:S01]  /*3850*/  FMNMX.FTZ R64, R127, R64, !PT ;  /* 0x000000407f407209 */ /* 0x000fe20007810000 */
[----:B------:R-:W-:Y:S01]  /*3860*/  MUFU.TANH R28, R28 ;  /* 0x0000001c001c7308 */ /* 0x000fe20000002400 */
[----:B------:R-:W-:Y:S01]  /*3870*/  FSEL R87, R44, -INF , P4 ;  /* 0xff8000002c577808 */ /* 0x000fe20002000000 */
[----:B------:R-:W-:Y:S01]  /*3880*/  FMUL.FTZ R44, R27, UR10 ;  /* 0x0000000a1b2c7c20 */ /* 0x000fe20008410000 */
[----:B------:R-:W-:-:S02]  /*3890*/  ISETP.GT.AND P4, PT, R6, 0x70, PT ;  /* 0x000000700600780c */ /* 0x000fc40003f84270 */
[----:B------:R-:W-:Y:S01]  /*38a0*/  FSEL R89, R10, -INF , P3 ;  /* 0xff8000000a597808 */ /* 0x000fe20001800000 */
[----:B------:R-:W-:Y:S01]  /*38b0*/  FMUL.FTZ R10, R25, UR10 ;  /* 0x0000000a190a7c20 */ /* 0x000fe20008410000 */
[----:B-----5:R-:W-:Y:S01]  /*38c0*/  FSEL R131, R131, -INF , P5 ;  /* 0xff80000083837808 */ /* 0x020fe20002800000 */
[----:B------:R-:W-:Y:S01]  /*38d0*/  MUFU.TANH R46, R46 ;  /* 0x0000002e002e7308 */ /* 0x000fe20000002400 */
[----:B------:R-:W-:Y:S02]  /*38e0*/  FMNMX.FTZ R64, R129, R64, !PT ;  /* 0x0000004081407209 */ /* 0x000fe40007810000 */
[----:B------:R-:W-:Y:S02]  /*38f0*/  ISETP.GT.AND P3, PT, R6, 0x71, PT ;  /* 0x000000710600780c */ /* 0x000fe40003f64270 */
[----:B--2---:R-:W-:Y:S02]  /*3900*/  FSEL R137, R32, -INF , P4 ;  /* 0xff80000020897808 */ /* 0x004fe40002000000 */
[----:B------:R-:W-:Y:S01]  /*3910*/  FMNMX.FTZ R64, R131, R64, !PT ;  /* 0x0000004083407209 */ /* 0x000fe20007810000 */
[----:B------:R-:W2:Y:S01]  /*3920*/  MUFU.TANH R10, R10 ;  /* 0x0000000a000a7308 */ /* 0x000ea20000002400 */
[----:B------:R-:W-:-:S02]  /*3930*/  FSEL R25, R14, -INF , P2 ;  /* 0xff8000000e197808 */ /* 0x000fc40001000000 */
[----:B------:R-:W-:Y:S02]  /*3940*/  ISETP.GT.AND P2, PT, R6, 0x78, PT ;  /* 0x000000780600780c */ /* 0x000fe40003f44270 */
[----:B---3--:R-:W-:Y:S02]  /*3950*/  FSEL R139, R54, -INF , P3 ;  /* 0xff800000368b7808 */ /* 0x008fe40001800000 */
[----:B------:R-:W-:Y:S01]  /*3960*/  FMNMX.FTZ R64, R137, R64, !PT ;  /* 0x0000004089407209 */ /* 0x000fe20007810000 */
[----:B------:R-:W-:Y:S01]  /*3970*/  MUFU.TANH R42, R42 ;  /* 0x0000002a002a7308 */ /* 0x000fe20000002400 */
[----:B------:R-:W-:Y:S02]  /*3980*/  FSEL R91, R20, -INF , P6 ;  /* 0xff800000145b7808 */ /* 0x000fe40003000000 */
[----:B------:R-:W-:Y:S02]  /*3990*/  ISETP.GT.AND P6, PT, R6, 0x79, PT ;  /* 0x000000790600780c */ /* 0x000fe40003fc4270 */
[----:B----4-:R-:W-:-:S02]  /*39a0*/  FSEL R141, R36, -INF , P2 ;  /* 0xff800000248d7808 */ /* 0x010fc40001000000 */
[----:B------:R-:W-:Y:S01]  /*39b0*/  FMNMX.FTZ R64, R139, R64, !PT ;  /* 0x000000408b407209 */ /* 0x000fe20007810000 */
[----:B------:R3:W4:Y:S01]  /*39c0*/  MUFU.TANH R36, R29 ;  /* 0x0000001d00247308 */ /* 0x0007220000002400 */
[----:B------:R-:W-:Y:S02]  /*39d0*/  FSEL R93, R93, -INF , P5 ;  /* 0xff8000005d5d7808 */ /* 0x000fe40002800000 */
[----:B------:R-:W-:Y:S02]  /*39e0*/  ISETP.GT.AND P5, PT, R6, 0x80, PT ;  /* 0x000000800600780c */ /* 0x000fe40003fa4270 */
[----:B------:R-:W-:Y:S02]  /*39f0*/  FSEL R143, R48, -INF , P6 ;  /* 0xff800000308f7808 */ /* 0x000fe40003000000 */
[----:B------:R-:W-:Y:S01]  /*3a00*/  FMNMX.FTZ R64, R141, R64, !PT ;  /* 0x000000408d407209 */ /* 0x000fe20007810000 */
[----:B------:R-:W5:Y:S01]  /*3a10*/  MUFU.TANH R44, R44 ;  /* 0x0000002c002c7308 */ /* 0x000f620000002400 */
[----:B------:R-:W-:-:S02]  /*3a20*/  FSEL R95, R34, -INF , P4 ;  /* 0xff800000225f7808 */ /* 0x000fc40002000000 */
[----:B------:R-:W-:Y:S02]  /*3a30*/  ISETP.GT.AND P4, PT, R6, 0x81, PT ;  /* 0x000000810600780c */ /* 0x000fe40003f84270 */
[----:B------:R-:W-:Y:S02]  /*3a40*/  FSEL R153, R24, -INF , P5 ;  /* 0xff80000018997808 */ /* 0x000fe40002800000 */
[----:B------:R-:W-:Y:S01]  /*3a50*/  FMNMX.FTZ R64, R143, R64, !PT ;  /* 0x000000408f407209 */ /* 0x000fe20007810000 */
[----:B------:R-:W-:Y:S01]  /*3a60*/  MUFU.TANH R40, R40 ;  /* 0x0000002800287308 */ /* 0x000fe20000002400 */
[----:B-1----:R-:W-:Y:S02]  /*3a70*/  FSEL R97, R56, -INF , P3 ;  /* 0xff80000038617808 */ /* 0x002fe40001800000 */
[----:B------:R-:W-:Y:S02]  /*3a80*/  ISETP.GT.AND P3, PT, R6, 0x88, PT ;  /* 0x000000880600780c */ /* 0x000fe40003f64270 */
[----:B--2---:R-:W-:-:S02]  /*3a90*/  FSEL R155, R10, -INF , P4 ;  /* 0xff8000000a9b7808 */ /* 0x004fc40002000000 */
[----:B------:R-:W-:Y:S02]  /*3aa0*/  FMNMX.FTZ R64, R153, R64, !PT ;  /* 0x0000004099407209 */ /* 0x000fe40007810000 */
[----:B---3--:R-:W-:Y:S01]  /*3ab0*/  FSEL R29, R38, -INF , P2 ;  /* 0xff800000261d7808 */ /* 0x008fe20001000000 */
[----:B------:R-:W-:Y:S01]  /*3ac0*/  FMUL.FTZ R38, R31, UR10 ;  /* 0x0000000a1f267c20 */ /* 0x000fe20008410000 */
[----:B------:R-:W-:Y:S02]  /*3ad0*/  ISETP.GT.AND P2, PT, R6, 0x89, PT ;  /* 0x000000890600780c */ /* 0x000fe40003f44270 */
[----:B------:R-:W-:Y:S02]  /*3ae0*/  FSEL R157, R28, -INF , P3 ;  /* 0xff8000001c9d7808 */ /* 0x000fe40001800000 */
[----:B------:R-:W-:Y:S01]  /*3af0*/  FMNMX.FTZ R64, R155, R64, !PT ;  /* 0x000000409b407209 */ /* 0x000fe20007810000 */
[----:B------:R-:W1:Y:S01]  /*3b00*/  MUFU.TANH R38, R38 ;  /* 0x0000002600267308 */ /* 0x000e620000002400 */
[----:B----4-:R-:W-:-:S02]  /*3b10*/  FSEL R36, R36, -INF , P2 ;  /* 0xff80000024247808 */ /* 0x010fc40001000000 */
[----:B------:R-:W-:-:S04]  /*3b20*/  FMNMX.FTZ R75, R157, R64, !PT ;  /* 0x000000409d4b7209 */ /* 0x000fc80007810000 */
[----:B------:R-:W-:-:S05]  /*3b30*/  FMNMX.FTZ R6, R36, R75, !PT ;  /* 0x0000004b24067209 */ /* 0x000fca0007810000 */
[----:B------:R-:W2:Y:S02]  /*3b40*/  SHFL.BFLY PT, R75, R6, 0x2, 0x1f ;  /* 0x0c401f00064b7f89 */ /* 0x000ea400000e0000 */
[----:B--2---:R-:W-:-:S05]  /*3b50*/  FMNMX.FTZ R10, R6, R75, !PT ;  /* 0x0000004b060a7209 */ /* 0x004fca0007810000 */
[----:B------:R-:W2:Y:S02]  /*3b60*/  SHFL.BFLY PT, R75, R10, 0x1, 0x1f ;  /* 0x0c201f000a4b7f89 */ /* 0x000ea400000e0000 */
[----:B--2---:R-:W-:Y:S02]  /*3b70*/  FMNMX.FTZ R75, R10, R75, !PT ;  /* 0x0000004b0a4b7209 */ /* 0x004fe40007810000 */
[----:B------:R-:W-:Y:S02]  /*3b80*/  FMNMX.FTZ R10, R3, R4, !PT ;  /* 0x00000004030a7209 */ /* 0x000fe40007810000 */
[C---:B------:R-:W-:Y:S01]  /*3b90*/  FSETP.NEU.FTZ.AND P0, PT, R75.reuse, -INF , PT ;  /* 0xff8000004b00780b */ /* 0x040fe20003f1d000 */
[----:B------:R-:W-:Y:S01]  /*3ba0*/  FMUL.FTZ R34, R75, R74 ;  /* 0x0000004a4b227220 */ /* 0x000fe20000410000 */
[----:B------:R-:W-:-:S04]  /*3bb0*/  FMNMX.FTZ R10, R5, R10, !PT ;  /* 0x0000000a050a7209 */ /* 0x000fc80007810000 */
[----:B------:R-:W-:Y:S02]  /*3bc0*/  FMNMX.FTZ R12, R7, R10, !PT ;  /* 0x0000000a070c7209 */ /* 0x000fe40007810000 */
[----:B------:R-:W-:Y:S02]  /*3bd0*/  FSEL R34, R34, RZ, P0 ;  /* 0x000000ff22227208 */ /* 0x000fe40000000000 */
[----:B------:R-:W-:Y:S02]  /*3be0*/  FMNMX.FTZ R12, R9, R12, !PT ;  /* 0x0000000c090c7209 */ /* 0x000fe40007810000 */
[----:B------:R-:W-:Y:S01]  /*3bf0*/  ISETP.NE.AND P0, PT, R68, RZ, PT ;  /* 0x000000ff4400720c */ /* 0x000fe20003f05270 */
[--C-:B------:R-:W-:Y:S01]  /*3c00*/  FFMA.FTZ R6, R45, R74, -R34.reuse ;  /* 0x0000004a2d067223 */ /* 0x100fe20000010822 */
[----:B------:R-:W-:Y:S01]  /*3c10*/  FMNMX.FTZ R12, R11, R12, !PT ;  /* 0x0000000c0b0c7209 */ /* 0x000fe20007810000 */
[-CC-:B------:R-:W-:Y:S01]  /*3c20*/  FFMA.FTZ R105, R105, R74.reuse, -R34.reuse ;  /* 0x0000004a69697223 */ /* 0x180fe20000010822 */
[-CC-:B------:R-:W-:Y:S01]  /*3c30*/  FFMA.FTZ R45, R103, R74.reuse, -R34.reuse ;  /* 0x0000004a672d7223 */ /* 0x180fe20000010822 */
[----:B------:R-:W-:Y:S01]  /*3c40*/  FSEL R103, R46, -INF , P6 ;  /* 0xff8000002e677808 */ /* 0x000fe20003000000 */
[--C-:B------:R-:W-:Y:S01]  /*3c50*/  FFMA.FTZ R31, R107, R74, -R34.reuse ;  /* 0x0000004a6b1f7223 */ /* 0x100fe20000010822 */
[----:B------:R-:W-:Y:S01]  /*3c60*/  FMNMX.FTZ R12, R13, R12, !PT ;  /* 0x0000000c0d0c7209 */ /* 0x000fe20007810000 */
[-CC-:B------:R-:W-:Y:S01]  /*3c70*/  FFMA.FTZ R109, R109, R74.reuse, -R34.reuse ;  /* 0x0000004a6d6d7223 */ /* 0x180fe20000010822 */
[----:B-----5:R-:W-:Y:S01]  /*3c80*/  FSEL R107, R44, -INF , P4 ;  /* 0xff8000002c6b7808 */ /* 0x020fe20002000000 */
[--C-:B------:R-:W-:Y:S01]  /*3c90*/  FFMA.FTZ R32, R49, R74, -R34.reuse ;  /* 0x0000004a31207223 */ /* 0x100fe20000010822 */
[----:B------:R-:W-:Y:S01]  /*3ca0*/  FMNMX.FTZ R12, R15, R12, !PT ;  /* 0x0000000c0f0c7209 */ /* 0x000fe20007810000 */
[-CC-:B------:R-:W-:Y:S01]  /*3cb0*/  FFMA.FTZ R49, R111, R74.reuse, -R34.reuse ;  /* 0x0000004a6f317223 */ /* 0x180fe20000010822 */
[----:B-1----:R-:W-:Y:S01]  /*3cc0*/  FSEL R111, R38, -INF , P2 ;  /* 0xff800000266f7808 */ /* 0x002fe20001000000 */
[--C-:B------:R-:W-:Y:S01]  /*3cd0*/  FFMA.FTZ R39, R73, R74, -R34.reuse ;  /* 0x0000004a49277223 */ /* 0x100fe20000010822 */
[----:B------:R-:W-:Y:S01]  /*3ce0*/  FMNMX.FTZ R12, R21, R12, !PT ;  /* 0x0000000c150c7209 */ /* 0x000fe20007810000 */
[-CC-:B------:R-:W-:Y:S01]  /*3cf0*/  FFMA.FTZ R69, R69, R74.reuse, -R34.reuse ;  /* 0x0000004a45457223 */ /* 0x180fe20000010822 */
[-CC-:B------:R-:W-:Y:S01]  /*3d00*/  FFMA.FTZ R101, R101, R74.reuse, -R34.reuse ;  /* 0x0000004a65657223 */ /* 0x180fe20000010822 */
[--C-:B------:R-:W-:Y:S01]  /*3d10*/  FFMA.FTZ R113, R113, R74, -R34.reuse ;  /* 0x0000004a71717223 */ /* 0x100fe20000010822 */
[----:B------:R-:W-:Y:S01]  /*3d20*/  FMNMX.FTZ R12, R41, R12, !PT ;  /* 0x0000000c290c7209 */ /* 0x000fe20007810000 */
[-CC-:B------:R-:W-:Y:S01]  /*3d30*/  FFMA.FTZ R133, R8, R74.reuse, -R34.reuse ;  /* 0x0000004a08857223 */ /* 0x180fe20000010822 */
[-CC-:B------:R-:W-:Y:S01]  /*3d40*/  FFMA.FTZ R8, R55, R74.reuse, -R34.reuse ;  /* 0x0000004a37087223 */ /* 0x180fe20000010822 */
[--C-:B------:R-:W-:Y:S01]  /*3d50*/  FFMA.FTZ R135, R53, R74, -R34.reuse ;  /* 0x0000004a35877223 */ /* 0x100fe20000010822 */
[----:B------:R-:W-:Y:S01]  /*3d60*/  FMNMX.FTZ R12, R43, R12, !PT ;  /* 0x0000000c2b0c7209 */ /* 0x000fe20007810000 */
[-CC-:B------:R-:W-:Y:S01]  /*3d70*/  FFMA.FTZ R55, R59, R74.reuse, -R34.reuse ;  /* 0x0000004a3b377223 */ /* 0x180fe20000010822 */
[----:B------:R1:W-:Y:S01]  /*3d80*/  MUFU.EX2 R10, R69 ;  /* 0x00000045000a7308 */ /* 0x0003e20000000800 */
        /* <DEDUP_REMOVED lines=8> */
[--C-:B-1----:R-:W-:Y:S01]  /*3e10*/  FFMA.FTZ R69, R119, R74, -R34.reuse ;  /* 0x0000004a77457223 */ /* 0x102fe20000010822 */
        /* <DEDUP_REMOVED lines=11> */
[----:B------:R-:W-:Y:S01]  /*3ed0*/  FFMA.FTZ R115, R36, R74, -R34 ;  /* 0x0000004a24737223 */ /* 0x000fe20000010822 */
[----:B------:R-:W-:-:S04]  /*3ee0*/  FMNMX.FTZ R14, R33, R14, !PT ;  /* 0x0000000e210e7209 */ /* 0x000fc80007810000 */
[----:B------:R-:W-:Y:S02]  /*3ef0*/  FMNMX.FTZ R14, R65, R14, !PT ;  /* 0x0000000e410e7209 */ /* 0x000fe40007810000 */
[----:B------:R-:W-:Y:S01]  /*3f00*/  MUFU.EX2 R6, R6 ;  /* 0x0000000600067308 */ /* 0x000fe20000000800 */
[----:B-1----:R-:W-:Y:S01]  /*3f10*/  FFMA.FTZ R101, R143, R74, -R34 ;  /* 0x0000004a8f657223 */ /* 0x002fe20000010822 */
[----:B------:R-:W-:-:S04]  /*3f20*/  FMNMX.FTZ R14, R67, R14, !PT ;  /* 0x0000000e430e7209 */ /* 0x000fc80007810000 */
[----:B------:R-:W-:Y:S02]  /*3f30*/  FMNMX.FTZ R24, R35, R14, !PT ;  /* 0x0000000e23187209 */ /* 0x000fe40007810000 */
[----:B------:R1:W-:Y:S02]  /*3f40*/  MUFU.EX2 R14, R105 ;  /* 0x00000069000e7308 */ /* 0x0003e40000000800 */
[----:B------:R-:W-:-:S04]  /*3f50*/  FMNMX.FTZ R24, R83, R24, !PT ;  /* 0x0000001853187209 */ /* 0x000fc80007810000 */
[----:B------:R-:W-:Y:S02]  /*3f60*/  FMNMX.FTZ R24, R85, R24, !PT ;  /* 0x0000001855187209 */ /* 0x000fe40007810000 */
[----:B------:R-:W2:Y:S01]  /*3f70*/  MUFU.EX2 R133, R133 ;  /* 0x0000008500857308 */ /* 0x000ea20000000800 */
[----:B-1----:R-:W-:Y:S02]  /*3f80*/  FSEL R105, R42, -INF , P5 ;  /* 0xff8000002a697808 */ /* 0x002fe40002800000 */
[----:B------:R-:W-:-:S04]  /*3f90*/  FMNMX.FTZ R24, R37, R24, !PT ;  /* 0x0000001825187209 */ /* 0x000fc80007810000 */
[----:B------:R-:W-:Y:S01]  /*3fa0*/  FMNMX.FTZ R26, R87, R24, !PT ;  /* 0x00000018571a7209 */ /* 0x000fe20007810000 */
[----:B------:R-:W-:Y:S03]  /*3fb0*/  MUFU.EX2 R32, R32 ;  /* 0x0000002000207308 */ /* 0x000fe60000000800 */
[----:B------:R-:W-:-:S04]  /*3fc0*/  FMNMX.FTZ R26, R89, R26, !PT ;  /* 0x0000001a591a7209 */ /* 0x000fc80007810000 */
[----:B------:R-:W-:Y:S01]  /*3fd0*/  FMNMX.FTZ R26, R25, R26, !PT ;  /* 0x0000001a191a7209 */ /* 0x000fe20007810000 */
[----:B------:R1:W-:Y:S03]  /*3fe0*/  MUFU.EX2 R24, R109 ;  /* 0x0000006d00187308 */ /* 0x0003e60000000800 */
[----:B------:R-:W-:-:S04]  /*3ff0*/  FMNMX.FTZ R26, R91, R26, !PT ;  /* 0x0000001a5b1a7209 */ /* 0x000fc80007810000 */
[----:B------:R-:W-:Y:S01]  /*4000*/  FMNMX.FTZ R30, R93, R26, !PT ;  /* 0x0000001a5d1e7209 */ /* 0x000fe20007810000 */
[----:B------:R-:W-:Y:S01]  /*4010*/  MUFU.EX2 R135, R135 ;  /* 0x0000008700877308 */ /* 0x000fe20000000800 */
[----:B-1----:R-:W-:Y:S01]  /*4020*/  FSEL R109, R40, -INF , P3 ;  /* 0xff800000286d7808 */ /* 0x002fe20001800000 */
[----:B------:R-:W-:Y:S01]  /*4030*/  FFMA.FTZ R40, R125, R74, -R34 ;  /* 0x0000004a7d287223 */ /* 0x000fe20000010822 */
[----:B------:R-:W-:-:S04]  /*4040*/  FMNMX.FTZ R30, R95, R30, !PT ;  /* 0x0000001e5f1e7209 */ /* 0x000fc80007810000 */
[----:B------:R-:W-:Y:S01]  /*4050*/  FMNMX.FTZ R30, R97, R30, !PT ;  /* 0x0000001e611e7209 */ /* 0x000fe20007810000 */
[----:B------:R1:W-:Y:S03]  /*4060*/  MUFU.EX2 R26, R113 ;  /* 0x00000071001a7308 */ /* 0x0003e60000000800 */
[----:B------:R-:W-:-:S04]  /*4070*/  FMNMX.FTZ R30, R29, R30, !PT ;  /* 0x0000001e1d1e7209 */ /* 0x000fc80007810000 */
[----:B------:R-:W-:Y:S01]  /*4080*/  FMNMX.FTZ R42, R103, R30, !PT ;  /* 0x0000001e672a7209 */ /* 0x000fe20007810000 */
[----:B------:R-:W-:Y:S01]  /*4090*/  MUFU.EX2 R8, R8 ;  /* 0x0000000800087308 */ /* 0x000fe20000000800 */
[----:B-1----:R-:W-:Y:S02]  /*40a0*/  FFMA.FTZ R113, R155, R74, -R34 ;  /* 0x0000004a9b717223 */ /* 0x002fe40000010822 */
[----:B------:R-:W-:-:S04]  /*40b0*/  FMNMX.FTZ R42, R105, R42, !PT ;  /* 0x0000002a692a7209 */ /* 0x000fc80007810000 */
[----:B------:R-:W-:Y:S01]  /*40c0*/  FMNMX.FTZ R42, R107, R42, !PT ;  /* 0x0000002a6b2a7209 */ /* 0x000fe20007810000 */
[----:B------:R-:W-:Y:S03]  /*40d0*/  MUFU.EX2 R30, R117 ;  /* 0x00000075001e7308 */ /* 0x000fe60000000800 */
[----:B------:R-:W-:-:S04]  /*40e0*/  FMNMX.FTZ R42, R109, R42, !PT ;  /* 0x0000002a6d2a7209 */ /* 0x000fc80007810000 */
[----:B------:R-:W-:Y:S01]  /*40f0*/  FMNMX.FTZ R44, R111, R42, !PT ;  /* 0x0000002a6f2c7209 */ /* 0x000fe20007810000 */
[-CC-:B------:R-:W-:Y:S01]  /*4100*/  FFMA.FTZ R42, R129, R74.reuse, -R34.reuse ;  /* 0x0000004a812a7223 */ /* 0x180fe20000010822 */
[----:B------:R-:W-:Y:S03]  /*4110*/  MUFU.EX2 R55, R55 ;  /* 0x0000003700377308 */ /* 0x000fe60000000800 */
[----:B------:R-:W1:Y:S05]  /*4120*/  SHFL.BFLY PT, R73, R44, 0x2, 0x1f ;  /* 0x0c401f002c497f89 */ /* 0x000e6a00000e0000 */
[----:B------:R-:W-:Y:S08]  /*4130*/  MUFU.EX2 R39, R39 ;  /* 0x0000002700277308 */ /* 0x000ff00000000800 */
[----:B------:R-:W-:Y:S08]  /*4140*/  MUFU.EX2 R27, R27 ;  /* 0x0000001b001b7308 */ /* 0x000ff00000000800 */
[----:B------:R-:W-:Y:S01]  /*4150*/  MUFU.EX2 R28, R28 ;  /* 0x0000001c001c7308 */ /* 0x000fe20000000800 */
[----:B-1----:R-:W-:Y:S01]  /*4160*/  FMNMX.FTZ R50, R44, R73, !PT ;  /* 0x000000492c327209 */ /* 0x002fe20007810000 */
[----:B------:R-:W-:-:S04]  /*4170*/  FFMA.FTZ R44, R137, R74, -R34 ;  /* 0x0000004a892c7223 */ /* 0x000fc80000010822 */
[----:B------:R-:W1:Y:S02]  /*4180*/  SHFL.BFLY PT, R73, R50, 0x1, 0x1f ;  /* 0x0c201f0032497f89 */ /* 0x000e6400000e0000 */
[----:B------:R-:W-:Y:S08]  /*4190*/  MUFU.EX2 R20, R20 ;  /* 0x0000001400147308 */ /* 0x000ff00000000800 */
[----:B------:R-:W-:Y:S08]  /*41a0*/  MUFU.EX2 R53, R53 ;  /* 0x0000003500357308 */ /* 0x000ff00000000800 */
[----:B------:R-:W-:Y:S01]  /*41b0*/  MUFU.EX2 R45, R45 ;  /* 0x0000002d002d7308 */ /* 0x000fe20000000800 */
[----:B-1----:R-:W-:Y:S01]  /*41c0*/  FMNMX.FTZ R73, R50, R73, !PT ;  /* 0x0000004932497209 */ /* 0x002fe20007810000 */
[----:B------:R-:W-:-:S06]  /*41d0*/  FFMA.FTZ R50, R157, R74, -R34 ;  /* 0x0000004a9d327223 */ /* 0x000fcc0000010822 */
[----:B------:R-:W-:Y:S01]  /*41e0*/  MUFU.EX2 R31, R31 ;  /* 0x0000001f001f7308 */ /* 0x000fe20000000800 */
[C---:B------:R-:W-:Y:S01]  /*41f0*/  FSETP.NEU.FTZ.AND P2, PT, R73.reuse, -INF , PT ;  /* 0xff8000004900780b */ /* 0x040fe20003f5d000 */
[----:B------:R-:W-:-:S05]  /*4200*/  FMUL.FTZ R52, R73, R74 ;  /* 0x0000004a49347220 */ /* 0x000fca0000410000 */
[----:B------:R-:W-:Y:S01]  /*4210*/  FSEL R34, R52, RZ, P2 ;  /* 0x000000ff34227208 */ /* 0x000fe20001000000 */
[----:B------:R-:W-:Y:S01]  /*4220*/  MUFU.EX2 R49, R49 ;  /* 0x0000003100317308 */ /* 0x000fe20000000800 */
[----:B------:R-:W-:-:S03]  /*4230*/  ISETP.GE.AND P2, PT, R23, 0x91, PT ;  /* 0x000000911700780c */ /* 0x000fc60003f46270 */
[-CC-:B------:R-:W-:Y:S01]  /*4240*/  FFMA.FTZ R3, R3, R74.reuse, -R34.reuse ;  /* 0x0000004a03037223 */ /* 0x180fe20000010822 */
[-CC-:B------:R-:W-:Y:S01]  /*4250*/  FFMA.FTZ R4, R4, R74.reuse, -R34.reuse ;  /* 0x0000004a04047223 */ /* 0x180fe20000010822 */
[-CC-:B------:R-:W-:Y:S01]  /*4260*/  FFMA.FTZ R5, R5, R74.reuse, -R34.reuse ;  /* 0x0000004a05057223 */ /* 0x180fe20000010822 */
[-CC-:B------:R-:W-:Y:S01]  /*4270*/  FFMA.FTZ R7, R7, R74.reuse, -R34.reuse ;  /* 0x0000004a07077223 */ /* 0x180fe20000010822 */
[----:B------:R1:W-:Y:S01]  /*4280*/  MUFU.EX2 R66, R3 ;  /* 0x0000000300427308 */ /* 0x0003e20000000800 */
[-CC-:B------:R-:W-:Y:S01]  /*4290*/  FFMA.FTZ R9, R9, R74.reuse, -R34.reuse ;  /* 0x0000004a09097223 */ /* 0x180fe20000010822 */
[-CC-:B------:R-:W-:Y:S01]  /*42a0*/  FFMA.FTZ R36, R11, R74.reuse, -R34.reuse ;  /* 0x0000004a0b247223 */ /* 0x180fe20000010822 */
[-CC-:B------:R-:W-:Y:S01]  /*42b0*/  FFMA.FTZ R11, R13, R74.reuse, -R34.reuse ;  /* 0x0000004a0d0b7223 */ /* 0x180fe20000010822 */
[-CC-:B------:R-:W-:Y:S01]  /*42c0*/  FFMA.FTZ R64, R35, R74.reuse, -R34.reuse ;  /* 0x0000004a23407223 */ /* 0x180fe20000010822 */
[-CC-:B------:R-:W-:Y:S01]  /*42d0*/  FFMA.FTZ R52, R15, R74.reuse, -R34.reuse ;  /* 0x0000004a0f347223 */ /* 0x180fe20000010822 */
[-CC-:B------:R-:W-:Y:S01]  /*42e0*/  FFMA.FTZ R13, R43, R74.reuse, -R34.reuse ;  /* 0x0000004a2b0d7223 */ /* 0x180fe20000010822 */
[-CC-:B------:R-:W-:Y:S01]  /*42f0*/  FFMA.FTZ R54, R41, R74.reuse, -R34.reuse ;  /* 0x0000004a29367223 */ /* 0x180fe20000010822 */
[----:B------:R3:W4:Y:S01]  /*4300*/  MUFU.EX2 R117, R4 ;  /* 0x0000000400757308 */ /* 0x0007220000000800 */
[-CC-:B-1----:R-:W-:Y:S01]  /*4310*/  FFMA.FTZ R3, R21, R74.reuse, -R34.reuse ;  /* 0x0000004a15037223 */ /* 0x182fe20000010822 */
[-CC-:B------:R-:W-:Y:S01]  /*4320*/  FFMA.FTZ R56, R47, R74.reuse, -R34.reuse ;  /* 0x0000004a2f387223 */ /* 0x180fe20000010822 */
[-CC-:B------:R-:W-:Y:S01]  /*4330*/  FFMA.FTZ R15, R51, R74.reuse, -R34.reuse ;  /* 0x0000004a330f7223 */ /* 0x180fe20000010822 */
[-CC-:B------:R-:W-:Y:S01]  /*4340*/  FFMA.FTZ R58, R57, R74.reuse, -R34.reuse ;  /* 0x0000004a393a7223 */ /* 0x180fe20000010822 */
[-CC-:B------:R-:W-:Y:S01]  /*4350*/  FFMA.FTZ R41, R61, R74.reuse, -R34.reuse ;  /* 0x0000004a3d297223 */ /* 0x180fe20000010822 */
[-CC-:B------:R-:W-:Y:S01]  /*4360*/  FFMA.FTZ R60, R63, R74.reuse, -R34.reuse ;  /* 0x0000004a3f3c7223 */ /* 0x180fe20000010822 */
[-C--:B------:R-:W-:Y:S01]  /*4370*/  FFMA.FTZ R21, R33, R74.reuse, -R34 ;  /* 0x0000004a21157223 */ /* 0x080fe20000010822 */
[----:B------:R2:W1:Y:S01]  /*4380*/  MUFU.EX2 R68, R5 ;  /* 0x0000000500447308 */ /* 0x0004620000000800 */
[----:B---3--:R-:W-:Y:S01]  /*4390*/  @!P1 PRMT R4, RZ, 0x654, R0 ;  /* 0x00000654ff049816 */ /* 0x008fe20000000000 */
[-CC-:B------:R-:W-:Y:S01]  /*43a0*/  FFMA.FTZ R62, R65, R74.reuse, -R34.reuse ;  /* 0x0000004a413e7223 */ /* 0x180fe20000010822 */
[-CC-:B------:R-:W-:Y:S01]  /*43b0*/  FFMA.FTZ R33, R67, R74.reuse, -R34.reuse ;  /* 0x0000004a43217223 */ /* 0x180fe20000010822 */
[-CC-:B------:R-:W-:Y:S01]  /*43c0*/  FFMA.FTZ R83, R83, R74.reuse, -R34.reuse ;  /* 0x0000004a53537223 */ /* 0x180fe20000010822 */
[----:B------:R3:W-:Y:S01]  /*43d0*/  @!P1 SYNCS.ARRIVE.TRANS64.RED.A1T0 RZ, [R4+URZ], RZ ;  /* 0x000000ff04ff99a7 */ /* 0x0007e2000810043f */
[-CC-:B------:R-:W-:Y:S01]  /*43e0*/  FFMA.FTZ R23, R85, R74.reuse, -R34.reuse ;  /* 0x0000004a55177223 */ /* 0x180fe20000010822 */
[-CC-:B------:R-:W-:Y:S01]  /*43f0*/  FFMA.FTZ R89, R89, R74.reuse, -R34.reuse ;  /* 0x0000004a59597223 */ /* 0x180fe20000010822 */
[----:B------:R-:W5:Y:S01]  /*4400*/  MUFU.EX2 R7, R7 ;  /* 0x0000000700077308 */ /* 0x000f620000000800 */
[----:B--2---:R-:W-:Y:S01]  /*4410*/  FADD.FTZ R5, R6, R133 ;  /* 0x0000008506057221 */ /* 0x004fe20000010000 */
[----:B----4-:R-:W-:Y:S01]  /*4420*/  FADD.FTZ R35, R66, R117 ;  /* 0x0000007542237221 */ /* 0x010fe20000010000 */
[-CC-:B------:R-:W-:Y:S01]  /*4430*/  FFMA.FTZ R91, R91, R74.reuse, -R34.reuse ;  /* 0x0000004a5b5b7223 */ /* 0x180fe20000010822 */
[--C-:B------:R-:W-:Y:S01]  /*4440*/  FFMA.FTZ R93, R93, R74, -R34.reuse ;  /* 0x0000004a5d5d7223 */ /* 0x100fe20000010822 */
[----:B------:R-:W-:Y:S01]  /*4450*/  FADD.FTZ R70, R32, R5 ;  /* 0x0000000520467221 */ /* 0x000fe20000010000 */
[----:B------:R-:W-:Y:S01]  /*4460*/  F2FP.BF16.F32.PACK_AB R5, R117, R66 ;  /* 0x000000427505723e */ /* 0x000fe200000010ff */
[----:B------:R-:W-:Y:S01]  /*4470*/  FFMA.FTZ R66, R25, R74, -R34 ;  /* 0x0000004a19427223 */ /* 0x000fe20000010822 */
[----:B------:R-:W2:Y:S01]  /*4480*/  MUFU.EX2 R9, R9 ;  /* 0x0000000900097308 */ /* 0x000ea20000000800 */
[----:B-1----:R-:W-:Y:S01]  /*4490*/  FADD.FTZ R72, R68, R35 ;  /* 0x0000002344487221 */ /* 0x002fe20000010000 */
[----:B------:R-:W-:Y:S01]  /*44a0*/  FADD.FTZ R43, R135, R70 ;  /* 0x00000046872b7221 */ /* 0x000fe20000010000 */
[----:B---3--:R-:W-:Y:S01]  /*44b0*/  F2FP.BF16.F32.PACK_AB R4, R133, R6 ;  /* 0x000000068504723e */ /* 0x008fe200000010ff */
[--C-:B------:R-:W-:Y:S01]  /*44c0*/  FFMA.FTZ R35, R87, R74, -R34.reuse ;  /* 0x0000004a57237223 */ /* 0x100fe20000010822 */
[----:B------:R-:W-:Y:S01]  /*44d0*/  F2FP.BF16.F32.PACK_AB R6, R135, R32 ;  /* 0x000000208706723e */ /* 0x000fe200000010ff */
[-CC-:B------:R-:W-:Y:S01]  /*44e0*/  FFMA.FTZ R32, R37, R74.reuse, -R34.reuse ;  /* 0x0000004a25207223 */ /* 0x180fe20000010822 */
[----:B------:R-:W-:Y:S01]  /*44f0*/  FFMA.FTZ R95, R95, R74, -R34 ;  /* 0x0000004a5f5f7223 */ /* 0x000fe20000010822 */
[----:B------:R-:W1:Y:S01]  /*4500*/  MUFU.EX2 R36, R36 ;  /* 0x0000002400247308 */ /* 0x000e620000000800 */
[C---:B-----5:R-:W-:Y:S01]  /*4510*/  FADD.FTZ R72, R7.reuse, R72 ;  /* 0x0000004807487221 */ /* 0x060fe20000010000 */
[----:B------:R-:W-:Y:S01]  /*4520*/  F2FP.BF16.F32.PACK_AB R7, R7, R68 ;  /* 0x000000440707723e */ /* 0x000fe200000010ff */
[----:B------:R-:W-:Y:S01]  /*4530*/  FADD.FTZ R68, R8, R43 ;  /* 0x0000002b08447221 */ /* 0x000fe20000010000 */
[----:B------:R-:W-:Y:S01]  /*4540*/  F2FP.BF16.F32.PACK_AB R8, R55, R8 ;  /* 0x000000083708723e */ /* 0x000fe200000010ff */
[-CC-:B------:R-:W-:Y:S01]  /*4550*/  FFMA.FTZ R97, R97, R74.reuse, -R34.reuse ;  /* 0x0000004a61617223 */ /* 0x180fe20000010822 */
[----:B------:R-:W-:Y:S01]  /*4560*/  FFMA.FTZ R103, R103, R74, -R34 ;  /* 0x0000004a67677223 */ /* 0x000fe20000010822 */
[----:B------:R-:W-:Y:S01]  /*4570*/  FADD.FTZ R37, R55, R68 ;  /* 0x0000004437257221 */ /* 0x000fe20000010000 */
[----:B------:R-:W3:Y:S01]  /*4580*/  MUFU.EX2 R11, R11 ;  /* 0x0000000b000b7308 */ /* 0x000ee20000000800 */
[----:B--2---:R-:W-:Y:S01]  /*4590*/  FADD.FTZ R25, R9, R72 ;  /* 0x0000004809197221 */ /* 0x004fe20000010000 */
[----:B------:R2:W-:Y:S01]  /*45a0*/  STSM.16.M88.4 [R2+0x24300], R4 ;  /* 0x0243000402007844 */ /* 0x0005e20000000200 */
[----:B------:R-:W-:Y:S01]  /*45b0*/  FADD.FTZ R70, R10, R37 ;  /* 0x000000250a467221 */ /* 0x000fe20000010000 */
[----:B------:R-:W-:Y:S01]  /*45c0*/  F2FP.BF16.F32.PACK_AB R10, R39, R10 ;  /* 0x0000000a270a723e */ /* 0x000fe200000010ff */
[-CC-:B------:R-:W-:Y:S01]  /*45d0*/  FFMA.FTZ R105, R105, R74.reuse, -R34.reuse ;  /* 0x0000004a69697223 */ /* 0x180fe20000010822 */
[-C--:B------:R-:W-:Y:S01]  /*45e0*/  FFMA.FTZ R107, R107, R74.reuse, -R34 ;  /* 0x0000004a6b6b7223 */ /* 0x080fe20000010822 */
[----:B------:R-:W-:Y:S01]  /*45f0*/  FADD.FTZ R70, R39, R70 ;  /* 0x0000004627467221 */ /* 0x000fe20000010000 */
[----:B------:R-:W4:Y:S01]  /*4600*/  MUFU.EX2 R52, R52 ;  /* 0x0000003400347308 */ /* 0x000f220000000800 */
[C---:B-1----:R-:W-:Y:S01]  /*4610*/  FADD.FTZ R68, R36.reuse, R25 ;  /* 0x0000001924447221 */ /* 0x042fe20000010000 */
[-CC-:B------:R-:W-:Y:S01]  /*4620*/  FFMA.FTZ R25, R29, R74.reuse, -R34.reuse ;  /* 0x0000004a1d197223 */ /* 0x180fe20000010822 */
[----:B------:R-:W-:Y:S01]  /*4630*/  F2FP.BF16.F32.PACK_AB R9, R36, R9 ;  /* 0x000000092409723e */ /* 0x000fe200000010ff */
[-CC-:B------:R-:W-:Y:S01]  /*4640*/  FFMA.FTZ R109, R109, R74.reuse, -R34.reuse ;  /* 0x0000004a6d6d7223 */ /* 0x180fe20000010822 */
[----:B------:R-:W-:Y:S01]  /*4650*/  FFMA.FTZ R34, R111, R74, -R34 ;  /* 0x0000004a6f227223 */ /* 0x000fe20000010822 */
[----:B------:R-:W-:-:S02]  /*4660*/  IMAD.MOV.U32 R67, RZ, RZ, R71 ;  /* 0x000000ffff437224 */ /* 0x000fc400078e0047 */
[----:B------:R-:W1:Y:S01]  /*4670*/  MUFU.EX2 R3, R3 ;  /* 0x0000000300037308 */ /* 0x000e620000000800 */
[----:B---3--:R-:W-:Y:S01]  /*4680*/  FADD.FTZ R37, R11, R68 ;  /* 0x000000440b257221 */ /* 0x008fe20000010000 */
[----:B--2---:R-:W-:Y:S01]  /*4690*/  F2FP.BF16.F32.PACK_AB R4, R28, R27 ;  /* 0x0000001b1c04723e */ /* 0x004fe200000010ff */
[--C-:B------:R-:W-:Y:S02]  /*46a0*/  IMAD.MOV.U32 R65, RZ, RZ, R71.reuse ;  /* 0x000000ffff417224 */ /* 0x100fe400078e0047 */
[--C-:B------:R-:W-:Y:S02]  /*46b0*/  IMAD.MOV.U32 R63, RZ, RZ, R71.reuse ;  /* 0x000000ffff3f7224 */ /* 0x100fe400078e0047 */
[----:B------:R-:W-:Y:S01]  /*46c0*/  IMAD.MOV.U32 R61, RZ, RZ, R71 ;  /* 0x000000ffff3d7224 */ /* 0x000fe200078e0047 */
[----:B------:R-:W2:Y:S01]  /*46d0*/  MUFU.EX2 R54, R54 ;  /* 0x0000003600367308 */ /* 0x000ea20000000800 */
[C---:B----4-:R-:W-:Y:S01]  /*46e0*/  FADD.FTZ R68, R52.reuse, R37 ;  /* 0x0000002534447221 */ /* 0x050fe20000010000 */
[----:B------:R-:W-:Y:S01]  /*46f0*/  FADD.FTZ R37, R27, R70 ;  /* 0x000000461b257221 */ /* 0x000fe20000010000 */
[----:B------:R-:W-:Y:S01]  /*4700*/  F2FP.BF16.F32.PACK_AB R11, R52, R11 ;  /* 0x0000000b340b723e */ /* 0x000fe200000010ff */
[----:B------:R-:W-:-:S02]  /*4710*/  IMAD.MOV.U32 R57, RZ, RZ, R71 ;  /* 0x000000ffff397224 */ /* 0x000fc400078e0047 */
[----:B------:R-:W-:Y:S01]  /*4720*/  FADD.FTZ R37, R28, R37 ;  /* 0x000000251c257221 */ /* 0x000fe20000010000 */
[----:B------:R-:W-:Y:S01]  /*4730*/  IMAD.MOV.U32 R55, RZ, RZ, R71 ;  /* 0x000000ffff377224 */ /* 0x000fe200078e0047 */
[----:B------:R-:W3:Y:S01]  /*4740*/  MUFU.EX2 R13, R13 ;  /* 0x0000000d000d7308 */ /* 0x000ee20000000800 */
[----:B-1----:R-:W-:Y:S01]  /*4750*/  FADD.FTZ R43, R3, R68 ;  /* 0x00000044032b7221 */ /* 0x002fe20000010000 */
[----:B------:R-:W-:Y:S01]  /*4760*/  FADD.FTZ R70, R20, R37 ;  /* 0x0000002514467221 */ /* 0x000fe20000010000 */
[----:B------:R-:W-:Y:S01]  /*4770*/  STSM.16.M88.4 [R2+0x25b00], R8 ;  /* 0x025b000802007844 */ /* 0x000fe20000000200 */
[--C-:B------:R-:W-:Y:S02]  /*4780*/  IMAD.MOV.U32 R51, RZ, RZ, R71.reuse ;  /* 0x000000ffff337224 */ /* 0x100fe400078e0047 */
[----:B------:R-:W-:Y:S01]  /*4790*/  FADD.FTZ R47, R53, R70 ;  /* 0x00000046352f7221 */ /* 0x000fe20000010000 */
[----:B------:R-:W-:Y:S01]  /*47a0*/  IMAD.MOV.U32 R39, RZ, RZ, R71 ;  /* 0x000000ffff277224 */ /* 0x000fe200078e0047 */
[----:B------:R-:W1:Y:S01]  /*47b0*/  MUFU.EX2 R56, R56 ;  /* 0x0000003800387308 */ /* 0x000e620000000800 */
[----:B--2---:R-:W-:Y:S01]  /*47c0*/  FADD.FTZ R68, R54, R43 ;  /* 0x0000002b36447221 */ /* 0x004fe20000010000 */
[----:B------:R-:W-:Y:S01]  /*47d0*/  FADD.FTZ R70, R12, R47 ;  /* 0x0000002f0c467221 */ /* 0x000fe20000010000 */
[----:B------:R-:W-:-:S02]  /*47e0*/  F2FP.BF16.F32.PACK_AB R5, R54, R3 ;  /* 0x000000033605723e */ /* 0x000fc400000010ff */
[C---:B------:R-:W-:Y:S01]  /*47f0*/  F2FP.BF16.F32.PACK_AB R12, R45.reuse, R12 ;  /* 0x0000000c2d0c723e */ /* 0x040fe200000010ff */
[----:B------:R-:W-:Y:S01]  /*4800*/  FADD.FTZ R47, R45, R70 ;  /* 0x000000462d2f7221 */ /* 0x000fe20000010000 */
[----:B------:R-:W-:Y:S01]  /*4810*/  MOV R70, R71 ;  /* 0x0000004700467202 */ /* 0x000fe20000000f00 */
[----:B------:R-:W2:Y:S01]  /*4820*/  MUFU.EX2 R15, R15 ;  /* 0x0000000f000f7308 */ /* 0x000ea20000000800 */
[----:B---3--:R-:W-:Y:S01]  /*4830*/  FADD.FTZ R37, R13, R68 ;  /* 0x000000440d257221 */ /* 0x008fe20000010000 */
[----:B------:R-:W-:Y:S01]  /*4840*/  FADD.FTZ R6, R14, R47 ;  /* 0x0000002f0e067221 */ /* 0x000fe20000010000 */
[----:B------:R-:W-:-:S03]  /*4850*/  F2FP.BF16.F32.PACK_AB R14, R31, R14 ;  /* 0x0000000e1f0e723e */ /* 0x000fc600000010ff */
[----:B------:R-:W-:Y:S01]  /*4860*/  FADD.FTZ R27, R31, R6 ;  /* 0x000000061f1b7221 */ /* 0x000fe20000010000 */
[----:B------:R-:W-:Y:S01]  /*4870*/  F2FP.BF16.F32.PACK_AB R6, R53, R20 ;  /* 0x000000143506723e */ /* 0x000fe200000010ff */
[----:B------:R-:W3:Y:S01]  /*4880*/  MUFU.EX2 R58, R58 ;  /* 0x0000003a003a7308 */ /* 0x000ee20000000800 */
[----:B-1----:R-:W-:Y:S01]  /*4890*/  FADD.FTZ R68, R56, R37 ;  /* 0x0000002538447221 */ /* 0x002fe20000010000 */
[----:B------:R-:W-:Y:S01]  /*48a0*/  FADD.FTZ R52, R24, R27 ;  /* 0x0000001b18347221 */ /* 0x000fe20000010000 */
[----:B------:R-:W-:Y:S01]  /*48b0*/  F2FP.BF16.F32.PACK_AB R24, R49, R24 ;  /* 0x000000183118723e */ /* 0x000fe200000010ff */
[--C-:B------:R-:W-:Y:S02]  /*48c0*/  IMAD.MOV.U32 R53, RZ, RZ, R71.reuse ;  /* 0x000000ffff357224 */ /* 0x100fe400078e0047 */
[----:B------:R-:W-:Y:S02]  /*48d0*/  IMAD.MOV.U32 R31, RZ, RZ, R71 ;  /* 0x000000ffff1f7224 */ /* 0x000fe400078e0047 */
[----:B------:R-:W1:Y:S01]  /*48e0*/  MUFU.EX2 R41, R41 ;  /* 0x0000002900297308 */ /* 0x000e620000000800 */
[----:B--2---:R-:W-:-:S07]  /*48f0*/  FADD.FTZ R37, R15, R68 ;  /* 0x000000440f257221 */ /* 0x004fce0000010000 */
[----:B------:R-:W2:Y:S01]  /*4900*/  MUFU.EX2 R60, R60 ;  /* 0x0000003c003c7308 */ /* 0x000ea20000000800 */
[----:B---3--:R-:W-:Y:S01]  /*4910*/  FADD.FTZ R68, R58, R37 ;  /* 0x000000253a447221 */ /* 0x008fe20000010000 */
[----:B------:R-:W-:-:S06]  /*4920*/  IMAD.MOV.U32 R37, RZ, RZ, R71 ;  /* 0x000000ffff257224 */ /* 0x000fcc00078e0047 */
[----:B------:R-:W3:Y:S01]  /*4930*/  MUFU.EX2 R21, R21 ;  /* 0x0000001500157308 */ /* 0x000ee20000000800 */
[----:B-1----:R-:W-:Y:S01]  /*4940*/  FADD.FTZ R7, R41, R68 ;  /* 0x0000004429077221 */ /* 0x002fe20000010000 */
[----:B------:R-:W-:-:S06]  /*4950*/  IMAD.MOV.U32 R68, RZ, RZ, R71 ;  /* 0x000000ffff447224 */ /* 0x000fcc00078e0047 */
[----:B------:R-:W1:Y:S01]  /*4960*/  MUFU.EX2 R62, R62 ;  /* 0x0000003e003e7308 */ /* 0x000e620000000800 */
[----:B--2---:R-:W-:Y:S01]  /*4970*/  FADD.FTZ R28, R60, R7 ;  /* 0x000000073c1c7221 */ /* 0x004fe20000010000 */
[----:B------:R-:W-:Y:S01]  /*4980*/  F2FP.BF16.F32.PACK_AB R7, R56, R13 ;  /* 0x0000000d3807723e */ /* 0x000fe200000010ff */
[----:B------:R-:W-:Y:S01]  /*4990*/  FADD.FTZ R13, R49, R52 ;  /* 0x00000034310d7221 */ /* 0x000fe20000010000 */
[--C-:B------:R-:W-:Y:S02]  /*49a0*/  IMAD.MOV.U32 R56, RZ, RZ, R71.reuse ;  /* 0x000000ffff387224 */ /* 0x100fe400078e0047 */
[----:B------:R-:W-:Y:S02]  /*49b0*/  IMAD.MOV.U32 R49, RZ, RZ, R71 ;  /* 0x000000ffff317224 */ /* 0x000fe400078e0047 */
[----:B------:R-:W-:Y:S01]  /*49c0*/  FADD.FTZ R52, R26, R13 ;  /* 0x0000000d1a347221 */ /* 0x000fe20000010000 */
[----:B------:R-:W2:Y:S01]  /*49d0*/  MUFU.EX2 R33, R33 ;  /* 0x0000002100217308 */ /* 0x000ea20000000800 */
[----:B---3--:R-:W-:Y:S01]  /*49e0*/  FADD.FTZ R3, R21, R28 ;  /* 0x0000001c15037221 */ /* 0x008fe20000010000 */
[----:B------:R3:W-:Y:S01]  /*49f0*/  STSM.16.M88.4 [R2+0x27300], R4 ;  /* 0x0273000402007844 */ /* 0x0007e20000000200 */
[----:B------:R-:W-:-:S02]  /*4a00*/  F2FP.BF16.F32.PACK_AB R13, R58, R15 ;  /* 0x0000000f3a0d723e */ /* 0x000fc400000010ff */
[----:B------:R-:W-:Y:S01]  /*4a10*/  F2FP.BF16.F32.PACK_AB R15, R60, R41 ;  /* 0x000000293c0f723e */ /* 0x000fe200000010ff */
[----:B------:R-:W-:Y:S01]  /*4a20*/  IMAD.MOV.U32 R60, RZ, RZ, R71 ;  /* 0x000000ffff3c7224 */ /* 0x000fe200078e0047 */
[----:B------:R-:W-:Y:S01]  /*4a30*/  MOV R58, R71 ;  /* 0x00000047003a7202 */ /* 0x000fe20000000f00 */
[----:B------:R-:W4:Y:S01]  /*4a40*/  MUFU.EX2 R59, R59 ;  /* 0x0000003b003b7308 */ /* 0x000f220000000800 */
[----:B-1----:R-:W-:Y:S01]  /*4a50*/  FADD.FTZ R28, R62, R3 ;  /* 0x000000033e1c7221 */ /* 0x002fe20000010000 */
[----:B------:R-:W-:Y:S06]  /*4a60*/  STSM.16.M88.4 [R2+0x28b00], R12 ;  /* 0x028b000c02007844 */ /* 0x000fec0000000200 */
[----:B------:R-:W1:Y:S01]  /*4a70*/  MUFU.EX2 R64, R64 ;  /* 0x0000004000407308 */ /* 0x000e620000000800 */
[----:B--2---:R-:W-:-:S07]  /*4a80*/  FADD.FTZ R3, R33, R28 ;  /* 0x0000001c21037221 */ /* 0x004fce0000010000 */
[----:B------:R-:W2:Y:S01]  /*4a90*/  MUFU.EX2 R0, R83 ;  /* 0x0000005300007308 */ /* 0x000ea20000000800 */
[C---:B----4-:R-:W-:Y:S01]  /*4aa0*/  FADD.FTZ R27, R59.reuse, R52 ;  /* 0x000000343b1b7221 */ /* 0x050fe20000010000 */
[----:B------:R-:W-:Y:S01]  /*4ab0*/  F2FP.BF16.F32.PACK_AB R26, R59, R26 ;  /* 0x0000001a3b1a723e */ /* 0x000fe200000010ff */
[----:B------:R-:W-:Y:S02]  /*4ac0*/  IMAD.MOV.U32 R59, RZ, RZ, R71 ;  /* 0x000000ffff3b7224 */ /* 0x000fe400078e0047 */
[----:B------:R-:W-:-:S03]  /*4ad0*/  FADD.FTZ R28, R30, R27 ;  /* 0x0000001b1e1c7221 */ /* 0x000fc60000010000 */
[----:B------:R-:W4:Y:S01]  /*4ae0*/  MUFU.EX2 R69, R69 ;  /* 0x0000004500457308 */ /* 0x000f220000000800 */
[----:B-1----:R-:W-:-:S07]  /*4af0*/  FADD.FTZ R3, R64, R3 ;  /* 0x0000000340037221 */ /* 0x002fce0000010000 */
[----:B------:R-:W1:Y:S01]  /*4b00*/  MUFU.EX2 R23, R23 ;  /* 0x0000001700177308 */ /* 0x000e620000000800 */
[----:B--2---:R-:W-:-:S07]  /*4b10*/  FADD.FTZ R52, R0, R3 ;  /* 0x0000000300347221 */ /* 0x004fce0000010000 */
[----:B------:R-:W2:Y:S01]  /*4b20*/  MUFU.EX2 R38, R38 ;  /* 0x0000002600267308 */ /* 0x000ea20000000800 */
[C---:B----4-:R-:W-:Y:S01]  /*4b30*/  FADD.FTZ R3, R69.reuse, R28 ;  /* 0x0000001c45037221 */ /* 0x050fe20000010000 */
[----:B---3--:R-:W-:Y:S01]  /*4b40*/  F2FP.BF16.F32.PACK_AB R4, R69, R30 ;  /* 0x0000001e4504723e */ /* 0x008fe200000010ff */
[----:B------:R-:W-:Y:S01]  /*4b50*/  IMAD.MOV.U32 R69, RZ, RZ, R71 ;  /* 0x000000ffff457224 */ /* 0x000fe200078e0047 */
[----:B------:R-:W-:-:S04]  /*4b60*/  MOV R30, R71 ;  /* 0x00000047001e7202 */ /* 0x000fc80000000f00 */
[----:B------:R-:W3:Y:S01]  /*4b70*/  MUFU.EX2 R32, R32 ;  /* 0x0000002000207308 */ /* 0x000ee20000000800 */
[C---:B-1----:R-:W-:Y:S01]  /*4b80*/  FADD.FTZ R27, R23.reuse, R52 ;  /* 0x00000034171b7221 */ /* 0x042fe20000010000 */
[----:B------:R-:W-:-:S06]  /*4b90*/  F2FP.BF16.F32.PACK_AB R5, R23, R0 ;  /* 0x000000001705723e */ /* 0x000fcc00000010ff */
[----:B------:R-:W1:Y:S01]  /*4ba0*/  MUFU.EX2 R77, R77 ;  /* 0x0000004d004d7308 */ /* 0x000e620000000800 */
[----:B--2---:R-:W-:-:S07]  /*4bb0*/  FADD.FTZ R52, R38, R3 ;  /* 0x0000000326347221 */ /* 0x004fce0000010000 */
[----:B------:R-:W2:Y:S01]  /*4bc0*/  MUFU.EX2 R35, R35 ;  /* 0x0000002300237308 */ /* 0x000ea20000000800 */
[----:B---3--:R-:W-:Y:S01]  /*4bd0*/  FADD.FTZ R54, R32, R27 ;  /* 0x0000001b20367221 */ /* 0x008fe20000010000 */
[----:B------:R-:W-:Y:S01]  /*4be0*/  F2FP.BF16.F32.PACK_AB R27, R64, R33 ;  /* 0x00000021401b723e */ /* 0x000fe200000010ff */
[--C-:B------:R-:W-:Y:S02]  /*4bf0*/  IMAD.MOV.U32 R64, RZ, RZ, R71.reuse ;  /* 0x000000ffff407224 */ /* 0x100fe400078e0047 */
[----:B------:R-:W-:-:S03]  /*4c00*/  IMAD.MOV.U32 R33, RZ, RZ, R71 ;  /* 0x000000ffff217224 */ /* 0x000fc600078e0047 */
[----:B------:R-:W3:Y:S01]  /*4c10*/  MUFU.EX2 R40, R40 ;  /* 0x0000002800287308 */ /* 0x000ee20000000800 */
[----:B-1----:R-:W-:Y:S01]  /*4c20*/  FADD.FTZ R3, R77, R52 ;  /* 0x000000344d037221 */ /* 0x002fe20000010000 */
[----:B------:R-:W-:-:S06]  /*4c30*/  IMAD.MOV.U32 R52, RZ, RZ, R71 ;  /* 0x000000ffff347224 */ /* 0x000fcc00078e0047 */
[----:B------:R-:W1:Y:S01]  /*4c40*/  MUFU.EX2 R29, R89 ;  /* 0x00000059001d7308 */ /* 0x000e620000000800 */
[----:B--2---:R-:W-:-:S07]  /*4c50*/  FADD.FTZ R54, R35, R54 ;  /* 0x0000003623367221 */ /* 0x004fce0000010000 */
[----:B------:R-:W2:Y:S01]  /*4c60*/  MUFU.EX2 R66, R66 ;  /* 0x0000004200427308 */ /* 0x000ea20000000800 */
[----:B---3--:R-:W-:-:S07]  /*4c70*/  FADD.FTZ R6, R40, R3 ;  /* 0x0000000328067221 */ /* 0x008fce0000010000 */
[----:B------:R-:W3:Y:S01]  /*4c80*/  MUFU.EX2 R43, R91 ;  /* 0x0000005b002b7308 */ /* 0x000ee20000000800 */
[----:B-1----:R-:W-:Y:S01]  /*4c90*/  FADD.FTZ R3, R29, R54 ;  /* 0x000000361d037221 */ /* 0x002fe20000010000 */
[----:B------:R-:W-:-:S06]  /*4ca0*/  MOV R54, R71 ;  /* 0x0000004700367202 */ /* 0x000fcc0000000f00 */
[----:B------:R-:W1:Y:S01]  /*4cb0*/  MUFU.EX2 R79, R79 ;  /* 0x0000004f004f7308 */ /* 0x000e620000000800 */
[C---:B--2---:R-:W-:Y:S01]  /*4cc0*/  FADD.FTZ R8, R66.reuse, R3 ;  /* 0x0000000342087221 */ /* 0x044fe20000010000 */
[----:B------:R-:W-:Y:S01]  /*4cd0*/  F2FP.BF16.F32.PACK_AB R41, R66, R29 ;  /* 0x0000001d4229723e */ /* 0x000fe200000010ff */
[----:B------:R-:W-:Y:S01]  /*4ce0*/  IMAD.MOV.U32 R29, RZ, RZ, R71 ;  /* 0x000000ffff1d7224 */ /* 0x000fe200078e0047 */
[----:B------:R-:W-:-:S04]  /*4cf0*/  MOV R66, R71 ;  /* 0x0000004700427202 */ /* 0x000fc80000000f00 */
[----:B------:R-:W2:Y:S01]  /*4d00*/  MUFU.EX2 R36, R93 ;  /* 0x0000005d00247308 */ /* 0x000ea20000000800 */
[----:B---3--:R-:W-:-:S07]  /*4d10*/  FADD.FTZ R3, R43, R8 ;  /* 0x000000082b037221 */ /* 0x008fce0000010000 */
[----:B------:R-:W3:Y:S01]  /*4d20*/  MUFU.EX2 R42, R42 ;  /* 0x0000002a002a7308 */ /* 0x000ee20000000800 */
[----:B-1----:R-:W-:Y:S01]  /*4d30*/  FADD.FTZ R7, R79, R6 ;  /* 0x000000064f077221 */ /* 0x002fe20000010000 */
[----:B------:R-:W-:Y:S02]  /*4d40*/  F2FP.BF16.F32.PACK_AB R6, R77, R38 ;  /* 0x000000264d06723e */ /* 0x000fe400000010ff */
[----:B------:R-:W-:Y:S02]  /*4d50*/  F2FP.BF16.F32.PACK_AB R40, R79, R40 ;  /* 0x000000284f28723e */ /* 0x000fe400000010ff */
[----:B------:R-:W-:Y:S02]  /*4d60*/  MOV R38, R71 ;  /* 0x0000004700267202 */ /* 0x000fe40000000f00 */
[----:B------:R-:W1:Y:S01]  /*4d70*/  MUFU.EX2 R95, R95 ;  /* 0x0000005f005f7308 */ /* 0x000e620000000800 */
[C---:B--2---:R-:W-:Y:S01]  /*4d80*/  FADD.FTZ R8, R36.reuse, R3 ;  /* 0x0000000324087221 */ /* 0x044fe20000010000 */
[----:B------:R-:W-:Y:S01]  /*4d90*/  F2FP.BF16.F32.PACK_AB R43, R36, R43 ;  /* 0x0000002b242b723e */ /* 0x000fe200000010ff */
[----:B------:R-:W-:-:S05]  /*4da0*/  IMAD.MOV.U32 R36, RZ, RZ, R71 ;  /* 0x000000ffff247224 */ /* 0x000fca00078e0047 */
[----:B------:R-:W2:Y:S01]  /*4db0*/  MUFU.EX2 R81, R81 ;  /* 0x0000005100517308 */ /* 0x000ea20000000800 */
[----:B---3--:R-:W-:Y:S01]  /*4dc0*/  FADD.FTZ R10, R42, R7 ;  /* 0x000000072a0a7221 */ /* 0x008fe20000010000 */
[----:B------:R-:W-:Y:S01]  /*4dd0*/  F2FP.BF16.F32.PACK_AB R7, R35, R32 ;  /* 0x000000202307723e */ /* 0x000fe200000010ff */
[--C-:B------:R-:W-:Y:S02]  /*4de0*/  IMAD.MOV.U32 R35, RZ, RZ, R71.reuse ;  /* 0x000000ffff237224 */ /* 0x100fe400078e0047 */
[----:B------:R-:W-:-:S03]  /*4df0*/  IMAD.MOV.U32 R32, RZ, RZ, R71 ;  /* 0x000000ffff207224 */ /* 0x000fc600078e0047 */
[----:B------:R-:W3:Y:S01]  /*4e00*/  MUFU.EX2 R20, R97 ;  /* 0x0000006100147308 */ /* 0x000ee20000000800 */
[----:B-1----:R-:W-:-:S07]  /*4e10*/  FADD.FTZ R3, R95, R8 ;  /* 0x000000085f037221 */ /* 0x002fce0000010000 */
[----:B------:R-:W1:Y:S01]  /*4e20*/  MUFU.EX2 R44, R44 ;  /* 0x0000002c002c7308 */ /* 0x000e620000000800 */
[C---:B--2---:R-:W-:Y:S01]  /*4e30*/  FADD.FTZ R9, R81.reuse, R10 ;  /* 0x0000000a51097221 */ /* 0x044fe20000010000 */
[----:B------:R-:W-:-:S06]  /*4e40*/  F2FP.BF16.F32.PACK_AB R42, R81, R42 ;  /* 0x0000002a512a723e */ /* 0x000fcc00000010ff */
[----:B------:R2:W4:Y:S01]  /*4e50*/  MUFU.EX2 R47, R25 ;  /* 0x00000019002f7308 */ /* 0x0005220000000800 */
[C---:B---3--:R-:W-:Y:S01]  /*4e60*/  FADD.FTZ R8, R20.reuse, R3 ;  /* 0x0000000314087221 */ /* 0x048fe20000010000 */
[----:B------:R-:W-:-:S06]  /*4e70*/  F2FP.BF16.F32.PACK_AB R45, R20, R95 ;  /* 0x0000005f142d723e */ /* 0x000fcc00000010ff */
[----:B------:R-:W3:Y:S01]  /*4e80*/  MUFU.EX2 R99, R99 ;  /* 0x0000006300637308 */ /* 0x000ee20000000800 */
[----:B--2---:R-:W-:Y:S01]  /*4e90*/  F2FP.BF16.F32.PACK_AB R25, R62, R21 ;  /* 0x000000153e19723e */ /* 0x004fe200000010ff */
[----:B-1----:R-:W-:Y:S01]  /*4ea0*/  FADD.FTZ R10, R44, R9 ;  /* 0x000000092c0a7221 */ /* 0x002fe20000010000 */
[----:B------:R-:W-:-:S03]  /*4eb0*/  MOV R62, R71 ;  /* 0x00000047003e7202 */ /* 0x000fc60000000f00 */
[----:B------:R1:W-:Y:S02]  /*4ec0*/  STSM.16.M88.4 [R2+0x2a300], R24 ;  /* 0x02a3001802007844 */ /* 0x0003e40000000200 */
[----:B------:R-:W2:Y:S01]  /*4ed0*/  MUFU.EX2 R28, R103 ;  /* 0x00000067001c7308 */ /* 0x000ea20000000800 */
[----:B----4-:R-:W-:Y:S01]  /*4ee0*/  FADD.FTZ R3, R47, R8 ;  /* 0x000000082f037221 */ /* 0x010fe20000010000 */
[----:B------:R4:W-:Y:S04]  /*4ef0*/  STSM.16.M88.4 [R2+0x2bb00], R4 ;  /* 0x02bb000402007844 */ /* 0x0009e80000000200 */
[----:B------:R5:W-:Y:S02]  /*4f00*/  STSM.16.M88.4 [R2+0x2d300], R40 ;  /* 0x02d3002802007844 */ /* 0x000be40000000200 */
[----:B------:R-:W5:Y:S01]  /*4f10*/  MUFU.EX2 R46, R46 ;  /* 0x0000002e002e7308 */ /* 0x000f620000000800 */
[C---:B---3--:R-:W-:Y:S01]  /*4f20*/  FADD.FTZ R9, R99.reuse, R10 ;  /* 0x0000000a63097221 */ /* 0x048fe20000010000 */
[----:B------:R-:W-:Y:S01]  /*4f30*/  F2FP.BF16.F32.PACK_AB R44, R99, R44 ;  /* 0x0000002c632c723e */ /* 0x000fe200000010ff */
[----:B-1----:R-:W-:Y:S01]  /*4f40*/  IMAD.MOV.U32 R27, RZ, RZ, R71 ;  /* 0x000000ffff1b7224 */ /* 0x002fe200078e0047 */
[----:B------:R-:W-:-:S04]  /*4f50*/  MOV R26, R71 ;  /* 0x00000047001a7202 */ /* 0x000fc80000000f00 */
[----:B------:R-:W1:Y:S01]  /*4f60*/  MUFU.EX2 R101, R101 ;  /* 0x0000006500657308 */ /* 0x000e620000000800 */
[C---:B--2---:R-:W-:Y:S01]  /*4f70*/  F2FP.BF16.F32.PACK_AB R47, R28.reuse, R47 ;  /* 0x0000002f1c2f723e */ /* 0x044fe200000010ff */
[----:B----4-:R-:W-:Y:S01]  /*4f80*/  FADD.FTZ R4, R28, R3 ;  /* 0x000000031c047221 */ /* 0x010fe20000010000 */
[--C-:B------:R-:W-:Y:S02]  /*4f90*/  IMAD.MOV.U32 R28, RZ, RZ, R71.reuse ;  /* 0x000000ffff1c7224 */ /* 0x100fe400078e0047 */
[--C-:B------:R-:W-:Y:S01]  /*4fa0*/  IMAD.MOV.U32 R25, RZ, RZ, R71.reuse ;  /* 0x000000ffff197224 */ /* 0x100fe200078e0047 */
[----:B-----5:R-:W-:Y:S01]  /*4fb0*/  MOV R42, R71 ;  /* 0x00000047002a7202 */ /* 0x020fe20000000f00 */
[----:B------:R-:W-:Y:S01]  /*4fc0*/  IMAD.MOV.U32 R43, RZ, RZ, R71 ;  /* 0x000000ffff2b7224 */ /* 0x000fe200078e0047 */
[----:B------:R-:W2:Y:S01]  /*4fd0*/  MUFU.EX2 R105, R105 ;  /* 0x0000006900697308 */ /* 0x000ea20000000800 */
[----:B------:R-:W-:Y:S01]  /*4fe0*/  FADD.FTZ R10, R46, R9 ;  /* 0x000000092e0a7221 */ /* 0x000fe20000010000 */
[----:B------:R-:W-:-:S02]  /*4ff0*/  IMAD.MOV.U32 R41, RZ, RZ, R71 ;  /* 0x000000ffff297224 */ /* 0x000fc400078e0047 */
[--C-:B------:R-:W-:Y:S02]  /*5000*/  IMAD.MOV.U32 R40, RZ, RZ, R71.reuse ;  /* 0x000000ffff287224 */ /* 0x100fe400078e0047 */
[----:B------:R-:W-:Y:S02]  /*5010*/  IMAD.MOV.U32 R24, RZ, RZ, R71 ;  /* 0x000000ffff187224 */ /* 0x000fe400078e0047 */
[----:B------:R-:W3:Y:S01]  /*5020*/  MUFU.EX2 R48, R48 ;  /* 0x0000003000307308 */ /* 0x000ee20000000800 */
[C---:B-1----:R-:W-:Y:S01]  /*5030*/  F2FP.BF16.F32.PACK_AB R46, R101.reuse, R46 ;  /* 0x0000002e652e723e */ /* 0x042fe200000010ff */
[----:B------:R-:W-:-:S04]  /*5040*/  FADD.FTZ R5, R101, R10 ;  /* 0x0000000a65057221 */ /* 0x000fc80000010000 */
[----:B------:R1:W-:Y:S02]  /*5050*/  STSM.16.M88.4 [R2+0x2eb00], R44 ;  /* 0x02eb002c02007844 */ /* 0x0003e40000000200 */
[----:B------:R-:W4:Y:S01]  /*5060*/  MUFU.EX2 R113, R113 ;  /* 0x0000007100717308 */ /* 0x000f220000000800 */
[----:B--2---:R-:W-:-:S07]  /*5070*/  FADD.FTZ R3, R105, R4 ;  /* 0x0000000469037221 */ /* 0x004fce0000010000 */
[----:B------:R-:W-:Y:S01]  /*5080*/  MUFU.EX2 R50, R50 ;  /* 0x0000003200327308 */ /* 0x000fe20000000800 */
[----:B---3--:R-:W-:Y:S01]  /*5090*/  FADD.FTZ R6, R48, R5 ;  /* 0x0000000530067221 */ /* 0x008fe20000010000 */
[----:B-1----:R-:W-:Y:S01]  /*50a0*/  IMAD.MOV.U32 R47, RZ, RZ, R71 ;  /* 0x000000ffff2f7224 */ /* 0x002fe200078e0047 */
[----:B------:R-:W-:-:S05]  /*50b0*/  MOV R46, R71 ;  /* 0x00000047002e7202 */ /* 0x000fca0000000f00 */
[----:B------:R-:W1:Y:S01]  /*50c0*/  MUFU.EX2 R115, R115 ;  /* 0x0000007300737308 */ /* 0x000e620000000800 */
[C---:B----4-:R-:W-:Y:S01]  /*50d0*/  F2FP.BF16.F32.PACK_AB R104, R113.reuse, R48 ;  /* 0x000000307168723e */ /* 0x050fe200000010ff */
[----:B------:R-:W-:Y:S01]  /*50e0*/  FADD.FTZ R5, R113, R6 ;  /* 0x0000000671057221 */ /* 0x000fe20000010000 */
[--C-:B------:R-:W-:Y:S02]  /*50f0*/  IMAD.MOV.U32 R48, RZ, RZ, R71.reuse ;  /* 0x000000ffff307224 */ /* 0x100fe400078e0047 */
[--C-:B------:R-:W-:Y:S02]  /*5100*/  IMAD.MOV.U32 R45, RZ, RZ, R71.reuse ;  /* 0x000000ffff2d7224 */ /* 0x100fe400078e0047 */
[----:B------:R-:W-:Y:S01]  /*5110*/  IMAD.MOV.U32 R44, RZ, RZ, R71 ;  /* 0x000000ffff2c7224 */ /* 0x000fe200078e0047 */
[----:B------:R-:W2:Y:S08]  /*5120*/  MUFU.EX2 R0, R107 ;  /* 0x0000006b00007308 */ /* 0x000eb00000000800 */
[----:B------:R-:W-:Y:S01]  /*5130*/  MUFU.EX2 R109, R109 ;  /* 0x0000006d006d7308 */ /* 0x000fe20000000800 */
[----:B-1----:R-:W-:-:S07]  /*5140*/  F2FP.BF16.F32.PACK_AB R106, R115, R50 ;  /* 0x00000032736a723e */ /* 0x002fce00000010ff */
[----:B------:R-:W1:Y:S01]  /*5150*/  MUFU.EX2 R34, R34 ;  /* 0x0000002200227308 */ /* 0x000e620000000800 */
[C---:B--2---:R-:W-:Y:S01]  /*5160*/  F2FP.BF16.F32.PACK_AB R105, R0.reuse, R105 ;  /* 0x000000690069723e */ /* 0x044fe200000010ff */
[----:B------:R-:W-:Y:S01]  /*5170*/  FADD.FTZ R4, R0, R3 ;  /* 0x0000000300047221 */ /* 0x000fe20000010000 */
[----:B------:R-:W-:Y:S01]  /*5180*/  FADD.FTZ R0, R50, R5 ;  /* 0x0000000532007221 */ /* 0x000fe20000010000 */
[----:B------:R-:W-:-:S03]  /*5190*/  MOV R50, R71 ;  /* 0x0000004700327202 */ /* 0x000fc60000000f00 */
[----:B------:R-:W-:Y:S01]  /*51a0*/  FADD.FTZ R0, R115, R0 ;  /* 0x0000000073007221 */ /* 0x000fe20000010000 */
[----:B-1----:R-:W-:Y:S01]  /*51b0*/  F2FP.BF16.F32.PACK_AB R107, R34, R109 ;  /* 0x0000006d226b723e */ /* 0x002fe200000010ff */
[----:B------:R-:W-:-:S04]  /*51c0*/  FADD.FTZ R109, R109, R4 ;  /* 0x000000046d6d7221 */ /* 0x000fc80000010000 */
[----:B------:R1:W-:Y:S01]  /*51d0*/  STSM.16.M88.4 [R2+0x30300], R104 ;  /* 0x0303006802007844 */ /* 0x0003e20000000200 */
[----:B------:R-:W-:Y:S01]  /*51e0*/  FADD.FTZ R4, R34, R109 ;  /* 0x0000006d22047221 */ /* 0x000fe20000010000 */
[----:B------:R-:W-:Y:S01]  /*51f0*/  MOV R34, R71 ;  /* 0x0000004700227202 */ /* 0x000fe20000000f00 */
[----:B------:R2:W-:Y:S06]  /*5200*/  MEMBAR.ALL.CTA ;  /* 0x0000000000007992 */ /* 0x0005ec0000008000 */
[----:B--2---:R-:W2:Y:S02]  /*5210*/  FENCE.VIEW.ASYNC.S ;  /* 0x00000000000073c6 */ /* 0x004ea40000000000 */
[----:B--2---:R-:W-:Y:S01]  /*5220*/  NOP ;  /* 0x0000000000007918 */ /* 0x004fe20000000000 */
[----:B------:R-:W-:Y:S05]  /*5230*/  @!P2 BRA `(.L_x_15) ;  /* 0x00000040007ca947 */ /* 0x000fea0003800000 */
[----:B------:R-:W-:Y:S01]  /*5240*/  VIADD R3, R22, 0xfffffffe ;  /* 0xfffffffe16037836 */ /* 0x000fe20000000000 */
[----:B------:R-:W-:Y:S01]  /*5250*/  MOV R6, R73 ;  /* 0x0000004900067202 */ /* 0x000fe20000000f00 */
[----:B------:R-:W-:Y:S01]  /*5260*/  IMAD.MOV.U32 R5, RZ, RZ, R75 ;  /* 0x000000ffff057224 */ /* 0x000fe200078e004b */
[----:B------:R-:W-:Y:S02]  /*5270*/  CS2R R70, SRZ ;  /* 0x0000000000467805 */ /* 0x000fe4000001ff00 */
[----:B------:R-:W-:Y:S02]  /*5280*/  CS2R R68, SRZ ;  /* 0x0000000000447805 */ /* 0x000fe4000001ff00 */
[----:B------:R-:W-:Y:S02]  /*5290*/  CS2R R66, SRZ ;  /* 0x0000000000427805 */ /* 0x000fe4000001ff00 */
[----:B------:R-:W-:Y:S02]  /*52a0*/  CS2R R64, SRZ ;  /* 0x0000000000407805 */ /* 0x000fe4000001ff00 */
[----:B------:R-:W-:-:S02]  /*52b0*/  CS2R R62, SRZ ;  /* 0x00000000003e7805 */ /* 0x000fc4000001ff00 */
[----:B------:R-:W-:Y:S02]  /*52c0*/  CS2R R60, SRZ ;  /* 0x00000000003c7805 */ /* 0x000fe4000001ff00 */
        /* <DEDUP_REMOVED lines=17> */
[----:B------:R-:W-:Y:S01]  /*53e0*/  CS2R R24, SRZ ;  /* 0x0000000000187805 */ /* 0x000fe2000001ff00 */
[----:B------:R-:W-:Y:S01]  /*53f0*/  UMOV UR7, UR60 ;  /* 0x0000003c00077c82 */ /* 0x000fe20008000000 */
[----:B------:R-:W-:Y:S01]  /*5400*/  UMOV UR6, UR38 ;  /* 0x0000002600067c82 */ /* 0x000fe20008000000 */
[----:B------:R-:W-:-:S05]  /*5410*/  ULDC UR5, c[0x0][0x9d8] ;  /* 0x0002760000057ab9 */ /* 0x000fca0000000800 */
.L_x_24:
[----:B------:R-:W-:Y:S01]  /*5420*/  UIADD3 UR38, UR6, 0x1, URZ ;  /* 0x0000000106267890 */ /* 0x000fe2000fffe03f */
[----:B------:R-:W-:-:S03]  /*5430*/  ISETP.NE.AND P3, PT, RZ, UR61, PT ;  /* 0x0000003dff007c0c */ /* 0x000fc6000bf65270 */
[----:B------:R-:W-:-:S04]  /*5440*/  UISETP.NE.AND UP0, UPT, UR38, 0x2, UPT ;  /* 0x000000022600788c */ /* 0x000fc8000bf05270 */
[----:B------:R-:W-:Y:S02]  /*5450*/  USEL UR60, URZ, 0x1, UP0 ;  /* 0x000000013f3c7887 */ /* 0x000fe40008000000 */
[----:B------:R-:W-:Y:S02]  /*5460*/  USEL UR38, UR38, URZ, UP0 ;  /* 0x0000003f26267287 */ /* 0x000fe40008000000 */
[----:B------:R-:W-:Y:S02]  /*5470*/  ULOP3.LUT UR60, UR7, UR60, URZ, 0x3c, !UPT ;  /* 0x0000003c073c7292 */ /* 0x000fe4000f8e3c3f */
[----:B--2---:R-:W-:Y:S10]  /*5480*/  @P3 BRA `(.L_x_16) ;  /* 0x00000000002c3947 */ /* 0x004ff40003800000 */
[----:B------:R-:W-:Y:S05]  /*5490*/  @!P0 BRA `(.L_x_17) ;  /* 0x0000000000048947 */ /* 0x000fea0003800000 */
[----:B------:R-:W-:Y:S01]  /*54a0*/  BPT.TRAP 0x1 ;  /* 0x000000040000795c */ /* 0x000fe20000300000 */
.L_x_17:
[----:B------:R-:W-:Y:S01]  /*54b0*/  ULEA UR4, UR38, UR39, 0x3 ;  /* 0x0000002726047291 */ /* 0x000fe2000f8e183f */
[----:B------:R-:W-:-:S05]  /*54c0*/  IMAD.U32 R7, RZ, RZ, UR60 ;  /* 0x0000003cff077e24 */ /* 0x000fca000f8e00ff */
[----:B------:R-:W-:-:S04]  /*54d0*/  SHF.L.U32 R7, R7, 0x1f, RZ ;  /* 0x0000001f07077819 */ /* 0x000fc800000006ff */
[----:B------:R2:W3:Y:S01]  /*54e0*/  SYNCS.PHASECHK.TRANS64.TRYWAIT P2, [UR4+0x31c30], R7 ;  /* 0x031c3007ff0075a7 */ /* 0x0004e20008040144 */
[----:B------:R-:W-:Y:S05]  /*54f0*/  @!P0 BRA `(.L_x_18) ;  /* 0x0000000000048947 */ /* 0x000fea0003800000 */
[----:B------:R-:W-:Y:S01]  /*5500*/  BPT.TRAP 0x1 ;  /* 0x000000040000795c */ /* 0x000fe20000300000 */
.L_x_18:
[----:B---3--:R-:W-:Y:S05]  /*5510*/  @P2 BRA `(.L_x_16) ;  /* 0x0000000000082947 */ /* 0x008fea0003800000 */
[----:B------:R-:W3:Y:S02]  /*5520*/  SYNCS.PHASECHK.TRANS64.TRYWAIT P2, [UR4+0x31c30], R7 ;  /* 0x031c3007ff0075a7 */ /* 0x000ee40008040144 */
[----:B---3--:R-:W-:Y:S05]  /*5530*/  @!P2 BRA `(.L_x_19) ;  /* 0x000000800034a947 */ /* 0x008fea0003800000 */
.L_x_16:
[----:B---3--:R-:W3:Y:S01]  /*5540*/  S2R R8, SR_TID.X ;  /* 0x0000000000087919 */ /* 0x008ee20000002100 */
[----:B------:R-:W-:Y:S01]  /*5550*/  UIMAD UR4, UR38, 0x6c0, UR37 ;  /* 0x000006c0260478a4 */ /* 0x000fe2000f8e0225 */
[----:B------:R-:W-:Y:S01]  /*5560*/  UMOV UR31, 0x80000020 ;  /* 0x80000020001f7882 */ /* 0x000fe20000000000 */
[----:B------:R-:W-:Y:S02]  /*5570*/  UMOV UR32, UR28 ;  /* 0x0000001c00207c82 */ /* 0x000fe40008000000 */
[----:B------:R-:W-:Y:S01]  /*5580*/  UIADD3 UR34, UR4, 0x40, URZ ;  /* 0x0000004004227890 */ /* 0x000fe2000fffe03f */
[----:B------:R-:W-:Y:S02]  /*5590*/  UMOV UR33, UR29 ;  /* 0x0000001d00217c82 */ /* 0x000fe40008000000 */
[----:B------:R-:W-:Y:S01]  /*55a0*/  UMOV UR30, UR4 ;  /* 0x00000004001e7c82 */ /* 0x000fe20008000000 */
[----:B------:R-:W-:Y:S01]  /*55b0*/  UMOV UR35, 0x80000020 ;  /* 0x8000002000237882 */ /* 0x000fe20000000000 */
[----:B------:R-:W-:Y:S01]  /*55c0*/  UIADD3 UR42, UR4, 0x80, URZ ;  /* 0x00000080042a7890 */ /* 0x000fe2000fffe03f */
[----:B------:R-:W-:Y:S01]  /*55d0*/  UMOV UR40, UR28 ;  /* 0x0000001c00287c82 */ /* 0x000fe20008000000 */
        /* <DEDUP_REMOVED lines=15> */
[----:B---3--:R-:W-:Y:S01]  /*56d0*/  SHF.R.U32.HI R8, RZ, 0x7, R8 ;  /* 0x00000007ff087819 */ /* 0x008fe20000011608 */
[----:B------:R-:W-:Y:S01]  /*56e0*/  UMOV UR56, UR28 ;  /* 0x0000001c00387c82 */ /* 0x000fe20008000000 */
[----:B------:R-:W-:Y:S01]  /*56f0*/  UMOV UR57, UR29 ;  /* 0x0000001d00397c82 */ /* 0x000fe20008000000 */
[----:B------:R-:W-:Y:S01]  /*5700*/  UMOV UR59, 0x80000020 ;  /* 0x80000020003b7882 */ /* 0x000fe20000000000 */
[----:B------:R-:W-:Y:S01]  /*5710*/  UIADD3 UR10, UR4, 0x200, URZ ;  /* 0x00000200040a7890 */ /* 0x000fe2000fffe03f */
[----:B--2---:R-:W-:Y:S01]  /*5720*/  VIADD R7, R8, 0x8 ;  /* 0x0000000808077836 */ /* 0x004fe20000000000 */
[----:B------:R-:W-:Y:S01]  /*5730*/  UMOV UR11, 0x80000020 ;  /* 0x80000020000b7882 */ /* 0x000fe20000000000 */
[----:B------:R-:W-:Y:S01]  /*5740*/  UIADD3 UR14, UR4, 0x202, URZ ;  /* 0x00000202040e7890 */ /* 0x000fe2000fffe03f */
[----:B------:R-:W-:-:S02]  /*5750*/  UMOV UR15, 0x80000020 ;  /* 0x80000020000f7882 */ /* 0x000fc40000000000 */
[----:B------:R2:W-:Y:S01]  /*5760*/  BAR.SYNC.DEFER_BLOCKING R7, 0x100 ;  /* 0x000400070000751d */ /* 0x0005e20000010000 */
[----:B------:R-:W-:Y:S02]  /*5770*/  UIADD3 UR18, UR4, 0x242, URZ ;  /* 0x0000024204127890 */ /* 0x000fe4000fffe03f */
[----:B------:R-:W-:Y:S02]  /*5780*/  UIADD3 UR22, UR4, 0x480, URZ ;  /* 0x0000048004167890 */ /* 0x000fe4000fffe03f */
[----:B------:R-:W-:Y:S01]  /*5790*/  UIADD3 UR26, UR4, 0x482, URZ ;  /* 0x00000482041a7890 */ /* 0x000fe2000fffe03f */
[----:B------:R-:W-:Y:S01]  /*57a0*/  UMOV UR19, 0x80000020 ;  /* 0x8000002000137882 */ /* 0x000fe20000000000 */
[----:B------:R-:W-:Y:S01]  /*57b0*/  UMOV UR23, 0x80000020 ;  /* 0x8000002000177882 */ /* 0x000fe20000000000 */
[----:B------:R-:W-:Y:S01]  /*57c0*/  UMOV UR27, 0x80000020 ;  /* 0x80000020001b7882 */ /* 0x000fe20000000000 */
[----:B------:R-:W-:-:S06]  /*57d0*/  WARPGROUP.ARRIVE ;  /* 0x00000000000079c5 */ /* 0x000fcc0000000000 */
[----:B------:R-:W-:Y:S01]  /*57e0*/  HGMMA.64x16x16.F32.BF16 R136, gdesc[UR28], RZ, !UPT, gsb0 ;  /* 0x002000001c8879f0 */ /* 0x000fe2000c0018ff */
[----:B------:R-:W-:Y:S01]  /*57f0*/  UIADD3 UR30, UR4, 0x1c0, URZ ;  /* 0x000001c0041e7890 */ /* 0x000fe2000fffe03f */
[----:B------:R-:W-:Y:S01]  /*5800*/  UMOV UR31, 0x80000020 ;  /* 0x80000020001f7882 */ /* 0x000fe20000000000 */
[----:B------:R-:W-:Y:S02]  /*5810*/  WARPGROUP.DEPBAR.LE gsb0, 0x0 ;  /* 0x00008000000079c5 */ /* 0x000fe40000010000 */
[----:B------:R-:W-:-:S06]  /*5820*/  WARPGROUP.ARRIVE ;  /* 0x00000000000079c5 */ /* 0x000fcc0000000000 */
[----:B------:R-:W-:Y:S01]  /*5830*/  HGMMA.64x16x16.F32.BF16 R128, gdesc[UR32], RZ, !UPT, gsb0 ;  /* 0x00200000208079f0 */ /* 0x000fe2000c0018ff */
[----:B------:R-:W-:Y:S01]  /*5840*/  UIADD3 UR34, UR4, 0x42, URZ ;  /* 0x0000004204227890 */ /* 0x000fe2000fffe03f */
[----:B------:R-:W-:Y:S01]  /*5850*/  UMOV UR32, UR8 ;  /* 0x0000000800207c82 */ /* 0x000fe20008000000 */
[----:B------:R-:W-:Y:S01]  /*5860*/  UMOV UR33, UR9 ;  /* 0x0000000900217c82 */ /* 0x000fe20008000000 */
        /* <DEDUP_REMOVED lines=16> */
[----:B-1----:R-:W-:-:S06]  /*5970*/  WARPGROUP.ARRIVE ;  /* 0x00000000000079c5 */ /* 0x002fcc0000000000 */
        /* <DEDUP_REMOVED lines=22> */
[----:B------:R-:W-:Y:S01]  /*5ae0*/  UMOV UR30, UR10 ;  /* 0x0000000a001e7c82 */ /* 0x000fe20008000000 */
[----:B------:R-:W-:Y:S01]  /*5af0*/  UMOV UR31, 0x80000020 ;  /* 0x80000020001f7882 */ /* 0x000fe20000000000 */
[----:B------:R-:W-:Y:S01]  /*5b00*/  UIADD3 UR10, UR4, 0x2, URZ ;  /* 0x00000002040a7890 */ /* 0x000fe2000fffe03f */
[----:B------:R-:W-:Y:S02]  /*5b10*/  WARPGROUP.DEPBAR.LE gsb0, 0x0 ;  /* 0x00008000000079c5 */ /* 0x000fe40000010000 */
[----:B------:R-:W-:-:S06]  /*5b20*/  WARPGROUP.ARRIVE ;  /* 0x00000000000079c5 */ /* 0x000fcc0000000000 */
[----:B------:R-:W-:Y:S03]  /*5b30*/  HGMMA.64x16x16.F32.BF16 R72, gdesc[UR28], RZ, !UPT, gsb0 ;  /* 0x002000001c4879f0 */ /* 0x000fe6000c0018ff */
        /* <DEDUP_REMOVED lines=8> */
[----:B------:R-:W-:Y:S01]  /*5bc0*/  UIADD3 UR34, UR4, 0x280, URZ ;  /* 0x0000028004227890 */ /* 0x000fe2000fffe03f */
[----:B------:R-:W-:Y:S01]  /*5bd0*/  UMOV UR32, UR12 ;  /* 0x0000000c00207c82 */ /* 0x000fe20008000000 */
[----:B------:R-:W-:Y:S01]  /*5be0*/  UMOV UR33, UR13 ;  /* 0x0000000d00217c82 */ /* 0x000fe20008000000 */
        /* <DEDUP_REMOVED lines=45> */
[----:B------:R-:W-:Y:S02]  /*5ec0*/  UIADD3 UR10, UR4, 0x440, URZ ;  /* 0x00000440040a7890 */ /* 0x000fe4000fffe03f */
        /* <DEDUP_REMOVED lines=172> */
[----:B------:R-:W-:Y:S01]  /*6990*/  UIADD3 UR4, UR4, 0x682, URZ ;  /* 0x0000068204047890 */ /* 0x000fe2000fffe03f */
[----:B------:R-:W-:Y:S02]  /*69a0*/  WARPGROUP.DEPBAR.LE gsb0, 0x0 ;  /* 0x00008000000079c5 */ /* 0x000fe40000010000 */
[----:B------:R-:W-:-:S06]  /*69b0*/  WARPGROUP.ARRIVE ;  /* 0x00000000000079c5 */ /* 0x000fcc0000000000 */
[----:B------:R-:W-:Y:S03]  /*69c0*/  HGMMA.64x16x16.F32.BF16 R128, gdesc[UR32], R128, gsb0 ;  /* 0x00200000208079f0 */ /* 0x000fe60008001880 */
        /* <DEDUP_REMOVED lines=24> */
[----:B--2---:R-:W-:Y:S05]  /*6b50*/  @P3 BRA `(.L_x_20) ;  /* 0x00000000002c3947 */ /* 0x004fea0003800000 */
[----:B------:R-:W-:Y:S05]  /*6b60*/  @!P0 BRA `(.L_x_21) ;  /* 0x0000000000048947 */ /* 0x000fea0003800000 */
[----:B------:R-:W-:Y:S01]  /*6b70*/  BPT.TRAP 0x1 ;  /* 0x000000040000795c */ /* 0x000fe20000300000 */
.L_x_21:
[----:B------:R-:W-:Y:S01]  /*6b80*/  ULEA UR4, UR6, UR39, 0x3 ;  /* 0x0000002706047291 */ /* 0x000fe2000f8e183f */
[----:B------:R-:W-:-:S04]  /*6b90*/  MOV R7, UR7 ;  /* 0x0000000700077c02 */ /* 0x000fc80008000f00 */
[----:B------:R-:W-:-:S04]  /*6ba0*/  SHF.L.U32 R7, R7, 0x1f, RZ ;  /* 0x0000001f07077819 */ /* 0x000fc800000006ff */
[----:B------:R1:W2:Y:S01]  /*6bb0*/  SYNCS.PHASECHK.TRANS64.TRYWAIT P2, [UR4+0x31c50], R7 ;  /* 0x031c5007ff0075a7 */ /* 0x0002a20008040144 */
[----:B------:R-:W-:Y:S05]  /*6bc0*/  @!P0 BRA `(.L_x_22) ;  /* 0x0000000000048947 */ /* 0x000fea0003800000 */
[----:B------:R-:W-:Y:S01]  /*6bd0*/  BPT.TRAP 0x1 ;  /* 0x000000040000795c */ /* 0x000fe20000300000 */
.L_x_22:
[----:B--2---:R-:W-:Y:S05]  /*6be0*/  @P2 BRA `(.L_x_20) ;  /* 0x0000000000082947 */ /* 0x004fea0003800000 */
[----:B------:R-:W2:Y:S02]  /*6bf0*/  SYNCS.PHASECHK.TRANS64.TRYWAIT P2, [UR4+0x31c50], R7 ;  /* 0x031c5007ff0075a7 */ /* 0x000ea40008040144 */
[----:B--2---:R-:W-:Y:S05]  /*6c00*/  @!P2 BRA `(.L_x_23) ;  /* 0x000000680098a947 */ /* 0x004fea0003800000 */
.L_x_20:
[----:B------:R-:W-:Y:S01]  /*6c10*/  UIADD3 UR4, UR39, 0x200, URZ ;  /* 0x0000020027047890 */ /* 0x000fe2000fffe03f */
[----:B------:R-:W-:Y:S01]  /*6c20*/  R2UR UR10, R18 ;  /* 0x00000000120a72ca */ /* 0x000fe200000e0000 */
[----:B------:R-:W-:Y:S01]  /*6c30*/  WARPGROUP.ARRIVE ;  /* 0x00000000000079c5 */ /* 0x000fe20000000000 */
[----:B------:R-:W-:Y:S01]  /*6c40*/  UMOV UR33, 0xc0000010 ;  /* 0xc000001000217882 */ /* 0x000fe20000000000 */
[----:B------:R-:W-:Y:S01]  /*6c50*/  USHF.R.U32.HI UR4, URZ, 0x4, UR4 ;  /* 0x000000043f047899 */ /* 0x000fe20008011604 */
[----:B-12---:R-:W-:Y:S01]  /*6c60*/  FMUL.FTZ R7, R136, UR5 ;  /* 0x0000000588077c20 */ /* 0x006fe20008410000 */
[----:B------:R-:W-:Y:S01]  /*6c70*/  UMOV UR35, 0x80000020 ;  /* 0x8000002000237882 */ /* 0x000fe20000000000 */
[----:B------:R-:W-:Y:S01]  /*6c80*/  FMUL.FTZ R8, R137, UR5 ;  /* 0x0000000589087c20 */ /* 0x000fe20008410000 */
[----:B------:R-:W-:Y:S01]  /*6c90*/  ULOP3.LUT UR4, UR4, 0x3fff, URZ, 0xc0, !UPT ;  /* 0x00003fff04047892 */ /* 0x000fe2000f8ec03f */
[----:B------:R-:W-:Y:S01]  /*6ca0*/  FMUL.FTZ R11, R140, UR5 ;  /* 0x000000058c0b7c20 */ /* 0x000fe20008410000 */
[----:B------:R-:W-:Y:S01]  /*6cb0*/  FMUL.FTZ R12, R141, UR5 ;  /* 0x000000058d0c7c20 */ /* 0x000fe20008410000 */
[----:B------:R-:W1:Y:S01]  /*6cc0*/  MUFU.TANH R7, R7 ;  /* 0x0000000700077308 */ /* 0x000e620000002400 */
[----:B------:R-:W-:Y:S01]  /*6cd0*/  ULOP3.LUT UR7, UR4, 0x2400000, URZ, 0xfc, !UPT ;  /* 0x0240000004077892 */ /* 0x000fe2000f8efc3f */
[----:B------:R-:W-:Y:S01]  /*6ce0*/  FMUL.FTZ R15, R128, UR5 ;  /* 0x00000005800f7c20 */ /* 0x000fe20008410000 */
[----:B------:R-:W-:Y:S01]  /*6cf0*/  ULOP3.LUT UR4, UR10, 0x10000, URZ, 0xfc, !UPT ;  /* 0x000100000a047892 */ /* 0x000fe2000f8efc3f */
[----:B------:R-:W-:Y:S01]  /*6d00*/  FMUL.FTZ R20, R129, UR5 ;  /* 0x0000000581147c20 */ /* 0x000fe20008410000 */
[----:B------:R-:W-:Y:S01]  /*6d10*/  UIMAD UR7, UR6, 0x6c0, UR7 ;  /* 0x000006c0060778a4 */ /* 0x000fe2000f8e0207 */
[----:B------:R-:W-:Y:S01]  /*6d20*/  FMUL.FTZ R22, R131, UR5 ;  /* 0x0000000583167c20 */ /* 0x000fe20008410000 */
[----:B------:R-:W-:Y:S01]  /*6d30*/  FMUL.FTZ R23, R132, UR5 ;  /* 0x0000000584177c20 */ /* 0x000fe20008410000 */
[----:B------:R-:W2:Y:S01]  /*6d40*/  MUFU.TANH R8, R8 ;  /* 0x0000000800087308 */ /* 0x000ea20000002400 */
[----:B------:R-:W-:Y:S01]  /*6d50*/  FMUL.FTZ R128, R133, UR5 ;  /* 0x0000000585807c20 */ /* 0x000fe20008410000 */
[----:B------:R-:W-:Y:S01]  /*6d60*/  UMOV UR32, UR4 ;  /* 0x0000000400207c82 */ /* 0x000fe20008000000 */
[----:B------:R-:W-:Y:S01]  /*6d70*/  FMUL.FTZ R120, R120, UR5 ;  /* 0x0000000578787c20 */ /* 0x000fe20008410000 */
[----:B------:R-:W-:Y:S01]  /*6d80*/  UMOV UR34, UR7 ;  /* 0x0000000700227c82 */ /* 0x000fe20008000000 */
[----:B------:R-:W-:Y:S01]  /*6d90*/  FMUL.FTZ R121, R121, UR5 ;  /* 0x0000000579797c20 */ /* 0x000fe20008410000 */
[----:B------:R-:W-:Y:S01]  /*6da0*/  HGMMA.64x96x16.F32.BF16 R24, gdesc[UR32].tnspB, R24, gsb0 ;  /* 0x41600000201879f0 */ /* 0x000fe20008001818 */
[----:B------:R-:W-:Y:S01]  /*6db0*/  UIADD3 UR32, UR4, 0x180, URZ ;  /* 0x0000018004207890 */ /* 0x000fe2000fffe03f */
[----:B------:R-:W3:Y:S01]  /*6dc0*/  MUFU.TANH R11, R11 ;  /* 0x0000000b000b7308 */ /* 0x000ee20000002400 */
[----:B------:R-:W-:Y:S01]  /*6dd0*/  UIADD3 UR34, UR7, 0x40, URZ ;  /* 0x0000004007227890 */ /* 0x000fe2000fffe03f */
[----:B-1----:R-:W-:Y:S01]  /*6de0*/  FMNMX.FTZ R131, R7, R5, !PT ;  /* 0x0000000507837209 */ /* 0x002fe20007810000 */
[----:B------:R-:W-:Y:S01]  /*6df0*/  UMOV UR33, 0xc0000010 ;  /* 0xc000001000217882 */ /* 0x000fe20000000000 */
[----:B------:R-:W-:Y:S01]  /*6e00*/  UMOV UR35, 0x80000020 ;  /* 0x8000002000237882 */ /* 0x000fe20000000000 */
[----:B------:R-:W-:Y:S01]  /*6e10*/  FMUL.FTZ R124, R124, UR5 ;  /* 0x000000057c7c7c20 */ /* 0x000fe20008410000 */
[----:B------:R-:W-:Y:S01]  /*6e20*/  FMUL.FTZ R125, R125, UR5 ;  /* 0x000000057d7d7c20 */ /* 0x000fe20008410000 */
[----:B------:R-:W-:Y:S01]  /*6e30*/  FMUL.FTZ R112, R112, UR5 ;  /* 0x0000000570707c20 */ /* 0x000fe20008410000 */
[----:B------:R-:W1:Y:S01]  /*6e40*/  MUFU.TANH R12, R12 ;  /* 0x0000000c000c7308 */ /* 0x000e620000002400 */
[----:B--2---:R-:W-:Y:S01]  /*6e50*/  FMNMX.FTZ R132, R8, R131, !PT ;  /* 0x0000008308847209 */ /* 0x004fe20007810000 */
[----:B------:R-:W-:Y:S01]  /*6e60*/  FMUL.FTZ R113, R113, UR5 ;  /* 0x0000000571717c20 */ /* 0x000fe20008410000 */
[----:B------:R-:W-:Y:S01]  /*6e70*/  FMUL.FTZ R116, R116, UR5 ;  /* 0x0000000574747c20 */ /* 0x000fe20008410000 */
[----:B------:R-:W-:Y:S01]  /*6e80*/  FMUL.FTZ R117, R117, UR5 ;  /* 0x0000000575757c20 */ /* 0x000fe20008410000 */
[----:B------:R-:W-:Y:S01]  /*6e90*/  FMUL.FTZ R104, R104, UR5 ;  /* 0x0000000568687c20 */ /* 0x000fe20008410000 */
[----:B------:R-:W-:Y:S01]  /*6ea0*/  FMUL.FTZ R105, R105, UR5 ;  /* 0x0000000569697c20 */ /* 0x000fe20008410000 */
[----:B------:R-:W-:Y:S01]  /*6eb0*/  FMUL.FTZ R108, R108, UR5 ;  /* 0x000000056c6c7c20 */ /* 0x000fe20008410000 */
[----:B------:R-:W2:Y:S01]  /*6ec0*/  MUFU.TANH R15, R15 ;  /* 0x0000000f000f7308 */ /* 0x000ea20000002400 */
[----:B---3--:R-:W-:Y:S01]  /*6ed0*/  FMNMX.FTZ R131, R11, R132, !PT ;  /* 0x000000840b837209 */ /* 0x008fe20007810000 */
[----:B------:R-:W-:Y:S01]  /*6ee0*/  FMUL.FTZ R109, R109, UR5 ;  /* 0x000000056d6d7c20 */ /* 0x000fe20008410000 */
[----:B------:R-:W-:Y:S01]  /*6ef0*/  FMUL.FTZ R96, R96, UR5 ;  /* 0x0000000560607c20 */ /* 0x000fe20008410000 */
[----:B------:R-:W-:Y:S01]  /*6f00*/  FMUL.FTZ R97, R97, UR5 ;  /* 0x0000000561617c20 */ /* 0x000fe20008410000 */
[----:B------:R-:W-:Y:S01]  /*6f10*/  FMUL.FTZ R100, R100, UR5 ;  /* 0x0000000564647c20 */ /* 0x000fe20008410000 */
[----:B------:R-:W-:Y:S01]  /*6f20*/  FMUL.FTZ R101, R101, UR5 ;  /* 0x0000000565657c20 */ /* 0x000fe20008410000 */
[----:B------:R-:W-:Y:S01]  /*6f30*/  FMUL.FTZ R88, R88, UR5 ;  /* 0x0000000558587c20 */ /* 0x000fe20008410000 */
[----:B------:R-:W3:Y:S01]  /*6f40*/  MUFU.TANH R20, R20 ;  /* 0x0000001400147308 */ /* 0x000ee20000002400 */
[----:B-1----:R-:W-:Y:S01]  /*6f50*/  FMNMX.FTZ R132, R12, R131, !PT ;  /* 0x000000830c847209 */ /* 0x002fe20007810000 */
[----:B------:R-:W-:Y:S01]  /*6f60*/  FMUL.FTZ R89, R89, UR5 ;  /* 0x0000000559597c20 */ /* 0x000fe20008410000 */
[----:B------:R-:W-:Y:S01]  /*6f70*/  FMUL.FTZ R92, R92, UR5 ;  /* 0x000000055c5c7c20 */ /* 0x000fe20008410000 */
[----:B------:R-:W-:Y:S01]  /*6f80*/  FMUL.FTZ R93, R93, UR5 ;  /* 0x000000055d5d7c20 */ /* 0x000fe20008410000 */
        /* <DEDUP_REMOVED lines=55> */
[----:B------:R-:W2:Y:S04]  /*7300*/  S2R R154, SR_TID.X ;  /* 0x00000000009a7919 */ /* 0x000ea80000002100 */
[----:B------:R-:W4:Y:S01]  /*7310*/  MUFU.TANH R113, R113 ;  /* 0x0000007100717308 */ /* 0x000f220000002400 */
[----:B---3--:R-:W-:-:S07]  /*7320*/  FMNMX.FTZ R131, R125, R132, !PT ;  /* 0x000000847d837209 */ /* 0x008fce0007810000 */
[----:B------:R-:W3:Y:S01]  /*7330*/  MUFU.TANH R116, R116 ;  /* 0x0000007400747308 */ /* 0x000ee20000002400 */
[----:B-1----:R-:W-:Y:S01]  /*7340*/  FMNMX.FTZ R132, R112, R131, !PT ;  /* 0x0000008370847209 */ /* 0x002fe20007810000 */
[----:B------:R-:W-:Y:S02]  /*7350*/  WARPGROUP.DEPBAR.LE gsb0, 0x0 ;  /* 0x00008000000079c5 */ /* 0x000fe40000010000 */
[----:B------:R-:W-:-:S04]  /*7360*/  WARPGROUP.ARRIVE ;  /* 0x00000000000079c5 */ /* 0x000fc80000000000 */
[----:B------:R-:W1:Y:S01]  /*7370*/  MUFU.TANH R117, R117 ;  /* 0x0000007500757308 */ /* 0x000e620000002400 */
[----:B----4-:R-:W-:Y:S01]  /*7380*/  FMNMX.FTZ R131, R113, R132, !PT ;  /* 0x0000008471837209 */ /* 0x010fe20007810000 */
[----:B------:R-:W-:Y:S01]  /*7390*/  HGMMA.64x96x16.F32.BF16 R24, gdesc[UR32].tnspB, R24, gsb0 ;  /* 0x41600000201879f0 */ /* 0x000fe20008001818 */
[----:B------:R-:W-:Y:S02]  /*73a0*/  UIADD3 UR32, UR4, 0x300, URZ ;  /* 0x0000030004207890 */ /* 0x000fe4000fffe03f */
[----:B------:R-:W-:-:S03]  /*73b0*/  UIADD3 UR34, UR7, 0x80, URZ ;  /* 0x0000008007227890 */ /* 0x000fc6000fffe03f */
[----:B------:R-:W4:Y:S01]  /*73c0*/  MUFU.TANH R104, R104 ;  /* 0x0000006800687308 */ /* 0x000f220000002400 */
[----:B------:R-:W-:Y:S01]  /*73d0*/  UMOV UR33, 0xc0000010 ;  /* 0xc000001000217882 */ /* 0x000fe20000000000 */
[----:B------:R-:W-:Y:S01]  /*73e0*/  UMOV UR35, 0x80000020 ;  /* 0x8000002000237882 */ /* 0x000fe20000000000 */
[----:B---3--:R-:W-:Y:S02]  /*73f0*/  FMNMX.FTZ R132, R116, R131, !PT ;  /* 0x0000008374847209 */ /* 0x008fe40007810000 */
[----:B--2---:R-:W-:Y:S02]  /*7400*/  SHF.R.U32.HI R153, RZ, 0x7, R154 ;  /* 0x00000007ff997819 */ /* 0x004fe4000001169a */
[----:B------:R-:W-:Y:S01]  /*7410*/  ISETP.GE.U32.AND P2, PT, R154, 0x180, PT ;  /* 0x000001809a00780c */ /* 0x000fe20003f46070 */
[----:B------:R-:W2:Y:S01]  /*7420*/  MUFU.TANH R105, R105 ;  /* 0x0000006900697308 */ /* 0x000ea20000002400 */
[----:B-1----:R-:W-:-:S07]  /*7430*/  FMNMX.FTZ R131, R117, R132, !PT ;  /* 0x0000008475837209 */ /* 0x002fce0007810000 */
[----:B------:R-:W1:Y:S01]  /*7440*/  MUFU.TANH R108, R108 ;  /* 0x0000006c006c7308 */ /* 0x000e620000002400 */
[----:B----4-:R-:W-:-:S07]  /*7450*/  FMNMX.FTZ R132, R104, R131, !PT ;  /* 0x0000008368847209 */ /* 0x010fce0007810000 */
[----:B------:R-:W3:Y:S01]  /*7460*/  MUFU.TANH R109, R109 ;  /* 0x0000006d006d7308 */ /* 0x000ee20000002400 */
[----:B--2---:R-:W-:-:S07]  /*7470*/  FMNMX.FTZ R131, R105, R132, !PT ;  /* 0x0000008469837209 */ /* 0x004fce0007810000 */
[----:B------:R-:W2:Y:S01]  /*7480*/  MUFU.TANH R96, R96 ;  /* 0x0000006000607308 */ /* 0x000ea20000002400 */
[----:B-1----:R-:W-:-:S07]  /*7490*/  FMNMX.FTZ R132, R108, R131, !PT ;  /* 0x000000836c847209 */ /* 0x002fce0007810000 */
[----:B------:R-:W1:Y:S01]  /*74a0*/  MUFU.TANH R97, R97 ;  /* 0x0000006100617308 */ /* 0x000e620000002400 */
[----:B---3--:R-:W-:-:S07]  /*74b0*/  FMNMX.FTZ R131, R109, R132, !PT ;  /* 0x000000846d837209 */ /* 0x008fce0007810000 */
        /* <DEDUP_REMOVED lines=13> */
[----:B--2---:R-:W-:Y:S01]  /*7590*/  FMNMX.FTZ R132, R92, R131, !PT ;  /* 0x000000835c847209 */ /* 0x004fe20007810000 */
[----:B------:R-:W-:Y:S02]  /*75a0*/  WARPGROUP.DEPBAR.LE gsb0, 0x0 ;  /* 0x00008000000079c5 */ /* 0x000fe40000010000 */
[----:B------:R-:W-:-:S04]  /*75b0*/  WARPGROUP.ARRIVE ;  /* 0x00000000000079c5 */ /* 0x000fc80000000000 */
[----:B------:R-:W2:Y:S01]  /*75c0*/  MUFU.TANH R81, R81 ;  /* 0x0000005100517308 */ /* 0x000ea20000002400 */
[----:B-1----:R-:W-:Y:S01]  /*75d0*/  FMNMX.FTZ R131, R93, R132, !PT ;  /* 0x000000845d837209 */ /* 0x002fe20007810000 */
[----:B------:R-:W-:Y:S01]  /*75e0*/  HGMMA.64x96x16.F32.BF16 R24, gdesc[UR32].tnspB, R24, gsb0 ;  /* 0x41600000201879f0 */ /* 0x000fe20008001818 */
[----:B------:R-:W-:Y:S02]  /*75f0*/  UIADD3 UR32, UR4, 0x480, URZ ;  /* 0x0000048004207890 */ /* 0x000fe4000fffe03f */
[----:B------:R-:W-:Y:S01]  /*7600*/  UIADD3 UR34, UR7, 0xc0, URZ ;  /* 0x000000c007227890 */ /* 0x000fe2000fffe03f */
[----:B------:R-:W-:Y:S01]  /*7610*/  UMOV UR33, 0xc0000010 ;  /* 0xc000001000217882 */ /* 0x000fe20000000000 */
[----:B------:R-:W-:Y:S01]  /*7620*/  UMOV UR35, 0x80000020 ;  /* 0x8000002000237882 */ /* 0x000fe20000000000 */
        /* <DEDUP_REMOVED lines=15> */
[----:B--2---:R-:W-:-:S05]  /*7720*/  FMNMX.FTZ R132, R77, R132, !PT ;  /* 0x000000844d847209 */ /* 0x004fca0007810000 */
[----:B------:R-:W2:Y:S02]  /*7730*/  SHFL.BFLY PT, R131, R132, 0x2, 0x1f ;  /* 0x0c401f0084837f89 */ /* 0x000ea400000e0000 */
[----:B------:R-:W4:Y:S01]  /*7740*/  MUFU.TANH R13, R13 ;  /* 0x0000000d000d7308 */ /* 0x000f220000002400 */
[----:B-1----:R-:W-:-:S07]  /*7750*/  FMNMX.FTZ R135, R9, R6, !PT ;  /* 0x0000000609877209 */ /* 0x002fce0007810000 */
[----:B------:R-:W1:Y:S01]  /*7760*/  MUFU.TANH R14, R14 ;  /* 0x0000000e000e7308 */ /* 0x000e620000002400 */
[----:B---3--:R-:W-:-:S07]  /*7770*/  FMNMX.FTZ R136, R10, R135, !PT ;  /* 0x000000870a887209 */ /* 0x008fce0007810000 */
[----:B------:R-:W3:Y:S01]  /*7780*/  MUFU.TANH R21, R21 ;  /* 0x0000001500157308 */ /* 0x000ee20000002400 */
[----:B--2---:R-:W-:Y:S01]  /*7790*/  FMNMX.FTZ R133, R132, R131, !PT ;  /* 0x0000008384857209 */ /* 0x004fe20007810000 */
[----:B------:R-:W-:Y:S01]  /*77a0*/  FMUL.FTZ R131, R74, UR5 ;  /* 0x000000054a837c20 */ /* 0x000fe20008410000 */
[----:B------:R-:W-:Y:S01]  /*77b0*/  FMUL.FTZ R132, R75, UR5 ;  /* 0x000000054b847c20 */ /* 0x000fe20008410000 */
[----:B------:R-:W2:Y:S04]  /*77c0*/  LDC R74, c[0x0][0x988] ;  /* 0x00026200ff4a7b82 */ /* 0x000ea80000000800 */
[----:B------:R-:W5:Y:S01]  /*77d0*/  MUFU.TANH R22, R22 ;  /* 0x0000001600167308 */ /* 0x000f620000002400 */
[----:B------:R-:W4:Y:S01]  /*77e0*/  SHFL.BFLY PT, R134, R133, 0x1, 0x1f ;  /* 0x0c201f0085867f89 */ /* 0x000f2200000e0000 */
[----:B------:R-:W-:-:S02]  /*77f0*/  WARPGROUP.DEPBAR.LE gsb0, 0x0 ;  /* 0x00008000000079c5 */ /* 0x000fc40000010000 */
[----:B------:R-:W-:-:S04]  /*7800*/  WARPGROUP.ARRIVE ;  /* 0x00000000000079c5 */ /* 0x000fc80000000000 */
[----:B------:R-:W5:Y:S02]  /*7810*/  MUFU.TANH R129, R129 ;  /* 0x0000008100817308 */ /* 0x000f640000002400 */
[----:B------:R-:W-:Y:S01]  /*7820*/  HGMMA.64x96x16.F32.BF16 R24, gdesc[UR32].tnspB, R24, gsb0 ;  /* 0x41600000201879f0 */ /* 0x000fe20008001818 */
[----:B------:R-:W-:Y:S02]  /*7830*/  UIADD3 UR32, UR4, 0x600, URZ ;  /* 0x0000060004207890 */ /* 0x000fe4000fffe03f */
[----:B------:R-:W-:-:S03]  /*7840*/  UIADD3 UR34, UR7, 0x100, URZ ;  /* 0x0000010007227890 */ /* 0x000fc6000fffe03f */
[----:B------:R-:W5:Y:S01]  /*7850*/  MUFU.TANH R130, R130 ;  /* 0x0000008200827308 */ /* 0x000f620000002400 */
[----:B------:R-:W-:Y:S01]  /*7860*/  UMOV UR33, 0xc0000010 ;  /* 0xc000001000217882 */ /* 0x000fe20000000000 */
[----:B------:R-:W-:Y:S01]  /*7870*/  UMOV UR35, 0x80000020 ;  /* 0x8000002000237882 */ /* 0x000fe20000000000 */
[----:B----4-:R-:W-:-:S05]  /*7880*/  FMNMX.FTZ R75, R133, R134, !PT ;  /* 0x00000086854b7209 */ /* 0x010fca0007810000 */
[----:B------:R-:W4:Y:S01]  /*7890*/  MUFU.TANH R122, R122 ;  /* 0x0000007a007a7308 */ /* 0x000f220000002400 */
[C---:B--2---:R-:W-:Y:S01]  /*78a0*/  FMUL.FTZ R133, R75.reuse, R74 ;  /* 0x0000004a4b857220 */ /* 0x044fe20000410000 */
[----:B------:R-:W-:-:S03]  /*78b0*/  FADD.FTZ R5, -R75, R5 ;  /* 0x000000054b057221 */ /* 0x000fc60000010100 */
[-CC-:B------:R-:W-:Y:S01]  /*78c0*/  FFMA.FTZ R134, R12, R74.reuse, -R133.reuse ;  /* 0x0000004a0c867223 */ /* 0x180fe20000010885 */
[-CC-:B------:R-:W-:Y:S01]  /*78d0*/  FFMA.FTZ R12, R15, R74.reuse, -R133.reuse ;  /* 0x0000004a0f0c7223 */ /* 0x180fe20000010885 */
[-CC-:B------:R-:W-:Y:S01]  /*78e0*/  FFMA.FTZ R15, R20, R74.reuse, -R133.reuse ;  /* 0x0000004a140f7223 */ /* 0x180fe20000010885 */
[--C-:B------:R-:W-:Y:S01]  /*78f0*/  FFMA.FTZ R20, R23, R74, -R133.reuse ;  /* 0x0000004a17147223 */ /* 0x100fe20000010885 */
[----:B------:R-:W-:Y:S01]  /*7900*/  FMNMX.FTZ R23, R13, R136, !PT ;  /* 0x000000880d177209 */ /* 0x000fe20007810000 */
[-CC-:B------:R-:W-:Y:S01]  /*7910*/  FFMA.FTZ R136, R128, R74.reuse, -R133.reuse ;  /* 0x0000004a80887223 */ /* 0x180fe20000010885 */
[----:B------:R-:W2:Y:S01]  /*7920*/  MUFU.TANH R123, R123 ;  /* 0x0000007b007b7308 */ /* 0x000ea20000002400 */
[-CC-:B------:R-:W-:Y:S01]  /*7930*/  FFMA.FTZ R7, R7, R74.reuse, -R133.reuse ;  /* 0x0000004a07077223 */ /* 0x180fe20000010885 */
[----:B-1----:R-:W-:Y:S01]  /*7940*/  FMNMX.FTZ R128, R14, R23, !PT ;  /* 0x000000170e807209 */ /* 0x002fe20007810000 */
[-CC-:B------:R-:W-:Y:S01]  /*7950*/  FFMA.FTZ R8, R8, R74.reuse, -R133.reuse ;  /* 0x0000004a08087223 */ /* 0x180fe20000010885 */
[-CC-:B------:R-:W-:Y:S01]  /*7960*/  FFMA.FTZ R11, R11, R74.reuse, -R133.reuse ;  /* 0x0000004a0b0b7223 */ /* 0x180fe20000010885 */
[--C-:B------:R-:W-:Y:S01]  /*7970*/  FFMA.FTZ R120, R120, R74, -R133.reuse ;  /* 0x0000004a78787223 */ /* 0x100fe20000010885 */
[----:B---3--:R-:W-:Y:S01]  /*7980*/  FMNMX.FTZ R135, R21, R128, !PT ;  /* 0x0000008015877209 */ /* 0x008fe20007810000 */
[-CC-:B------:R-:W-:Y:S01]  /*7990*/  FFMA.FTZ R121, R121, R74.reuse, -R133.reuse ;  /* 0x0000004a79797223 */ /* 0x180fe20000010885 */
[----:B------:R-:W1:Y:S01]  /*79a0*/  MUFU.TANH R126, R126 ;  /* 0x0000007e007e7308 */ /* 0x000e620000002400 */
[-CC-:B------:R-:W-:Y:S01]  /*79b0*/  FFMA.FTZ R124, R124, R74.reuse, -R133.reuse ;  /* 0x0000004a7c7c7223 */ /* 0x180fe20000010885 */
[----:B-----5:R-:W-:Y:S01]  /*79c0*/  FMNMX.FTZ R128, R22, R135, !PT ;  /* 0x0000008716807209 */ /* 0x020fe20007810000 */
[-CC-:B------:R-:W-:Y:S01]  /*79d0*/  FFMA.FTZ R125, R125, R74.reuse, -R133.reuse ;  /* 0x0000004a7d7d7223 */ /* 0x180fe20000010885 */
[-CC-:B------:R-:W-:Y:S01]  /*79e0*/  FFMA.FTZ R112, R112, R74.reuse, -R133.reuse ;  /* 0x0000004a70707223 */ /* 0x180fe20000010885 */
[--C-:B------:R-:W-:Y:S01]  /*79f0*/  FFMA.FTZ R113, R113, R74, -R133.reuse ;  /* 0x0000004a71717223 */ /* 0x100fe20000010885 */
[----:B------:R-:W-:Y:S01]  /*7a00*/  FMNMX.FTZ R135, R129, R128, !PT ;  /* 0x0000008081877209 */ /* 0x000fe20007810000 */
[-CC-:B------:R-:W-:Y:S01]  /*7a10*/  FFMA.FTZ R116, R116, R74.reuse, -R133.reuse ;  /* 0x0000004a74747223 */ /* 0x180fe20000010885 */
[----:B------:R-:W3:Y:S01]  /*7a20*/  MUFU.TANH R127, R127 ;  /* 0x0000007f007f7308 */ /* 0x000ee20000002400 */
[-CC-:B------:R-:W-:Y:S01]  /*7a30*/  FFMA.FTZ R117, R117, R74.reuse, -R133.reuse ;  /* 0x0000004a75757223 */ /* 0x180fe20000010885 */
[----:B------:R-:W-:Y:S01]  /*7a40*/  FMNMX.FTZ R135, R130, R135, !PT ;  /* 0x0000008782877209 */ /* 0x000fe20007810000 */
[-CC-:B------:R-:W-:Y:S01]  /*7a50*/  FFMA.FTZ R104, R104, R74.reuse, -R133.reuse ;  /* 0x0000004a68687223 */ /* 0x180fe20000010885 */
[-CC-:B------:R-:W-:Y:S01]  /*7a60*/  FFMA.FTZ R105, R105, R74.reuse, -R133.reuse ;  /* 0x0000004a69697223 */ /* 0x180fe20000010885 */
[-CC-:B------:R-:W-:Y:S01]  /*7a70*/  FFMA.FTZ R108, R108, R74.reuse, -R133.reuse ;  /* 0x0000004a6c6c7223 */ /* 0x180fe20000010885 */
[----:B----4-:R-:W-:Y:S01]  /*7a80*/  FMNMX.FTZ R128, R122, R135, !PT ;  /* 0x000000877a807209 */ /* 0x010fe20007810000 */
[-CC-:B------:R-:W-:Y:S01]  /*7a90*/  FFMA.FTZ R109, R109, R74.reuse, -R133.reuse ;  /* 0x0000004a6d6d7223 */ /* 0x180fe20000010885 */
[----:B------:R-:W4:Y:S01]  /*7aa0*/  MUFU.TANH R114, R114 ;  /* 0x0000007200727308 */ /* 0x000f220000002400 */
[--C-:B------:R-:W-:Y:S01]  /*7ab0*/  FFMA.FTZ R96, R96, R74, -R133.reuse ;  /* 0x0000004a60607223 */ /* 0x100fe20000010885 */
[----:B--2---:R-:W-:Y:S01]  /*7ac0*/  FMNMX.FTZ R135, R123, R128, !PT ;  /* 0x000000807b877209 */ /* 0x004fe20007810000 */
[-CC-:B------:R-:W-:Y:S01]  /*7ad0*/  FFMA.FTZ R97, R97, R74.reuse, -R133.reuse ;  /* 0x0000004a61617223 */ /* 0x180fe20000010885 */
[-CC-:B------:R-:W-:Y:S01]  /*7ae0*/  FFMA.FTZ R100, R100, R74.reuse, -R133.reuse ;  /* 0x0000004a64647223 */ /* 0x180fe20000010885 */
[-CC-:B------:R-:W-:Y:S01]  /*7af0*/  FFMA.FTZ R101, R101, R74.reuse, -R133.reuse ;  /* 0x0000004a65657223 */ /* 0x180fe20000010885 */
[----:B-1----:R-:W-:Y:S01]  /*7b00*/  FMNMX.FTZ R128, R126, R135, !PT ;  /* 0x000000877e807209 */ /* 0x002fe20007810000 */
[-CC-:B------:R-:W-:Y:S01]  /*7b10*/  FFMA.FTZ R88, R88, R74.reuse, -R133.reuse ;  /* 0x0000004a58587223 */ /* 0x180fe20000010885 */
[----:B------:R-:W1:Y:S01]  /*7b20*/  MUFU.TANH R115, R115 ;  /* 0x0000007300737308 */ /* 0x000e620000002400 */
[--C-:B------:R-:W-:Y:S01]  /*7b30*/  FFMA.FTZ R89, R89, R74, -R133.reuse ;  /* 0x0000004a59597223 */ /* 0x100fe20000010885 */
[----:B---3--:R-:W-:Y:S01]  /*7b40*/  FMNMX.FTZ R135, R127, R128, !PT ;  /* 0x000000807f877209 */ /* 0x008fe20007810000 */
[-CC-:B------:R-:W-:Y:S01]  /*7b50*/  FFMA.FTZ R92, R92, R74.reuse, -R133.reuse ;  /* 0x0000004a5c5c7223 */ /* 0x180fe20000010885 */
[-CC-:B------:R-:W-:Y:S01]  /*7b60*/  FFMA.FTZ R93, R93, R74.reuse, -R133.reuse ;  /* 0x0000004a5d5d7223 */ /* 0x180fe20000010885 */
[-CC-:B------:R-:W-:Y:S01]  /*7b70*/  FFMA.FTZ R80, R80, R74.reuse, -R133.reuse ;  /* 0x0000004a50507223 */ /* 0x180fe20000010885 */
[-CC-:B------:R-:W-:Y:S01]  /*7b80*/  FFMA.FTZ R81, R81, R74.reuse, -R133.reuse ;  /* 0x0000004a51517223 */ /* 0x180fe20000010885 */
[-CC-:B------:R-:W-:Y:S01]  /*7b90*/  FFMA.FTZ R84, R84, R74.reuse, -R133.reuse ;  /* 0x0000004a54547223 */ /* 0x180fe20000010885 */
[----:B------:R-:W2:Y:S01]  /*7ba0*/  MUFU.TANH R118, R118 ;  /* 0x0000007600767308 */ /* 0x000ea20000002400 */
[----:B----4-:R-:W-:Y:S01]  /*7bb0*/  FMNMX.FTZ R128, R114, R135, !PT ;  /* 0x0000008772807209 */ /* 0x010fe20007810000 */
[-CC-:B------:R-:W-:Y:S01]  /*7bc0*/  FFMA.FTZ R85, R85, R74.reuse, -R133.reuse ;  /* 0x0000004a55557223 */ /* 0x180fe20000010885 */
[-CC-:B------:R-:W-:Y:S01]  /*7bd0*/  FFMA.FTZ R72, R72, R74.reuse, -R133.reuse ;  /* 0x0000004a48487223 */ /* 0x180fe20000010885 */
[-C--:B------:R-:W-:Y:S01]  /*7be0*/  FFMA.FTZ R76, R76, R74.reuse, -R133 ;  /* 0x0000004a4c4c7223 */ /* 0x080fe20000010885 */
[----:B------:R-:W-:-:S03]  /*7bf0*/  FMUL.FTZ R5, R5, R74 ;  /* 0x0000004a05057220 */ /* 0x000fc60000410000 */
[----:B------:R-:W3:Y:S01]  /*7c00*/  MUFU.TANH R119, R119 ;  /* 0x0000007700777308 */ /* 0x000ee20000002400 */
[----:B-1----:R-:W-:-:S07]  /*7c10*/  FMNMX.FTZ R135, R115, R128, !PT ;  /* 0x0000008073877209 */ /* 0x002fce0007810000 */
[----:B------:R-:W1:Y:S01]  /*7c20*/  MUFU.TANH R106, R106 ;  /* 0x0000006a006a7308 */ /* 0x000e620000002400 */
[----:B--2---:R-:W-:-:S07]  /*7c30*/  FMNMX.FTZ R128, R118, R135, !PT ;  /* 0x0000008776807209 */ /* 0x004fce0007810000 */
[----:B------:R-:W2:Y:S01]  /*7c40*/  MUFU.TANH R107, R107 ;  /* 0x0000006b006b7308 */ /* 0x000ea20000002400 */
[----:B---3--:R-:W-:-:S07]  /*7c50*/  FMNMX.FTZ R135, R119, R128, !PT ;  /* 0x0000008077877209 */ /* 0x008fce0007810000 */
[----:B------:R-:W3:Y:S01]  /*7c60*/  MUFU.TANH R110, R110 ;  /* 0x0000006e006e7308 */ /* 0x000ee20000002400 */
[----:B-1----:R-:W-:Y:S01]  /*7c70*/  FMNMX.FTZ R128, R106, R135, !PT ;  /* 0x000000876a807209 */ /* 0x002fe20007810000 */
[----:B------:R-:W-:Y:S02]  /*7c80*/  WARPGROUP.DEPBAR.LE gsb0, 0x0 ;  /* 0x00008000000079c5 */ /* 0x000fe40000010000 */
[----:B------:R-:W-:-:S04]  /*7c90*/  WARPGROUP.ARRIVE ;  /* 0x00000000000079c5 */ /* 0x000fc80000000000 */
[----:B------:R-:W1:Y:S01]  /*7ca0*/  MUFU.TANH R111, R111 ;  /* 0x0000006f006f7308 */ /* 0x000e620000002400 */
[----:B--2---:R-:W-:Y:S01]  /*7cb0*/  FMNMX.FTZ R135, R107, R128, !PT ;  /* 0x000000806b877209 */ /* 0x004fe20007810000 */
[----:B------:R-:W-:Y:S01]  /*7cc0*/  HGMMA.64x96x16.F32.BF16 R24, gdesc[UR32].tnspB, R24, gsb0 ;  /* 0x41600000201879f0 */ /* 0x000fe20008001818 */
[----:B------:R-:W-:Y:S02]  /*7cd0*/  UIADD3 UR32, UR4, 0x780, URZ ;  /* 0x0000078004207890 */ /* 0x000fe4000fffe03f */
[----:B------:R-:W-:Y:S01]  /*7ce0*/  UIADD3 UR34, UR7, 0x140, URZ ;  /* 0x0000014007227890 */ /* 0x000fe2000fffe03f */
[----:B------:R-:W-:Y:S01]  /*7cf0*/  UMOV UR33, 0xc0000010 ;  /* 0xc000001000217882 */ /* 0x000fe20000000000 */
[----:B------:R-:W-:Y:S01]  /*7d00*/  UMOV UR35, 0x80000020 ;  /* 0x8000002000237882 */ /* 0x000fe20000000000 */
[----:B------:R-:W2:Y:S01]  /*7d10*/  MUFU.TANH R98, R98 ;  /* 0x0000006200627308 */ /* 0x000ea20000002400 */
[----:B---3--:R-:W-:-:S04]  /*7d20*/  FMNMX.FTZ R128, R110, R135, !PT ;  /* 0x000000876e807209 */ /* 0x008fc80007810000 */
[----:B-1----:R-:W-:-:S03]  /*7d30*/  FMNMX.FTZ R135, R111, R128, !PT ;  /* 0x000000806f877209 */ /* 0x002fc60007810000 */
[----:B------:R-:W1:Y:S08]  /*7d40*/  MUFU.TANH R99, R99 ;  /* 0x0000006300637308 */ /* 0x000e700000002400 */
        /* <DEDUP_REMOVED lines=26> */
[----:B---3--:R-:W-:Y:S01]  /*7ef0*/  FMNMX.FTZ R128, R87, R128, !PT ;  /* 0x0000008057807209 */ /* 0x008fe20007810000 */
[----:B------:R-:W-:Y:S02]  /*7f00*/  UIADD3 UR34, UR7, 0x180, URZ ;  /* 0x0000018007227890 */ /* 0x000fe4000fffe03f */
[----:B------:R-:W1:Y:S01]  /*7f10*/  MUFU.TANH R132, R132 ;  /* 0x0000008400847308 */ /* 0x000e620000002400 */
[----:B------:R-:W-:Y:S01]  /*7f20*/  UMOV UR33, 0xc0000010 ;  /* 0xc000001000217882 */ /* 0x000fe20000000000 */
[----:B------:R-:W-:-:S06]  /*7f30*/  UMOV UR35, 0x80000020 ;  /* 0x8000002000237882 */ /* 0x000fcc0000000000 */
[----:B------:R-:W3:Y:S01]  /*7f40*/  MUFU.TANH R78, R78 ;  /* 0x0000004e004e7308 */ /* 0x000ee20000002400 */
[----:B--2---:R-:W-:-:S07]  /*7f50*/  FMNMX.FTZ R135, R131, R128, !PT ;  /* 0x0000008083877209 */ /* 0x004fce0007810000 */
[----:B------:R-:W2:Y:S01]  /*7f60*/  MUFU.TANH R79, R79 ;  /* 0x0000004f004f7308 */ /* 0x000ea20000002400 */
[----:B-1----:R-:W-:-:S07]  /*7f70*/  FMNMX.FTZ R135, R132, R135, !PT ;  /* 0x0000008784877209 */ /* 0x002fce0007810000 */
[----:B------:R1:W-:Y:S01]  /*7f80*/  MUFU.EX2 R23, R136 ;  /* 0x0000008800177308 */ /* 0x0003e20000000800 */
[----:B---3--:R-:W-:-:S07]  /*7f90*/  FMNMX.FTZ R128, R78, R135, !PT ;  /* 0x000000874e807209 */ /* 0x008fce0007810000 */
[----:B------:R-:W-:Y:S01]  /*7fa0*/  MUFU.EX2 R5, R5 ;  /* 0x0000000500057308 */ /* 0x000fe20000000800 */
[----:B--2---:R-:W-:-:S05]  /*7fb0*/  FMNMX.FTZ R128, R79, R128, !PT ;  /* 0x000000804f807209 */ /* 0x004fca0007810000 */
[----:B------:R-:W2:Y:S02]  /*7fc0*/  SHFL.BFLY PT, R135, R128, 0x2, 0x1f ;  /* 0x0c401f0080877f89 */ /* 0x000ea400000e0000 */
[----:B------:R-:W-:Y:S08]  /*7fd0*/  MUFU.EX2 R7, R7 ;  /* 0x0000000700077308 */ /* 0x000ff00000000800 */
[----:B------:R-:W-:Y:S08]  /*7fe0*/  MUFU.EX2 R8, R8 ;  /* 0x0000000800087308 */ /* 0x000ff00000000800 */
[----:B------:R-:W-:Y:S01]  /*7ff0*/  MUFU.EX2 R11, R11 ;  /* 0x0000000b000b7308 */ /* 0x000fe20000000800 */
[----:B--2---:R-:W-:Y:S01]  /*8000*/  FMNMX.FTZ R135, R128, R135, !PT ;  /* 0x0000008780877209 */ /* 0x004fe20007810000 */
[----:B------:R-:W-:-:S06]  /*8010*/  FFMA.FTZ R128, R73, R74, -R133 ;  /* 0x0000004a49807223 */ /* 0x000fcc0000010885 */
[----:B------:R-:W-:Y:S01]  /*8020*/  MUFU.EX2 R134, R134 ;  /* 0x0000008600867308 */ /* 0x000fe20000000800 */
[----:B-1----:R-:W1:Y:S07]  /*8030*/  SHFL.BFLY PT, R136, R135, 0x1, 0x1f ;  /* 0x0c201f0087887f89 */ /* 0x002e6e00000e0000 */
[----:B------:R-:W-:Y:S08]  /*8040*/  MUFU.EX2 R12, R12 ;  /* 0x0000000c000c7308 */ /* 0x000ff00000000800 */
[----:B------:R-:W-:Y:S08]  /*8050*/  MUFU.EX2 R15, R15 ;  /* 0x0000000f000f7308 */ /* 0x000ff00000000800 */
[----:B------:R-:W-:Y:S01]  /*8060*/  MUFU.EX2 R20, R20 ;  /* 0x0000001400147308 */ /* 0x000fe20000000800 */
[----:B-1----:R-:W-:Y:S01]  /*8070*/  FMNMX.FTZ R73, R135, R136, !PT ;  /* 0x0000008887497209 */ /* 0x002fe20007810000 */
[----:B------:R-:W-:-:S04]  /*8080*/  FFMA.FTZ R136, R77, R74, -R133 ;  /* 0x0000004a4d887223 */ /* 0x000fc80000010885 */
[CC--:B------:R-:W-:Y:S01]  /*8090*/  FMUL.FTZ R133, R73.reuse, R74.reuse ;  /* 0x0000004a49857220 */ /* 0x0c0fe20000410000 */
[----:B------:R-:W-:Y:S01]  /*80a0*/  FADD.FTZ R77, -R73, R6 ;  /* 0x00000006494d7221 */ /* 0x000fe20000010100 */
[----:B------:R-:W-:Y:S02]  /*80b0*/  WARPGROUP.DEPBAR.LE gsb0, 0x0 ;  /* 0x00008000000079c5 */ /* 0x000fe40000010000 */
[----:B------:R-:W-:Y:S01]  /*80c0*/  WARPGROUP.ARRIVE ;  /* 0x00000000000079c5 */ /* 0x000fe20000000000 */
[-CC-:B------:R-:W-:Y:S01]  /*80d0*/  FFMA.FTZ R137, R22, R74.reuse, -R133.reuse ;  /* 0x0000004a16897223 */ /* 0x180fe20000010885 */
[-C--:B------:R-:W-:Y:S01]  /*80e0*/  FMUL.FTZ R77, R77, R74.reuse ;  /* 0x0000004a4d4d7220 */ /* 0x080fe20000410000 */
[-CC-:B------:R-:W-:Y:S01]  /*80f0*/  FFMA.FTZ R9, R9, R74.reuse, -R133.reuse ;  /* 0x0000004a09097223 */ /* 0x180fe20000010885 */
[-CC-:B------:R-:W-:Y:S01]  /*8100*/  FFMA.FTZ R22, R114, R74.reuse, -R133.reuse ;  /* 0x0000004a72167223 */ /* 0x180fe20000010885 */
[-CC-:B------:R-:W-:Y:S01]  /*8110*/  FFMA.FTZ R114, R115, R74.reuse, -R133.reuse ;  /* 0x0000004a73727223 */ /* 0x180fe20000010885 */
[----:B------:R-:W-:Y:S01]  /*8120*/  HGMMA.64x96x16.F32.BF16 R24, gdesc[UR32].tnspB, R24, gsb0 ;  /* 0x41600000201879f0 */ /* 0x000fe20008001818 */
[----:B------:R-:W-:Y:S01]  /*8130*/  UIADD3 UR32, UR4, 0xa80, URZ ;  /* 0x00000a8004207890 */ /* 0x000fe2000fffe03f */
[-CC-:B------:R-:W-:Y:S01]  /*8140*/  FFMA.FTZ R115, R118, R74.reuse, -R133.reuse ;  /* 0x0000004a76737223 */ /* 0x180fe20000010885 */
[----:B------:R-:W-:Y:S01]  /*8150*/  UIADD3 UR34, UR7, 0x1c0, URZ ;  /* 0x000001c007227890 */ /* 0x000fe2000fffe03f */
[-CC-:B------:R-:W-:Y:S01]  /*8160*/  FFMA.FTZ R135, R10, R74.reuse, -R133.reuse ;  /* 0x0000004a0a877223 */ /* 0x180fe20000010885 */
[----:B------:R-:W-:Y:S01]  /*8170*/  UMOV UR33, 0xc0000010 ;  /* 0xc000001000217882 */ /* 0x000fe20000000000 */
[----:B------:R-:W-:Y:S01]  /*8180*/  UMOV UR35, 0x80000020 ;  /* 0x8000002000237882 */ /* 0x000fe20000000000 */
[-CC-:B------:R-:W-:Y:S01]  /*8190*/  FFMA.FTZ R118, R119, R74.reuse, -R133.reuse ;  /* 0x0000004a77767223 */ /* 0x180fe20000010885 */
[----:B------:R-:W-:Y:S01]  /*81a0*/  FFMA.FTZ R10, R13, R74, -R133 ;  /* 0x0000004a0d0a7223 */ /* 0x000fe20000010885 */
[----:B------:R-:W-:-:S02]  /*81b0*/  IMAD.U32 R119, RZ, RZ, UR38 ;  /* 0x00000026ff777e24 */ /* 0x000fc4000f8e00ff */
[-CC-:B------:R-:W-:Y:S01]  /*81c0*/  FFMA.FTZ R13, R21, R74.reuse, -R133.reuse ;  /* 0x0000004a150d7223 */ /* 0x180fe20000010885 */
[----:B------:R-:W-:Y:S01]  /*81d0*/  MUFU.EX2 R77, R77 ;  /* 0x0000004d004d7308 */ /* 0x000fe20000000800 */
[-CC-:B------:R-:W-:Y:S01]  /*81e0*/  FFMA.FTZ R21, R106, R74.reuse, -R133.reuse ;  /* 0x0000004a6a157223 */ /* 0x180fe20000010885 */
[-CC-:B------:R-:W-:Y:S01]  /*81f0*/  FFMA.FTZ R106, R107, R74.reuse, -R133.reuse ;  /* 0x0000004a6b6a7223 */ /* 0x180fe20000010885 */
[-CC-:B------:R-:W-:Y:S01]  /*8200*/  FFMA.FTZ R107, R110, R74.reuse, -R133.reuse ;  /* 0x0000004a6e6b7223 */ /* 0x180fe20000010885 */
[----:B------:R-:W-:Y:S01]  /*8210*/  @!P1 LEA R110, R119, UR39, 0x3 ;  /* 0x00000027776e9c11 */ /* 0x000fe2000f8e18ff */
[-CC-:B------:R-:W-:Y:S01]  /*8220*/  FFMA.FTZ R14, R14, R74.reuse, -R133.reuse ;  /* 0x0000004a0e0e7223 */ /* 0x180fe20000010885 */
[-CC-:B------:R-:W-:Y:S01]  /*8230*/  FFMA.FTZ R119, R111, R74.reuse, -R133.reuse ;  /* 0x0000004a6f777223 */ /* 0x180fe20000010885 */
[-CC-:B------:R-:W-:Y:S01]  /*8240*/  FFMA.FTZ R129, R129, R74.reuse, -R133.reuse ;  /* 0x0000004a81817223 */ /* 0x180fe20000010885 */
[----:B------:R-:W1:Y:S01]  /*8250*/  MUFU.EX2 R9, R9 ;  /* 0x0000000900097308 */ /* 0x000e620000000800 */
[----:B------:R-:W-:Y:S01]  /*8260*/  @!P1 IADD3 R110, R110, 0x31c40, RZ ;  /* 0x00031c406e6e9810 */ /* 0x000fe20007ffe0ff */
[-CC-:B------:R-:W-:Y:S01]  /*8270*/  FFMA.FTZ R130, R130, R74.reuse, -R133.reuse ;  /* 0x0000004a82827223 */ /* 0x180fe20000010885 */
[-CC-:B------:R-:W-:Y:S01]  /*8280*/  FFMA.FTZ R98, R98, R74.reuse, -R133.reuse ;  /* 0x0000004a62627223 */ /* 0x180fe20000010885 */
[-CC-:B------:R-:W-:Y:S01]  /*8290*/  FFMA.FTZ R122, R122, R74.reuse, -R133.reuse ;  /* 0x0000004a7a7a7223 */ /* 0x180fe20000010885 */
[----:B------:R-:W-:Y:S01]  /*82a0*/  @!P1 PRMT R111, RZ, 0x654, R110 ;  /* 0x00000654ff6f9816 */ /* 0x000fe2000000006e */
[-CC-:B------:R-:W-:Y:S01]  /*82b0*/  FFMA.FTZ R138, R123, R74.reuse, -R133.reuse ;  /* 0x0000004a7b8a7223 */ /* 0x180fe20000010885 */
[-CC-:B------:R-:W-:Y:S01]  /*82c0*/  FFMA.FTZ R123, R126, R74.reuse, -R133.reuse ;  /* 0x0000004a7e7b7223 */ /* 0x180fe20000010885 */
[----:B------:R-:W-:Y:S01]  /*82d0*/  MUFU.EX2 R6, R136 ;  /* 0x0000008800067308 */ /* 0x000fe20000000800 */
[-CC-:B------:R-:W-:Y:S01]  /*82e0*/  FFMA.FTZ R126, R127, R74.reuse, -R133.reuse ;  /* 0x0000004a7f7e7223 */ /* 0x180fe20000010885 */
[----:B------:R-:W-:Y:S01]  /*82f0*/  FFMA.FTZ R103, R103, R74, -R133 ;  /* 0x0000004a67677223 */ /* 0x000fe20000010885 */
[----:B------:R-:W-:-:S02]  /*8300*/  IMAD.U32 R127, RZ, RZ, UR6 ;  /* 0x00000006ff7f7e24 */ /* 0x000fc4000f8e00ff */
[-CC-:B------:R-:W-:Y:S01]  /*8310*/  FFMA.FTZ R95, R95, R74.reuse, -R133.reuse ;  /* 0x0000004a5f5f7223 */ /* 0x180fe20000010885 */
[-CC-:B------:R-:W-:Y:S01]  /*8320*/  FFMA.FTZ R83, R83, R74.reuse, -R133.reuse ;  /* 0x0000004a53537223 */ /* 0x180fe20000010885 */
[-CC-:B------:R-:W-:Y:S01]  /*8330*/  FFMA.FTZ R86, R86, R74.reuse, -R133.reuse ;  /* 0x0000004a56567223 */ /* 0x180fe20000010885 */
[----:B------:R-:W-:Y:S01]  /*8340*/  FFMA.FTZ R87, R87, R74, -R133 ;  /* 0x0000004a57577223 */ /* 0x000fe20000010885 */
[----:B------:R2:W-:Y:S01]  /*8350*/  MUFU.EX2 R136, R10 ;  /* 0x0000000a00887308 */ /* 0x0005e20000000800 */
[----:B-1----:R-:W-:Y:S01]  /*8360*/  FFMA.FTZ R140, R77, R4, R9 ;  /* 0x000000044d8c7223 */ /* 0x002fe20000010009 */
[-CC-:B------:R-:W-:Y:S01]  /*8370*/  FFMA.FTZ R4, R99, R74.reuse, -R133.reuse ;  /* 0x0000004a63047223 */ /* 0x180fe20000010885 */
[----:B------:R-:W-:Y:S01]  /*8380*/  @!P1 LEA R127, R127, UR39, 0x3 ;  /* 0x000000277f7f9c11 */ /* 0x000fe2000f8e18ff */
[-CC-:B------:R-:W-:Y:S01]  /*8390*/  FFMA.FTZ R131, R131, R74.reuse, -R133.reuse ;  /* 0x0000004a83837223 */ /* 0x180fe20000010885 */
[-CC-:B------:R-:W-:Y:S01]  /*83a0*/  FFMA.FTZ R78, R78, R74.reuse, -R133.reuse ;  /* 0x0000004a4e4e7223 */ /* 0x180fe20000010885 */
[-CC-:B------:R-:W-:Y:S01]  /*83b0*/  FFMA.FTZ R79, R79, R74.reuse, -R133.reuse ;  /* 0x0000004a4f4f7223 */ /* 0x180fe20000010885 */
[----:B------:R-:W-:Y:S01]  /*83c0*/  FFMA.FTZ R132, R132, R74, -R133 ;  /* 0x0000004a84847223 */ /* 0x000fe20000010885 */
[----:B------:R-:W1:Y:S01]  /*83d0*/  MUFU.EX2 R135, R135 ;  /* 0x0000008700877308 */ /* 0x000e620000000800 */
[----:B--2---:R-:W-:Y:S01]  /*83e0*/  VIADD R10, R153, 0x9 ;  /* 0x00000009990a7836 */ /* 0x004fe20000000000 */
[----:B------:R-:W-:Y:S01]  /*83f0*/  UMOV UR6, UR38 ;  /* 0x0000002600067c82 */ /* 0x000fe20008000000 */
[----:B------:R-:W-:-:S03]  /*8400*/  @!P1 VIADD R127, R127, 0x31c60 ;  /* 0x00031c607f7f9836 */ /* 0x000fc60000000000 */
[----:B------:R-:W-:Y:S02]  /*8410*/  SEL R10, R10, 0x9, !P2 ;  /* 0x000000090a0a7807 */ /* 0x000fe40005000000 */
[----:B------:R-:W2:Y:S01]  /*8420*/  MUFU.EX2 R14, R14 ;  /* 0x0000000e000e7308 */ /* 0x000ea20000000800 */
[----:B------:R-:W-:Y:S02]  /*8430*/  @!P1 PRMT R127, RZ, 0x654, R127 ;  /* 0x00000654ff7f9816 */ /* 0x000fe4000000007f */
[C---:B------:R-:W-:Y:S01]  /*8440*/  ISETP.GT.AND P2, PT, R3.reuse, RZ, PT ;  /* 0x000000ff0300720c */ /* 0x040fe20003f44270 */
[----:B------:R-:W-:-:S04]  /*8450*/  VIADD R3, R3, 0xffffffff ;  /* 0xffffffff03037836 */ /* 0x000fc80000000000 */
[----:B------:R-:W3:Y:S01]  /*8460*/  MUFU.EX2 R13, R13 ;  /* 0x0000000d000d7308 */ /* 0x000ee20000000800 */
[C---:B-1----:R-:W-:Y:S01]  /*8470*/  FADD.FTZ R99, R135.reuse, R140 ;  /* 0x0000008c87637221 */ /* 0x042fe20000010000 */
[----:B------:R-:W-:-:S06]  /*8480*/  F2FP.BF16.F32.PACK_AB R9, R135, R9 ;  /* 0x000000098709723e */ /* 0x000fcc00000010ff */
[----:B------:R-:W1:Y:S08]  /*8490*/  MUFU.EX2 R137, R137 ;  /* 0x0000008900897308 */ /* 0x000e700000000800 */
[----:B------:R-:W4:Y:S08]  /*84a0*/  MUFU.EX2 R129, R129 ;  /* 0x0000008100817308 */ /* 0x000f300000000800 */
[----:B------:R-:W5:Y:S08]  /*84b0*/  MUFU.EX2 R130, R130 ;  /* 0x0000008200827308 */ /* 0x000f700000000800 */
[----:B------:R-:W5:Y:S08]  /*84c0*/  MUFU.EX2 R120, R120 ;  /* 0x0000007800787308 */ /* 0x000f700000000800 */
[----:B------:R-:W5:Y:S01]  /*84d0*/  MUFU.EX2 R122, R122 ;  /* 0x0000007a007a7308 */ /* 0x000f620000000800 */
[----:B------:R-:W-:-:S02]  /*84e0*/  WARPGROUP.DEPBAR.LE gsb0, 0x0 ;  /* 0x00008000000079c5 */ /* 0x000fc40000010000 */
[----:B------:R-:W-:-:S05]  /*84f0*/  WARPGROUP.ARRIVE ;  /* 0x00000000000079c5 */ /* 0x000fca0000000000 */
[----:B------:R-:W5:Y:S01]  /*8500*/  MUFU.EX2 R121, R121 ;  /* 0x0000007900797308 */ /* 0x000f620000000800 */
[----:B------:R-:W-:Y:S01]  /*8510*/  HGMMA.64x96x16.F32.BF16 R24, gdesc[UR32].tnspB, R24, gsb0 ;  /* 0x41600000201879f0 */ /* 0x000fe20008001818 */
[----:B------:R-:W-:Y:S02]  /*8520*/  UIADD3 UR32, UR4, 0xc00, URZ ;  /* 0x00000c0004207890 */ /* 0x000fe4000fffe03f */
[----:B------:R-:W-:Y:S01]  /*8530*/  UIADD3 UR34, UR7, 0x200, URZ ;  /* 0x0000020007227890 */ /* 0x000fe2000fffe03f */
[----:B------:R-:W-:Y:S01]  /*8540*/  UMOV UR33, 0xc0000010 ;  /* 0xc000001000217882 */ /* 0x000fe20000000000 */
[----:B------:R-:W-:Y:S02]  /*8550*/  UMOV UR35, 0x80000020 ;  /* 0x8000002000237882 */ /* 0x000fe40000000000 */
[----:B------:R-:W5:Y:S01]  /*8560*/  MUFU.EX2 R138, R138 ;  /* 0x0000008a008a7308 */ /* 0x000f620000000800 */
[----:B------:R-:W-:-:S07]  /*8570*/  UMOV UR7, UR60 ;  /* 0x0000003c00077c82 */ /* 0x000fce0008000000 */
[----:B------:R-:W5:Y:S08]  /*8580*/  MUFU.EX2 R124, R124 ;  /* 0x0000007c007c7308 */ /* 0x000f700000000800 */
[----:B------:R-:W5:Y:S08]  /*8590*/  MUFU.EX2 R123, R123 ;  /* 0x0000007b007b7308 */ /* 0x000f700000000800 */
[----:B------:R-:W5:Y:S08]  /*85a0*/  MUFU.EX2 R125, R125 ;  /* 0x0000007d007d7308 */ /* 0x000f700000000800 */
[----:B------:R-:W-:Y:S08]  /*85b0*/  MUFU.EX2 R110, R119 ;  /* 0x00000077006e7308 */ /* 0x000ff00000000800 */
[----:B------:R-:W5:Y:S08]  /*85c0*/  MUFU.EX2 R126, R126 ;  /* 0x0000007e007e7308 */ /* 0x000f700000000800 */
[----:B------:R-:W5:Y:S08]  /*85d0*/  MUFU.EX2 R112, R112 ;  /* 0x0000007000707308 */ /* 0x000f700000000800 */
[----:B------:R-:W5:Y:S08]  /*85e0*/  MUFU.EX2 R22, R22 ;  /* 0x0000001600167308 */ /* 0x000f700000000800 */
[----:B------:R-:W5:Y:S08]  /*85f0*/  MUFU.EX2 R113, R113 ;  /* 0x0000007100717308 */ /* 0x000f700000000800 */
[----:B------:R-:W5:Y:S08]  /*8600*/  MUFU.EX2 R114, R114 ;  /* 0x0000007200727308 */ /* 0x000f700000000800 */
[----:B------:R-:W5:Y:S08]  /*8610*/  MUFU.EX2 R116, R116 ;  /* 0x0000007400747308 */ /* 0x000f700000000800 */
[----:B------:R-:W5:Y:S01]  /*8620*/  MUFU.EX2 R115, R115 ;  /* 0x0000007300737308 */ /* 0x000f620000000800 */
[----:B------:R-:W-:-:S02]  /*8630*/  WARPGROUP.DEPBAR.LE gsb0, 0x0 ;  /* 0x00008000000079c5 */ /* 0x000fc40000010000 */
[----:B------:R-:W-:-:S05]  /*8640*/  WARPGROUP.ARRIVE ;  /* 0x00000000000079c5 */ /* 0x000fca0000000000 */
[----:B------:R-:W5:Y:S01]  /*8650*/  MUFU.EX2 R117, R117 ;  /* 0x0000007500757308 */ /* 0x000f620000000800 */
[----:B------:R-:W-:Y:S07]  /*8660*/  HGMMA.64x96x16.F32.BF16 R24, gdesc[UR32].tnspB, R24, gsb0 ;  /* 0x41600000201879f0 */ /* 0x000fee0008001818 */
[----:B------:R-:W5:Y:S08]  /*8670*/  MUFU.EX2 R118, R118 ;  /* 0x0000007600767308 */ /* 0x000f700000000800 */
        /* <DEDUP_REMOVED lines=8> */
[----:B------:R-:W-:Y:S08]  /*8700*/  MUFU.EX2 R97, R97 ;  /* 0x0000006100617308 */ /* 0x000ff00000000800 */
[----:B------:R-:W-:Y:S08]  /*8710*/  MUFU.EX2 R4, R4 ;  /* 0x0000000400047308 */ /* 0x000ff00000000800 */
[----:B------:R-:W-:Y:S08]  /*8720*/  MUFU.EX2 R100, R100 ;  /* 0x0000006400647308 */ /* 0x000ff00000000800 */
[----:B------:R-:W-:Y:S01]  /*8730*/  MUFU.EX2 R101, R101 ;  /* 0x0000006500657308 */ /* 0x000fe20000000800 */
[----:B------:R-:W-:-:S02]  /*8740*/  WARPGROUP.DEPBAR.LE gsb0, 0x0 ;  /* 0x00008000000079c5 */ /* 0x000fc40000010000 */
[----:B------:R2:W-:Y:S06]  /*8750*/  BAR.ARV R10, 0x100 ;  /* 0x0004000a0000751d */ /* 0x0005ec0000002000 */
[----:B------:R3:W-:Y:S01]  /*8760*/  @!P1 SYNCS.ARRIVE.TRANS64.RED.A1T0 RZ, [R111+URZ], RZ ;  /* 0x000000ff6fff99a7 */ /* 0x0007e2000810043f */
[----:B------:R-:W-:Y:S01]  /*8770*/  MUFU.EX2 R88, R88 ;  /* 0x0000005800587308 */ /* 0x000fe20000000800 */
[----:B--2---:R-:W-:Y:S01]  /*8780*/  F2FP.BF16.F32.PACK_AB R10, R134, R11 ;  /* 0x0000000b860a723e */ /* 0x004fe200000010ff */
[-C--:B------:R-:W-:Y:S01]  /*8790*/  FMUL.FTZ R24, R24, R5.reuse ;  /* 0x0000000518187220 */ /* 0x080fe20000410000 */
[-C--:B------:R-:W-:Y:S01]  /*87a0*/  FMUL.FTZ R25, R25, R5.reuse ;  /* 0x0000000519197220 */ /* 0x080fe20000410000 */
[-C--:B------:R-:W-:Y:S01]  /*87b0*/  FMUL.FTZ R28, R28, R5.reuse ;  /* 0x000000051c1c7220 */ /* 0x080fe20000410000 */
[-C--:B------:R-:W-:Y:S01]  /*87c0*/  FMUL.FTZ R29, R29, R5.reuse ;  /* 0x000000051d1d7220 */ /* 0x080fe20000410000 */
[-C--:B------:R-:W-:Y:S01]  /*87d0*/  FMUL.FTZ R32, R32, R5.reuse ;  /* 0x0000000520207220 */ /* 0x080fe20000410000 */
[----:B---3--:R-:W-:Y:S01]  /*87e0*/  FFMA.FTZ R111, R5, R0, R7 ;  /* 0x00000000056f7223 */ /* 0x008fe20000010007 */
[----:B------:R2:W-:Y:S01]  /*87f0*/  @!P1 SYNCS.ARRIVE.TRANS64.RED.A1T0 RZ, [R127+URZ], RZ ;  /* 0x000000ff7fff99a7 */ /* 0x0005e2000810043f */
[----:B------:R3:W2:Y:S01]  /*8800*/  MUFU.EX2 R0, R98 ;  /* 0x0000006200007308 */ /* 0x0006a20000000800 */
[----:B------:R-:W-:Y:S01]  /*8810*/  FMUL.FTZ R33, R33, R5 ;  /* 0x0000000521217220 */ /* 0x000fe20000410000 */
[C---:B------:R-:W-:Y:S01]  /*8820*/  FADD.FTZ R142, R8.reuse, R111 ;  /* 0x0000006f088e7221 */ /* 0x040fe20000010000 */
[----:B------:R-:W-:Y:S01]  /*8830*/  F2FP.BF16.F32.PACK_AB R8, R8, R7 ;  /* 0x000000070808723e */ /* 0x000fe200000010ff */
[----:B------:R-:W-:Y:S01]  /*8840*/  FADD.FTZ R7, R136, R99 ;  /* 0x0000006388077221 */ /* 0x000fe20000010000 */
[----:B------:R-:W-:Y:S01]  /*8850*/  FFMA.FTZ R99, R102, R74, -R133 ;  /* 0x0000004a66637223 */ /* 0x000fe20000010885 */
[----:B------:R-:W-:Y:S01]  /*8860*/  FADD.FTZ R111, R11, R142 ;  /* 0x0000008e0b6f7221 */ /* 0x000fe20000010000 */
[C---:B------:R-:W-:Y:S01]  /*8870*/  F2FP.BF16.F32.PACK_AB R11, R14.reuse, R136 ;  /* 0x000000880e0b723e */ /* 0x040fe200000010ff */
[----:B------:R-:W-:Y:S01]  /*8880*/  MUFU.EX2 R89, R89 ;  /* 0x0000005900597308 */ /* 0x000fe20000000800 */
[----:B---3--:R-:W-:Y:S01]  /*8890*/  FADD.FTZ R98, R14, R7 ;  /* 0x000000070e627221 */ /* 0x008fe20000010000 */
[----:B------:R-:W-:Y:S01]  /*88a0*/  FADD.FTZ R111, R134, R111 ;  /* 0x0000006f866f7221 */ /* 0x000fe20000010000 */
[-CC-:B------:R-:W-:Y:S01]  /*88b0*/  FFMA.FTZ R7, R90, R74.reuse, -R133.reuse ;  /* 0x0000004a5a077223 */ /* 0x180fe20000010885 */
[-C--:B------:R-:W-:Y:S01]  /*88c0*/  FFMA.FTZ R14, R91, R74.reuse, -R133 ;  /* 0x0000004a5b0e7223 */ /* 0x080fe20000010885 */
[----:B------:R-:W-:Y:S01]  /*88d0*/  FADD.FTZ R98, R13, R98 ;  /* 0x000000620d627221 */ /* 0x000fe20000010000 */
[----:B------:R-:W-:Y:S01]  /*88e0*/  FADD.FTZ R90, R12, R111 ;  /* 0x0000006f0c5a7221 */ /* 0x000fe20000010000 */
[-CC-:B------:R-:W-:Y:S01]  /*88f0*/  FFMA.FTZ R91, R94, R74.reuse, -R133.reuse ;  /* 0x0000004a5e5b7223 */ /* 0x180fe20000010885 */
[----:B------:R-:W-:Y:S01]  /*8900*/  FFMA.FTZ R94, R82, R74, -R133 ;  /* 0x0000004a525e7223 */ /* 0x000fe20000010885 */
[----:B-1----:R-:W-:Y:S01]  /*8910*/  FADD.FTZ R98, R137, R98 ;  /* 0x0000006289627221 */ /* 0x002fe20000010000 */
[C---:B------:R-:W-:Y:S01]  /*8920*/  FADD.FTZ R111, R15.reuse, R90 ;  /* 0x0000005a0f6f7221 */ /* 0x040fe20000010000 */
[----:B------:R-:W-:Y:S01]  /*8930*/  F2FP.BF16.F32.PACK_AB R12, R15, R12 ;  /* 0x0000000c0f0c723e */ /* 0x000fe200000010ff */
[----:B------:R1:W-:Y:S01]  /*8940*/  MUFU.EX2 R90, R103 ;  /* 0x00000067005a7308 */ /* 0x0003e20000000800 */
[----:B------:R3:W-:Y:S01]  /*8950*/  STSM.16.M88.4 [R2+0x24300], R8 ;  /* 0x0243000802007844 */ /* 0x0007e20000000200 */
[----:B------:R-:W-:Y:S01]  /*8960*/  FADD.FTZ R102, R20, R111 ;  /* 0x0000006f14667221 */ /* 0x000fe20000010000 */
[----:B----4-:R-:W-:Y:S01]  /*8970*/  FADD.FTZ R111, R129, R98 ;  /* 0x00000062816f7221 */ /* 0x010fe20000010000 */
[----:B------:R-:W-:Y:S01]  /*8980*/  F2FP.BF16.F32.PACK_AB R13, R137, R13 ;  /* 0x0000000d890d723e */ /* 0x000fe200000010ff */
[-C--:B------:R-:W-:Y:S01]  /*8990*/  FMUL.FTZ R36, R36, R5.reuse ;  /* 0x0000000524247220 */ /* 0x080fe20000410000 */
[----:B------:R-:W-:Y:S01]  /*89a0*/  FADD.FTZ R119, R23, R102 ;  /* 0x0000006617777221 */ /* 0x000fe20000010000 */
[----:B-----5:R-:W-:Y:S01]  /*89b0*/  FADD.FTZ R111, R130, R111 ;  /* 0x0000006f826f7221 */ /* 0x020fe20000010000 */
[----:B------:R-:W4:Y:S01]  /*89c0*/  MUFU.EX2 R99, R99 ;  /* 0x0000006300637308 */ /* 0x000f220000000800 */
[-C--:B------:R-:W-:Y:S01]  /*89d0*/  FMUL.FTZ R37, R37, R5.reuse ;  /* 0x0000000525257220 */ /* 0x080fe20000410000 */
[----:B------:R-:W-:Y:S01]  /*89e0*/  FADD.FTZ R82, R120, R119 ;  /* 0x0000007778527221 */ /* 0x000fe20000010000 */
[----:B------:R-:W-:Y:S01]  /*89f0*/  FADD.FTZ R111, R122, R111 ;  /* 0x0000006f7a6f7221 */ /* 0x000fe20000010000 */
[C---:B------:R-:W-:Y:S01]  /*8a00*/  F2FP.BF16.F32.PACK_AB R120, R121.reuse, R120 ;  /* 0x000000787978723e */ /* 0x040fe200000010ff */
[-C--:B------:R-:W-:Y:S01]  /*8a10*/  FMUL.FTZ R40, R40, R5.reuse ;  /* 0x0000000528287220 */ /* 0x080fe20000410000 */
[----:B-1----:R-:W-:Y:S01]  /*8a20*/  FADD.FTZ R103, R121, R82 ;  /* 0x0000005279677221 */ /* 0x002fe20000010000 */
[C---:B------:R-:W-:Y:S01]  /*8a30*/  FADD.FTZ R98, R138.reuse, R111 ;  /* 0x0000006f8a627221 */ /* 0x040fe20000010000 */
[----:B------:R-:W1:Y:S01]  /*8a40*/  MUFU.EX2 R7, R7 ;  /* 0x0000000700077308 */ /* 0x000e620000000800 */
[----:B------:R-:W-:Y:S01]  /*8a50*/  F2FP.BF16.F32.PACK_AB R121, R138, R122 ;  /* 0x0000007a8a79723e */ /* 0x000fe200000010ff */
[----:B------:R-:W-:Y:S01]  /*8a60*/  FADD.FTZ R102, R124, R103 ;  /* 0x000000677c667221 */ /* 0x000fe20000010000 */
[----:B------:R-:W-:Y:S01]  /*8a70*/  FADD.FTZ R103, R123, R98 ;  /* 0x000000627b677221 */ /* 0x000fe20000010000 */
[----:B------:R-:W-:Y:S01]  /*8a80*/  F2FP.BF16.F32.PACK_AB R122, R125, R124 ;  /* 0x0000007c7d7a723e */ /* 0x000fe200000010ff */
[----:B------:R-:W-:Y:S01]  /*8a90*/  FMUL.FTZ R41, R41, R5 ;  /* 0x0000000529297220 */ /* 0x000fe20000410000 */
[----:B------:R-:W-:Y:S01]  /*8aa0*/  FADD.FTZ R111, R125, R102 ;  /* 0x000000667d6f7221 */ /* 0x000fe20000010000 */
[C---:B------:R-:W-:Y:S01]  /*8ab0*/  FADD.FTZ R103, R126.reuse, R103 ;  /* 0x000000677e677221 */ /* 0x040fe20000010000 */
[----:B------:R5:W1:Y:S01]  /*8ac0*/  MUFU.EX2 R82, R14 ;  /* 0x0000000e00527308 */ /* 0x000a620000000800 */
[----:B------:R-:W-:Y:S01]  /*8ad0*/  F2FP.BF16.F32.PACK_AB R123, R126, R123 ;  /* 0x0000007b7e7b723e */ /* 0x000fe200000010ff */
[----:B------:R-:W-:Y:S01]  /*8ae0*/  FADD.FTZ R98, R112, R111 ;  /* 0x0000006f70627221 */ /* 0x000fe20000010000 */
[----:B------:R-:W-:Y:S01]  /*8af0*/  FADD.FTZ R103, R22, R103 ;  /* 0x0000006716677221 */ /* 0x000fe20000010000 */
[C---:B------:R-:W-:Y:S01]  /*8b00*/  F2FP.BF16.F32.PACK_AB R112, R113.reuse, R112 ;  /* 0x000000707170723e */ /* 0x040fe200000010ff */
[----:B------:R-:W-:Y:S01]  /*8b10*/  FMUL.FTZ R44, R44, R5 ;  /* 0x000000052c2c7220 */ /* 0x000fe20000410000 */
[----:B------:R-:W-:Y:S01]  /*8b20*/  FADD.FTZ R15, R113, R98 ;  /* 0x00000062710f7221 */ /* 0x000fe20000010000 */
[----:B------:R-:W-:Y:S01]  /*8b30*/  FADD.FTZ R98, R114, R103 ;  /* 0x0000006772627221 */ /* 0x000fe20000010000 */
[----:B------:R-:W1:Y:S01]  /*8b40*/  MUFU.EX2 R92, R92 ;  /* 0x0000005c005c7308 */ /* 0x000e620000000800 */
[----:B-----5:R-:W-:Y:S01]  /*8b50*/  F2FP.BF16.F32.PACK_AB R14, R23, R20 ;  /* 0x00000014170e723e */ /* 0x020fe200000010ff */
[----:B---3--:R-:W-:Y:S01]  /*8b60*/  FADD.FTZ R8, R116, R15 ;  /* 0x0000000f74087221 */ /* 0x008fe20000010000 */
[----:B------:R-:W-:Y:S01]  /*8b70*/  FADD.FTZ R9, R115, R98 ;  /* 0x0000006273097221 */ /* 0x000fe20000010000 */
[----:B------:R-:W-:Y:S01]  /*8b80*/  F2FP.BF16.F32.PACK_AB R15, R130, R129 ;  /* 0x00000081820f723e */ /* 0x000fe200000010ff */
[-C--:B------:R-:W-:Y:S01]  /*8b90*/  FMUL.FTZ R45, R45, R5.reuse ;  /* 0x000000052d2d7220 */ /* 0x080fe20000410000 */
[----:B------:R-:W-:Y:S01]  /*8ba0*/  FADD.FTZ R11, R117, R8 ;  /* 0x00000008750b7221 */ /* 0x000fe20000010000 */
[----:B------:R-:W-:Y:S01]  /*8bb0*/  FADD.FTZ R8, R118, R9 ;  /* 0x0000000976087221 */ /* 0x000fe20000010000 */
[----:B------:R-:W3:Y:S01]  /*8bc0*/  MUFU.EX2 R91, R91 ;  /* 0x0000005b005b7308 */ /* 0x000ee20000000800 */
[----:B------:R5:W-:Y:S01]  /*8bd0*/  STSM.16.M88.4 [R2+0x25b00], R12 ;  /* 0x025b000c02007844 */ /* 0x000be20000000200 */
[----:B------:R-:W-:Y:S01]  /*8be0*/  FADD.FTZ R10, R104, R11 ;  /* 0x0000000b680a7221 */ /* 0x000fe20000010000 */
[----:B------:R-:W-:Y:S01]  /*8bf0*/  FADD.FTZ R9, R21, R8 ;  /* 0x0000000815097221 */ /* 0x000fe20000010000 */
[----:B------:R-:W-:Y:S01]  /*8c00*/  F2FP.BF16.F32.PACK_AB R113, R114, R22 ;  /* 0x000000167271723e */ /* 0x000fe200000010ff */
[----:B------:R1:W-:Y:S01]  /*8c10*/  STSM.16.M88.4 [R2+0x27300], R120 ;  /* 0x0273007802007844 */ /* 0x0003e20000000200 */
[C---:B------:R-:W-:Y:S01]  /*8c20*/  FADD.FTZ R11, R105.reuse, R10 ;  /* 0x0000000a690b7221 */ /* 0x040fe20000010000 */
[----:B------:R-:W-:Y:S01]  /*8c30*/  FADD.FTZ R8, R106, R9 ;  /* 0x000000096a087221 */ /* 0x000fe20000010000 */
[----:B------:R-:W5:Y:S01]  /*8c40*/  MUFU.EX2 R93, R93 ;  /* 0x0000005d005d7308 */ /* 0x000f620000000800 */
[----:B------:R-:W-:Y:S01]  /*8c50*/  F2FP.BF16.F32.PACK_AB R104, R105, R104 ;  /* 0x000000686968723e */ /* 0x000fe200000010ff */
[----:B------:R-:W-:Y:S01]  /*8c60*/  FADD.FTZ R10, R108, R11 ;  /* 0x0000000b6c0a7221 */ /* 0x000fe20000010000 */
[----:B------:R-:W-:Y:S01]  /*8c70*/  FADD.FTZ R9, R107, R8 ;  /* 0x000000086b097221 */ /* 0x000fe20000010000 */
[----:B------:R-:W-:Y:S01]  /*8c80*/  F2FP.BF16.F32.PACK_AB R114, R117, R116 ;  /* 0x000000747572723e */ /* 0x000fe200000010ff */
[----:B------:R-:W-:Y:S01]  /*8c90*/  FMUL.FTZ R48, R48, R5 ;  /* 0x0000000530307220 */ /* 0x000fe20000410000 */
[----:B------:R-:W-:Y:S01]  /*8ca0*/  FADD.FTZ R11, R109, R10 ;  /* 0x0000000a6d0b7221 */ /* 0x000fe20000010000 */
[----:B------:R-:W-:Y:S01]  /*8cb0*/  FADD.FTZ R9, R110, R9 ;  /* 0x000000096e097221 */ /* 0x000fe20000010000 */
[----:B------:R-:W5:Y:S01]  /*8cc0*/  MUFU.EX2 R20, R95 ;  /* 0x0000005f00147308 */ /* 0x000f620000000800 */
[----:B------:R-:W-:Y:S01]  /*8cd0*/  F2FP.BF16.F32.PACK_AB R115, R118, R115 ;  /* 0x000000737673723e */ /* 0x000fe200000010ff */
[----:B------:R-:W-:Y:S01]  /*8ce0*/  FADD.FTZ R8, R96, R11 ;  /* 0x0000000b60087221 */ /* 0x000fe20000010000 */
[----:B--2---:R-:W-:Y:S01]  /*8cf0*/  FADD.FTZ R9, R0, R9 ;  /* 0x0000000900097221 */ /* 0x004fe20000010000 */
[----:B------:R-:W-:Y:S01]  /*8d00*/  F2FP.BF16.F32.PACK_AB R96, R97, R96 ;  /* 0x000000606160723e */ /* 0x000fe200000010ff */
[----:B------:R-:W-:Y:S01]  /*8d10*/  FMUL.FTZ R49, R49, R5 ;  /* 0x0000000531317220 */ /* 0x000fe20000410000 */
[----:B------:R-:W-:Y:S01]  /*8d20*/  FADD.FTZ R11, R97, R8 ;  /* 0x00000008610b7221 */ /* 0x000fe20000010000 */
[C---:B------:R-:W-:Y:S01]  /*8d30*/  FADD.FTZ R8, R4.reuse, R9 ;  /* 0x0000000904087221 */ /* 0x040fe20000010000 */
[----:B------:R-:W2:Y:S01]  /*8d40*/  MUFU.EX2 R80, R80 ;  /* 0x0000005000507308 */ /* 0x000ea20000000800 */
[----:B------:R-:W-:Y:S01]  /*8d50*/  F2FP.BF16.F32.PACK_AB R97, R4, R0 ;  /* 0x000000000461723e */ /* 0x000fe200000010ff */
[----:B------:R-:W-:Y:S01]  /*8d60*/  FADD.FTZ R10, R100, R11 ;  /* 0x0000000b640a7221 */ /* 0x000fe20000010000 */
[----:B----4-:R-:W-:Y:S01]  /*8d70*/  FADD.FTZ R9, R99, R8 ;  /* 0x0000000863097221 */ /* 0x010fe20000010000 */
[----:B------:R-:W-:Y:S01]  /*8d80*/  F2FP.BF16.F32.PACK_AB R105, R106, R21 ;  /* 0x000000156a69723e */ /* 0x000fe200000010ff */
[----:B------:R4:W-:Y:S01]  /*8d90*/  STSM.16.M88.4 [R2+0x28b00], R112 ;  /* 0x028b007002007844 */ /* 0x0009e20000000200 */
[----:B------:R-:W-:Y:S01]  /*8da0*/  FADD.FTZ R11, R101, R10 ;  /* 0x0000000a650b7221 */ /* 0x000fe20000010000 */
[----:B------:R-:W-:Y:S01]  /*8db0*/  FADD.FTZ R8, R90, R9 ;  /* 0x000000095a087221 */ /* 0x000fe20000010000 */
[----:B------:R-:W4:Y:S01]  /*8dc0*/  MUFU.EX2 R94, R94 ;  /* 0x0000005e005e7308 */ /* 0x000f220000000800 */
[----:B------:R-:W-:Y:S01]  /*8dd0*/  F2FP.BF16.F32.PACK_AB R106, R109, R108 ;  /* 0x0000006c6d6a723e */ /* 0x000fe200000010ff */
[----:B------:R-:W-:Y:S01]  /*8de0*/  FADD.FTZ R10, R88, R11 ;  /* 0x0000000b580a7221 */ /* 0x000fe20000010000 */
[----:B-1----:R-:W-:Y:S01]  /*8df0*/  FADD.FTZ R9, R7, R8 ;  /* 0x0000000807097221 */ /* 0x002fe20000010000 */
[C---:B------:R-:W-:Y:S01]  /*8e00*/  F2FP.BF16.F32.PACK_AB R88, R89.reuse, R88 ;  /* 0x000000585958723e */ /* 0x040fe200000010ff */
[----:B------:R-:W-:Y:S01]  /*8e10*/  FMUL.FTZ R52, R52, R5 ;  /* 0x0000000534347220 */ /* 0x000fe20000410000 */
[----:B------:R-:W-:Y:S01]  /*8e20*/  FADD.FTZ R11, R89, R10 ;  /* 0x0000000a590b7221 */ /* 0x000fe20000010000 */
[C---:B------:R-:W-:Y:S01]  /*8e30*/  FADD.FTZ R0, R82.reuse, R9 ;  /* 0x0000000952007221 */ /* 0x040fe20000010000 */
[----:B------:R-:W1:Y:S01]  /*8e40*/  MUFU.EX2 R81, R81 ;  /* 0x0000005100517308 */ /* 0x000e620000000800 */
[----:B------:R-:W-:Y:S01]  /*8e50*/  F2FP.BF16.F32.PACK_AB R89, R82, R7 ;  /* 0x000000075259723e */ /* 0x000fe200000010ff */
[----:B------:R-:W-:Y:S01]  /*8e60*/  FADD.FTZ R4, R92, R11 ;  /* 0x0000000b5c047221 */ /* 0x000fe20000010000 */
[----:B---3--:R-:W-:Y:S01]  /*8e70*/  FADD.FTZ R9, R91, R0 ;  /* 0x000000005b097221 */ /* 0x008fe20000010000 */
[----:B------:R-:W-:Y:S01]  /*8e80*/  F2FP.BF16.F32.PACK_AB R107, R110, R107 ;  /* 0x0000006b6e6b723e */ /* 0x000fe200000010ff */
[----:B------:R-:W-:Y:S01]  /*8e90*/  FMUL.FTZ R53, R53, R5 ;  /* 0x0000000535357220 */ /* 0x000fe20000410000 */
[----:B-----5:R-:W-:Y:S01]  /*8ea0*/  FADD.FTZ R11, R93, R4 ;  /* 0x000000045d0b7221 */ /* 0x020fe20000010000 */
[----:B------:R-:W-:Y:S01]  /*8eb0*/  FADD.FTZ R9, R20, R9 ;  /* 0x0000000914097221 */ /* 0x000fe20000010000 */
[----:B------:R-:W3:Y:S01]  /*8ec0*/  MUFU.EX2 R83, R83 ;  /* 0x0000005300537308 */ /* 0x000ee20000000800 */
[----:B------:R-:W-:Y:S01]  /*8ed0*/  F2FP.BF16.F32.PACK_AB R98, R101, R100 ;  /* 0x000000646562723e */ /* 0x000fe200000010ff */
[----:B--2---:R-:W-:Y:S01]  /*8ee0*/  FADD.FTZ R0, R80, R11 ;  /* 0x0000000b50007221 */ /* 0x004fe20000010000 */
[----:B----4-:R-:W-:Y:S01]  /*8ef0*/  FADD.FTZ R4, R94, R9 ;  /* 0x000000095e047221 */ /* 0x010fe20000010000 */
[----:B------:R-:W-:Y:S01]  /*8f00*/  F2FP.BF16.F32.PACK_AB R99, R90, R99 ;  /* 0x000000635a63723e */ /* 0x000fe200000010ff */
[----:B------:R2:W-:Y:S01]  /*8f10*/  STSM.16.M88.4 [R2+0x2a300], R104 ;  /* 0x02a3006802007844 */ /* 0x0005e20000000200 */
[----:B------:R-:W-:Y:S01]  /*8f20*/  F2FP.BF16.F32.PACK_AB R90, R93, R92 ;  /* 0x0000005c5d5a723e */ /* 0x000fe200000010ff */
[----:B------:R-:W-:Y:S01]  /*8f30*/  FMUL.FTZ R56, R56, R5 ;  /* 0x0000000538387220 */ /* 0x000fe20000410000 */
[----:B------:R-:W4:Y:S01]  /*8f40*/  MUFU.EX2 R84, R84 ;  /* 0x0000005400547308 */ /* 0x000f220000000800 */
[C---:B-1----:R-:W-:Y:S01]  /*8f50*/  FADD.FTZ R9, R81.reuse, R0 ;  /* 0x0000000051097221 */ /* 0x042fe20000010000 */
[----:B------:R-:W-:Y:S01]  /*8f60*/  F2FP.BF16.F32.PACK_AB R80, R81, R80 ;  /* 0x000000505150723e */ /* 0x000fe200000010ff */
[----:B------:R2:W-:Y:S01]  /*8f70*/  STSM.16.M88.4 [R2+0x2bb00], R96 ;  /* 0x02bb006002007844 */ /* 0x0005e20000000200 */
[----:B------:R-:W-:Y:S01]  /*8f80*/  F2FP.BF16.F32.PACK_AB R91, R20, R91 ;  /* 0x0000005b145b723e */ /* 0x000fe200000010ff */
[-C--:B------:R-:W-:Y:S01]  /*8f90*/  FMUL.FTZ R57, R57, R5.reuse ;  /* 0x0000000539397220 */ /* 0x080fe20000410000 */
[-C--:B------:R-:W-:Y:S01]  /*8fa0*/  FMUL.FTZ R60, R60, R5.reuse ;  /* 0x000000053c3c7220 */ /* 0x080fe20000410000 */
[-C--:B------:R-:W-:Y:S01]  /*8fb0*/  FMUL.FTZ R61, R61, R5.reuse ;  /* 0x000000053d3d7220 */ /* 0x080fe20000410000 */
[----:B------:R-:W1:Y:S01]  /*8fc0*/  MUFU.EX2 R86, R86 ;  /* 0x0000005600567308 */ /* 0x000e620000000800 */
[C---:B---3--:R-:W-:Y:S01]  /*8fd0*/  FADD.FTZ R7, R83.reuse, R4 ;  /* 0x0000000453077221 */ /* 0x048fe20000010000 */
[----:B------:R-:W-:Y:S01]  /*8fe0*/  F2FP.BF16.F32.PACK_AB R81, R83, R94 ;  /* 0x0000005e5351723e */ /* 0x000fe200000010ff */
[----:B------:R2:W-:Y:S01]  /*8ff0*/  STSM.16.M88.4 [R2+0x2d300], R88 ;  /* 0x02d3005802007844 */ /* 0x0005e20000000200 */
[-C--:B------:R-:W-:Y:S01]  /*9000*/  FMUL.FTZ R64, R64, R5.reuse ;  /* 0x0000000540407220 */ /* 0x080fe20000410000 */
[-C--:B------:R-:W-:Y:S01]  /*9010*/  FMUL.FTZ R65, R65, R5.reuse ;  /* 0x0000000541417220 */ /* 0x080fe20000410000 */
[-C--:B------:R-:W-:Y:S01]  /*9020*/  FMUL.FTZ R68, R68, R5.reuse ;  /* 0x0000000544447220 */ /* 0x080fe20000410000 */
[----:B------:R-:W-:Y:S01]  /*9030*/  FMUL.FTZ R69, R69, R5 ;  /* 0x0000000545457220 */ /* 0x000fe20000410000 */
[----:B------:R-:W3:Y:S01]  /*9040*/  MUFU.EX2 R85, R85 ;  /* 0x0000005500557308 */ /* 0x000ee20000000800 */
[----:B----4-:R-:W-:Y:S01]  /*9050*/  FADD.FTZ R0, R84, R9 ;  /* 0x0000000954007221 */ /* 0x010fe20000010000 */
[-C--:B------:R-:W-:Y:S01]  /*9060*/  FMUL.FTZ R26, R26, R77.reuse ;  /* 0x0000004d1a1a7220 */ /* 0x080fe20000410000 */
[-C--:B------:R-:W-:Y:S01]  /*9070*/  FMUL.FTZ R27, R27, R77.reuse ;  /* 0x0000004d1b1b7220 */ /* 0x080fe20000410000 */
[-C--:B------:R-:W-:Y:S01]  /*9080*/  FMUL.FTZ R30, R30, R77.reuse ;  /* 0x0000004d1e1e7220 */ /* 0x080fe20000410000 */
[-C--:B------:R-:W-:Y:S01]  /*9090*/  FMUL.FTZ R31, R31, R77.reuse ;  /* 0x0000004d1f1f7220 */ /* 0x080fe20000410000 */
[-C--:B------:R-:W-:Y:S01]  /*90a0*/  FMUL.FTZ R34, R34, R77.reuse ;  /* 0x0000004d22227220 */ /* 0x080fe20000410000 */
[-C--:B------:R-:W-:Y:S01]  /*90b0*/  FMUL.FTZ R35, R35, R77.reuse ;  /* 0x0000004d23237220 */ /* 0x080fe20000410000 */
[----:B------:R-:W4:Y:S01]  /*90c0*/  MUFU.EX2 R87, R87 ;  /* 0x0000005700577308 */ /* 0x000f220000000800 */
[----:B-1----:R-:W-:Y:S01]  /*90d0*/  FADD.FTZ R7, R86, R7 ;  /* 0x0000000756077221 */ /* 0x002fe20000010000 */
[-C--:B------:R-:W-:Y:S01]  /*90e0*/  FMUL.FTZ R38, R38, R77.reuse ;  /* 0x0000004d26267220 */ /* 0x080fe20000410000 */
[-C--:B------:R-:W-:Y:S01]  /*90f0*/  FMUL.FTZ R39, R39, R77.reuse ;  /* 0x0000004d27277220 */ /* 0x080fe20000410000 */
[-C--:B------:R-:W-:Y:S01]  /*9100*/  FMUL.FTZ R42, R42, R77.reuse ;  /* 0x0000004d2a2a7220 */ /* 0x080fe20000410000 */
[-C--:B------:R-:W-:Y:S01]  /*9110*/  FMUL.FTZ R43, R43, R77.reuse ;  /* 0x0000004d2b2b7220 */ /* 0x080fe20000410000 */
[-C--:B------:R-:W-:Y:S01]  /*9120*/  FMUL.FTZ R46, R46, R77.reuse ;  /* 0x0000004d2e2e7220 */ /* 0x080fe20000410000 */
[-C--:B------:R-:W-:Y:S01]  /*9130*/  FMUL.FTZ R47, R47, R77.reuse ;  /* 0x0000004d2f2f7220 */ /* 0x080fe20000410000 */
[----:B------:R-:W1:Y:S01]  /*9140*/  MUFU.EX2 R72, R72 ;  /* 0x0000004800487308 */ /* 0x000e620000000800 */
[C---:B---3--:R-:W-:Y:S01]  /*9150*/  FADD.FTZ R9, R85.reuse, R0 ;  /* 0x0000000055097221 */ /* 0x048fe20000010000 */
[----:B------:R-:W-:Y:S01]  /*9160*/  F2FP.BF16.F32.PACK_AB R82, R85, R84 ;  /* 0x000000545552723e */ /* 0x000fe200000010ff */
[-C--:B------:R-:W-:Y:S01]  /*9170*/  FMUL.FTZ R50, R50, R77.reuse ;  /* 0x0000004d32327220 */ /* 0x080fe20000410000 */
[-C--:B------:R-:W-:Y:S01]  /*9180*/  FMUL.FTZ R51, R51, R77.reuse ;  /* 0x0000004d33337220 */ /* 0x080fe20000410000 */
[-C--:B------:R-:W-:Y:S01]  /*9190*/  FMUL.FTZ R54, R54, R77.reuse ;  /* 0x0000004d36367220 */ /* 0x080fe20000410000 */
[-C--:B------:R-:W-:Y:S01]  /*91a0*/  FMUL.FTZ R55, R55, R77.reuse ;  /* 0x0000004d37377220 */ /* 0x080fe20000410000 */
[-C--:B------:R-:W-:Y:S01]  /*91b0*/  FMUL.FTZ R58, R58, R77.reuse ;  /* 0x0000004d3a3a7220 */ /* 0x080fe20000410000 */
[----:B------:R-:W3:Y:S01]  /*91c0*/  MUFU.EX2 R12, R131 ;  /* 0x00000083000c7308 */ /* 0x000ee20000000800 */
[C---:B----4-:R-:W-:Y:S01]  /*91d0*/  FADD.FTZ R7, R87.reuse, R7 ;  /* 0x0000000757077221 */ /* 0x050fe20000010000 */
[----:B------:R-:W-:Y:S01]  /*91e0*/  F2FP.BF16.F32.PACK_AB R83, R87, R86 ;  /* 0x000000565753723e */ /* 0x000fe200000010ff */
[-C--:B------:R-:W-:Y:S01]  /*91f0*/  FMUL.FTZ R59, R59, R77.reuse ;  /* 0x0000004d3b3b7220 */ /* 0x080fe20000410000 */
[-C--:B------:R-:W-:Y:S01]  /*9200*/  FMUL.FTZ R62, R62, R77.reuse ;  /* 0x0000004d3e3e7220 */ /* 0x080fe20000410000 */
[-C--:B------:R-:W-:Y:S01]  /*9210*/  FMUL.FTZ R63, R63, R77.reuse ;  /* 0x0000004d3f3f7220 */ /* 0x080fe20000410000 */
[-C--:B------:R-:W-:Y:S01]  /*9220*/  FMUL.FTZ R66, R66, R77.reuse ;  /* 0x0000004d42427220 */ /* 0x080fe20000410000 */
[----:B------:R2:W-:Y:S01]  /*9230*/  STSM.16.M88.4 [R2+0x2eb00], R80 ;  /* 0x02eb005002007844 */ /* 0x0005e20000000200 */
[----:B------:R-:W4:Y:S01]  /*9240*/  MUFU.EX2 R128, R128 ;  /* 0x0000008000807308 */ /* 0x000f220000000800 */
[----:B-1----:R-:W-:Y:S01]  /*9250*/  FADD.FTZ R9, R72, R9 ;  /* 0x0000000948097221 */ /* 0x002fe20000010000 */
[-C--:B------:R-:W-:Y:S01]  /*9260*/  FMUL.FTZ R67, R67, R77.reuse ;  /* 0x0000004d43437220 */ /* 0x080fe20000410000 */
[-C--:B------:R-:W-:Y:S01]  /*9270*/  FMUL.FTZ R70, R70, R77.reuse ;  /* 0x0000004d46467220 */ /* 0x080fe20000410000 */
[----:B------:R-:W-:Y:S01]  /*9280*/  FMUL.FTZ R71, R71, R77 ;  /* 0x0000004d47477220 */ /* 0x000fe20000410000 */
[----:B------:R-:W-:-:S03]  /*9290*/  MOV R5, R75 ;  /* 0x0000004b00057202 */ /* 0x000fc60000000f00 */
[----:B------:R-:W1:Y:S01]  /*92a0*/  MUFU.EX2 R129, R132 ;  /* 0x0000008400817308 */ /* 0x000e620000000800 */
[----:B---3--:R-:W-:-:S07]  /*92b0*/  FADD.FTZ R7, R12, R7 ;  /* 0x000000070c077221 */ /* 0x008fce0000010000 */
[----:B------:R-:W3:Y:S01]  /*92c0*/  MUFU.EX2 R76, R76 ;  /* 0x0000004c004c7308 */ /* 0x000ee20000000800 */
[C---:B----4-:R-:W-:Y:S01]  /*92d0*/  FADD.FTZ R9, R128.reuse, R9 ;  /* 0x0000000980097221 */ /* 0x050fe20000010000 */
[----:B------:R-:W-:-:S06]  /*92e0*/  F2FP.BF16.F32.PACK_AB R128, R128, R72 ;  /* 0x000000488080723e */ /* 0x000fcc00000010ff */
[----:B------:R-:W4:Y:S01]  /*92f0*/  MUFU.EX2 R78, R78 ;  /* 0x0000004e004e7308 */ /* 0x000f220000000800 */
[C---:B-1----:R-:W-:Y:S01]  /*9300*/  FADD.FTZ R7, R129.reuse, R7 ;  /* 0x0000000781077221 */ /* 0x042fe20000010000 */
[----:B------:R-:W-:-:S06]  /*9310*/  F2FP.BF16.F32.PACK_AB R129, R129, R12 ;  /* 0x0000000c8181723e */ /* 0x000fcc00000010ff */
[----:B------:R-:W1:Y:S01]  /*9320*/  MUFU.EX2 R79, R79 ;  /* 0x0000004f004f7308 */ /* 0x000e620000000800 */
[----:B---3--:R-:W-:Y:S01]  /*9330*/  F2FP.BF16.F32.PACK_AB R130, R6, R76 ;  /* 0x0000004c0682723e */ /* 0x008fe200000010ff */
[----:B------:R-:W-:-:S04]  /*9340*/  FADD.FTZ R9, R76, R9 ;  /* 0x000000094c097221 */ /* 0x000fc80000010000 */
[----:B------:R-:W-:Y:S01]  /*9350*/  FADD.FTZ R0, R6, R9 ;  /* 0x0000000906007221 */ /* 0x000fe20000010000 */
[----:B------:R-:W-:Y:S02]  /*9360*/  IMAD.MOV.U32 R6, RZ, RZ, R73 ;  /* 0x000000ffff067224 */ /* 0x000fe400078e0049 */
[----:B----4-:R-:W-:Y:S01]  /*9370*/  FADD.FTZ R7, R78, R7 ;  /* 0x000000074e077221 */ /* 0x010fe20000010000 */
[----:B-1----:R-:W-:-:S03]  /*9380*/  F2FP.BF16.F32.PACK_AB R131, R79, R78 ;  /* 0x0000004e4f83723e */ /* 0x002fc600000010ff */
[----:B------:R-:W-:Y:S02]  /*9390*/  FADD.FTZ R4, R79, R7 ;  /* 0x000000074f047221 */ /* 0x000fe40000010000 */
[----:B------:R2:W-:Y:S01]  /*93a0*/  STSM.16.M88.4 [R2+0x30300], R128 ;  /* 0x0303008002007844 */ /* 0x0005e20000000200 */
[----:B------:R-:W-:Y:S01]  /*93b0*/  @!PT LDS RZ, [RZ] ;  /* 0x00000000fffff984 */ /* 0x000fe20000000800 */
[----:B------:R-:W-:Y:S01]  /*93c0*/  @!PT LDS RZ, [RZ] ;  /* 0x00000000fffff984 */ /* 0x000fe20000000800 */
[----:B------:R-:W-:Y:S01]  /*93d0*/  @!PT LDS RZ, [RZ] ;  /* 0x00000000fffff984 */ /* 0x000fe20000000800 */
[----:B------:R-:W-:Y:S01]  /*93e0*/  @!PT LDS RZ, [RZ] ;  /* 0x00000000fffff984 */ /* 0x000fe20000000800 */
[----:B------:R1:W-:Y:S06]  /*93f0*/  MEMBAR.ALL.CTA ;  /* 0x0000000000007992 */ /* 0x0003ec0000008000 */
[----:B-1----:R-:W1:Y:S02]  /*9400*/  FENCE.VIEW.ASYNC.S ;  /* 0x00000000000073c6 */ /* 0x002e640000000000 */
[----:B-1----:R-:W-:Y:S01]  /*9410*/  NOP ;  /* 0x0000000000007918 */ /* 0x002fe20000000000 */
[----:B------:R-:W-:Y:S05]  /*9420*/  @P2 BRA `(.L_x_24) ;  /* 0xffffffbc00fc2947 */ /* 0x000fea000383ffff */
.L_x_15:
[----:B------:R-:W-:Y:S06]  /*9430*/  BAR.ARV 0x8, 0x1a0 ;  /* 0x0206800000007b1d */ /* 0x000fec0000002000 */
[----:B------:R-:W-:Y:S05]  /*9440*/  @!P0 BRA `(.L_x_25) ;  /* 0x0000000000048947 */ /* 0x000fea0003800000 */
[----:B------:R-:W-:Y:S01]  /*9450*/  BPT.TRAP 0x1 ;  /* 0x000000040000795c */ /* 0x000fe20000300000 */
.L_x_25:
[----:B------:R-:W-:Y:S01]  /*9460*/  ULEA UR12, UR38, UR39, 0x3 ;  /* 0x00000027260c7291 */ /* 0x000fe2000f8e183f */
[----:B------:R-:W-:-:S05]  /*9470*/  IMAD.U32 R3, RZ, RZ, UR60 ;  /* 0x0000003cff037e24 */ /* 0x000fca000f8e00ff */
[----:B------:R-:W-:-:S04]  /*9480*/  SHF.L.U32 R3, R3, 0x1f, RZ ;  /* 0x0000001f03037819 */ /* 0x000fc800000006ff */
[----:B------:R3:W4:Y:S01]  /*9490*/  SYNCS.PHASECHK.TRANS64.TRYWAIT P2, [UR12+0x31c50], R3 ;  /* 0x031c5003ff0075a7 */ /* 0x000722000804014c */
[----:B------:R-:W-:Y:S05]  /*94a0*/  @!P0 BRA `(.L_x_26) ;  /* 0x0000000000048947 */ /* 0x000fea0003800000 */
[----:B------:R-:W-:Y:S01]  /*94b0*/  BPT.TRAP 0x1 ;  /* 0x000000040000795c */ /* 0x000fe20000300000 */
.L_x_26:
[----:B----4-:R-:W-:Y:S05]  /*94c0*/  @P2 BRA `(.L_x_27) ;  /* 0x0000000000082947 */ /* 0x010fea0003800000 */
[----:B------:R-:W4:Y:S02]  /*94d0*/  SYNCS.PHASECHK.TRANS64.TRYWAIT P0, [UR12+0x31c50], R3 ;  /* 0x031c5003ff0075a7 */ /* 0x000f24000800014c */
[----:B----4-:R-:W-:Y:S05]  /*94e0*/  @!P0 BRA `(.L_x_28) ;  /* 0x0000004000788947 */ /* 0x010fea0003800000 */
.L_x_27:
[----:B------:R-:W-:Y:S01]  /*94f0*/  UIADD3 UR4, UR39, 0x200, URZ ;  /* 0x0000020027047890 */ /* 0x000fe2000fffe03f */
[----:B------:R-:W-:Y:S01]  /*9500*/  R2UR UR5, R18 ;  /* 0x00000000120572ca */ /* 0x000fe200000e0000 */
[----:B------:R-:W-:Y:S01]  /*9510*/  WARPGROUP.ARRIVE ;  /* 0x00000000000079c5 */ /* 0x000fe20000000000 */
[----:B------:R-:W-:Y:S01]  /*9520*/  UMOV UR7, 0x80000020 ;  /* 0x8000002000077882 */ /* 0x000fe20000000000 */
[----:B------:R-:W-:Y:S01]  /*9530*/  USHF.R.U32.HI UR4, URZ, 0x4, UR4 ;  /* 0x000000043f047899 */ /* 0x000fe20008011604 */
[----:B---34-:R-:W3:Y:S01]  /*9540*/  SHFL.BFLY PT, R3, R0, 0x2, 0x1f ;  /* 0x0c401f0000037f89 */ /* 0x018ee200000e0000 */
[----:B------:R-:W-:Y:S01]  /*9550*/  UMOV UR9, 0xc0000010 ;  /* 0xc000001000097882 */ /* 0x000fe20000000000 */
[----:B------:R-:W-:Y:S01]  /*9560*/  UMOV UR11, 0x80000020 ;  /* 0x80000020000b7882 */ /* 0x000fe20000000000 */
[----:B------:R-:W-:Y:S01]  /*9570*/  ULOP3.LUT UR4, UR4, 0x3fff, URZ, 0xc0, !UPT ;  /* 0x00003fff04047892 */ /* 0x000fe2000f8ec03f */
[----:B------:R-:W4:Y:S01]  /*9580*/  SHFL.BFLY PT, R5, R4, 0x2, 0x1f ;  /* 0x0c401f0004057f89 */ /* 0x000f2200000e0000 */
[C---:B------:R-:W-:Y:S01]  /*9590*/  IADD3 R13, P6, R16.reuse, 0x20, RZ ;  /* 0x00000020100d7810 */ /* 0x040fe20007fde0ff */
[----:B------:R-:W-:Y:S01]  /*95a0*/  UIADD3 UR35, -UR36, URZ, URZ ;  /* 0x0000003f24237290 */ /* 0x000fe2000fffe13f */
[C---:B------:R-:W-:Y:S01]  /*95b0*/  IADD3 R9, P4, R16.reuse, 0x3020, RZ ;  /* 0x0000302010097810 */ /* 0x040fe20007f9e0ff */
[----:B------:R-:W-:Y:S01]  /*95c0*/  ULOP3.LUT UR6, UR4, 0x2400000, URZ, 0xfc, !UPT ;  /* 0x0240000004067892 */ /* 0x000fe2000f8efc3f */
[----:B------:R-:W-:Y:S01]  /*95d0*/  LOP3.LUT R12, R13, 0x180, RZ, 0xc0, !PT ;  /* 0x000001800d0c7812 */ /* 0x000fe200078ec0ff */
[----:B------:R-:W-:Y:S01]  /*95e0*/  ULOP3.LUT UR4, UR5, 0x10000, URZ, 0xfc, !UPT ;  /* 0x0001000005047892 */ /* 0x000fe2000f8efc3f */
[----:B------:R-:W-:Y:S01]  /*95f0*/  LOP3.LUT R23, R16, 0x180, RZ, 0xc0, !PT ;  /* 0x0000018010177812 */ /* 0x000fe200078ec0ff */
[----:B------:R-:W-:Y:S01]  /*9600*/  UIMAD UR6, UR38, 0x6c0, UR6 ;  /* 0x000006c0260678a4 */ /* 0x000fe2000f8e0206 */
[----:B------:R-:W-:Y:S01]  /*9610*/  LOP3.LUT R8, R9, 0x180, RZ, 0xc0, !PT ;  /* 0x0000018009087812 */ /* 0x000fe200078ec0ff */
[----:B------:R-:W-:Y:S01]  /*9620*/  UMOV UR5, 0xc0000010 ;  /* 0xc000001000057882 */ /* 0x000fe20000000000 */
[----:B------:R-:W-:Y:S01]  /*9630*/  UIADD3 UR8, UR4, 0x180, URZ ;  /* 0x0000018004087890 */ /* 0x000fe2000fffe03f */
[----:B------:R-:W-:Y:S01]  /*9640*/  SHF.R.U64 R12, R12, 0x3, RZ ;  /* 0x000000030c0c7819 */ /* 0x000fe200000012ff */
[----:B------:R-:W-:Y:S01]  /*9650*/  UIADD3 UR10, UR6, 0x40, URZ ;  /* 0x00000040060a7890 */ /* 0x000fe2000fffe03f */
[----:B------:R-:W-:Y:S01]  /*9660*/  SHF.R.U64 R23, R23, 0x3, RZ ;  /* 0x0000000317177819 */ /* 0x000fe200000012ff */
[----:B------:R-:W-:Y:S01]  /*9670*/  IMAD.MOV.U32 R20, RZ, RZ, -0x800000 ;  /* 0xff800000ff147424 */ /* 0x000fe200078e00ff */
[----:B------:R-:W-:Y:S01]  /*9680*/  SHF.R.U64 R8, R8, 0x3, RZ ;  /* 0x0000000308087819 */ /* 0x000fe200000012ff */
[----:B------:R-:W-:Y:S01]  /*9690*/  HGMMA.64x96x16.F32.BF16 R24, gdesc[UR4].tnspB, R24, gsb0 ;  /* 0x41600000041879f0 */ /* 0x000fe20008001818 */
[----:B------:R-:W-:Y:S01]  /*96a0*/  UMOV UR5, 0xc0000010 ;  /* 0xc000001000057882 */ /* 0x000fe20000000000 */
[----:B------:R-:W-:Y:S01]  /*96b0*/  UMOV UR7, 0x80000020 ;  /* 0x8000002000077882 */ /* 0x000fe20000000000 */
[----:B---3--:R-:W-:Y:S01]  /*96c0*/  FADD.FTZ R3, R3, R0 ;  /* 0x0000000003037221 */ /* 0x008fe20000010000 */
[----:B------:R-:W-:Y:S01]  /*96d0*/  LOP3.LUT R12, R12, R13, RZ, 0x3c, !PT ;  /* 0x0000000d0c0c7212 */ /* 0x000fe200078e3cff */
[----:B------:R-:W-:Y:S01]  /*96e0*/  IMAD.X R13, RZ, RZ, R17, P6 ;  /* 0x000000ffff0d7224 */ /* 0x000fe200030e0611 */
[----:B------:R-:W-:Y:S01]  /*96f0*/  LOP3.LUT R22, R23, R16, RZ, 0x3c, !PT ;  /* 0x0000001017167212 */ /* 0x000fe200078e3cff */
[----:B----4-:R-:W-:Y:S01]  /*9700*/  FADD.FTZ R5, R5, R4 ;  /* 0x0000000405057221 */ /* 0x010fe20000010000 */
[----:B------:R-:W3:Y:S01]  /*9710*/  SHFL.BFLY PT, R6, R3, 0x1, 0x1f ;  /* 0x0c201f0003067f89 */ /* 0x000ee200000e0000 */
[----:B------:R-:W-:-:S02]  /*9720*/  MOV R23, R17 ;  /* 0x0000001100177202 */ /* 0x000fc40000000f00 */
[----:B------:R-:W-:Y:S01]  /*9730*/  LOP3.LUT R8, R8, R9, RZ, 0x3c, !PT ;  /* 0x0000000908087212 */ /* 0x000fe200078e3cff */
[----:B------:R-:W4:Y:S01]  /*9740*/  SHFL.BFLY PT, R0, R5, 0x1, 0x1f ;  /* 0x0c201f0005007f89 */ /* 0x000f2200000e0000 */
[----:B------:R-:W-:Y:S01]  /*9750*/  IMAD.X R9, RZ, RZ, R17, P4 ;  /* 0x000000ffff097224 */ /* 0x000fe200020e0611 */
[----:B------:R-:W-:Y:S02]  /*9760*/  MOV R22, R22 ;  /* 0x0000001600167202 */ /* 0x000fe40000000f00 */
[----:B------:R-:W-:Y:S01]  /*9770*/  MOV R23, R12 ;  /* 0x0000000c00177202 */ /* 0x000fe20000000f00 */
[----:B------:R-:W-:Y:S01]  /*9780*/  IMAD.MOV.U32 R12, RZ, RZ, RZ ;  /* 0x000000ffff0c7224 */ /* 0x000fe200078e00ff */
[----:B------:R-:W-:Y:S02]  /*9790*/  IADD3 R7, P3, R16, 0x6000, RZ ;  /* 0x0000600010077810 */ /* 0x000fe40007f7e0ff */
[----:B------:R-:W-:Y:S02]  /*97a0*/  R2UR UR14, R148 ;  /* 0x00000000940e72ca */ /* 0x000fe400000e0000 */
[----:B------:R-:W-:-:S02]  /*97b0*/  IADD3 R11, P5, R16, 0x3000, RZ ;  /* 0x00003000100b7810 */ /* 0x000fc40007fbe0ff */
[----:B------:R-:W-:Y:S02]  /*97c0*/  R2UR UR13, R147 ;  /* 0x00000000930d72ca */ /* 0x000fe400000e0000 */
[----:B------:R-:W-:Y:S02]  /*97d0*/  LOP3.LUT R10, R11, 0x180, RZ, 0xc0, !PT ;  /* 0x000001800b0a7812 */ /* 0x000fe400078ec0ff */
[----:B------:R-:W-:Y:S02]  /*97e0*/  MOV R18, 0xff800000 ;  /* 0xff80000000127802 */ /* 0x000fe40000000f00 */
[----:B------:R-:W-:Y:S01]  /*97f0*/  SHF.R.U64 R10, R10, 0x3, RZ ;  /* 0x000000030a0a7819 */ /* 0x000fe200000012ff */
[----:B---3--:R-:W-:Y:S01]  /*9800*/  FADD.FTZ R14, R3, R6 ;  /* 0x00000006030e7221 */ /* 0x008fe20000010000 */
[----:B------:R-:W-:Y:S01]  /*9810*/  LOP3.LUT R6, R7, 0x180, RZ, 0xc0, !PT ;  /* 0x0000018007067812 */ /* 0x000fe200078ec0ff */
[----:B------:R-:W-:Y:S01]  /*9820*/  UIADD3 UR34, -UR14, URZ, URZ ;  /* 0x0000003f0e227290 */ /* 0x000fe2000fffe13f */
[----:B------:R-:W-:Y:S01]  /*9830*/  IADD3 R3, P0, R16, 0x6020, RZ ;  /* 0x0000602010037810 */ /* 0x000fe20007f1e0ff */
[----:B----4-:R-:W-:Y:S01]  /*9840*/  FADD.FTZ R13, R5, R0 ;  /* 0x00000000050d7221 */ /* 0x010fe20000010000 */
[----:B------:R-:W-:-:S02]  /*9850*/  FSETP.NE.FTZ.AND P2, PT, R14, RZ, PT ;  /* 0x000000ff0e00720b */ /* 0x000fc40003f55000 */
[----:B------:R-:W-:Y:S01]  /*9860*/  MOV R0, R8 ;  /* 0x0000000800007202 */ /* 0x000fe20000000f00 */
[----:B------:R-:W-:Y:S01]  /*9870*/  IMAD.MOV.U32 R9, RZ, RZ, RZ ;  /* 0x000000ffff097224 */ /* 0x000fe200078e00ff */
[----:B------:R-:W-:Y:S02]  /*9880*/  SHF.R.U64 R6, R6, 0x3, RZ ;  /* 0x0000000306067819 */ /* 0x000fe400000012ff */
[----:B------:R-:W-:Y:S02]  /*9890*/  LOP3.LUT R4, R3, 0x180, RZ, 0xc0, !PT ;  /* 0x0000018003047812 */ /* 0x000fe400078ec0ff */
[----:B------:R-:W-:Y:S01]  /*98a0*/  LOP3.LUT R6, R6, R7, RZ, 0x3c, !PT ;  /* 0x0000000706067212 */ /* 0x000fe200078e3cff */
[--C-:B------:R-:W-:Y:S01]  /*98b0*/  IMAD.X R7, RZ, RZ, R17.reuse, P3 ;  /* 0x000000ffff077224 */ /* 0x100fe200018e0611 */
[----:B------:R-:W-:Y:S02]  /*98c0*/  FSETP.NE.FTZ.AND P4, PT, R13, RZ, PT ;  /* 0x000000ff0d00720b */ /* 0x000fe40003f95000 */
[----:B------:R-:W-:Y:S01]  /*98d0*/  SHF.R.U64 R4, R4, 0x3, RZ ;  /* 0x0000000304047819 */ /* 0x000fe200000012ff */
[----:B------:R-:W3:Y:S01]  /*98e0*/  @P2 MUFU.LG2 R8, R14 ;  /* 0x0000000e00082308 */ /* 0x000ee20000000c00 */
[----:B------:R-:W-:Y:S01]  /*98f0*/  LOP3.LUT R10, R10, R11, RZ, 0x3c, !PT ;  /* 0x0000000b0a0a7212 */ /* 0x000fe200078e3cff */
[----:B------:R-:W-:Y:S01]  /*9900*/  IMAD.X R11, RZ, RZ, R17, P5 ;  /* 0x000000ffff0b7224 */ /* 0x000fe200028e0611 */
[----:B------:R-:W-:-:S02]  /*9910*/  LOP3.LUT R4, R4, R3, RZ, 0x3c, !PT ;  /* 0x0000000304047212 */ /* 0x000fc400078e3cff */
[----:B------:R-:W-:Y:S01]  /*9920*/  MOV R3, R6 ;  /* 0x0000000600037202 */ /* 0x000fe20000000f00 */
[----:B------:R-:W-:Y:S01]  /*9930*/  @P2 FMUL.FTZ R6, R74, 0.69314718246459960938 ;  /* 0x3f3172184a062820 */ /* 0x000fe20000410000 */
[----:B------:R-:W-:Y:S01]  /*9940*/  MOV R72, R10 ;  /* 0x0000000a00487202 */ /* 0x000fe20000000f00 */
[----:B------:R-:W-:Y:S01]  /*9950*/  @P2 MUFU.RCP R12, R14 ;  /* 0x0000000e000c2308 */ /* 0x000fe20000001000 */
[----:B------:R-:W-:Y:S01]  /*9960*/  IMAD.U32 R11, RZ, RZ, UR12 ;  /* 0x0000000cff0b7e24 */ /* 0x000fe2000f8e00ff */
[----:B------:R-:W-:Y:S02]  /*9970*/  IADD3.X R5, RZ, R17, RZ, P0, !PT ;  /* 0x00000011ff057210 */ /* 0x000fe400007fe4ff */
[----:B------:R-:W-:Y:S01]  /*9980*/  LOP3.LUT P0, RZ, R146, 0x3, RZ, 0xc0, !PT ;  /* 0x0000000392ff7812 */ /* 0x000fe2000780c0ff */
[----:B------:R-:W-:Y:S01]  /*9990*/  @!P1 VIADD R11, R11, 0x31c60 ;  /* 0x00031c600b0b9836 */ /* 0x000fe20000000000 */
[----:B------:R-:W-:Y:S02]  /*99a0*/  MOV R21, R4 ;  /* 0x0000000400157202 */ /* 0x000fe40000000f00 */
[----:B------:R-:W4:Y:S01]  /*99b0*/  @P4 MUFU.LG2 R10, R13 ;  /* 0x0000000d000a4308 */ /* 0x000f220000000c00 */
[----:B---3--:R-:W-:Y:S01]  /*99c0*/  @P2 FMUL.FTZ R7, R8, 0.69314718246459960938 ;  /* 0x3f31721808072820 */ /* 0x008fe20000410000 */
[----:B------:R-:W-:-:S03]  /*99d0*/  @!P1 PRMT R11, RZ, 0x654, R11 ;  /* 0x00000654ff0b9816 */ /* 0x000fc6000000000b */
[----:B------:R-:W-:Y:S02]  /*99e0*/  @P2 FFMA.FTZ R20, R6, R75, R7 ;  /* 0x0000004b06142223 */ /* 0x000fe40000010007 */
[----:B------:R-:W3:Y:S01]  /*99f0*/  LDC.64 R6, c[0x0][0xb78] ;  /* 0x0002de00ff067b82 */ /* 0x000ee20000000a00 */
[----:B------:R5:W1:Y:S02]  /*9a00*/  @P4 MUFU.RCP R9, R13 ;  /* 0x0000000d00094308 */ /* 0x000a640000001000 */
[----:B-----5:R-:W-:Y:S01]  /*9a10*/  @P4 FMUL.FTZ R13, R74, 0.69314718246459960938 ;  /* 0x3f3172184a0d4820 */ /* 0x020fe20000410000 */
[----:B----4-:R-:W-:-:S04]  /*9a20*/  @P4 FMUL.FTZ R10, R10, 0.69314718246459960938 ;  /* 0x3f3172180a0a4820 */ /* 0x010fc80000410000 */
[----:B------:R-:W-:Y:S01]  /*9a30*/  @P4 FFMA.FTZ R18, R13, R73, R10 ;  /* 0x000000490d124223 */ /* 0x000fe2000001000a */
[----:B------:R-:W-:Y:S02]  /*9a40*/  WARPGROUP.DEPBAR.LE gsb0, 0x0 ;  /* 0x00008000000079c5 */ /* 0x000fe40000010000 */
[----:B------:R-:W-:-:S06]  /*9a50*/  WARPGROUP.ARRIVE ;  /* 0x00000000000079c5 */ /* 0x000fcc0000000000 */
[----:B------:R-:W-:Y:S01]  /*9a60*/  HGMMA.64x96x16.F32.BF16 R24, gdesc[UR8].tnspB, R24, gsb0 ;  /* 0x41600000081879f0 */ /* 0x000fe20008001818 */
[----:B------:R-:W-:Y:S02]  /*9a70*/  UIADD3 UR8, UR4, 0x300, URZ ;  /* 0x0000030004087890 */ /* 0x000fe4000fffe03f */
[----:B------:R-:W-:Y:S01]  /*9a80*/  UIADD3 UR10, UR6, 0x80, URZ ;  /* 0x00000080060a7890 */ /* 0x000fe2000fffe03f */
[----:B------:R-:W-:Y:S01]  /*9a90*/  UMOV UR9, 0xc0000010 ;  /* 0xc000001000097882 */ /* 0x000fe20000000000 */
[----:B------:R-:W-:Y:S01]  /*9aa0*/  UMOV UR11, 0x80000020 ;  /* 0x80000020000b7882 */ /* 0x000fe20000000000 */
        /* <DEDUP_REMOVED lines=35> */
[----:B------:R-:W-:Y:S02]  /*9ce0*/  UIADD3 UR4, UR4, 0xc00, URZ ;  /* 0x00000c0004047890 */ /* 0x000fe4000fffe03f */
[----:B------:R-:W-:Y:S01]  /*9cf0*/  UIADD3 UR6, UR6, 0x200, URZ ;  /* 0x0000020006067890 */ /* 0x000fe2000fffe03f */
[----:B------:R-:W-:Y:S02]  /*9d00*/  WARPGROUP.DEPBAR.LE gsb0, 0x0 ;  /* 0x00008000000079c5 */ /* 0x000fe40000010000 */
[----:B------:R-:W-:-:S06]  /*9d10*/  WARPGROUP.ARRIVE ;  /* 0x00000000000079c5 */ /* 0x000fcc0000000000 */
[----:B------:R-:W-:Y:S01]  /*9d20*/  HGMMA.64x96x16.F32.BF16 R24, gdesc[UR8].tnspB, R24, gsb0 ;  /* 0x41600000081879f0 */ /* 0x000fe20008001818 */
[----:B------:R-:W-:Y:S01]  /*9d30*/  ULDC.64 UR8, c[0x0][0xb70] ;  /* 0x0002dc0000087ab9 */ /* 0x000fe20000000a00 */
[----:B------:R-:W-:Y:S01]  /*9d40*/  R2UR UR10, R144 ;  /* 0x00000000900a72ca */ /* 0x000fe200000e0000 */
[----:B------:R-:W-:Y:S02]  /*9d50*/  WARPGROUP.DEPBAR.LE gsb0, 0x0 ;  /* 0x00008000000079c5 */ /* 0x000fe40000010000 */
[----:B------:R-:W-:-:S06]  /*9d60*/  WARPGROUP.ARRIVE ;  /* 0x00000000000079c5 */ /* 0x000fcc0000000000 */
[----:B------:R-:W-:Y:S01]  /*9d70*/  HGMMA.64x96x16.F32.BF16 R24, gdesc[UR4].tnspB, R24, gsb0 ;  /* 0x41600000041879f0 */ /* 0x000fe20008001818 */
[----:B------:R-:W-:Y:S01]  /*9d80*/  ULDC UR4, c[0x0][0xdb4] ;  /* 0x00036d0000047ab9 */ /* 0x000fe20000000800 */
[----:B------:R-:W-:Y:S01]  /*9d90*/  ULDC UR5, c[0x0][0xda8] ;  /* 0x00036a0000057ab9 */ /* 0x000fe20000000800 */
[----:B------:R-:W-:Y:S02]  /*9da0*/  UIMAD UR35, UR4, UR35, UR14 ;  /* 0x00000023042372a4 */ /* 0x000fe4000f8e020e */
[----:B------:R-:W-:Y:S02]  /*9db0*/  UIMAD UR34, UR5, UR34, UR13 ;  /* 0x00000022052272a4 */ /* 0x000fe4000f8e020d */
[----:B------:R-:W-:Y:S02]  /*9dc0*/  USHF.R.S32.HI UR4, URZ, 0x1f, UR35 ;  /* 0x0000001f3f047899 */ /* 0x000fe40008011423 */
[----:B------:R-:W-:Y:S02]  /*9dd0*/  UIMAD UR34, UR34, 0xc0, URZ ;  /* 0x000000c0222278a4 */ /* 0x000fe4000f8e023f */
[----:B------:R-:W-:-:S02]  /*9de0*/  UIMAD UR6, UR4, UR8, URZ ;  /* 0x00000008040672a4 */ /* 0x000fc4000f8e023f */
[----:B------:R-:W-:Y:S02]  /*9df0*/  UIMAD.WIDE.U32 UR4, UR35, UR8, URZ ;  /* 0x00000008230472a5 */ /* 0x000fe4000f8e003f */
[----:B------:R-:W-:Y:S01]  /*9e00*/  UIMAD UR6, UR35, UR9, UR6 ;  /* 0x00000009230672a4 */ /* 0x000fe2000f8e0206 */
[----:B------:R-:W-:Y:S01]  /*9e10*/  VIADD R77, R151, UR34 ;  /* 0x00000022974d7c36 */ /* 0x000fe20008000000 */
[----:B------:R-:W-:Y:S01]  /*9e20*/  ULDC UR7, c[0x0][0xa88] ;  /* 0x0002a20000077ab9 */ /* 0x000fe20000000800 */
[----:B------:R-:W-:Y:S01]  /*9e30*/  ULDC.64 UR14, c[0x0][0x208] ;  /* 0x00008200000e7ab9 */ /* 0x000fe20000000a00 */
[----:B------:R-:W-:Y:S01]  /*9e40*/  IMAD.U32 R4, RZ, RZ, UR4 ;  /* 0x00000004ff047e24 */ /* 0x000fe2000f8e00ff */
[----:B------:R-:W-:Y:S01]  /*9e50*/  UIADD3 UR4, UR5, UR6, URZ ;  /* 0x0000000605047290 */ /* 0x000fe2000fffe03f */
[----:B------:R-:W-:Y:S01]  /*9e60*/  VIADD R14, R77, 0x8 ;  /* 0x000000084d0e7836 */ /* 0x000fe20000000000 */
[----:B------:R-:W-:-:S04]  /*9e70*/  MOV R5, UR5 ;  /* 0x0000000500057c02 */ /* 0x000fc80008000f00 */
[----:B------:R-:W-:Y:S01]  /*9e80*/  ISETP.GE.OR P3, PT, R14, UR7, P0 ;  /* 0x000000070e007c0c */ /* 0x000fe20008766670 */
[----:B------:R-:W-:Y:S01]  /*9e90*/  IMAD.U32 R5, RZ, RZ, UR4 ;  /* 0x00000004ff057e24 */ /* 0x000fe2000f8e00ff */
[----:B------:R-:W-:Y:S01]  /*9ea0*/  USHF.R.S32.HI UR4, URZ, 0x1f, UR36 ;  /* 0x0000001f3f047899 */ /* 0x000fe20008011424 */
[----:B------:R-:W-:Y:S01]  /*9eb0*/  ISETP.GE.OR P0, PT, R77, UR7, P0 ;  /* 0x000000074d007c0c */ /* 0x000fe20008706670 */
[----:B------:R-:W-:Y:S02]  /*9ec0*/  WARPGROUP.DEPBAR.LE gsb0, 0x0 ;  /* 0x00008000000079c5 */ /* 0x000fe40000010000 */
[----:B------:R4:W-:Y:S01]  /*9ed0*/  @!P1 SYNCS.ARRIVE.TRANS64.RED.A1T0 RZ, [R11+URZ], RZ ;  /* 0x000000ff0bff99a7 */ /* 0x0009e2000810043f */
[-C--:B------:R-:W-:Y:S01]  /*9ee0*/  FMUL.FTZ R14, R29, R12.reuse ;  /* 0x0000000c1d0e7220 */ /* 0x080fe20000410000 */
        /* <DEDUP_REMOVED lines=11> */
[-C--:B-1----:R-:W-:Y:S01]  /*9fa0*/  FMUL.FTZ R10, R27, R9.reuse ;  /* 0x000000091b0a7220 */ /* 0x082fe20000410000 */
[-C--:B----4-:R-:W-:Y:S01]  /*9fb0*/  FMUL.FTZ R11, R24, R12.reuse ;  /* 0x0000000c180b7220 */ /* 0x090fe20000410000 */
[-C--:B------:R-:W-:Y:S01]  /*9fc0*/  FMUL.FTZ R48, R53, R12.reuse ;  /* 0x0000000c35307220 */ /* 0x080fe20000410000 */
[-C--:B------:R-:W-:Y:S01]  /*9fd0*/  FMUL.FTZ R49, R52, R12.reuse ;  /* 0x0000000c34317220 */ /* 0x080fe20000410000 */
[----:B------:R-:W-:Y:S01]  /*9fe0*/  FMUL.FTZ R27, R30, R9 ;  /* 0x000000091e1b7220 */ /* 0x000fe20000410000 */
[-C--:B------:R-:W-:Y:S01]  /*9ff0*/  FMUL.FTZ R52, R57, R12.reuse ;  /* 0x0000000c39347220 */ /* 0x080fe20000410000 */
[----:B------:R-:W-:Y:S01]  /*a000*/  FMUL.FTZ R53, R56, R12 ;  /* 0x0000000c38357220 */ /* 0x000fe20000410000 */
[----:B---3--:R-:W-:-:S02]  /*a010*/  IMAD R24, R6, UR4, RZ ;  /* 0x0000000406187c24 */ /* 0x008fc4000f8e02ff */
        /* <DEDUP_REMOVED lines=9> */
[----:B------:R-:W-:Y:S01]  /*a0b0*/  FMUL.FTZ R65, R68, R12 ;  /* 0x0000000c44417220 */ /* 0x000fe20000410000 */
[-C--:B------:R-:W-:Y:S01]  /*a0c0*/  FMUL.FTZ R51, R54, R9.reuse ;  /* 0x0000000936337220 */ /* 0x080fe20000410000 */
[-C--:B------:R-:W-:Y:S01]  /*a0d0*/  FMUL.FTZ R13, R26, R9.reuse ;  /* 0x000000091a0d7220 */ /* 0x080fe20000410000 */
[----:B------:R-:W-:Y:S01]  /*a0e0*/  FMUL.FTZ R12, R31, R9 ;  /* 0x000000091f0c7220 */ /* 0x000fe20000410000 */
[----:B------:R-:W-:-:S02]  /*a0f0*/  IMAD R54, R7, UR36, R24 ;  /* 0x0000002407367c24 */ /* 0x000fc4000f8e0218 */
[-C--:B------:R-:W-:Y:S01]  /*a100*/  FMUL.FTZ R26, R35, R9.reuse ;  /* 0x00000009231a7220 */ /* 0x080fe20000410000 */
[----:B------:R-:W-:Y:S01]  /*a110*/  FMUL.FTZ R31, R34, R9 ;  /* 0x00000009221f7220 */ /* 0x000fe20000410000 */
[----:B------:R-:W-:-:S04]  /*a120*/  IMAD.WIDE.U32 R24, R6, UR36, R4 ;  /* 0x0000002406187c25 */ /* 0x000fc8000f8e0004 */
[-C--:B------:R-:W-:Y:S01]  /*a130*/  FMUL.FTZ R35, R38, R9.reuse ;  /* 0x0000000926237220 */ /* 0x080fe20000410000 */
[-C--:B------:R-:W-:Y:S01]  /*a140*/  FMUL.FTZ R34, R43, R9.reuse ;  /* 0x000000092b227220 */ /* 0x080fe20000410000 */
[-C--:B------:R-:W-:Y:S01]  /*a150*/  FMUL.FTZ R38, R47, R9.reuse ;  /* 0x000000092f267220 */ /* 0x080fe20000410000 */
[-C--:B------:R-:W-:Y:S01]  /*a160*/  FMUL.FTZ R43, R46, R9.reuse ;  /* 0x000000092e2b7220 */ /* 0x080fe20000410000 */
[-C--:B------:R-:W-:Y:S01]  /*a170*/  FMUL.FTZ R47, R50, R9.reuse ;  /* 0x00000009322f7220 */ /* 0x080fe20000410000 */
[----:B------:R-:W-:Y:S01]  /*a180*/  FMUL.FTZ R46, R55, R9 ;  /* 0x00000009372e7220 */ /* 0x000fe20000410000 */
[----:B------:R-:W-:Y:S01]  /*a190*/  F2FP.BF16.F32.PACK_AB R4, R8, R11 ;  /* 0x0000000b0804723e */ /* 0x000fe200000010ff */
[-C--:B------:R-:W-:Y:S01]  /*a1a0*/  FMUL.FTZ R50, R59, R9.reuse ;  /* 0x000000093b327220 */ /* 0x080fe20000410000 */
[----:B------:R-:W-:Y:S01]  /*a1b0*/  FMUL.FTZ R55, R58, R9 ;  /* 0x000000093a377220 */ /* 0x000fe20000410000 */
[----:B------:R-:W-:Y:S01]  /*a1c0*/  F2FP.BF16.F32.PACK_AB R7, R12, R27 ;  /* 0x0000001b0c07723e */ /* 0x000fe200000010ff */
[----:B------:R-:W-:Y:S01]  /*a1d0*/  FMUL.FTZ R58, R63, R9 ;  /* 0x000000093f3a7220 */ /* 0x000fe20000410000 */
[----:B------:R-:W-:Y:S01]  /*a1e0*/  F2FP.BF16.F32.PACK_AB R8, R28, R29 ;  /* 0x0000001d1c08723e */ /* 0x000fe200000010ff */
[-C--:B------:R-:W-:Y:S01]  /*a1f0*/  FMUL.FTZ R59, R62, R9.reuse ;  /* 0x000000093e3b7220 */ /* 0x080fe20000410000 */
[----:B------:R-:W-:Y:S01]  /*a200*/  SHF.R.S32.HI R27, RZ, 0x1f, R77 ;  /* 0x0000001fff1b7819 */ /* 0x000fe2000001144d */
[-C--:B------:R-:W-:Y:S01]  /*a210*/  FMUL.FTZ R62, R67, R9.reuse ;  /* 0x00000009433e7220 */ /* 0x080fe20000410000 */
[----:B------:R-:W-:Y:S01]  /*a220*/  IADD3 R28, P1, R77, R24, RZ ;  /* 0x000000184d1c7210 */ /* 0x000fe20007f3e0ff */
[-C--:B------:R-:W-:Y:S01]  /*a230*/  FMUL.FTZ R63, R66, R9.reuse ;  /* 0x00000009423f7220 */ /* 0x080fe20000410000 */
[-C--:B------:R-:W-:Y:S01]  /*a240*/  FMUL.FTZ R66, R71, R9.reuse ;  /* 0x0000000947427220 */ /* 0x080fe20000410000 */
[----:B------:R-:W-:Y:S01]  /*a250*/  FMUL.FTZ R67, R70, R9 ;  /* 0x0000000946437220 */ /* 0x000fe20000410000 */
[----:B------:R-:W-:Y:S01]  /*a260*/  F2FP.BF16.F32.PACK_AB R5, R10, R13 ;  /* 0x0000000d0a05723e */ /* 0x000fe200000010ff */
[----:B------:R-:W-:Y:S01]  /*a270*/  ULDC.64 UR4, c[0x0][0xb40] ;  /* 0x0002d00000047ab9 */ /* 0x000fe20000000a00 */
[----:B------:R-:W-:Y:S01]  /*a280*/  F2FP.BF16.F32.PACK_AB R6, R14, R15 ;  /* 0x0000000f0e06723e */ /* 0x000fe200000010ff */
[----:B------:R-:W-:Y:S01]  /*a290*/  BAR.SYNC.DEFER_BLOCKING 0x1, 0x180 ;  /* 0x0046000000007b1d */ /* 0x000fe20000010000 */
[----:B------:R-:W-:-:S02]  /*a2a0*/  F2FP.BF16.F32.PACK_AB R9, R26, R31 ;  /* 0x0000001f1a09723e */ /* 0x000fc400000010ff */
[----:B------:R-:W-:Y:S02]  /*a2b0*/  F2FP.BF16.F32.PACK_AB R10, R32, R33 ;  /* 0x00000021200a723e */ /* 0x000fe400000010ff */
[----:B------:R-:W-:Y:S02]  /*a2c0*/  F2FP.BF16.F32.PACK_AB R11, R30, R35 ;  /* 0x000000231e0b723e */ /* 0x000fe400000010ff */
[----:B------:R-:W-:Y:S02]  /*a2d0*/  F2FP.BF16.F32.PACK_AB R12, R36, R37 ;  /* 0x00000025240c723e */ /* 0x000fe400000010ff */
[----:B------:R-:W-:Y:S02]  /*a2e0*/  F2FP.BF16.F32.PACK_AB R13, R34, R39 ;  /* 0x00000027220d723e */ /* 0x000fe400000010ff */
[----:B------:R-:W-:Y:S02]  /*a2f0*/  F2FP.BF16.F32.PACK_AB R14, R40, R41 ;  /* 0x00000029280e723e */ /* 0x000fe400000010ff */
[----:B------:R-:W-:-:S02]  /*a300*/  F2FP.BF16.F32.PACK_AB R15, R38, R43 ;  /* 0x0000002b260f723e */ /* 0x000fc400000010ff */
[----:B------:R-:W-:Y:S02]  /*a310*/  IADD3.X R29, R27, R25, R54, P1, !PT ;  /* 0x000000191b1d7210 */ /* 0x000fe40000ffe436 */
[----:B------:R-:W-:Y:S02]  /*a320*/  F2FP.BF16.F32.PACK_AB R52, R52, R53 ;  /* 0x000000353434723e */ /* 0x000fe400000010ff */
[----:B------:R-:W-:Y:S02]  /*a330*/  F2FP.BF16.F32.PACK_AB R24, R44, R45 ;  /* 0x0000002d2c18723e */ /* 0x000fe400000010ff */
[----:B------:R-:W-:Y:S02]  /*a340*/  F2FP.BF16.F32.PACK_AB R25, R42, R47 ;  /* 0x0000002f2a19723e */ /* 0x000fe400000010ff */
[----:B------:R-:W-:Y:S01]  /*a350*/  F2FP.BF16.F32.PACK_AB R26, R48, R49 ;  /* 0x00000031301a723e */ /* 0x000fe200000010ff */
[----:B------:R1:W-:Y:S01]  /*a360*/  STSM.16.M88.4 [R22], R4 ;  /* 0x0000000416007844 */ /* 0x0003e20000000200 */
[----:B------:R-:W-:-:S02]  /*a370*/  F2FP.BF16.F32.PACK_AB R27, R46, R51 ;  /* 0x000000332e1b723e */ /* 0x000fc400000010ff */
[----:B------:R-:W-:Y:S01]  /*a380*/  F2FP.BF16.F32.PACK_AB R53, R50, R55 ;  /* 0x000000373235723e */ /* 0x000fe200000010ff */
[----:B------:R-:W-:Y:S01]  /*a390*/  STSM.16.M88.4 [R23], R8 ;  /* 0x0000000817007844 */ /* 0x000fe20000000200 */
[----:B------:R-:W-:Y:S02]  /*a3a0*/  F2FP.BF16.F32.PACK_AB R60, R60, R61 ;  /* 0x0000003d3c3c723e */ /* 0x000fe400000010ff */
[----:B------:R-:W-:Y:S01]  /*a3b0*/  F2FP.BF16.F32.PACK_AB R54, R56, R57 ;  /* 0x000000393836723e */ /* 0x000fe200000010ff */
[----:B------:R-:W-:Y:S01]  /*a3c0*/  STSM.16.M88.4 [R72], R12 ;  /* 0x0000000c48007844 */ /* 0x000fe20000000200 */
[----:B------:R-:W-:Y:S02]  /*a3d0*/  F2FP.BF16.F32.PACK_AB R55, R58, R59 ;  /* 0x0000003b3a37723e */ /* 0x000fe400000010ff */
[----:B------:R-:W-:Y:S01]  /*a3e0*/  F2FP.BF16.F32.PACK_AB R61, R62, R63 ;  /* 0x0000003f3e3d723e */ /* 0x000fe200000010ff */
[----:B------:R-:W-:Y:S01]  /*a3f0*/  STSM.16.M88.4 [R0], R24 ;  /* 0x0000001800007844 */ /* 0x000fe20000000200 */
[----:B------:R-:W-:-:S02]  /*a400*/  F2FP.BF16.F32.PACK_AB R62, R64, R65 ;  /* 0x00000041403e723e */ /* 0x000fc400000010ff */
[----:B------:R-:W-:Y:S01]  /*a410*/  F2FP.BF16.F32.PACK_AB R63, R66, R67 ;  /* 0x00000043423f723e */ /* 0x000fe200000010ff */
[----:B------:R-:W-:Y:S01]  /*a420*/  STSM.16.M88.4 [R3], R52 ;  /* 0x0000003403007844 */ /* 0x000fe20000000200 */
[C---:B-1----:R-:W-:Y:S01]  /*a430*/  LEA R4, P1, R28.reuse, UR4, 0x2 ;  /* 0x000000041c047c11 */ /* 0x042fe2000f8210ff */
[----:B------:R-:W-:Y:S02]  /*a440*/  ULDC UR4, c[0x0][0xc] ;  /* 0x0000030000047ab9 */ /* 0x000fe40000000800 */
[----:B------:R-:W-:Y:S01]  /*a450*/  STSM.16.M88.4 [R21], R60 ;  /* 0x0000003c15007844 */ /* 0x000fe20000000200 */
[----:B------:R-:W-:Y:S01]  /*a460*/  LEA.HI.X R5, R28, UR5, R29, 0x2, P1 ;  /* 0x000000051c057c11 */ /* 0x000fe200088f141d */
[----:B------:R-:W-:Y:S01]  /*a470*/  UIADD3 UR10, UR4, UR10, URZ ;  /* 0x0000000a040a7290 */ /* 0x000fe2000fffe03f */
[----:B------:R-:W-:Y:S01]  /*a480*/  @!PT LDS RZ, [RZ] ;  /* 0x00000000fffff984 */ /* 0x000fe20000000800 */
[----:B------:R-:W-:Y:S01]  /*a490*/  @!PT LDS RZ, [RZ] ;  /* 0x00000000fffff984 */ /* 0x000fe20000000800 */
[----:B------:R-:W-:Y:S01]  /*a4a0*/  @!PT LDS RZ, [RZ] ;  /* 0x00000000fffff984 */ /* 0x000fe20000000800 */
[----:B------:R-:W-:Y:S01]  /*a4b0*/  @!PT LDS RZ, [RZ] ;  /* 0x00000000fffff984 */ /* 0x000fe20000000800 */
[----:B------:R1:W-:Y:S06]  /*a4c0*/  MEMBAR.ALL.CTA ;  /* 0x0000000000007992 */ /* 0x0003ec0000008000 */
[----:B-1----:R-:W1:Y:S04]  /*a4d0*/  FENCE.VIEW.ASYNC.S ;  /* 0x00000000000073c6 */ /* 0x002e680000000000 */
[----:B-1----:R-:W1:Y:S01]  /*a4e0*/  SHFL.IDX PT, R6, R150, RZ, 0x1f ;  /* 0x00001fff96067589 */ /* 0x002e6200000e0000 */
[----:B------:R-:W-:Y:S01]  /*a4f0*/  IMAD.U32 R144, RZ, RZ, UR10 ;  /* 0x0000000aff907e24 */ /* 0x000fe2000f8e00ff */
[----:B------:R-:W-:Y:S06]  /*a500*/  BAR.ARV 0x1, 0x1a0 ;  /* 0x0046800000007b1d */ /* 0x000fec0000002000 */
[----:B------:R3:W-:Y:S01]  /*a510*/  @!P0 STG.E desc[UR14][R4.64], R20 ;  /* 0x0000001404008986 */ /* 0x0007e2000c10190e */
[----:B-1----:R-:W-:-:S03]  /*a520*/  ISETP.NE.AND P0, PT, R6, 0xb, PT ;  /* 0x0000000b0600780c */ /* 0x002fc60003f05270 */
[----:B------:R3:W-:Y:S10]  /*a530*/  @!P3 STG.E desc[UR14][R4.64+0x20], R18 ;  /* 0x000020120400b986 */ /* 0x0007f4000c10190e */
[----:B------:R-:W-:Y:S05]  /*a540*/  @P0 BRA `(.L_x_29) ;  /* 0x00000000006c0947 */ /* 0x000fea0003800000 */
[----:B------:R-:W-:Y:S01]  /*a550*/  BAR.SYNC.DEFER_BLOCKING 0x1, 0x1a0 ;  /* 0x0046800000007b1d */ /* 0x000fe20000010000 */
[----:B------:R-:W-:-:S05]  /*a560*/  ELECT P0, URZ, PT ;  /* 0x00000000003f782f */ /* 0x000fca0003800000 */
[----:B------:R-:W-:Y:S08]  /*a570*/  BSSY B0, `(.L_x_29) ;  /* 0x0000018000007945 */ /* 0x000ff00003800000 */
[----:B------:R-:W-:Y:S05]  /*a580*/  @!P0 BRA `(.L_x_30) ;  /* 0x0000000000588947 */ /* 0x000fea0003800000 */
[----:B------:R-:W-:Y:S01]  /*a590*/  ULDC.64 UR8, c[0x0][0x198] ;  /* 0x0000660000087ab9 */ /* 0x000fe20000000a00 */
[----:B------:R-:W-:Y:S02]  /*a5a0*/  UIADD3 UR6, UR39, 0x3000, URZ ;  /* 0x0000300027067890 */ /* 0x000fe4000fffe03f */
[----:B------:R-:W-:Y:S02]  /*a5b0*/  UIADD3 UR4, UP0, UR8, 0x9f0, URZ ;  /* 0x000009f008047890 */ /* 0x000fe4000ff1e03f */
[----:B------:R-:W-:Y:S02]  /*a5c0*/  UIADD3 UR8, UR39, 0x6000, URZ ;  /* 0x0000600027087890 */ /* 0x000fe4000fffe03f */
[----:B------:R-:W-:Y:S01]  /*a5d0*/  UIADD3.X UR5, URZ, UR9, URZ, UP0, !UPT ;  /* 0x000000093f057290 */ /* 0x000fe200087fe43f */
[----:B------:R-:W-:Y:S01]  /*a5e0*/  UMOV UR33, URZ ;  /* 0x0000003f00217c82 */ /* 0x000fe20008000000 */
[----:B------:R-:W-:Y:S01]  /*a5f0*/  UMOV UR37, URZ ;  /* 0x0000003f00257c82 */ /* 0x000fe20008000000 */
[----:B------:R-:W-:Y:S01]  /*a600*/  UMOV UR32, UR39 ;  /* 0x0000002700207c82 */ /* 0x000fe20008000000 */
[----:B------:R-:W-:-:S05]  /*a610*/  UMOV UR7, 0x20 ;  /* 0x0000002000077882 */ /* 0x000fca0000000000 */
[----:B------:R1:W-:Y:S02]  /*a620*/  UTMASTG.5D [UR32], [UR4] ;  /* 0x00000020040073b5 */ /* 0x0003e40008020000 */
[----:B-1----:R-:W-:Y:S01]  /*a630*/  UMOV UR32, UR6 ;  /* 0x0000000600207c82 */ /* 0x002fe20008000000 */
[----:B------:R-:W-:Y:S01]  /*a640*/  UMOV UR33, UR7 ;  /* 0x0000000700217c82 */ /* 0x000fe20008000000 */
[----:B------:R-:W-:Y:S01]  /*a650*/  UMOV UR6, 0x40 ;  /* 0x0000004000067882 */ /* 0x000fe20000000000 */
[----:B------:R1:W-:Y:S02]  /*a660*/  UTMASTG.5D [UR32], [UR4] ;  /* 0x00000020040073b5 */ /* 0x0003e40008020000 */
[----:B-1----:R-:W-:Y:S01]  /*a670*/  UMOV UR32, UR8 ;  /* 0x0000000800207c82 */ /* 0x002fe20008000000 */
[----:B------:R-:W-:Y:S01]  /*a680*/  UMOV UR33, UR6 ;  /* 0x0000000600217c82 */ /* 0x000fe20008000000 */
[----:B------:R-:W-:Y:S01]  /*a690*/  UIADD3 UR6, UR39, 0x31c20, URZ ;  /* 0x00031c2027067890 */ /* 0x000fe2000fffe03f */
[----:B------:R1:W-:Y:S03]  /*a6a0*/  UTMASTG.5D [UR32], [UR4] ;  /* 0x00000020040073b5 */ /* 0x0003e60008020000 */
[----:B------:R-:W-:Y:S01]  /*a6b0*/  UPRMT UR6, URZ, 0x654, UR6 ;  /* 0x000006543f067896 */ /* 0x000fe20008000006 */
[----:B------:R0:W-:Y:S01]  /*a6c0*/  UTMACMDFLUSH ;  /* 0x00000000000079b7 */ /* 0x0001e20000000000 */
[----:B------:R-:W-:-:S07]  /*a6d0*/  DEPBAR.LE SB0, 0x0 ;  /* 0x000080000000791a */ /* 0x000fce0000000000 */
[----:B-1----:R-:W-:Y:S03]  /*a6e0*/  SYNCS.ARRIVE.TRANS64.RED.A1T0 RZ, [UR6], RZ ;  /* 0x000000ffffff79a7 */ /* 0x002fe60008100406 */
.L_x_30:
[----:B------:R-:W-:Y:S05]  /*a6f0*/  BSYNC B0 ;  /* 0x0000000000007941 */ /* 0x000fea0003800000 */
.L_x_29:
[----:B------:R-:W1:Y:S01]  /*a700*/  LDC R0, c[0x0][0xda4] ;  /* 0x00036900ff007b82 */ /* 0x000e620000000800 */
[----:B------:R-:W-:Y:S01]  /*a710*/  R2UR UR5, R144 ;  /* 0x00000000900572ca */ /* 0x000fe200000e0000 */
[----:B------:R-:W-:Y:S01]  /*a720*/  UIADD3 UR38, UR38, 0x1, URZ ;  /* 0x0000000126267890 */ /* 0x000fe2000fffe03f */
[----:B------:R-:W-:-:S03]  /*a730*/  IADD3 R145, R145, 0x1, RZ ;  /* 0x0000000191917810 */ /* 0x000fc60007ffe0ff */
[----:B------:R-:W-:-:S04]  /*a740*/  UISETP.NE.AND UP0, UPT, UR38, 0x2, UPT ;  /* 0x000000022600788c */ /* 0x000fc8000bf05270 */
[----:B------:R-:W-:Y:S02]  /*a750*/  USEL UR4, URZ, 0x1, UP0 ;  /* 0x000000013f047887 */ /* 0x000fe40008000000 */
[----:B------:R-:W-:Y:S02]  /*a760*/  USEL UR38, UR38, URZ, UP0 ;  /* 0x0000003f26267287 */ /* 0x000fe40008000000 */
[----:B------:R-:W-:Y:S01]  /*a770*/  ULOP3.LUT UR60, UR60, UR4, URZ, 0x3c, !UPT ;  /* 0x000000043c3c7292 */ /* 0x000fe2000f8e3c3f */
[----:B-1----:R-:W-:-:S13]  /*a780*/  ISETP.LE.AND P0, PT, R0, UR5, PT ;  /* 0x0000000500007c0c */ /* 0x002fda000bf03270 */
[----:B------:R-:W-:Y:S05]  /*a790*/  @!P0 BRA `(.L_x_31) ;  /* 0xffffff6400b88947 */ /* 0x000fea000383ffff */
[----:B------:R-:W-:Y:S05]  /*a7a0*/  EXIT ;  /* 0x000000000000794d */ /* 0x000fea0003800000 */
.L_x_7:
[----:B------:R-:W-:-:S08]  /*a7b0*/  NOP ;  /* 0x0000000000007918 */ /* 0x000fd00000000000 */
[----:B---3--:R-:W1:-:S00]  /*a7c0*/  USETMAXREG.DEALLOC.CTAPOOL 0x20 ;  /* 0x00000020000079c8 */ /* 0x008e4000080e0500 */
[----:B-1----:R-:W-:-:S06]  /*a7d0*/  LOP3.LUT R0, R0, 0x3, RZ, 0xc0, !PT ;  /* 0x0000000300007812 */ /* 0x002fcc00078ec0ff */
[----:B------:R-:W1:Y:S02]  /*a7e0*/  SHFL.IDX PT, R0, R0, RZ, 0x1f ;  /* 0x00001fff00007589 */ /* 0x000e6400000e0000 */
[----:B-1----:R-:W-:-:S13]  /*a7f0*/  ISETP.NE.AND P0, PT, R0, RZ, PT ;  /* 0x000000ff0000720c */ /* 0x002fda0003f05270 */
[----:B------:R-:W-:Y:S05]  /*a800*/  @P0 EXIT ;  /* 0x000000000000094d */ /* 0x000fea0003800000 */
[----:B------:R-:W1:Y:S01]  /*a810*/  S2UR UR4, SR_CTAID.X ;  /* 0x00000000000479c3 */ /* 0x000e620000002500 */
[----:B------:R-:W-:Y:S02]  /*a820*/  IMAD.MOV.U32 R16, RZ, RZ, RZ ;  /* 0x000000ffff107224 */ /* 0x000fe400078e00ff */
[----:B------:R-:W-:Y:S02]  /*a830*/  IMAD.MOV.U32 R29, RZ, RZ, 0x1 ;  /* 0x00000001ff1d7424 */ /* 0x000fe400078e00ff */
[----:B------:R-:W-:-:S03]  /*a840*/  IMAD.MOV.U32 R17, RZ, RZ, 0x1 ;  /* 0x00000001ff117424 */ /* 0x000fc600078e00ff */
[----:B------:R-:W1:Y:S02]  /*a850*/  LDC R0, c[0x0][0xda4] ;  /* 0x00036900ff007b82 */ /* 0x000e640000000800 */
[----:B-1----:R-:W-:-:S13]  /*a860*/  ISETP.LE.AND P0, PT, R0, UR4, PT ;  /* 0x0000000400007c0c */ /* 0x002fda000bf03270 */
[----:B------:R-:W-:Y:S05]  /*a870*/  @P0 BRA `(.L_x_32) ;  /* 0x0000002800640947 */ /* 0x000fea0003800000 */
[----:B------:R-:W1:Y:S01]  /*a880*/  S2R R2, SR_TID.X ;  /* 0x0000000000027919 */ /* 0x000e620000002100 */
[----:B------:R-:W-:Y:S01]  /*a890*/  MOV R26, UR4 ;  /* 0x00000004001a7c02 */ /* 0x000fe20008000f00 */
[----:B------:R-:W-:Y:S01]  /*a8a0*/  IMAD.MOV.U32 R16, RZ, RZ, RZ ;  /* 0x000000ffff107224 */ /* 0x000fe200078e00ff */
[----:B------:R-:W-:Y:S01]  /*a8b0*/  ULDC.64 UR36, c[0x0][0x198] ;  /* 0x0000660000247ab9 */ /* 0x000fe20000000a00 */
[----:B------:R-:W-:Y:S01]  /*a8c0*/  IMAD.MOV.U32 R17, RZ, RZ, 0x1 ;  /* 0x00000001ff117424 */ /* 0x000fe200078e00ff */
[----:B------:R-:W-:Y:S01]  /*a8d0*/  ULDC UR38, c[0x0][0xc] ;  /* 0x0000030000267ab9 */ /* 0x000fe20000000800 */
[----:B------:R-:W-:Y:S01]  /*a8e0*/  IMAD.MOV.U32 R29, RZ, RZ, RZ ;  /* 0x000000ffff1d7224 */ /* 0x000fe200078e00ff */
[----:B-1----:R-:W-:-:S07]  /*a8f0*/  LOP3.LUT R27, R2, 0x1f, RZ, 0xc0, !PT ;  /* 0x0000001f021b7812 */ /* 0x002fce00078ec0ff */
.L_x_76:
[----:B-1----:R-:W1:Y:S01]  /*a900*/  LDC R0, c[0x0][0xda8] ;  /* 0x00036a00ff007b82 */ /* 0x002e620000000800 */
[----:B--2---:R-:W2:Y:S01]  /*a910*/  S2R R6, SR_CgaCtaId ;  /* 0x0000000000067919 */ /* 0x004ea20000008800 */
[----:B------:R-:W-:Y:S05]  /*a920*/  YIELD ;  /* 0x0000000000007946 */ /* 0x000fea0003800000 */
[----:B------:R-:W-:Y:S01]  /*a930*/  ULDC.64 UR4, c[0x0][0x3f8] ;  /* 0x0000fe0000047ab9 */ /* 0x000fe20000000a00 */
[----:B------:R-:W3:Y:S01]  /*a940*/  LDC R4, c[0x0][0xdb4] ;  /* 0x00036d00ff047b82 */ /* 0x000ee20000000800 */
[----:B------:R-:W-:Y:S01]  /*a950*/  MOV R25, R26 ;  /* 0x0000001a00197202 */ /* 0x000fe20000000f00 */
[----:B------:R-:W-:Y:S01]  /*a960*/  UISETP.NE.U32.AND UP0, UPT, UR4, URZ, UPT ;  /* 0x0000003f0400728c */ /* 0x000fe2000bf05070 */
[----:B------:R-:W-:-:S02]  /*a970*/  MOV R23, 0x400 ;  /* 0x0000040000177802 */ /* 0x000fc40000000f00 */
[----:B------:R-:W-:Y:S01]  /*a980*/  ULDC UR4, c[0x0][0x404] ;  /* 0x0001010000047ab9 */ /* 0x000fe20000000800 */
[----:B------:R-:W-:Y:S02]  /*a990*/  UISETP.NE.AND.EX UP0, UPT, UR5, URZ, UPT, UP0 ;  /* 0x0000003f0500728c */ /* 0x000fe4000bf05300 */
[----:B------:R-:W4:Y:S02]  /*a9a0*/  LDC R28, c[0x0][0x2e0] ;  /* 0x0000b800ff1c7b82 */ /* 0x000f240000000800 */
[----:B------:R-:W-:Y:S01]  /*a9b0*/  USEL UR4, UR4, 0x1, UP0 ;  /* 0x0000000104047887 */ /* 0x000fe20008000000 */
[----:B-1----:R-:W-:Y:S02]  /*a9c0*/  ISETP.NE.AND P0, PT, R0, 0x1, PT ;  /* 0x000000010000780c */ /* 0x002fe40003f05270 */
[----:B---3--:R-:W-:Y:S02]  /*a9d0*/  ISETP.NE.AND P1, PT, R4, 0x1, PT ;  /* 0x000000010400780c */ /* 0x008fe40003f25270 */
[----:B--2---:R-:W-:-:S09]  /*a9e0*/  LEA R23, R6, R23, 0x18 ;  /* 0x0000001706177211 */ /* 0x004fd200078ec0ff */
[----:B------:R-:W1:Y:S01]  /*a9f0*/  @P0 LDC R5, c[0x0][0xdac] ;  /* 0x00036b00ff050b82 */ /* 0x000e620000000800 */
[----:B----4-:R-:W-:-:S07]  /*aa00*/  IMAD R28, R28, UR4, RZ ;  /* 0x000000041c1c7c24 */ /* 0x010fce000f8e02ff */
[----:B------:R-:W2:Y:S08]  /*aa10*/  @P0 LDC R7, c[0x0][0xdb0] ;  /* 0x00036c00ff070b82 */ /* 0x000eb00000000800 */
[----:B------:R-:W3:Y:S01]  /*aa20*/  @P1 LDC.64 R2, c[0x0][0xdb8] ;  /* 0x00036e00ff021b82 */ /* 0x000ee20000000a00 */
[----:B-1----:R-:W-:-:S05]  /*aa30*/  @P0 IMAD.HI.U32 R0, R26, R5, RZ ;  /* 0x000000051a000227 */ /* 0x002fca00078e00ff */
[----:B--2---:R-:W-:Y:S01]  /*aa40*/  @P0 SHF.R.U32.HI R25, RZ, R7, R0 ;  /* 0x00000007ff190219 */ /* 0x004fe20000011600 */
[----:B------:R-:W-:-:S04]  /*aa50*/  VIADD R0, R28, 0x8f ;  /* 0x0000008f1c007836 */ /* 0x000fc80000000000 */
[----:B------:R-:W-:Y:S02]  /*aa60*/  IMAD.MOV.U32 R19, RZ, RZ, R25 ;  /* 0x000000ffff137224 */ /* 0x000fe400078e0019 */
[----:B------:R-:W-:-:S04]  /*aa70*/  IMAD.HI R0, R0, 0x38e38e39, RZ ;  /* 0x38e38e3900007827 */ /* 0x000fc800078e02ff */
[----:B---3--:R-:W-:-:S05]  /*aa80*/  @P1 IMAD.HI.U32 R2, R25, R2, RZ ;  /* 0x0000000219021227 */ /* 0x008fca00078e00ff */
[----:B------:R-:W-:Y:S01]  /*aa90*/  @P1 SHF.R.U32.HI R19, RZ, R3, R2 ;  /* 0x00000003ff131219 */ /* 0x000fe20000011602 */
[----:B------:R-:W-:Y:S01]  /*aaa0*/  VIADD R2, R23, 0x16a00 ;  /* 0x00016a0017027836 */ /* 0x000fe20000000000 */
[----:B------:R-:W-:Y:S02]  /*aab0*/  SHF.R.U32.HI R3, RZ, 0x1f, R0 ;  /* 0x0000001fff037819 */ /* 0x000fe40000011600 */
[----:B------:R-:W-:Y:S02]  /*aac0*/  IADD3 R22, -R19, RZ, RZ ;  /* 0x000000ff13167210 */ /* 0x000fe40007ffe1ff */
[----:B------:R-:W-:Y:S02]  /*aad0*/  LOP3.LUT P0, RZ, R2, 0x1bf, RZ, 0xc0, !PT ;  /* 0x000001bf02ff7812 */ /* 0x000fe4000780c0ff */
[----:B------:R-:W-:Y:S01]  /*aae0*/  LEA.HI.SX32 R24, R0, R3, 0x1b ;  /* 0x0000000300187211 */ /* 0x000fe200078fdaff */
[----:B------:R-:W-:-:S10]  /*aaf0*/  IMAD R22, R4, R22, R25 ;  /* 0x0000001604167224 */ /* 0x000fd400078e0219 */
[----:B------:R-:W-:Y:S05]  /*ab00*/  @!P0 BRA `(.L_x_33) ;  /* 0x0000000000408947 */ /* 0x000fea0003800000 */
[----:B------:R-:W-:Y:S01]  /*ab10*/  MOV R2, 0x0 ;  /* 0x0000000000027802 */ /* 0x000fe20000000f00 */
[----:B------:R-:W-:Y:S01]  /*ab20*/  ULDC.64 UR6, c[0x4][0xa8] ;  /* 0x01002a0000067ab9 */ /* 0x000fe20000000a00 */
[----:B------:R-:W-:Y:S01]  /*ab30*/  ULDC.64 UR8, c[0x4][0xb0] ;  /* 0x01002c0000087ab9 */ /* 0x000fe20000000a00 */
[----:B------:R-:W-:Y:S01]  /*ab40*/  ULDC.64 UR4, c[0x4][0x8] ;  /* 0x0100020000047ab9 */ /* 0x000fe20000000a00 */
[----:B------:R-:W-:Y:S01]  /*ab50*/  IMAD.U32 R4, RZ, RZ, UR6 ;  /* 0x00000006ff047e24 */ /* 0x000fe2000f8e00ff */
[----:B------:R-:W-:Y:S01]  /*ab60*/  MOV R7, UR9 ;  /* 0x0000000900077c02 */ /* 0x000fe20008000f00 */
[----:B------:R-:W1:Y:S01]  /*ab70*/  LDC.64 R2, c[0x4][R2] ;  /* 0x0100000002027b82 */ /* 0x000e620000000a00 */
[----:B------:R-:W-:Y:S01]  /*ab80*/  IMAD.U32 R5, RZ, RZ, UR7 ;  /* 0x00000007ff057e24 */ /* 0x000fe2000f8e00ff */
[----:B------:R-:W-:Y:S01]  /*ab90*/  MOV R12, 0x1 ;  /* 0x00000001000c7802 */ /* 0x000fe20000000f00 */
[----:B------:R-:W-:Y:S02]  /*aba0*/  IMAD.U32 R6, RZ, RZ, UR8 ;  /* 0x00000008ff067e24 */ /* 0x000fe4000f8e00ff */
[----:B------:R-:W-:-:S02]  /*abb0*/  IMAD.U32 R10, RZ, RZ, UR4 ;  /* 0x00000004ff0a7e24 */ /* 0x000fc4000f8e00ff */
[----:B------:R-:W-:Y:S02]  /*abc0*/  IMAD.U32 R11, RZ, RZ, UR5 ;  /* 0x00000005ff0b7e24 */ /* 0x000fe4000f8e00ff */
[----:B------:R-:W-:Y:S02]  /*abd0*/  IMAD.MOV.U32 R8, RZ, RZ, 0x70 ;  /* 0x00000070ff087424 */ /* 0x000fe400078e00ff */
[----:B------:R-:W-:-:S07]  /*abe0*/  IMAD.MOV.U32 R13, RZ, RZ, RZ ;  /* 0x000000ffff0d7224 */ /* 0x000fce00078e00ff */
[----:B------:R-:W-:-:S07]  /*abf0*/  LEPC R20, `(.L_x_33) ;  /* 0x000000001014794e */ /* 0x000fce0000000000 */
[----:B-1----:R-:W-:Y:S05]  /*ac00*/  CALL.ABS.NOINC R2 ;  /* 0x0000000002007343 */ /* 0x002fea0003c00000 */
.L_x_33:
[----:B------:R-:W-:-:S05]  /*ac10*/  VIADD R0, R23, 0x200 ;  /* 0x0000020017007836 */ /* 0x000fca0000000000 */
[----:B------:R-:W-:-:S13]  /*ac20*/  LOP3.LUT P0, RZ, R0, 0x1bf, RZ, 0xc0, !PT ;  /* 0x000001bf00ff7812 */ /* 0x000fda000780c0ff */
[----:B------:R-:W-:Y:S05]  /*ac30*/  @!P0 BRA `(.L_x_34) ;  /* 0x0000000000808947 */ /* 0x000fea0003800000 */
[----:B------:R-:W-:Y:S01]  /*ac40*/  MOV R0, 0x0 ;  /* 0x0000000000007802 */ /* 0x000fe20000000f00 */
[----:B------:R-:W-:Y:S01]  /*ac50*/  ULDC.64 UR6, c[0x4][0xa8] ;  /* 0x01002a0000067ab9 */ /* 0x000fe20000000a00 */
[----:B------:R-:W-:Y:S01]  /*ac60*/  ULDC.64 UR8, c[0x4][0xb0] ;  /* 0x01002c0000087ab9 */ /* 0x000fe20000000a00 */
[----:B------:R-:W-:Y:S01]  /*ac70*/  ULDC.64 UR4, c[0x4][0x10] ;  /* 0x0100040000047ab9 */ /* 0x000fe20000000a00 */
[----:B------:R1:W2:Y:S01]  /*ac80*/  LDC.64 R2, c[0x4][R0] ;  /* 0x0100000000027b82 */ /* 0x0002a20000000a00 */
[----:B------:R-:W-:Y:S01]  /*ac90*/  IMAD.U32 R4, RZ, RZ, UR6 ;  /* 0x00000006ff047e24 */ /* 0x000fe2000f8e00ff */
[----:B------:R-:W-:Y:S01]  /*aca0*/  MOV R5, UR7 ;  /* 0x0000000700057c02 */ /* 0x000fe20008000f00 */
        /* <DEDUP_REMOVED lines=9> */
.L_x_35:
        /* <DEDUP_REMOVED lines=8> */
[----:B------:R-:W-:Y:S01]  /*adc0*/  MOV R10, UR4 ;  /* 0x00000004000a7c02 */ /* 0x000fe20008000f00 */
[----:B------:R-:W-:Y:S01]  /*add0*/  IMAD.U32 R7, RZ, RZ, UR9 ;  /* 0x00000009ff077e24 */ /* 0x000fe2000f8e00ff */
[----:B------:R-:W-:Y:S01]  /*ade0*/  MOV R12, 0x1 ;  /* 0x00000001000c7802 */ /* 0x000fe20000000f00 */
[----:B------:R-:W-:-:S02]  /*adf0*/  IMAD.U32 R11, RZ, RZ, UR5 ;  /* 0x00000005ff0b7e24 */ /* 0x000fc4000f8e00ff */
[----:B------:R-:W-:Y:S02]  /*ae00*/  IMAD.MOV.U32 R8, RZ, RZ, 0x70 ;  /* 0x00000070ff087424 */ /* 0x000fe400078e00ff */
[----:B------:R-:W-:-:S07]  /*ae10*/  IMAD.MOV.U32 R13, RZ, RZ, RZ ;  /* 0x000000ffff0d7224 */ /* 0x000fce00078e00ff */
[----:B------:R-:W-:-:S07]  /*ae20*/  LEPC R20, `(.L_x_34) ;  /* 0x000000001014794e */ /* 0x000fce0000000000 */
[----:B-1----:R-:W-:Y:S05]  /*ae30*/  CALL.ABS.NOINC R2 ;  /* 0x0000000002007343 */ /* 0x002fea0003c00000 */
.L_x_34:
[----:B------:R-:W-:Y:S01]  /*ae40*/  ULDC.64 UR4, c[0x0][0x9f8] ;  /* 0x00027e0000047ab9 */ /* 0x000fe20000000a00 */
[----:B------:R-:W1:Y:S01]  /*ae50*/  LDC R0, c[0x0][0x428] ;  /* 0x00010a00ff007b82 */ /* 0x000e620000000800 */
[----:B------:R-:W-:Y:S01]  /*ae60*/  ISETP.NE.U32.AND P0, PT, RZ, UR4, PT ;  /* 0x00000004ff007c0c */ /* 0x000fe2000bf05070 */
[----:B------:R-:W-:Y:S01]  /*ae70*/  IMAD.MOV.U32 R6, RZ, RZ, R19 ;  /* 0x000000ffff067224 */ /* 0x000fe200078e0013 */
[----:B------:R-:W-:Y:S01]  /*ae80*/  ULDC.64 UR6, c[0x0][0x208] ;  /* 0x0000820000067ab9 */ /* 0x000fe20000000a00 */
[----:B------:R-:W-:Y:S01]  /*ae90*/  ISETP.NE.AND P1, PT, R27, RZ, PT ;  /* 0x000000ff1b00720c */ /* 0x000fe20003f25270 */
[----:B------:R-:W-:Y:S01]  /*aea0*/  IMAD.MOV R9, RZ, RZ, -R25 ;  /* 0x000000ffff097224 */ /* 0x000fe200078e0a19 */
[----:B------:R-:W-:Y:S01]  /*aeb0*/  ISETP.NE.AND.EX P0, PT, RZ, UR5, PT, P0 ;  /* 0x00000005ff007c0c */ /* 0x000fe2000bf05300 */
[----:B------:R-:W-:-:S12]  /*aec0*/  ULDC UR4, c[0x0][0xda8] ;  /* 0x00036a0000047ab9 */ /* 0x000fd80000000800 */
[----:B------:R-:W2:Y:S02]  /*aed0*/  @P0 LDC.64 R2, c[0x0][0x9f8] ;  /* 0x00027e00ff020b82 */ /* 0x000ea40000000a00 */
[----:B--2---:R-:W-:-:S05]  /*aee0*/  @P0 IMAD.WIDE R2, R19, 0x4, R2 ;  /* 0x0000000413020825 */ /* 0x004fca00078e0202 */
[----:B------:R2:W5:Y:S01]  /*aef0*/  @P0 LDG.E R6, desc[UR6][R2.64] ;  /* 0x0000000602060981 */ /* 0x000562000c1e1900 */
[----:B-1----:R-:W-:Y:S01]  /*af00*/  ISETP.NE.AND P0, PT, R0, 0x1, PT ;  /* 0x000000010000780c */ /* 0x002fe20003f05270 */
[----:B------:R-:W-:Y:S01]  /*af10*/  VOTEU.ALL UP1, P1 ;  /* 0x00000000003f7886 */ /* 0x000fe20000820000 */
[----:B------:R-:W-:Y:S01]  /*af20*/  IMAD R9, R9, UR4, R26 ;  /* 0x0000000409097c24 */ /* 0x000fe2000f8e021a */
[----:B------:R-:W-:Y:S02]  /*af30*/  MOV R0, R22 ;  /* 0x0000001600007202 */ /* 0x000fe40000000f00 */
[----:B------:R-:W-:Y:S01]  /*af40*/  PLOP3.LUT P2, PT, P1, PT, PT, 0x8, 0x0 ;  /* 0x000000000000781c */ /* 0x000fe20000f4e170 */
[----:B------:R-:W-:Y:S01]  /*af50*/  @!UP1 UIADD3 UR8, UP0, UR36, 0x270, URZ ;  /* 0x0000027024089890 */ /* 0x000fe2000ff1e03f */
[----:B------:R-:W-:-:S03]  /*af60*/  IMAD R9, R9, 0xc0, RZ ;  /* 0x000000c009097824 */ /* 0x000fc600078e02ff */
[----:B------:R-:W-:-:S03]  /*af70*/  @!UP1 UIADD3.X UR9, URZ, UR37, URZ, UP0, !UPT ;  /* 0x000000253f099290 */ /* 0x000fc600087fe43f */
[----:B------:R-:W1:Y:S01]  /*af80*/  @P0 LDC R5, c[0x0][0x42c] ;  /* 0x00010b00ff050b82 */ /* 0x000e620000000800 */
[----:B------:R-:W-:-:S07]  /*af90*/  VOTEU.ALL UP0, P1 ;  /* 0x00000000003f7886 */ /* 0x000fce0000800000 */
[----:B------:R-:W3:Y:S01]  /*afa0*/  @P0 LDC R7, c[0x0][0x430] ;  /* 0x00010c00ff070b82 */ /* 0x000ee20000000800 */
[----:B-1----:R-:W-:-:S05]  /*afb0*/  @P0 IMAD.HI.U32 R4, R22, R5, RZ ;  /* 0x0000000516040227 */ /* 0x002fca00078e00ff */
[----:B--23--:R-:W-:-:S07]  /*afc0*/  @P0 SHF.R.U32.HI R0, RZ, R7, R4 ;  /* 0x00000007ff000219 */ /* 0x00cfce0000011604 */
.L_x_36:
[----:B------:R-:W-:Y:S02]  /*afd0*/  PLOP3.LUT P0, PT, P0, P2, PT, 0xa2, 0x0 ;  /* 0x000000000000781c */ /* 0x000fe40000705472 */
[----:B------:R-:W-:Y:S01]  /*afe0*/  @P2 R2UR P0, UR7, R19 ;  /* 0x00000000130722ca */ /* 0x000fe20000000000 */
[----:B------:R-:W-:-:S07]  /*aff0*/  UMOV UR4, URZ ;  /* 0x0000003f00047c82 */ /* 0x000fce0008000000 */
[----:B------:R-:W-:Y:S02]  /*b000*/  PLOP3.LUT P0, PT, P0, P2, PT, 0xa2, 0x0 ;  /* 0x000000000000781c */ /* 0x000fe40000705472 */
[----:B------:R-:W-:-:S08]  /*b010*/  @P2 R2UR.OR P0, UR6, R22 ;  /* 0x00000000160622ca */ /* 0x000fd00000100000 */
[----:B------:R-:W-:Y:S02]  /*b020*/  PLOP3.LUT P0, PT, P0, P2, PT, 0xa2, 0x0 ;  /* 0x000000000000781c */ /* 0x000fe40000705472 */
[----:B------:R-:W-:-:S08]  /*b030*/  @P2 R2UR.OR P0, UR5, R9 ;  /* 0x00000000090522ca */ /* 0x000fd00000100000 */
[----:B------:R-:W-:-:S05]  /*b040*/  @P2 PLOP3.LUT P2, PT, P0, PT, PT, 0x80, 0x0 ;  /* 0x000000000000281c */ /* 0x000fca000074f070 */
[----:B------:R1:W-:Y:S08]  /*b050*/  @!UP0 UTMAPF.L2.4D [UR4], [UR8] ;  /* 0x00000004080085b8 */ /* 0x0003f00008018000 */
[----:B-1----:R-:W-:Y:S05]  /*b060*/  @P2 BRA.U.ANY `(.L_x_36) ;  /* 0xfffffffd00d82947 */ /* 0x002fea000393ffff */
[----:B------:R-:W-:Y:S01]  /*b070*/  PLOP3.LUT P2, PT, P1, PT, PT, 0x8, 0x0 ;  /* 0x000000000000781c */ /* 0x000fe20000f4e170 */
[----:B------:R-:W-:Y:S01]  /*b080*/  VOTEU.ALL UP0, P1 ;  /* 0x00000000003f7886 */ /* 0x000fe20000800000 */
[----:B------:R-:W-:-:S11]  /*b090*/  UMOV UR4, 0x20 ;  /* 0x0000002000047882 */ /* 0x000fd60000000000 */
.L_x_37:
[----:B------:R-:W-:Y:S02]  /*b0a0*/  PLOP3.LUT P0, PT, P0, P2, PT, 0xa2, 0x0 ;  /* 0x000000000000781c */ /* 0x000fe40000705472 */
[----:B------:R-:W-:-:S08]  /*b0b0*/  @P2 R2UR P0, UR7, R19 ;  /* 0x00000000130722ca */ /* 0x000fd00000000000 */
        /* <DEDUP_REMOVED lines=10> */
.L_x_38:
        /* <DEDUP_REMOVED lines=9> */
[----:B------:R-:W1:Y:S01]  /*b1f0*/  LDC.64 R2, c[0x0][0x3f8] ;  /* 0x0000fe00ff027b82 */ /* 0x000e620000000a00 */
[----:B------:R-:W-:Y:S01]  /*b200*/  UMOV UR4, 0xffffffff ;  /* 0xffffffff00047882 */ /* 0x000fe20000000000 */
[----:B-1----:R-:W-:-:S04]  /*b210*/  ISETP.NE.U32.AND P0, PT, R2, RZ, PT ;  /* 0x000000ff0200720c */ /* 0x002fc80003f05070 */
[----:B------:R-:W-:-:S04]  /*b220*/  ISETP.NE.AND.EX P0, PT, R3, RZ, PT, P0 ;  /* 0x000000ff0300720c */ /* 0x000fc80003f05300 */
[----:B-----5:R-:W-:Y:S01]  /*b230*/  SEL R7, R6, RZ, !P0 ;  /* 0x000000ff06077207 */ /* 0x020fe20004000000 */
[----:B------:R-:W-:Y:S08]  /*b240*/  BRA.DIV UR4, `(.L_x_39) ;  /* 0x0000002604387947 */ /* 0x000ff0000b800000 */
.L_x_92:
[----:B------:R-:W-:Y:S01]  /*b250*/  UMOV UR4, 0xffffffff ;  /* 0xffffffff00047882 */ /* 0x000fe20000000000 */
[----:B------:R-:W-:Y:S01]  /*b260*/  SHF.R.S32.HI R8, RZ, 0x1f, R6 ;  /* 0x0000001fff087819 */ /* 0x000fe20000011406 */
[----:B------:R-:W-:Y:S01]  /*b270*/  VIADD R10, R24, 0xffffffff ;  /* 0xffffffff180a7836 */ /* 0x000fe20000000000 */
[----:B------:R-:W-:Y:S06]  /*b280*/  BRA.DIV UR4, `(.L_x_40) ;  /* 0x00000026045c7947 */ /* 0x000fec000b800000 */
[----:B------:R-:W-:-:S13]  /*b290*/  ELECT P6, URZ, PT ;  /* 0x00000000003f782f */ /* 0x000fda00038c0000 */
.L_x_95:
[----:B------:R-:W-:Y:S05]  /*b2a0*/  @!P6 BRA `(.L_x_41) ;  /* 0x0000000000f8e947 */ /* 0x000fea0003800000 */
[----:B------:R-:W-:Y:S01]  /*b2b0*/  MOV R18, R10 ;  /* 0x0000000a00127202 */ /* 0x000fe20000000f00 */
[----:B------:R-:W-:Y:S01]  /*b2c0*/  IMAD.MOV.U32 R7, RZ, RZ, R6 ;  /* 0x000000ffff077224 */ /* 0x000fe200078e0006 */
[----:B------:R-:W-:Y:S06]  /*b2d0*/  @!P0 BRA `(.L_x_42) ;  /* 0x00000000004c8947 */ /* 0x000fec0003800000 */
[----:B------:R-:W1:Y:S01]  /*b2e0*/  LDC R18, c[0x0][0x41c] ;  /* 0x00010700ff127b82 */ /* 0x000e620000000800 */
[----:B------:R-:W-:Y:S01]  /*b2f0*/  IMAD.MOV.U32 R11, RZ, RZ, R10 ;  /* 0x000000ffff0b7224 */ /* 0x000fe200078e000a */
[----:B------:R-:W-:Y:S01]  /*b300*/  ULDC.64 UR4, c[0x0][0x408] ;  /* 0x0001020000047ab9 */ /* 0x000fe20000000a00 */
[----:B------:R-:W-:Y:S01]  /*b310*/  ULDC.64 UR6, c[0x0][0x208] ;  /* 0x0000820000067ab9 */ /* 0x000fe20000000a00 */
[----:B------:R-:W-:-:S04]  /*b320*/  IMAD R7, R8, UR4, RZ ;  /* 0x0000000408077c24 */ /* 0x000fc8000f8e02ff */
[----:B------:R-:W-:Y:S01]  /*b330*/  IMAD R7, R6, UR5, R7 ;  /* 0x0000000506077c24 */ /* 0x000fe2000f8e0207 */
[----:B-1----:R-:W-:-:S13]  /*b340*/  ISETP.NE.AND P1, PT, R18, 0x1, PT ;  /* 0x000000011200780c */ /* 0x002fda0003f25270 */
[----:B------:R-:W1:Y:S02]  /*b350*/  @P1 LDC.64 R4, c[0x0][0x420] ;  /* 0x00010800ff041b82 */ /* 0x000e640000000a00 */
[----:B-1----:R-:W-:-:S05]  /*b360*/  @P1 IMAD.HI.U32 R4, R10, R4, RZ ;  /* 0x000000040a041227 */ /* 0x002fca00078e00ff */
[----:B------:R-:W-:-:S04]  /*b370*/  @P1 SHF.R.U32.HI R11, RZ, R5, R4 ;  /* 0x00000005ff0b1219 */ /* 0x000fc80000011604 */
[----:B------:R-:W-:Y:S02]  /*b380*/  SHF.R.S32.HI R5, RZ, 0x1f, R11 ;  /* 0x0000001fff057819 */ /* 0x000fe4000001140b */
[----:B------:R-:W-:-:S05]  /*b390*/  MOV R4, R11 ;  /* 0x0000000b00047202 */ /* 0x000fca0000000f00 */
[----:B------:R-:W-:-:S04]  /*b3a0*/  IMAD.WIDE.U32 R4, R6, UR4, R4 ;  /* 0x0000000406047c25 */ /* 0x000fc8000f8e0004 */
[----:B------:R-:W-:Y:S01]  /*b3b0*/  IMAD.IADD R5, R5, 0x1, R7 ;  /* 0x0000000105057824 */ /* 0x000fe200078e0207 */
[----:B------:R-:W-:-:S04]  /*b3c0*/  LEA R12, P1, R4, R2, 0x2 ;  /* 0x00000002040c7211 */ /* 0x000fc800078210ff */
[----:B------:R-:W-:-:S05]  /*b3d0*/  LEA.HI.X R13, R4, R3, R5, 0x2, P1 ;  /* 0x00000003040d7211 */ /* 0x000fca00008f1405 */
[----:B------:R1:W5:Y:S01]  /*b3e0*/  LDG.E R7, desc[UR6][R12.64] ;  /* 0x000000060c077981 */ /* 0x000362000c1e1900 */
[----:B------:R-:W-:-:S04]  /*b3f0*/  IMAD.MOV R5, RZ, RZ, -R11 ;  /* 0x000000ffff057224 */ /* 0x000fc800078e0a0b */
[----:B------:R-:W-:-:S07]  /*b400*/  IMAD R18, R18, R5, R10 ;  /* 0x0000000512127224 */ /* 0x000fce00078e020a */
.L_x_42:
[----:B------:R-:W2:Y:S01]  /*b410*/  S2R R4, SR_TID.X ;  /* 0x0000000000047919 */ /* 0x000ea20000002100 */
[----:B------:R-:W-:Y:S02]  /*b420*/  LEA R5, R16, R23, 0x3 ;  /* 0x0000001710057211 */ /* 0x000fe400078e18ff */
[----:B--2---:R-:W-:Y:S02]  /*b430*/  LOP3.LUT R11, R4, 0x7f, RZ, 0xc0, !PT ;  /* 0x0000007f040b7812 */ /* 0x004fe400078ec0ff */
[----:B------:R-:W-:Y:S02]  /*b440*/  SHF.L.U32 R4, R17, 0x1f, RZ ;  /* 0x0000001f11047819 */ /* 0x000fe400000006ff */
[----:B------:R-:W-:Y:S02]  /*b450*/  ISETP.NE.AND P2, PT, R11, RZ, PT ;  /* 0x000000ff0b00720c */ /* 0x000fe40003f45270 */
[----:B------:R-:W2:Y:S02]  /*b460*/  SYNCS.PHASECHK.TRANS64.TRYWAIT P1, [R5+URZ+0x31c40], R4 ;  /* 0x031c4004050075a7 */ /* 0x000ea4000802017f */
[----:B--2---:R-:W-:Y:S09]  /*b470*/  @!P1 BRA `(.L_x_43) ;  /* 0x0000002400009947 */ /* 0x004ff20003800000 */
.L_x_96:
[----:B------:R-:W-:Y:S05]  /*b480*/  @P2 BRA `(.L_x_44) ;  /* 0x0000000000142947 */ /* 0x000fea0003800000 */
[----:B------:R-:W-:Y:S01]  /*b490*/  ISETP.NE.AND P1, PT, R27, RZ, PT ;  /* 0x000000ff1b00720c */ /* 0x000fe20003f25270 */
[----:B--2---:R-:W-:-:S04]  /*b4a0*/  IMAD.MOV.U32 R4, RZ, RZ, 0x6c00 ;  /* 0x00006c00ff047424 */ /* 0x004fc800078e00ff */
[----:B------:R3:W-:Y:S08]  /*b4b0*/  SYNCS.ARRIVE.TRANS64 RZ, [R5+URZ+0x31c30], R4 ;  /* 0x031c300405ff79a7 */ /* 0x0007f0000800003f */
[----:B------:R-:W-:Y:S05]  /*b4c0*/  @!P1 BRA `(.L_x_44) ;  /* 0x0000000000049947 */ /* 0x000fea0003800000 */
[----:B------:R-:W-:Y:S01]  /*b4d0*/  BPT.TRAP 0x1 ;  /* 0x000000040000795c */ /* 0x000fe20000300000 */
.L_x_44:
[----:B--23--:R-:W-:Y:S01]  /*b4e0*/  IMAD R4, R16, 0x6c00, R23 ;  /* 0x00006c0010047824 */ /* 0x00cfe200078e0217 */
[----:B------:R-:W-:Y:S01]  /*b4f0*/  R2UR UR9, R5 ;  /* 0x00000000050972ca */ /* 0x000fe200000e0000 */
[----:B------:R-:W-:Y:S01]  /*b500*/  UIADD3 UR4, UP0, UR36, 0x370, URZ ;  /* 0x0000037024047890 */ /* 0x000fe2000ff1e03f */
[----:B------:R-:W-:Y:S01]  /*b510*/  R2UR UR11, R18 ;  /* 0x00000000120b72ca */ /* 0x000fe200000e0000 */
[----:B------:R-:W-:Y:S01]  /*b520*/  UMOV UR10, URZ ;  /* 0x0000003f000a7c82 */ /* 0x000fe20008000000 */
[----:B------:R-:W-:Y:S01]  /*b530*/  R2UR UR8, R4 ;  /* 0x00000000040872ca */ /* 0x000fe200000e0000 */
[----:B------:R-:W-:Y:S01]  /*b540*/  UIADD3.X UR5, URZ, UR37, URZ, UP0, !UPT ;  /* 0x000000253f057290 */ /* 0x000fe200087fe43f */
[----:B------:R-:W-:Y:S01]  /*b550*/  R2UR UR12, R0 ;  /* 0x00000000000c72ca */ /* 0x000fe200000e0000 */
[----:B------:R-:W-:Y:S01]  /*b560*/  UMOV UR6, 0x0 ;  /* 0x0000000000067882 */ /* 0x000fe20000000000 */
[----:B-----5:R-:W-:Y:S01]  /*b570*/  R2UR UR13, R7 ;  /* 0x00000000070d72ca */ /* 0x020fe200000e0000 */
[----:B------:R-:W-:Y:S01]  /*b580*/  UMOV UR7, 0x14f00000 ;  /* 0x14f0000000077882 */ /* 0x000fe20000000000 */
[----:B------:R-:W-:-:S03]  /*b590*/  UMOV UR16, 0x20 ;  /* 0x0000002000107882 */ /* 0x000fc60000000000 */
[----:B------:R-:W-:Y:S02]  /*b5a0*/  UIADD3 UR9, UR9, 0x31c30, URZ ;  /* 0x00031c3009097890 */ /* 0x000fe4000fffe03f */
[----:B------:R-:W-:Y:S02]  /*b5b0*/  UIMAD UR11, UR11, 0x90, URZ ;  /* 0x000000900b0b78a4 */ /* 0x000fe4000f8e023f */
[----:B------:R-:W-:Y:S02]  /*b5c0*/  UIADD3 UR14, UR8, 0x16a00, URZ ;  /* 0x00016a00080e7890 */ /* 0x000fe4000fffe03f */
[----:B------:R-:W-:Y:S02]  /*b5d0*/  UIADD3 UR15, UR8, 0x18e00, URZ ;  /* 0x00018e00080f7890 */ /* 0x000fe4000fffe03f */
[----:B------:R-:W-:-:S03]  /*b5e0*/  UIADD3 UR17, UR8, 0x1b200, URZ ;  /* 0x0001b20008117890 */ /* 0x000fc6000fffe03f */
[----:B------:R-:W-:Y:S01]  /*b5f0*/  UMOV UR8, UR14 ;  /* 0x0000000e00087c82 */ /* 0x000fe20008000000 */
[----:B------:R-:W-:Y:S01]  /*b600*/  UMOV UR14, 0x40 ;  /* 0x00000040000e7882 */ /* 0x000fe20000000000 */
[----:B------:R2:W-:Y:S02]  /*b610*/  UTMALDG.4D [UR8], [UR4], desc[UR6] ;  /* 0x00000608040075b4 */ /* 0x0005e40008019000 */
[----:B--2---:R-:W-:Y:S01]  /*b620*/  UMOV UR8, UR15 ;  /* 0x0000000f00087c82 */ /* 0x004fe20008000000 */
[----:B------:R-:W-:Y:S02]  /*b630*/  UMOV UR10, UR16 ;  /* 0x00000010000a7c82 */ /* 0x000fe40008000000 */
[----:B------:R2:W-:Y:S02]  /*b640*/  UTMALDG.4D [UR8], [UR4], desc[UR6] ;  /* 0x00000608040075b4 */ /* 0x0005e40008019000 */
[----:B--2---:R-:W-:Y:S01]  /*b650*/  UMOV UR8, UR17 ;  /* 0x0000001100087c82 */ /* 0x004fe20008000000 */
[----:B------:R-:W-:-:S02]  /*b660*/  UMOV UR10, UR14 ;  /* 0x0000000e000a7c82 */ /* 0x000fc40008000000 */
[----:B------:R2:W-:Y:S02]  /*b670*/  UTMALDG.4D [UR8], [UR4], desc[UR6] ;  /* 0x00000608040075b4 */ /* 0x0005e40008019000 */
[----:B--2---:R-:W-:Y:S01]  /*b680*/  NOP ;  /* 0x0000000000007918 */ /* 0x004fe20000000000 */
.L_x_41:
[----:B------:R-:W-:Y:S05]  /*b690*/  WARPSYNC.ALL ;  /* 0x0000000000007948 */ /* 0x000fea0003800000 */
[----:B------:R-:W-:Y:S01]  /*b6a0*/  BAR.SYNC.DEFER_BLOCKING 0x8, 0x1a0 ;  /* 0x0206800000007b1d */ /* 0x000fe20000010000 */
[----:B------:R-:W-:Y:S02]  /*b6b0*/  R2UR UR24, R23 ;  /* 0x00000000171872ca */ /* 0x000fe400000e0000 */
[----:B------:R-:W-:-:S13]  /*b6c0*/  ELECT P1, URZ, PT ;  /* 0x00000000003f782f */ /* 0x000fda0003820000 */
[----:B------:R-:W-:Y:S01]  /*b6d0*/  @P1 R2UR UR13, R19 ;  /* 0x00000000130d12ca */ /* 0x000fe200000e0000 */
[----:B------:R-:W-:Y:S01]  /*b6e0*/  UIADD3 UR4, UP0, UR36, 0x270, URZ ;  /* 0x0000027024047890 */ /* 0x000fe2000ff1e03f */
[C---:B------:R-:W-:Y:S01]  /*b6f0*/  @P1 R2UR UR12, R22.reuse ;  /* 0x00000000160c12ca */ /* 0x040fe200000e0000 */
[----:B------:R-:W-:Y:S01]  /*b700*/  UMOV UR6, 0x0 ;  /* 0x0000000000067882 */ /* 0x000fe20000000000 */
[----:B------:R-:W-:Y:S01]  /*b710*/  @P1 R2UR UR11, R9 ;  /* 0x00000000090b12ca */ /* 0x000fe200000e0000 */
[----:B------:R-:W-:Y:S01]  /*b720*/  UIADD3.X UR5, URZ, UR37, URZ, UP0, !UPT ;  /* 0x000000253f057290 */ /* 0x000fe200087fe43f */
[----:B------:R-:W-:Y:S01]  /*b730*/  @P1 R2UR UR21, R19 ;  /* 0x00000000131512ca */ /* 0x000fe200000e0000 */
[----:B------:R-:W-:Y:S01]  /*b740*/  UMOV UR7, 0x12f00000 ;  /* 0x12f0000000077882 */ /* 0x000fe20000000000 */
[----:B------:R-:W-:Y:S01]  /*b750*/  UMOV UR10, URZ ;  /* 0x0000003f000a7c82 */ /* 0x000fe20008000000 */
[----:B------:R-:W-:Y:S01]  /*b760*/  @P1 R2UR UR20, R22 ;  /* 0x00000000161412ca */ /* 0x000fe200000e0000 */
[----:B------:R-:W-:Y:S01]  /*b770*/  UMOV UR14, 0x0 ;  /* 0x00000000000e7882 */ /* 0x000fe20000000000 */
[----:B------:R-:W-:Y:S01]  /*b780*/  UIADD3 UR8, UR24, 0xda00, URZ ;  /* 0x0000da0018087890 */ /* 0x000fe2000fffe03f */
[----:B------:R-:W-:Y:S01]  /*b790*/  @P1 IMAD.MOV.U32 R4, RZ, RZ, 0x9000 ;  /* 0x00009000ff041424 */ /* 0x000fe200078e00ff */
[----:B------:R-:W-:Y:S01]  /*b7a0*/  UIADD3 UR9, UR24, 0x31c00, URZ ;  /* 0x00031c0018097890 */ /* 0x000fe2000fffe03f */
[----:B------:R-:W-:Y:S01]  /*b7b0*/  @P1 R2UR UR19, R9 ;  /* 0x00000000091312ca */ /* 0x000fe200000e0000 */
[----:B------:R-:W-:Y:S01]  /*b7c0*/  UIADD3 UR16, UR24, 0x10a00, URZ ;  /* 0x00010a0018107890 */ /* 0x000fe2000fffe03f */
[----:B------:R-:W-:Y:S01]  /*b7d0*/  BSSY B0, `(.L_x_45) ;  /* 0x0000014000007945 */ /* 0x000fe20003800000 */
[----:B------:R-:W-:Y:S01]  /*b7e0*/  UMOV UR15, 0x12f00000 ;  /* 0x12f00000000f7882 */ /* 0x000fe20000000000 */
[----:B------:R-:W-:Y:S01]  /*b7f0*/  UMOV UR18, 0x20 ;  /* 0x0000002000127882 */ /* 0x000fe20000000000 */
[----:B------:R-:W-:Y:S01]  /*b800*/  UMOV UR22, 0x0 ;  /* 0x0000000000167882 */ /* 0x000fe20000000000 */
[----:B------:R-:W-:Y:S01]  /*b810*/  UMOV UR17, UR9 ;  /* 0x0000000900117c82 */ /* 0x000fe20008000000 */
[----:B------:R2:W-:Y:S01]  /*b820*/  @P1 SYNCS.ARRIVE.TRANS64 RZ, [R23+URZ+0x31c00], R4 ;  /* 0x031c000417ff19a7 */ /* 0x0005e2000800003f */
[----:B------:R3:W-:Y:S01]  /*b830*/  UTMALDG.4D [UR8], [UR4], desc[UR6] ;  /* 0x00000608040075b4 */ /* 0x0007e20008019000 */
[----:B------:R-:W-:Y:S01]  /*b840*/  UMOV UR23, 0x12f00000 ;  /* 0x12f0000000177882 */ /* 0x000fe20000000000 */
[----:B------:R-:W-:-:S03]  /*b850*/  ISETP.GE.AND P2, PT, R28, 0x91, PT ;  /* 0x000000911c00780c */ /* 0x000fc60003f46270 */
[----:B------:R4:W-:Y:S01]  /*b860*/  UTMALDG.4D [UR16], [UR4], desc[UR14] ;  /* 0x00000e10040075b4 */ /* 0x0009e20008019000 */
[----:B--2---:R-:W-:-:S04]  /*b870*/  LOP3.LUT R4, R29, 0x1, RZ, 0xc, !PT ;  /* 0x000000011d047812 */ /* 0x004fc800078e0cff */
[----:B------:R-:W-:Y:S02]  /*b880*/  SHF.L.U32 R4, R4, 0x1f, RZ ;  /* 0x0000001f04047819 */ /* 0x000fe400000006ff */
[----:B---3--:R-:W-:Y:S01]  /*b890*/  @P1 R2UR UR13, R19 ;  /* 0x00000000130d12ca */ /* 0x008fe200000e0000 */
[----:B------:R-:W-:Y:S01]  /*b8a0*/  UIADD3 UR8, UR24, 0x13a00, URZ ;  /* 0x00013a0018087890 */ /* 0x000fe2000fffe03f */
[----:B------:R-:W-:Y:S01]  /*b8b0*/  @P1 R2UR UR12, R22 ;  /* 0x00000000160c12ca */ /* 0x000fe200000e0000 */
[----:B------:R-:W-:Y:S01]  /*b8c0*/  UMOV UR10, 0x40 ;  /* 0x00000040000a7882 */ /* 0x000fe20000000000 */
[----:B------:R-:W-:-:S13]  /*b8d0*/  @P1 R2UR UR11, R9 ;  /* 0x00000000090b12ca */ /* 0x000fda00000e0000 */
[----:B------:R4:W-:Y:S01]  /*b8e0*/  UTMALDG.4D [UR8], [UR4], desc[UR22] ;  /* 0x00001608040075b4 */ /* 0x0009e20008019000 */
[----:B------:R-:W2:Y:S02]  /*b8f0*/  SYNCS.PHASECHK.TRANS64.TRYWAIT P1, [R23+URZ+0x31c20], R4 ;  /* 0x031c2004170075a7 */ /* 0x000ea4000802017f */
[----:B--2-4-:R-:W-:Y:S05]  /*b900*/  @!P1 BRA `(.L_x_46) ;  /* 0x0000001c00f09947 */ /* 0x014fea0003800000 */
.L_x_97:
[----:B------:R-:W-:Y:S05]  /*b910*/  BSYNC B0 ;  /* 0x0000000000007941 */ /* 0x000fea0003800000 */
.L_x_45:
[----:B------:R-:W-:Y:S05]  /*b920*/  @!P2 BRA `(.L_x_47) ;  /* 0x000000140060a947 */ /* 0x000fea0003800000 */
[----:B--2---:R-:W-:Y:S01]  /*b930*/  IMAD.MOV.U32 R4, RZ, RZ, 0x1 ;  /* 0x00000001ff047424 */ /* 0x004fe200078e00ff */
[C---:B------:R-:W-:Y:S02]  /*b940*/  IADD3 R11, -R24.reuse, RZ, RZ ;  /* 0x000000ff180b7210 */ /* 0x040fe40007ffe1ff */
[----:B------:R-:W-:Y:S02]  /*b950*/  IADD3 R9, R24, -0x2, RZ ;  /* 0xfffffffe18097810 */ /* 0x000fe40007ffe0ff */
[----:B------:R-:W-:-:S05]  /*b960*/  VIADDMNMX R11, R11, R4, 0xffffffff, !PT ;  /* 0xffffffff0b0b7446 */ /* 0x000fca0007800104 */
[----:B------:R-:W-:-:S05]  /*b970*/  IMAD.IADD R4, R24, 0x1, R11 ;  /* 0x0000000118047824 */ /* 0x000fca00078e020b */
[----:B------:R-:W-:-:S04]  /*b980*/  LOP3.LUT R4, R4, 0x1, RZ, 0xc0, !PT ;  /* 0x0000000104047812 */ /* 0x000fc800078ec0ff */
[----:B------:R-:W-:-:S13]  /*b990*/  ISETP.NE.U32.AND P1, PT, R4, 0x1, PT ;  /* 0x000000010400780c */ /* 0x000fda0003f25070 */
[----:B------:R-:W-:Y:S05]  /*b9a0*/  @P1 BRA `(.L_x_48) ;  /* 0x0000000400b81947 */ /* 0x000fea0003800000 */
[----:B-1----:R-:W-:Y:S01]  /*b9b0*/  VIADD R12, R16, 0x1 ;  /* 0x00000001100c7836 */ /* 0x002fe20000000000 */
[----:B------:R-:W-:Y:S04]  /*b9c0*/  BSSY B0, `(.L_x_49) ;  /* 0x0000069000007945 */ /* 0x000fe80003800000 */
[----:B------:R-:W-:-:S04]  /*b9d0*/  ISETP.NE.AND P1, PT, R12, 0x2, PT ;  /* 0x000000020c00780c */ /* 0x000fc80003f25270 */
[----:B------:R-:W-:Y:S02]  /*b9e0*/  SEL R4, RZ, 0x1, P1 ;  /* 0x00000001ff047807 */ /* 0x000fe40000800000 */
[----:B------:R-:W-:Y:S02]  /*b9f0*/  SEL R12, R12, RZ, P1 ;  /* 0x000000ff0c0c7207 */ /* 0x000fe40000800000 */
[----:B------:R-:W-:Y:S01]  /*ba00*/  LOP3.LUT R13, R17, R4, RZ, 0x3c, !PT ;  /* 0x00000004110d7212 */ /* 0x000fe200078e3cff */
[----:B------:R-:W-:Y:S06]  /*ba10*/  @!P6 BRA `(.L_x_50) ;  /* 0x00000004008ce947 */ /* 0x000fec0003800000 */
[----:B------:R-:W-:Y:S01]  /*ba20*/  IMAD.MOV.U32 R4, RZ, RZ, R7 ;  /* 0x000000ffff047224 */ /* 0x000fe200078e0007 */
[----:B------:R-:W-:Y:S06]  /*ba30*/  @!P0 BRA `(.L_x_51) ;  /* 0x0000000000488947 */ /* 0x000fec0003800000 */
[----:B------:R-:W1:Y:S01]  /*ba40*/  LDC R15, c[0x0][0x41c] ;  /* 0x00010700ff0f7b82 */ /* 0x000e620000000800 */
[----:B------:R-:W-:Y:S01]  /*ba50*/  ULDC.64 UR4, c[0x0][0x408] ;  /* 0x0001020000047ab9 */ /* 0x000fe20000000a00 */
[----:B------:R-:W-:Y:S01]  /*ba60*/  ULDC.64 UR6, c[0x0][0x208] ;  /* 0x0000820000067ab9 */ /* 0x000fe20000000a00 */
[----:B-1----:R-:W-:-:S13]  /*ba70*/  ISETP.NE.AND P1, PT, R15, 0x1, PT ;  /* 0x000000010f00780c */ /* 0x002fda0003f25270 */
[----:B------:R-:W1:Y:S02]  /*ba80*/  @P1 LDC.64 R4, c[0x0][0x420] ;  /* 0x00010800ff041b82 */ /* 0x000e640000000a00 */
[----:B-1----:R-:W-:Y:S01]  /*ba90*/  @P1 IMAD.HI.U32 R14, R9, R4, RZ ;  /* 0x00000004090e1227 */ /* 0x002fe200078e00ff */
[----:B------:R-:W-:-:S04]  /*baa0*/  MOV R4, R9 ;  /* 0x0000000900047202 */ /* 0x000fc80000000f00 */
[----:B------:R-:W-:-:S04]  /*bab0*/  @P1 SHF.R.U32.HI R4, RZ, R5, R14 ;  /* 0x00000005ff041219 */ /* 0x000fc8000001160e */
[--C-:B------:R-:W-:Y:S01]  /*bac0*/  SHF.R.S32.HI R5, RZ, 0x1f, R4.reuse ;  /* 0x0000001fff057819 */ /* 0x100fe20000011404 */
[----:B------:R-:W-:-:S04]  /*bad0*/  IMAD.MOV R14, RZ, RZ, -R4 ;  /* 0x000000ffff0e7224 */ /* 0x000fc800078e0a04 */
[----:B------:R-:W-:Y:S02]  /*bae0*/  IMAD R9, R15, R14, R9 ;  /* 0x0000000e0f097224 */ /* 0x000fe400078e0209 */
[----:B------:R-:W-:Y:S02]  /*baf0*/  IMAD R15, R8, UR4, RZ ;  /* 0x00000004080f7c24 */ /* 0x000fe4000f8e02ff */
[----:B------:R-:W-:-:S04]  /*bb00*/  IMAD.WIDE.U32 R4, R6, UR4, R4 ;  /* 0x0000000406047c25 */ /* 0x000fc8000f8e0004 */
[----:B------:R-:W-:Y:S01]  /*bb10*/  IMAD R15, R6, UR5, R15 ;  /* 0x00000005060f7c24 */ /* 0x000fe2000f8e020f */
[----:B------:R-:W-:-:S03]  /*bb20*/  LEA R2, P1, R4, R2, 0x2 ;  /* 0x0000000204027211 */ /* 0x000fc600078210ff */
[----:B------:R-:W-:-:S05]  /*bb30*/  IMAD.IADD R5, R15, 0x1, R5 ;  /* 0x000000010f057824 */ /* 0x000fca00078e0205 */
[----:B------:R-:W-:-:S05]  /*bb40*/  LEA.HI.X R3, R4, R3, R5, 0x2, P1 ;  /* 0x0000000304037211 */ /* 0x000fca00008f1405 */
[----:B------:R1:W5:Y:S02]  /*bb50*/  LDG.E R4, desc[UR6][R2.64] ;  /* 0x0000000602047981 */ /* 0x000364000c1e1900 */
.L_x_51:
[----:B-1----:R-:W1:Y:S01]  /*bb60*/  S2R R2, SR_TID.X ;  /* 0x0000000000027919 */ /* 0x002e620000002100 */
[----:B------:R-:W-:Y:S02]  /*bb70*/  LEA R3, R12, R23, 0x3 ;  /* 0x000000170c037211 */ /* 0x000fe400078e18ff */
[----:B-1----:R-:W-:Y:S02]  /*bb80*/  LOP3.LUT R5, R2, 0x7f, RZ, 0xc0, !PT ;  /* 0x0000007f02057812 */ /* 0x002fe400078ec0ff */
[----:B------:R-:W-:Y:S02]  /*bb90*/  SHF.L.U32 R2, R13, 0x1f, RZ ;  /* 0x0000001f0d027819 */ /* 0x000fe400000006ff */
[----:B------:R-:W-:Y:S02]  /*bba0*/  ISETP.NE.AND P1, PT, R5, RZ, PT ;  /* 0x000000ff0500720c */ /* 0x000fe40003f25270 */
[----:B------:R-:W1:Y:S02]  /*bbb0*/  SYNCS.PHASECHK.TRANS64.TRYWAIT P2, [R3+URZ+0x31c40], R2 ;  /* 0x031c4002030075a7 */ /* 0x000e64000804017f */
[----:B-1----:R-:W-:Y:S09]  /*bbc0*/  @!P2 BRA `(.L_x_52) ;  /* 0x0000001c0054a947 */ /* 0x002ff20003800000 */
.L_x_98:
[----:B------:R-:W-:Y:S05]  /*bbd0*/  @P1 BRA `(.L_x_53) ;  /* 0x0000000000141947 */ /* 0x000fea0003800000 */
[----:B------:R-:W-:Y:S01]  /*bbe0*/  ISETP.NE.AND P2, PT, R27, RZ, PT ;  /* 0x000000ff1b00720c */ /* 0x000fe20003f45270 */
[----:B-1----:R-:W-:-:S04]  /*bbf0*/  IMAD.MOV.U32 R2, RZ, RZ, 0x6c00 ;  /* 0x00006c00ff027424 */ /* 0x002fc800078e00ff */
[----:B------:R2:W-:Y:S08]  /*bc00*/  SYNCS.ARRIVE.TRANS64 RZ, [R3+URZ+0x31c30], R2 ;  /* 0x031c300203ff79a7 */ /* 0x0005f0000800003f */
[----:B------:R-:W-:Y:S05]  /*bc10*/  @!P2 BRA `(.L_x_53) ;  /* 0x000000000004a947 */ /* 0x000fea0003800000 */
[----:B------:R-:W-:Y:S01]  /*bc20*/  BPT.TRAP 0x1 ;  /* 0x000000040000795c */ /* 0x000fe20000300000 */
.L_x_53:
[----:B-12---:R-:W-:Y:S01]  /*bc30*/  IMAD R2, R12, 0x6c00, R23 ;  /* 0x00006c000c027824 */ /* 0x006fe200078e0217 */
        /* <DEDUP_REMOVED lines=10> */
[----:B------:R-:W-:Y:S01]  /*bce0*/  VIADD R3, R23, 0x31c00 ;  /* 0x00031c0017037836 */ /* 0x000fe20000000000 */
[----:B------:R-:W-:Y:S01]  /*bcf0*/  UMOV UR16, 0x20 ;  /* 0x0000002000107882 */ /* 0x000fe20000000000 */
[----:B------:R-:W-:Y:S01]  /*bd00*/  UMOV UR17, 0x40 ;  /* 0x0000004000117882 */ /* 0x000fe20000000000 */
[----:B------:R-:W-:Y:S01]  /*bd10*/  UIADD3 UR9, UR9, 0x31c30, URZ ;  /* 0x00031c3009097890 */ /* 0x000fe2000fffe03f */
[----:B------:R-:W-:Y:S01]  /*bd20*/  SHF.L.U32 R5, R17, 0x1f, RZ ;  /* 0x0000001f11057819 */ /* 0x000fe200000006ff */
[----:B------:R-:W-:Y:S01]  /*bd30*/  UIMAD UR11, UR11, 0x90, URZ ;  /* 0x000000900b0b78a4 */ /* 0x000fe2000f8e023f */
[----:B------:R-:W-:Y:S01]  /*bd40*/  LEA R2, R16, R3, 0x3 ;  /* 0x0000000310027211 */ /* 0x000fe200078e18ff */
[----:B------:R-:W-:-:S02]  /*bd50*/  UIADD3 UR8, UR14, 0x16a00, URZ ;  /* 0x00016a000e087890 */ /* 0x000fc4000fffe03f */
[----:B------:R-:W-:Y:S02]  /*bd60*/  UIADD3 UR15, UR14, 0x18e00, URZ ;  /* 0x00018e000e0f7890 */ /* 0x000fe4000fffe03f */
[----:B------:R-:W-:-:S05]  /*bd70*/  UIADD3 UR14, UR14, 0x1b200, URZ ;  /* 0x0001b2000e0e7890 */ /* 0x000fca000fffe03f */
[----:B------:R1:W-:Y:S02]  /*bd80*/  UTMALDG.4D [UR8], [UR4], desc[UR6] ;  /* 0x00000608040075b4 */ /* 0x0003e40008019000 */
[----:B-1----:R-:W-:Y:S01]  /*bd90*/  UMOV UR8, UR15 ;  /* 0x0000000f00087c82 */ /* 0x002fe20008000000 */
[----:B------:R-:W-:Y:S02]  /*bda0*/  UMOV UR10, UR16 ;  /* 0x00000010000a7c82 */ /* 0x000fe40008000000 */
[----:B------:R1:W-:Y:S02]  /*bdb0*/  UTMALDG.4D [UR8], [UR4], desc[UR6] ;  /* 0x00000608040075b4 */ /* 0x0003e40008019000 */
[----:B-1----:R-:W-:Y:S01]  /*bdc0*/  UMOV UR8, UR14 ;  /* 0x0000000e00087c82 */ /* 0x002fe20008000000 */
[----:B------:R-:W-:Y:S02]  /*bdd0*/  UMOV UR10, UR17 ;  /* 0x00000011000a7c82 */ /* 0x000fe40008000000 */
[----:B------:R1:W-:Y:S01]  /*bde0*/  UTMALDG.4D [UR8], [UR4], desc[UR6] ;  /* 0x00000608040075b4 */ /* 0x0003e20008019000 */
[----:B------:R-:W2:Y:S02]  /*bdf0*/  SYNCS.PHASECHK.TRANS64.TRYWAIT P2, [R2+URZ+0x60], R5 ;  /* 0x00006005020075a7 */ /* 0x000ea4000804017f */
[----:B-12---:R-:W-:Y:S05]  /*be00*/  @!P2 BRA `(.L_x_54) ;  /* 0x0000001800d8a947 */ /* 0x006fea0003800000 */
.L_x_99:
[----:B------:R-:W-:Y:S05]  /*be10*/  @P1 BRA `(.L_x_55) ;  /* 0x0000000000181947 */ /* 0x000fea0003800000 */
[----:B------:R-:W-:Y:S01]  /*be20*/  ISETP.NE.AND P1, PT, R27, RZ, PT ;  /* 0x000000ff1b00720c */ /* 0x000fe20003f25270 */
[----:B-1----:R-:W-:Y:S02]  /*be30*/  IMAD R2, R16, 0x8, R23 ;  /* 0x0000000810027824 */ /* 0x002fe400078e0217 */
[----:B------:R-:W-:-:S04]  /*be40*/  IMAD.MOV.U32 R3, RZ, RZ, 0x6c00 ;  /* 0x00006c00ff037424 */ /* 0x000fc800078e00ff */
[----:B------:R2:W-:Y:S06]  /*be50*/  SYNCS.ARRIVE.TRANS64 RZ, [R2+URZ+0x31c50], R3 ;  /* 0x031c500302ff79a7 */ /* 0x0005ec000800003f */
[----:B------:R-:W-:Y:S05]  /*be60*/  @!P1 BRA `(.L_x_55) ;  /* 0x0000000000049947 */ /* 0x000fea0003800000 */
[----:B------:R-:W-:Y:S01]  /*be70*/  BPT.TRAP 0x1 ;  /* 0x000000040000795c */ /* 0x000fe20000300000 */
.L_x_55:
[C---:B--2---:R-:W-:Y:S01]  /*be80*/  IMAD R3, R16.reuse, 0x6c00, R23 ;  /* 0x00006c0010037824 */ /* 0x044fe200078e0217 */
[----:B-1----:R-:W-:Y:S01]  /*be90*/  LEA R2, R16, R23, 0x3 ;  /* 0x0000001710027211 */ /* 0x002fe200078e18ff */
[----:B------:R-:W-:Y:S01]  /*bea0*/  UIADD3 UR4, UP0, UR36, 0x470, URZ ;  /* 0x0000047024047890 */ /* 0x000fe2000ff1e03f */
[----:B------:R-:W-:Y:S01]  /*beb0*/  R2UR UR11, R18 ;  /* 0x00000000120b72ca */ /* 0x000fe200000e0000 */
[----:B------:R-:W-:Y:S01]  /*bec0*/  UMOV UR10, URZ ;  /* 0x0000003f000a7c82 */ /* 0x000fe20008000000 */
[----:B------:R-:W-:Y:S01]  /*bed0*/  R2UR UR15, R3 ;  /* 0x00000000030f72ca */ /* 0x000fe200000e0000 */
[----:B------:R-:W-:Y:S01]  /*bee0*/  UIADD3.X UR5, URZ, UR37, URZ, UP0, !UPT ;  /* 0x000000253f057290 */ /* 0x000fe200087fe43f */
[----:B------:R-:W-:Y:S01]  /*bef0*/  R2UR UR9, R2 ;  /* 0x00000000020972ca */ /* 0x000fe200000e0000 */
[----:B------:R-:W-:Y:S01]  /*bf00*/  UMOV UR6, 0x0 ;  /* 0x0000000000067882 */ /* 0x000fe20000000000 */
[----:B------:R-:W-:Y:S01]  /*bf10*/  R2UR UR13, R7 ;  /* 0x00000000070d72ca */ /* 0x000fe200000e0000 */
[----:B------:R-:W-:Y:S01]  /*bf20*/  UMOV UR7, 0x14f00000 ;  /* 0x14f0000000077882 */ /* 0x000fe20000000000 */
[----:B------:R-:W-:Y:S01]  /*bf30*/  R2UR UR12, R0 ;  /* 0x00000000000c72ca */ /* 0x000fe200000e0000 */
[----:B------:R-:W-:Y:S01]  /*bf40*/  UMOV UR16, 0x20 ;  /* 0x0000002000107882 */ /* 0x000fe20000000000 */
[----:B------:R-:W-:-:S02]  /*bf50*/  IMAD.MOV.U32 R7, RZ, RZ, R4 ;  /* 0x000000ffff077224 */ /* 0x000fc400078e0004 */
[----:B------:R-:W-:Y:S01]  /*bf60*/  IMAD.MOV.U32 R18, RZ, RZ, R9 ;  /* 0x000000ffff127224 */ /* 0x000fe200078e0009 */
[----:B------:R-:W-:Y:S02]  /*bf70*/  UIMAD UR11, UR11, 0x90, URZ ;  /* 0x000000900b0b78a4 */ /* 0x000fe4000f8e023f */
[----:B------:R-:W-:Y:S02]  /*bf80*/  UIADD3 UR8, UR15, 0x200, URZ ;  /* 0x000002000f087890 */ /* 0x000fe4000fffe03f */
[----:B------:R-:W-:Y:S02]  /*bf90*/  UIADD3 UR9, UR9, 0x31c50, URZ ;  /* 0x00031c5009097890 */ /* 0x000fe4000fffe03f */
[----:B------:R-:W-:Y:S02]  /*bfa0*/  UIADD3 UR14, UR15, 0x2600, URZ ;  /* 0x000026000f0e7890 */ /* 0x000fe4000fffe03f */
[----:B------:R-:W-:-:S05]  /*bfb0*/  UIADD3 UR15, UR15, 0x4a00, URZ ;  /* 0x00004a000f0f7890 */ /* 0x000fca000fffe03f */
[----:B------:R1:W-:Y:S02]  /*bfc0*/  UTMALDG.4D [UR8], [UR4], desc[UR6] ;  /* 0x00000608040075b4 */ /* 0x0003e40008019000 */
[----:B-1----:R-:W-:Y:S01]  /*bfd0*/  UMOV UR8, UR14 ;  /* 0x0000000e00087c82 */ /* 0x002fe20008000000 */
[----:B------:R-:W-:Y:S01]  /*bfe0*/  UMOV UR10, UR16 ;  /* 0x00000010000a7c82 */ /* 0x000fe20008000000 */
[----:B------:R-:W-:Y:S01]  /*bff0*/  UMOV UR14, 0x40 ;  /* 0x00000040000e7882 */ /* 0x000fe20000000000 */
[----:B------:R1:W-:Y:S02]  /*c000*/  UTMALDG.4D [UR8], [UR4], desc[UR6] ;  /* 0x00000608040075b4 */ /* 0x0003e40008019000 */
[----:B-1----:R-:W-:Y:S01]  /*c010*/  UMOV UR8, UR15 ;  /* 0x0000000f00087c82 */ /* 0x002fe20008000000 */
[----:B------:R-:W-:Y:S02]  /*c020*/  UMOV UR10, UR14 ;  /* 0x0000000e000a7c82 */ /* 0x000fe40008000000 */
[----:B------:R1:W-:Y:S02]  /*c030*/  UTMALDG.4D [UR8], [UR4], desc[UR6] ;  /* 0x00000608040075b4 */ /* 0x0003e40008019000 */
[----:B-1----:R-:W-:Y:S01]  /*c040*/  NOP ;  /* 0x0000000000007918 */ /* 0x002fe20000000000 */
.L_x_50:
[----:B------:R-:W-:Y:S05]  /*c050*/  BSYNC B0 ;  /* 0x0000000000007941 */ /* 0x000fea0003800000 */
.L_x_49:
[----:B------:R-:W-:Y:S01]  /*c060*/  IADD3 R9, R24, -0x3, RZ ;  /* 0xfffffffd18097810 */ /* 0x000fe20007ffe0ff */
[----:B------:R-:W-:Y:S02]  /*c070*/  IMAD.MOV.U32 R16, RZ, RZ, R12 ;  /* 0x000000ffff107224 */ /* 0x000fe400078e000c */
[----:B------:R-:W-:-:S07]  /*c080*/  IMAD.MOV.U32 R17, RZ, RZ, R13 ;  /* 0x000000ffff117224 */ /* 0x000fce00078e000d */
.L_x_48:
[----:B------:R-:W-:Y:S01]  /*c090*/  IADD3 R11, -R11, RZ, RZ ;  /* 0x000000ff0b0b7210 */ /* 0x000fe20007ffe1ff */
[----:B------:R-:W-:Y:S03]  /*c0a0*/  BSSY B0, `(.L_x_47) ;  /* 0x00000e0000007945 */ /* 0x000fe60003800000 */
[----:B------:R-:W-:-:S13]  /*c0b0*/  ISETP.NE.AND P1, PT, R10, R11, PT ;  /* 0x0000000b0a00720c */ /* 0x000fda0003f25270 */
[----:B------:R-:W-:Y:S05]  /*c0c0*/  @!P1 BRA `(.L_x_56) ;  /* 0x0000000c00749947 */ /* 0x000fea0003800000 */
[----:B------:R-:W-:-:S07]  /*c0d0*/  IMAD.MOV.U32 R4, RZ, RZ, R7 ;  /* 0x000000ffff047224 */ /* 0x000fce00078e0007 */
.L_x_71:
[----:B------:R-:W-:Y:S01]  /*c0e0*/  VIADD R10, R16, 0x1 ;  /* 0x00000001100a7836 */ /* 0x000fe20000000000 */
[----:B------:R-:W-:Y:S04]  /*c0f0*/  BSSY B1, `(.L_x_57) ;  /* 0x000006a000017945 */ /* 0x000fe80003800000 */
[----:B------:R-:W-:-:S04]  /*c100*/  ISETP.NE.AND P1, PT, R10, 0x2, PT ;  /* 0x000000020a00780c */ /* 0x000fc80003f25270 */
[----:B-12---:R-:W-:Y:S02]  /*c110*/  SEL R2, RZ, 0x1, P1 ;  /* 0x00000001ff027807 */ /* 0x006fe40000800000 */
[----:B------:R-:W-:Y:S02]  /*c120*/  SEL R10, R10, RZ, P1 ;  /* 0x000000ff0a0a7207 */ /* 0x000fe40000800000 */
[----:B------:R-:W-:Y:S01]  /*c130*/  LOP3.LUT R11, R17, R2, RZ, 0x3c, !PT ;  /* 0x00000002110b7212 */ /* 0x000fe200078e3cff */
[----:B------:R-:W-:Y:S06]  /*c140*/  @!P6 BRA `(.L_x_58) ;  /* 0x000000040090e947 */ /* 0x000fec0003800000 */
[----:B-1----:R-:W-:Y:S01]  /*c150*/  MOV R12, R9 ;  /* 0x00000009000c7202 */ /* 0x002fe20000000f00 */
[----:B------:R-:W-:Y:S06]  /*c160*/  @!P0 BRA `(.L_x_59) ;  /* 0x0000000000508947 */ /* 0x000fec0003800000 */
[----:B------:R-:W1:Y:S01]  /*c170*/  LDC R12, c[0x0][0x41c] ;  /* 0x00010700ff0c7b82 */ /* 0x000e620000000800 */
[----:B------:R-:W-:Y:S01]  /*c180*/  IMAD.MOV.U32 R13, RZ, RZ, R9 ;  /* 0x000000ffff0d7224 */ /* 0x000fe200078e0009 */
[----:B------:R-:W-:Y:S01]  /*c190*/  ULDC.64 UR4, c[0x0][0x408] ;  /* 0x0001020000047ab9 */ /* 0x000fe20000000a00 */
[----:B------:R-:W-:Y:S01]  /*c1a0*/  ULDC.64 UR6, c[0x0][0x208] ;  /* 0x0000820000067ab9 */ /* 0x000fe20000000a00 */
[----:B------:R-:W-:-:S04]  /*c1b0*/  IMAD R15, R8, UR4, RZ ;  /* 0x00000004080f7c24 */ /* 0x000fc8000f8e02ff */
[----:B------:R-:W2:Y:S01]  /*c1c0*/  LDC.64 R4, c[0x0][0x3f8] ;  /* 0x0000fe00ff047b82 */ /* 0x000ea20000000a00 */
[----:B------:R-:W-:Y:S01]  /*c1d0*/  IMAD R15, R6, UR5, R15 ;  /* 0x00000005060f7c24 */ /* 0x000fe2000f8e020f */
[----:B-1----:R-:W-:-:S13]  /*c1e0*/  ISETP.NE.AND P1, PT, R12, 0x1, PT ;  /* 0x000000010c00780c */ /* 0x002fda0003f25270 */
[----:B------:R-:W1:Y:S02]  /*c1f0*/  @P1 LDC.64 R2, c[0x0][0x420] ;  /* 0x00010800ff021b82 */ /* 0x000e640000000a00 */
[----:B-1----:R-:W-:-:S05]  /*c200*/  @P1 IMAD.HI.U32 R2, R9, R2, RZ ;  /* 0x0000000209021227 */ /* 0x002fca00078e00ff */
[----:B------:R-:W-:-:S04]  /*c210*/  @P1 SHF.R.U32.HI R13, RZ, R3, R2 ;  /* 0x00000003ff0d1219 */ /* 0x000fc80000011602 */
[--C-:B------:R-:W-:Y:S01]  /*c220*/  SHF.R.S32.HI R3, RZ, 0x1f, R13.reuse ;  /* 0x0000001fff037819 */ /* 0x100fe2000001140d */
[----:B------:R-:W-:-:S04]  /*c230*/  IMAD.MOV.U32 R2, RZ, RZ, R13 ;  /* 0x000000ffff027224 */ /* 0x000fc800078e000d */
[----:B------:R-:W-:-:S05]  /*c240*/  IMAD.WIDE.U32 R2, R6, UR4, R2 ;  /* 0x0000000406027c25 */ /* 0x000fca000f8e0002 */
[----:B------:R-:W-:Y:S02]  /*c250*/  IADD3 R3, R15, R3, RZ ;  /* 0x000000030f037210 */ /* 0x000fe40007ffe0ff */
[----:B--2---:R-:W-:-:S04]  /*c260*/  LEA R4, P1, R2, R4, 0x2 ;  /* 0x0000000402047211 */ /* 0x004fc800078210ff */
[----:B------:R-:W-:-:S05]  /*c270*/  LEA.HI.X R5, R2, R5, R3, 0x2, P1 ;  /* 0x0000000502057211 */ /* 0x000fca00008f1403 */
[----:B------:R1:W5:Y:S01]  /*c280*/  LDG.E R4, desc[UR6][R4.64] ;  /* 0x0000000604047981 */ /* 0x000362000c1e1900 */
[----:B------:R-:W-:-:S04]  /*c290*/  IMAD.MOV R2, RZ, RZ, -R13 ;  /* 0x000000ffff027224 */ /* 0x000fc800078e0a0d */
[----:B------:R-:W-:-:S07]  /*c2a0*/  IMAD R12, R12, R2, R9 ;  /* 0x000000020c0c7224 */ /* 0x000fce00078e0209 */
.L_x_59:
[----:B------:R-:W1:Y:S01]  /*c2b0*/  S2R R2, SR_TID.X ;  /* 0x0000000000027919 */ /* 0x000e620000002100 */
[----:B------:R-:W-:Y:S01]  /*c2c0*/  IMAD R3, R10, 0x8, R23 ;  /* 0x000000080a037824 */ /* 0x000fe200078e0217 */
[----:B-1----:R-:W-:Y:S02]  /*c2d0*/  LOP3.LUT R5, R2, 0x7f, RZ, 0xc0, !PT ;  /* 0x0000007f02057812 */ /* 0x002fe400078ec0ff */
[----:B------:R-:W-:Y:S02]  /*c2e0*/  SHF.L.U32 R2, R11, 0x1f, RZ ;  /* 0x0000001f0b027819 */ /* 0x000fe400000006ff */
[----:B------:R-:W-:Y:S02]  /*c2f0*/  ISETP.NE.AND P1, PT, R5, RZ, PT ;  /* 0x000000ff0500720c */ /* 0x000fe40003f25270 */
[----:B------:R-:W1:Y:S02]  /*c300*/  SYNCS.PHASECHK.TRANS64.TRYWAIT P2, [R3+URZ+0x31c40], R2 ;  /* 0x031c4002030075a7 */ /* 0x000e64000804017f */
[----:B-1----:R-:W-:Y:S09]  /*c310*/  @!P2 BRA `(.L_x_60) ;  /* 0x0000001400a8a947 */ /* 0x002ff20003800000 */
.L_x_100:
[----:B------:R-:W-:Y:S05]  /*c320*/  @P1 BRA `(.L_x_61) ;  /* 0x0000000000141947 */ /* 0x000fea0003800000 */
[----:B------:R-:W-:Y:S02]  /*c330*/  ISETP.NE.AND P2, PT, R27, RZ, PT ;  /* 0x000000ff1b00720c */ /* 0x000fe40003f45270 */
[----:B-1----:R-:W-:-:S04]  /*c340*/  MOV R2, 0x6c00 ;  /* 0x00006c0000027802 */ /* 0x002fc80000000f00 */
[----:B------:R2:W-:Y:S07]  /*c350*/  SYNCS.ARRIVE.TRANS64 RZ, [R3+URZ+0x31c30], R2 ;  /* 0x031c300203ff79a7 */ /* 0x0005ee000800003f */
[----:B------:R-:W-:Y:S05]  /*c360*/  @!P2 BRA `(.L_x_61) ;  /* 0x000000000004a947 */ /* 0x000fea0003800000 */
[----:B------:R-:W-:Y:S01]  /*c370*/  BPT.TRAP 0x1 ;  /* 0x000000040000795c */ /* 0x000fe20000300000 */
.L_x_61:
        /* <DEDUP_REMOVED lines=11> */
[----:B------:R-:W-:Y:S01]  /*c430*/  UMOV UR16, 0x20 ;  /* 0x0000002000107882 */ /* 0x000fe20000000000 */
[----:B------:R-:W-:Y:S01]  /*c440*/  VIADD R3, R23, 0x31c00 ;  /* 0x00031c0017037836 */ /* 0x000fe20000000000 */
[----:B------:R-:W-:Y:S01]  /*c450*/  UMOV UR17, 0x40 ;  /* 0x0000004000117882 */ /* 0x000fe20000000000 */
[----:B------:R-:W-:Y:S01]  /*c460*/  UIADD3 UR9, UR9, 0x31c30, URZ ;  /* 0x00031c3009097890 */ /* 0x000fe2000fffe03f */
[----:B------:R-:W-:Y:S01]  /*c470*/  SHF.L.U32 R17, R17, 0x1f, RZ ;  /* 0x0000001f11117819 */ /* 0x000fe200000006ff */
[----:B------:R-:W-:Y:S01]  /*c480*/  UIMAD UR11, UR11, 0x90, URZ ;  /* 0x000000900b0b78a4 */ /* 0x000fe2000f8e023f */
[----:B------:R-:W-:Y:S01]  /*c490*/  IMAD R2, R16, 0x8, R3 ;  /* 0x0000000810027824 */ /* 0x000fe200078e0203 */
        /* <DEDUP_REMOVED lines=12> */
.L_x_101:
[----:B------:R-:W-:Y:S05]  /*c560*/  @P1 BRA `(.L_x_63) ;  /* 0x0000000000141947 */ /* 0x000fea0003800000 */
[----:B------:R-:W-:Y:S02]  /*c570*/  ISETP.NE.AND P1, PT, R27, RZ, PT ;  /* 0x000000ff1b00720c */ /* 0x000fe40003f25270 */
[----:B------:R-:W-:-:S04]  /*c580*/  MOV R3, 0x6c00 ;  /* 0x00006c0000037802 */ /* 0x000fc80000000f00 */
[----:B------:R2:W-:Y:S07]  /*c590*/  SYNCS.ARRIVE.TRANS64 RZ, [R2+URZ+0x50], R3 ;  /* 0x0000500302ff79a7 */ /* 0x0005ee000800003f */
[----:B------:R-:W-:Y:S05]  /*c5a0*/  @!P1 BRA `(.L_x_63) ;  /* 0x0000000000049947 */ /* 0x000fea0003800000 */
[----:B------:R-:W-:Y:S01]  /*c5b0*/  BPT.TRAP 0x1 ;  /* 0x000000040000795c */ /* 0x000fe20000300000 */
.L_x_63:
[----:B------:R-:W-:Y:S01]  /*c5c0*/  IMAD R16, R16, 0x6c00, R23 ;  /* 0x00006c0010107824 */ /* 0x000fe200078e0217 */
        /* <DEDUP_REMOVED lines=10> */
[----:B------:R-:W-:Y:S01]  /*c670*/  UMOV UR17, 0x20 ;  /* 0x0000002000117882 */ /* 0x000fe20000000000 */
[----:B------:R-:W-:-:S02]  /*c680*/  IMAD.MOV.U32 R18, RZ, RZ, R12 ;  /* 0x000000ffff127224 */ /* 0x000fc400078e000c */
[----:B------:R-:W-:Y:S01]  /*c690*/  UIMAD UR11, UR11, 0x90, URZ ;  /* 0x000000900b0b78a4 */ /* 0x000fe2000f8e023f */
[----:B------:R-:W-:Y:S01]  /*c6a0*/  IMAD.MOV.U32 R7, RZ, RZ, R4 ;  /* 0x000000ffff077224 */ /* 0x000fe200078e0004 */
[----:B------:R-:W-:Y:S02]  /*c6b0*/  UIADD3 UR9, UR9, 0x50, URZ ;  /* 0x0000005009097890 */ /* 0x000fe4000fffe03f */
[----:B------:R-:W-:Y:S02]  /*c6c0*/  UIADD3 UR14, UR8, 0x200, URZ ;  /* 0x00000200080e7890 */ /* 0x000fe4000fffe03f */
[----:B------:R-:W-:Y:S02]  /*c6d0*/  UIADD3 UR15, UR8, 0x2600, URZ ;  /* 0x00002600080f7890 */ /* 0x000fe4000fffe03f */
[----:B------:R-:W-:-:S03]  /*c6e0*/  UIADD3 UR16, UR8, 0x4a00, URZ ;  /* 0x00004a0008107890 */ /* 0x000fc6000fffe03f */
[----:B------:R-:W-:Y:S01]  /*c6f0*/  UMOV UR8, UR14 ;  /* 0x0000000e00087c82 */ /* 0x000fe20008000000 */
[----:B------:R-:W-:Y:S01]  /*c700*/  UMOV UR14, 0x40 ;  /* 0x00000040000e7882 */ /* 0x000fe20000000000 */
[----:B------:R3:W-:Y:S02]  /*c710*/  UTMALDG.4D [UR8], [UR4], desc[UR6] ;  /* 0x00000608040075b4 */ /* 0x0007e40008019000 */
[----:B---3--:R-:W-:Y:S01]  /*c720*/  UMOV UR8, UR15 ;  /* 0x0000000f00087c82 */ /* 0x008fe20008000000 */
[----:B------:R-:W-:Y:S02]  /*c730*/  UMOV UR10, UR17 ;  /* 0x00000011000a7c82 */ /* 0x000fe40008000000 */
[----:B------:R3:W-:Y:S02]  /*c740*/  UTMALDG.4D [UR8], [UR4], desc[UR6] ;  /* 0x00000608040075b4 */ /* 0x0007e40008019000 */
[----:B---3--:R-:W-:Y:S01]  /*c750*/  UMOV UR8, UR16 ;  /* 0x0000001000087c82 */ /* 0x008fe20008000000 */
[----:B------:R-:W-:-:S02]  /*c760*/  UMOV UR10, UR14 ;  /* 0x0000000e000a7c82 */ /* 0x000fc40008000000 */
[----:B------:R3:W-:Y:S02]  /*c770*/  UTMALDG.4D [UR8], [UR4], desc[UR6] ;  /* 0x00000608040075b4 */ /* 0x0007e40008019000 */
[----:B---3--:R-:W-:Y:S01]  /*c780*/  NOP ;  /* 0x0000000000007918 */ /* 0x008fe20000000000 */
.L_x_58:
[----:B------:R-:W-:Y:S05]  /*c790*/  BSYNC B1 ;  /* 0x0000000000017941 */ /* 0x000fea0003800000 */
.L_x_57:
[----:B------:R-:W-:Y:S01]  /*c7a0*/  IADD3 R16, R10, 0x1, RZ ;  /* 0x000000010a107810 */ /* 0x000fe20007ffe0ff */
[----:B------:R-:W-:Y:S03]  /*c7b0*/  BSSY B1, `(.L_x_64) ;  /* 0x000006b000017945 */ /* 0x000fe60003800000 */
[----:B------:R-:W-:-:S04]  /*c7c0*/  ISETP.NE.AND P1, PT, R16, 0x2, PT ;  /* 0x000000021000780c */ /* 0x000fc80003f25270 */
[----:B-12---:R-:W-:Y:S02]  /*c7d0*/  SEL R2, RZ, 0x1, P1 ;  /* 0x00000001ff027807 */ /* 0x006fe40000800000 */
[----:B------:R-:W-:Y:S02]  /*c7e0*/  SEL R16, R16, RZ, P1 ;  /* 0x000000ff10107207 */ /* 0x000fe40000800000 */
[----:B------:R-:W-:Y:S01]  /*c7f0*/  LOP3.LUT R17, R11, R2, RZ, 0x3c, !PT ;  /* 0x000000020b117212 */ /* 0x000fe200078e3cff */
[----:B------:R-:W-:Y:S06]  /*c800*/  @!P6 BRA `(.L_x_65) ;  /* 0x000000040094e947 */ /* 0x000fec0003800000 */
[----:B------:R-:W-:Y:S01]  /*c810*/  VIADD R13, R9, 0xffffffff ;  /* 0xffffffff090d7836 */ /* 0x000fe20000000000 */
        /* <DEDUP_REMOVED lines=16> */
[----:B--2---:R-:W-:-:S04]  /*c920*/  LEA R4, P1, R2, R4, 0x2 ;  /* 0x0000000402047211 */ /* 0x004fc800078210ff */
[----:B------:R-:W-:-:S05]  /*c930*/  LEA.HI.X R5, R2, R5, R3, 0x2, P1 ;  /* 0x0000000502057211 */ /* 0x000fca00008f1403 */
[----:B------:R1:W5:Y:S01]  /*c940*/  LDG.E R4, desc[UR6][R4.64] ;  /* 0x0000000604047981 */ /* 0x000362000c1e1900 */
[----:B------:R-:W-:-:S04]  /*c950*/  IMAD.MOV R2, RZ, RZ, -R15 ;  /* 0x000000ffff027224 */ /* 0x000fc800078e0a0f */
[----:B------:R-:W-:-:S07]  /*c960*/  IMAD R13, R12, R2, R13 ;  /* 0x000000020c0d7224 */ /* 0x000fce00078e020d */
.L_x_66:
[----:B------:R-:W1:Y:S01]  /*c970*/  S2R R2, SR_TID.X ;  /* 0x0000000000027919 */ /* 0x000e620000002100 */
[----:B------:R-:W-:Y:S02]  /*c980*/  SHF.L.U32 R3, R17, 0x1f, RZ ;  /* 0x0000001f11037819 */ /* 0x000fe400000006ff */
[----:B-1----:R-:W-:Y:S02]  /*c990*/  LOP3.LUT R5, R2, 0x7f, RZ, 0xc0, !PT ;  /* 0x0000007f02057812 */ /* 0x002fe400078ec0ff */
[----:B------:R-:W-:Y:S02]  /*c9a0*/  LEA R2, R16, R23, 0x3 ;  /* 0x0000001710027211 */ /* 0x000fe400078e18ff */
[----:B------:R-:W-:Y:S02]  /*c9b0*/  ISETP.NE.AND P1, PT, R5, RZ, PT ;  /* 0x000000ff0500720c */ /* 0x000fe40003f25270 */
[----:B------:R-:W1:Y:S02]  /*c9c0*/  SYNCS.PHASECHK.TRANS64.TRYWAIT P2, [R2+URZ+0x31c40], R3 ;  /* 0x031c4003020075a7 */ /* 0x000e64000804017f */
[----:B-1----:R-:W-:Y:S09]  /*c9d0*/  @!P2 BRA `(.L_x_67) ;  /* 0x000000100020a947 */ /* 0x002ff20003800000 */
.L_x_102:
[----:B------:R-:W-:Y:S05]  /*c9e0*/  @P1 BRA `(.L_x_68) ;  /* 0x0000000000141947 */ /* 0x000fea0003800000 */
[----:B------:R-:W-:Y:S01]  /*c9f0*/  ISETP.NE.AND P2, PT, R27, RZ, PT ;  /* 0x000000ff1b00720c */ /* 0x000fe20003f45270 */
[----:B-1----:R-:W-:-:S04]  /*ca00*/  IMAD.MOV.U32 R3, RZ, RZ, 0x6c00 ;  /* 0x00006c00ff037424 */ /* 0x002fc800078e00ff */
[----:B------:R2:W-:Y:S08]  /*ca10*/  SYNCS.ARRIVE.TRANS64 RZ, [R2+URZ+0x31c30], R3 ;  /* 0x031c300302ff79a7 */ /* 0x0005f0000800003f */
[----:B------:R-:W-:Y:S05]  /*ca20*/  @!P2 BRA `(.L_x_68) ;  /* 0x000000000004a947 */ /* 0x000fea0003800000 */
[----:B------:R-:W-:Y:S01]  /*ca30*/  BPT.TRAP 0x1 ;  /* 0x000000040000795c */ /* 0x000fe20000300000 */
.L_x_68:
[----:B-12---:R-:W-:Y:S01]  /*ca40*/  IMAD R2, R16, 0x6c00, R23 ;  /* 0x00006c0010027824 */ /* 0x006fe200078e0217 */
[----:B------:R-:W-:Y:S01]  /*ca50*/  R2UR UR11, R13 ;  /* 0x000000000d0b72ca */ /* 0x000fe200000e0000 */
[----:B------:R-:W-:Y:S01]  /*ca60*/  VIADD R3, R23, 0x31c00 ;  /* 0x00031c0017037836 */ /* 0x000fe20000000000 */
[----:B------:R-:W-:Y:S01]  /*ca70*/  UIADD3 UR4, UP0, UR36, 0x370, URZ ;  /* 0x0000037024047890 */ /* 0x000fe2000ff1e03f */
[----:B------:R-:W-:Y:S01]  /*ca80*/  R2UR UR12, R0 ;  /* 0x00000000000c72ca */ /* 0x000fe200000e0000 */
[----:B------:R-:W-:Y:S01]  /*ca90*/  UMOV UR10, URZ ;  /* 0x0000003f000a7c82 */ /* 0x000fe20008000000 */
[----:B------:R-:W-:Y:S01]  /*caa0*/  R2UR UR8, R2 ;  /* 0x00000000020872ca */ /* 0x000fe200000e0000 */
[----:B------:R-:W-:Y:S01]  /*cab0*/  UIADD3.X UR5, URZ, UR37, URZ, UP0, !UPT ;  /* 0x000000253f057290 */ /* 0x000fe200087fe43f */
[----:B------:R-:W-:Y:S01]  /*cac0*/  LEA R2, R16, R3, 0x3 ;  /* 0x0000000310027211 */ /* 0x000fe200078e18ff */
[----:B------:R-:W-:Y:S01]  /*cad0*/  UMOV UR6, 0x0 ;  /* 0x0000000000067882 */ /* 0x000fe20000000000 */
[----:B-----5:R-:W-:Y:S01]  /*cae0*/  R2UR UR13, R4 ;  /* 0x00000000040d72ca */ /* 0x020fe200000e0000 */
[----:B------:R-:W-:Y:S01]  /*caf0*/  UMOV UR7, 0x14f00000 ;  /* 0x14f0000000077882 */ /* 0x000fe20000000000 */
[----:B------:R-:W-:Y:S01]  /*cb00*/  R2UR UR9, R2 ;  /* 0x00000000020972ca */ /* 0x000fe200000e0000 */
[----:B------:R-:W-:Y:S01]  /*cb10*/  UMOV UR17, 0x20 ;  /* 0x0000002000117882 */ /* 0x000fe20000000000 */
[----:B------:R-:W-:Y:S01]  /*cb20*/  UIMAD UR11, UR11, 0x90, URZ ;  /* 0x000000900b0b78a4 */ /* 0x000fe2000f8e023f */
[----:B------:R-:W-:Y:S01]  /*cb30*/  SHF.L.U32 R11, R11, 0x1f, RZ ;  /* 0x0000001f0b0b7819 */ /* 0x000fe200000006ff */
[----:B------:R-:W-:Y:S01]  /*cb40*/  UMOV UR18, 0x40 ;  /* 0x0000004000127882 */ /* 0x000fe20000000000 */
[----:B------:R-:W-:-:S02]  /*cb50*/  IMAD R2, R10, 0x8, R3 ;  /* 0x000000080a027824 */ /* 0x000fc400078e0203 */
[----:B------:R-:W-:Y:S02]  /*cb60*/  UIADD3 UR14, UR8, 0x16a00, URZ ;  /* 0x00016a00080e7890 */ /* 0x000fe4000fffe03f */
[----:B------:R-:W-:Y:S02]  /*cb70*/  UIADD3 UR15, UR8, 0x18e00, URZ ;  /* 0x00018e00080f7890 */ /* 0x000fe4000fffe03f */
[----:B------:R-:W-:Y:S02]  /*cb80*/  UIADD3 UR16, UR8, 0x1b200, URZ ;  /* 0x0001b20008107890 */ /* 0x000fe4000fffe03f */
[----:B------:R-:W-:Y:S01]  /*cb90*/  UIADD3 UR9, UR9, 0x30, URZ ;  /* 0x0000003009097890 */ /* 0x000fe2000fffe03f */
[----:B------:R-:W-:-:S08]  /*cba0*/  UMOV UR8, UR14 ;  /* 0x0000000e00087c82 */ /* 0x000fd00008000000 */
        /* <DEDUP_REMOVED lines=9> */
.L_x_103:
[----:B------:R-:W-:Y:S05]  /*cc40*/  @P1 BRA `(.L_x_70) ;  /* 0x0000000000141947 */ /* 0x000fea0003800000 */
[----:B------:R-:W-:Y:S01]  /*cc50*/  ISETP.NE.AND P1, PT, R27, RZ, PT ;  /* 0x000000ff1b00720c */ /* 0x000fe20003f25270 */
[----:B------:R-:W-:-:S04]  /*cc60*/  IMAD.MOV.U32 R3, RZ, RZ, 0x6c00 ;  /* 0x00006c00ff037424 */ /* 0x000fc800078e00ff */
[----:B------:R2:W-:Y:S08]  /*cc70*/  SYNCS.ARRIVE.TRANS64 RZ, [R2+URZ+0x50], R3 ;  /* 0x0000500302ff79a7 */ /* 0x0005f0000800003f */
[----:B------:R-:W-:Y:S05]  /*cc80*/  @!P1 BRA `(.L_x_70) ;  /* 0x0000000000049947 */ /* 0x000fea0003800000 */
[----:B------:R-:W-:Y:S01]  /*cc90*/  BPT.TRAP 0x1 ;  /* 0x000000040000795c */ /* 0x000fe20000300000 */
.L_x_70:
        /* <DEDUP_REMOVED lines=12> */
[----:B------:R-:W-:Y:S01]  /*cd60*/  MOV R18, R13 ;  /* 0x0000000d00127202 */ /* 0x000fe20000000f00 */
[----:B------:R-:W-:Y:S01]  /*cd70*/  IMAD.MOV.U32 R7, RZ, RZ, R4 ;  /* 0x000000ffff077224 */ /* 0x000fe200078e0004 */
[----:B------:R-:W-:-:S02]  /*cd80*/  UIMAD UR11, UR11, 0x90, URZ ;  /* 0x000000900b0b78a4 */ /* 0x000fc4000f8e023f */
[----:B------:R-:W-:Y:S02]  /*cd90*/  UIADD3 UR9, UR9, 0x50, URZ ;  /* 0x0000005009097890 */ /* 0x000fe4000fffe03f */
[----:B------:R-:W-:Y:S02]  /*cda0*/  UIADD3 UR8, UR15, 0x200, URZ ;  /* 0x000002000f087890 */ /* 0x000fe4000fffe03f */
[----:B------:R-:W-:Y:S02]  /*cdb0*/  UIADD3 UR14, UR15, 0x2600, URZ ;  /* 0x000026000f0e7890 */ /* 0x000fe4000fffe03f */
[----:B------:R-:W-:-:S05]  /*cdc0*/  UIADD3 UR15, UR15, 0x4a00, URZ ;  /* 0x00004a000f0f7890 */ /* 0x000fca000fffe03f */
[----:B------:R3:W-:Y:S02]  /*cdd0*/  UTMALDG.4D [UR8], [UR4], desc[UR6] ;  /* 0x00000608040075b4 */ /* 0x0007e40008019000 */
[----:B---3--:R-:W-:Y:S01]  /*cde0*/  UMOV UR8, UR14 ;  /* 0x0000000e00087c82 */ /* 0x008fe20008000000 */
[----:B------:R-:W-:Y:S01]  /*cdf0*/  UMOV UR10, UR16 ;  /* 0x00000010000a7c82 */ /* 0x000fe20008000000 */
[----:B------:R-:W-:Y:S01]  /*ce00*/  UMOV UR14, 0x40 ;  /* 0x00000040000e7882 */ /* 0x000fe20000000000 */
[----:B------:R3:W-:Y:S02]  /*ce10*/  UTMALDG.4D [UR8], [UR4], desc[UR6] ;  /* 0x00000608040075b4 */ /* 0x0007e40008019000 */
[----:B---3--:R-:W-:Y:S01]  /*ce20*/  UMOV UR8, UR15 ;  /* 0x0000000f00087c82 */ /* 0x008fe20008000000 */
[----:B------:R-:W-:Y:S02]  /*ce30*/  UMOV UR10, UR14 ;  /* 0x0000000e000a7c82 */ /* 0x000fe40008000000 */
[----:B------:R3:W-:Y:S02]  /*ce40*/  UTMALDG.4D [UR8], [UR4], desc[UR6] ;  /* 0x00000608040075b4 */ /* 0x0007e40008019000 */
[----:B---3--:R-:W-:Y:S01]  /*ce50*/  NOP ;  /* 0x0000000000007918 */ /* 0x008fe20000000000 */
.L_x_65:
[----:B------:R-:W-:Y:S05]  /*ce60*/  BSYNC B1 ;  /* 0x0000000000017941 */ /* 0x000fea0003800000 */
.L_x_64:
[C---:B------:R-:W-:Y:S01]  /*ce70*/  ISETP.GT.AND P1, PT, R9.reuse, 0x1, PT ;  /* 0x000000010900780c */ /* 0x040fe20003f24270 */
[----:B------:R-:W-:-:S12]  /*ce80*/  VIADD R9, R9, 0xfffffffe ;  /* 0xfffffffe09097836 */ /* 0x000fd80000000000 */
[----:B------:R-:W-:Y:S05]  /*ce90*/  @P1 BRA `(.L_x_71) ;  /* 0xfffffff000901947 */ /* 0x000fea000383ffff */
.L_x_56:
[----:B------:R-:W-:Y:S05]  /*cea0*/  BSYNC B0 ;  /* 0x0000000000007941 */ /* 0x000fea0003800000 */
.L_x_47:
[----:B------:R-:W-:Y:S04]  /*ceb0*/  BSSY B0, `(.L_x_72) ;  /* 0x000002a000007945 */ /* 0x000fe80003800000 */
[----:B------:R-:W-:Y:S05]  /*cec0*/  @!P6 BRA `(.L_x_73) ;  /* 0x0000000000a0e947 */ /* 0x000fea0003800000 */
[----:B-12---:R-:W1:Y:S01]  /*ced0*/  S2R R2, SR_TID.X ;  /* 0x0000000000027919 */ /* 0x006e620000002100 */
[----:B------:R-:W-:Y:S02]  /*cee0*/  LEA R3, R16, R23, 0x3 ;  /* 0x0000001710037211 */ /* 0x000fe400078e18ff */
[----:B-1----:R-:W-:Y:S02]  /*cef0*/  LOP3.LUT R4, R2, 0x7f, RZ, 0xc0, !PT ;  /* 0x0000007f02047812 */ /* 0x002fe400078ec0ff */
[----:B------:R-:W-:Y:S02]  /*cf00*/  SHF.L.U32 R2, R17, 0x1f, RZ ;  /* 0x0000001f11027819 */ /* 0x000fe400000006ff */
[----:B------:R-:W-:Y:S02]  /*cf10*/  ISETP.NE.AND P1, PT, R4, RZ, PT ;  /* 0x000000ff0400720c */ /* 0x000fe40003f25270 */
[----:B------:R-:W1:Y:S02]  /*cf20*/  SYNCS.PHASECHK.TRANS64.TRYWAIT P0, [R3+URZ+0x31c60], R2 ;  /* 0x031c6002030075a7 */ /* 0x000e64000800017f */
[----:B-1----:R-:W-:Y:S09]  /*cf30*/  @!P0 BRA `(.L_x_74) ;  /* 0x0000000800f08947 */ /* 0x002ff20003800000 */
.L_x_104:
[----:B------:R-:W-:Y:S05]  /*cf40*/  @P1 BRA `(.L_x_75) ;  /* 0x0000000000141947 */ /* 0x000fea0003800000 */
[----:B------:R-:W-:Y:S01]  /*cf50*/  ISETP.NE.AND P0, PT, R27, RZ, PT ;  /* 0x000000ff1b00720c */ /* 0x000fe20003f05270 */
[----:B-1----:R-:W-:-:S04]  /*cf60*/  IMAD.MOV.U32 R2, RZ, RZ, 0x6c00 ;  /* 0x00006c00ff027424 */ /* 0x002fc800078e00ff */
[----:B------:R2:W-:Y:S08]  /*cf70*/  SYNCS.ARRIVE.TRANS64 RZ, [R3+URZ+0x31c50], R2 ;  /* 0x031c500203ff79a7 */ /* 0x0005f0000800003f */
[----:B------:R-:W-:Y:S05]  /*cf80*/  @!P0 BRA `(.L_x_75) ;  /* 0x0000000000048947 */ /* 0x000fea0003800000 */
[----:B------:R-:W-:Y:S01]  /*cf90*/  BPT.TRAP 0x1 ;  /* 0x000000040000795c */ /* 0x000fe20000300000 */
.L_x_75:
        /* <DEDUP_REMOVED lines=11> */
[----:B------:R-:W-:-:S03]  /*d050*/  UMOV UR17, 0x20 ;  /* 0x0000002000117882 */ /* 0x000fc60000000000 */
[----:B------:R-:W-:Y:S02]  /*d060*/  UIMAD UR11, UR11, 0x90, URZ ;  /* 0x000000900b0b78a4 */ /* 0x000fe4000f8e023f */
        /* <DEDUP_REMOVED lines=14> */
.L_x_73:
[----:B------:R-:W-:Y:S05]  /*d150*/  BSYNC B0 ;  /* 0x0000000000007941 */ /* 0x000fea0003800000 */
.L_x_72:
[----:B------:R-:W-:Y:S01]  /*d160*/  IADD3 R26, R26, UR38, RZ ;  /* 0x000000261a1a7c10 */ /* 0x000fe2000fffe0ff */
[----:B------:R-:W-:Y:S01]  /*d170*/  ULDC UR4, c[0x0][0xda4] ;  /* 0x0003690000047ab9 */ /* 0x000fe20000000800 */
[----:B------:R-:W-:Y:S02]  /*d180*/  VIADD R16, R16, 0x1 ;  /* 0x0000000110107836 */ /* 0x000fe40000000000 */
[----:B------:R-:W-:Y:S01]  /*d190*/  ISETP.GE.AND P1, PT, R26, UR4, PT ;  /* 0x000000041a007c0c */ /* 0x000fe2000bf26270 */
[----:B------:R-:W-:Y:S02]  /*d1a0*/  VIADD R29, R29, 0x1 ;  /* 0x000000011d1d7836 */ /* 0x000fe40000000000 */
[----:B------:R-:W-:-:S04]  /*d1b0*/  ISETP.NE.AND P0, PT, R16, 0x2, PT ;  /* 0x000000021000780c */ /* 0x000fc80003f05270 */
[----:B------:R-:W-:Y:S02]  /*d1c0*/  SEL R0, RZ, 0x1, P0 ;  /* 0x00000001ff007807 */ /* 0x000fe40000000000 */
[----:B------:R-:W-:Y:S02]  /*d1d0*/  SEL R16, R16, RZ, P0 ;  /* 0x000000ff10107207 */ /* 0x000fe40000000000 */
[----:B------:R-:W-:Y:S02]  /*d1e0*/  LOP3.LUT R17, R17, R0, RZ, 0x3c, !PT ;  /* 0x0000000011117212 */ /* 0x000fe400078e3cff */
[----:B------:R-:W-:Y:S05]  /*d1f0*/  @!P1 BRA `(.L_x_76) ;  /* 0xffffffd400c09947 */ /* 0x000fea000383ffff */
[----:B------:R-:W-:-:S07]  /*d200*/  LOP3.LUT R29, R29, 0x1, RZ, 0xc, !PT ;  /* 0x000000011d1d7812 */ /* 0x000fce00078e0cff */
.L_x_32:
[----:B-12---:R-:W1:Y:S01]  /*d210*/  S2R R3, SR_CgaCtaId ;  /* 0x0000000000037919 */ /* 0x006e620000008800 */
[----:B------:R-:W-:Y:S01]  /*d220*/  MOV R0, 0x400 ;  /* 0x0000040000007802 */ /* 0x000fe20000000f00 */
[----:B------:R-:W-:Y:S01]  /*d230*/  BSSY B0, `(.L_x_77) ;  /* 0x0000005000007945 */ /* 0x000fe20003800000 */
[----:B------:R-:W-:Y:S02]  /*d240*/  SHF.L.U32 R29, R29, 0x1f, RZ ;  /* 0x0000001f1d1d7819 */ /* 0x000fe400000006ff */
[----:B-1----:R-:W-:-:S04]  /*d250*/  LEA R8, R3, R0, 0x18 ;  /* 0x0000000003087211 */ /* 0x002fc800078ec0ff */
[----:B------:R-:W1:Y:S02]  /*d260*/  SYNCS.PHASECHK.TRANS64.TRYWAIT P0, [R8+URZ+0x31c20], R29 ;  /* 0x031c201d080075a7 */ /* 0x000e64000800017f */
[----:B-1----:R-:W-:Y:S05]  /*d270*/  @!P0 BRA `(.L_x_78) ;  /* 0x0000000800348947 */ /* 0x002fea0003800000 */
.L_x_105:
[----:B------:R-:W-:Y:S05]  /*d280*/  BSYNC B0 ;  /* 0x0000000000007941 */ /* 0x000fea0003800000 */
.L_x_77:
[----:B------:R-:W-:-:S03]  /*d290*/  UMOV UR4, 0xffffffff ;  /* 0xffffffff00047882 */ /* 0x000fc60000000000 */
[----:B------:R-:W-:Y:S05]  /*d2a0*/  BRA.DIV UR4, `(.L_x_79) ;  /* 0x0000000a043c7947 */ /* 0x000fea000b800000 */
[----:B------:R-:W2:Y:S02]  /*d2b0*/  S2R R0, SR_TID.X ;  /* 0x0000000000007919 */ /* 0x000ea40000002100 */
[----:B--2---:R-:W-:-:S04]  /*d2c0*/  SHF.R.U32.HI R0, RZ, 0x5, R0 ;  /* 0x00000005ff007819 */ /* 0x004fc80000011600 */
[----:B------:R-:W-:-:S05]  /*d2d0*/  LOP3.LUT R0, R0, 0x3, RZ, 0xc0, !PT ;  /* 0x0000000300007812 */ /* 0x000fca00078ec0ff */
[----:B------:R2:W3:Y:S02]  /*d2e0*/  SHFL.IDX PT, R14, R0, RZ, 0x1f ;  /* 0x00001fff000e7589 */ /* 0x0004e400000e0000 */
.L_x_108:
[----:B---3--:R-:W-:Y:S01]  /*d2f0*/  ISETP.NE.AND P0, PT, R14, RZ, PT ;  /* 0x000000ff0e00720c */ /* 0x008fe20003f05270 */
[----:B------:R-:W-:-:S12]  /*d300*/  BSSY B0, `(.L_x_80) ;  /* 0x0000024000007945 */ /* 0x000fd80003800000 */
[----:B------:R-:W-:Y:S05]  /*d310*/  @P0 BRA `(.L_x_81) ;  /* 0x0000000000880947 */ /* 0x000fea0003800000 */
[----:B------:R-:W-:-:S03]  /*d320*/  UMOV UR4, 0xffffffff ;  /* 0xffffffff00047882 */ /* 0x000fc60000000000 */
[----:B------:R-:W-:Y:S05]  /*d330*/  BRA.DIV UR4, `(.L_x_82) ;  /* 0x0000000a044c7947 */ /* 0x000fea000b800000 */
[----:B------:R-:W-:-:S13]  /*d340*/  ELECT P6, URZ, PT ;  /* 0x00000000003f782f */ /* 0x000fda00038c0000 */
.L_x_111:
[----:B------:R-:W-:Y:S05]  /*d350*/  @!P6 BRA `(.L_x_81) ;  /* 0x000000000078e947 */ /* 0x000fea0003800000 */
[----:B--2---:R-:W2:Y:S02]  /*d360*/  LDL.LU R0, [R1] ;  /* 0x0000000001007983 */ /* 0x004ea40000300800 */
[----:B--2---:R-:W-:-:S04]  /*d370*/  LOP3.LUT R0, R0, 0x2, RZ, 0xfc, !PT ;  /* 0x0000000200007812 */ /* 0x004fc800078efcff */
[----:B------:R-:W-:-:S13]  /*d380*/  ISETP.NE.AND P2, PT, R0, 0x3, PT ;  /* 0x000000030000780c */ /* 0x000fda0003f45270 */
[----:B------:R-:W-:Y:S05]  /*d390*/  @!P2 BRA `(.L_x_83) ;  /* 0x000000000004a947 */ /* 0x000fea0003800000 */
[----:B------:R-:W-:Y:S01]  /*d3a0*/  BPT.TRAP 0x1 ;  /* 0x000000040000795c */ /* 0x000fe20000300000 */
.L_x_83:
[----:B------:R-:W-:Y:S01]  /*d3b0*/  VIADD R3, R8, 0x31c40 ;  /* 0x00031c4008037836 */ /* 0x000fe20000000000 */
[----:B------:R-:W-:Y:S01]  /*d3c0*/  SHF.L.U32 R4, R17, 0x1f, RZ ;  /* 0x0000001f11047819 */ /* 0x000fe200000006ff */
[----:B------:R-:W-:-:S03]  /*d3d0*/  VIADD R0, R16, 0x1 ;  /* 0x0000000110007836 */ /* 0x000fc60000000000 */
[----:B------:R-:W-:Y:S02]  /*d3e0*/  LEA R5, R16, R3, 0x3 ;  /* 0x0000000310057211 */ /* 0x000fe400078e18ff */
[C---:B------:R-:W-:Y:S02]  /*d3f0*/  ISETP.NE.AND P1, PT, R0.reuse, 0x2, PT ;  /* 0x000000020000780c */ /* 0x040fe40003f25270 */
[----:B------:R-:W2:Y:S02]  /*d400*/  SYNCS.PHASECHK.TRANS64.TRYWAIT P0, [R5+URZ], R4 ;  /* 0x00000004050075a7 */ /* 0x000ea4000800017f */
[----:B------:R-:W-:Y:S02]  /*d410*/  SEL R2, RZ, 0x1, P1 ;  /* 0x00000001ff027807 */ /* 0x000fe40000800000 */
[----:B------:R-:W-:Y:S02]  /*d420*/  SEL R6, R0, RZ, P1 ;  /* 0x000000ff00067207 */ /* 0x000fe40000800000 */
[----:B------:R-:W-:-:S03]  /*d430*/  LOP3.LUT R0, R17, R2, RZ, 0x3c, !PT ;  /* 0x0000000211007212 */ /* 0x000fc600078e3cff */
[----:B------:R-:W-:Y:S01]  /*d440*/  IMAD R3, R6, 0x8, R3 ;  /* 0x0000000806037824 */ /* 0x000fe200078e0203 */
[----:B------:R-:W-:Y:S01]  /*d450*/  SHF.L.U32 R0, R0, 0x1f, RZ ;  /* 0x0000001f00007819 */ /* 0x000fe200000006ff */
[----:B--2---:R-:W-:Y:S06]  /*d460*/  @!P0 BRA `(.L_x_84) ;  /* 0x0000000800208947 */ /* 0x004fec0003800000 */
.L_x_112:
[----:B------:R-:W3:Y:S02]  /*d470*/  SYNCS.PHASECHK.TRANS64.TRYWAIT P0, [R3+URZ], R0 ;  /* 0x00000000030075a7 */ /* 0x000ee4000800017f */
[----:B---3--:R-:W-:Y:S05]  /*d480*/  @!P0 BRA `(.L_x_85) ;  /* 0x00000008002c8947 */ /* 0x008fea0003800000 */
.L_x_113:
[----:B------:R-:W-:Y:S05]  /*d490*/  @!P2 BRA `(.L_x_86) ;  /* 0x000000000004a947 */ /* 0x000fea0003800000 */
[----:B------:R-:W-:Y:S01]  /*d4a0*/  BPT.TRAP 0x1 ;  /* 0x000000040000795c */ /* 0x000fe20000300000 */
.L_x_86:
[----:B---3--:R-:W-:-:S05]  /*d4b0*/  IADD3 R3, R8, 0x31c60, RZ ;  /* 0x00031c6008037810 */ /* 0x008fca0007ffe0ff */
[----:B--2---:R-:W-:-:S04]  /*d4c0*/  IMAD R5, R16, 0x8, R3 ;  /* 0x0000000810057824 */ /* 0x004fc800078e0203 */
[----:B------:R-:W2:Y:S02]  /*d4d0*/  SYNCS.PHASECHK.TRANS64.TRYWAIT P0, [R5+URZ], R4 ;  /* 0x00000004050075a7 */ /* 0x000ea4000800017f */
[----:B--2---:R-:W-:Y:S05]  /*d4e0*/  @!P0 BRA `(.L_x_87) ;  /* 0x0000000800288947 */ /* 0x004fea0003800000 */
.L_x_114:
[----:B------:R-:W-:-:S07]  /*d4f0*/  IMAD R3, R6, 0x8, R3 ;  /* 0x0000000806037824 */ /* 0x000fce00078e0203 */
.L_x_88:
[----:B---3--:R3:W4:Y:S02]  /*d500*/  SYNCS.PHASECHK.TRANS64.TRYWAIT P0, [R3+URZ], R0 ;  /* 0x00000000030075a7 */ /* 0x008724000800017f */
[----:B----4-:R-:W-:Y:S05]  /*d510*/  @!P0 NANOSLEEP.SYNCS 0x989680 ;  /* 0x009896800000895d */ /* 0x010fea0003900000 */
[----:B------:R-:W4:Y:S02]  /*d520*/  @!P0 SYNCS.PHASECHK.TRANS64 P0, [R3+URZ], R0 ;  /* 0x00000000030085a7 */ /* 0x000f24000800007f */
[----:B----4-:R-:W-:Y:S05]  /*d530*/  @!P0 BRA `(.L_x_88) ;  /* 0xfffffffc00f08947 */ /* 0x010fea000383ffff */
.L_x_81:
[----:B------:R-:W-:Y:S05]  /*d540*/  BSYNC B0 ;  /* 0x0000000000007941 */ /* 0x000fea0003800000 */
.L_x_80:
[----:B------:R-:W-:Y:S05]  /*d550*/  EXIT ;  /* 0x000000000000794d */ /* 0x000fea0003800000 */
.L_x_10:
[----:B-1----:R-:W-:-:S04]  /*d560*/  MOV R3, UR39 ;  /* 0x0000002700037c02 */ /* 0x002fc80008000f00 */
[----:B------:R1:W2:Y:S03]  /*d570*/  SYNCS.PHASECHK.TRANS64.TRYWAIT P1, [R3+URZ+0x31c00], R0 ;  /* 0x031c0000030075a7 */ /* 0x0002a6000802017f */
[----:B--2---:R-:W-:Y:S05]  /*d580*/  @!P1 NANOSLEEP.SYNCS 0x989680 ;  /* 0x009896800000995d */ /* 0x004fea0003900000 */
[----:B------:R-:W2:Y:S02]  /*d590*/  @!P1 SYNCS.PHASECHK.TRANS64 P1, [R3+URZ+0x31c00], R0 ;  /* 0x031c0000030095a7 */ /* 0x000ea4000802007f */
[----:B--2---:R-:W-:Y:S05]  /*d5a0*/  @!P1 BRA `(.L_x_10) ;  /* 0xfffffffc00ec9947 */ /* 0x004fea000383ffff */
[----:B------:R-:W-:Y:S05]  /*d5b0*/  BRA `(.L_x_89) ;  /* 0xffffff3c00287947 */ /* 0x000fea000383ffff */
.L_x_14:
[----:B--2---:R2:W3:Y:S02]  /*d5c0*/  SYNCS.PHASECHK.TRANS64.TRYWAIT P2, [R0+URZ+0x31c30], R3 ;  /* 0x031c3003000075a7 */ /* 0x0044e4000804017f */
[----:B---3--:R-:W-:Y:S05]  /*d5d0*/  @!P2 NANOSLEEP.SYNCS 0x989680 ;  /* 0x009896800000a95d */ /* 0x008fea0003900000 */
[----:B------:R-:W3:Y:S02]  /*d5e0*/  @!P2 SYNCS.PHASECHK.TRANS64 P2, [R0+URZ+0x31c30], R3 ;  /* 0x031c30030000a5a7 */ /* 0x000ee4000804007f */
[----:B---3--:R-:W-:Y:S05]  /*d5f0*/  @!P2 BRA `(.L_x_14) ;  /* 0xfffffffc00f0a947 */ /* 0x008fea000383ffff */
[----:B------:R-:W-:Y:S05]  /*d600*/  BRA `(.L_x_13) ;  /* 0xffffff3c00507947 */ /* 0x000fea000383ffff */
.L_x_19:
[----:B---3--:R-:W-:-:S04]  /*d610*/  IMAD.U32 R8, RZ, RZ, UR4 ;  /* 0x00000004ff087e24 */ /* 0x008fc8000f8e00ff */
[----:B------:R3:W4:Y:S03]  /*d620*/  SYNCS.PHASECHK.TRANS64.TRYWAIT P2, [R8+URZ+0x31c30], R7 ;  /* 0x031c3007080075a7 */ /* 0x000726000804017f */
[----:B----4-:R-:W-:Y:S05]  /*d630*/  @!P2 NANOSLEEP.SYNCS 0x989680 ;  /* 0x009896800000a95d */ /* 0x010fea0003900000 */
[----:B------:R-:W4:Y:S02]  /*d640*/  @!P2 SYNCS.PHASECHK.TRANS64 P2, [R8+URZ+0x31c30], R7 ;  /* 0x031c30070800a5a7 */ /* 0x000f24000804007f */
[----:B----4-:R-:W-:Y:S05]  /*d650*/  @!P2 BRA `(.L_x_19) ;  /* 0xfffffffc00eca947 */ /* 0x010fea000383ffff */
[----:B------:R-:W-:Y:S05]  /*d660*/  BRA `(.L_x_16) ;  /* 0xffffff7c00b47947 */ /* 0x000fea000383ffff */
.L_x_23:
[----:B--2---:R-:W-:-:S04]  /*d670*/  IMAD.U32 R8, RZ, RZ, UR4 ;  /* 0x00000004ff087e24 */ /* 0x004fc8000f8e00ff */
[----:B------:R2:W3:Y:S03]  /*d680*/  SYNCS.PHASECHK.TRANS64.TRYWAIT P2, [R8+URZ+0x31c50], R7 ;  /* 0x031c5007080075a7 */ /* 0x0004e6000804017f */
[----:B---3--:R-:W-:Y:S05]  /*d690*/  @!P2 NANOSLEEP.SYNCS 0x989680 ;  /* 0x009896800000a95d */ /* 0x008fea0003900000 */
[----:B------:R-:W3:Y:S02]  /*d6a0*/  @!P2 SYNCS.PHASECHK.TRANS64 P2, [R8+URZ+0x31c50], R7 ;  /* 0x031c50070800a5a7 */ /* 0x000ee4000804007f */
[----:B---3--:R-:W-:Y:S05]  /*d6b0*/  @!P2 BRA `(.L_x_23) ;  /* 0xfffffffc00eca947 */ /* 0x008fea000383ffff */
[----:B------:R-:W-:Y:S05]  /*d6c0*/  BRA `(.L_x_20) ;  /* 0xffffff9400507947 */ /* 0x000fea000383ffff */
.L_x_28:
[----:B----4-:R-:W-:-:S04]  /*d6d0*/  MOV R6, UR12 ;  /* 0x0000000c00067c02 */ /* 0x010fc80008000f00 */
[----:B------:R4:W1:Y:S03]  /*d6e0*/  SYNCS.PHASECHK.TRANS64.TRYWAIT P0, [R6+URZ+0x31c50], R3 ;  /* 0x031c5003060075a7 */ /* 0x000866000800017f */
[----:B-1----:R-:W-:Y:S05]  /*d6f0*/  @!P0 NANOSLEEP.SYNCS 0x989680 ;  /* 0x009896800000895d */ /* 0x002fea0003900000 */
[----:B------:R-:W1:Y:S02]  /*d700*/  @!P0 SYNCS.PHASECHK.TRANS64 P0, [R6+URZ+0x31c50], R3 ;  /* 0x031c5003060085a7 */ /* 0x000e64000800007f */
[----:B-1----:R-:W-:Y:S05]  /*d710*/  @!P0 BRA `(.L_x_28) ;  /* 0xfffffffc00ec8947 */ /* 0x002fea000383ffff */
[----:B------:R-:W-:Y:S05]  /*d720*/  BRA `(.L_x_27) ;  /* 0xffffffbc00707947 */ /* 0x000fea000383ffff */
.L_x_39:
[----:B------:R-:W1:Y:S01]  /*d730*/  S2R R4, SR_TID.X ;  /* 0x0000000000047919 */ /* 0x000e620000002100 */
[----:B------:R-:W-:Y:S01]  /*d740*/  BSSY B0, `(.L_x_90) ;  /* 0x000000a000007945 */ /* 0x000fe20003800000 */
[----:B------:R-:W-:Y:S01]  /*d750*/  IMAD.MOV.U32 R12, RZ, RZ, RZ ;  /* 0x000000ffff0c7224 */ /* 0x000fe200078e00ff */
[----:B------:R-:W-:Y:S01]  /*d760*/  MOV R11, 0x1f ;  /* 0x0000001f000b7802 */ /* 0x000fe20000000f00 */
[----:B------:R-:W-:Y:S01]  /*d770*/  IMAD.MOV.U32 R15, RZ, RZ, -0x1 ;  /* 0xffffffffff0f7424 */ /* 0x000fe200078e00ff */
[----:B-1----:R-:W-:-:S04]  /*d780*/  SHF.R.U32.HI R4, RZ, 0x5, R4 ;  /* 0x00000005ff047819 */ /* 0x002fc80000011604 */
[----:B------:R-:W-:-:S05]  /*d790*/  LOP3.LUT R4, R4, 0x3, RZ, 0xc0, !PT ;  /* 0x0000000304047812 */ /* 0x000fca00078ec0ff */
[----:B------:R-:W-:-:S07]  /*d7a0*/  IMAD.MOV.U32 R13, RZ, RZ, R4 ;  /* 0x000000ffff0d7224 */ /* 0x000fce00078e0004 */
[----:B------:R-:W-:Y:S05]  /*d7b0*/  WARPSYNC.COLLECTIVE R15, `(.L_x_91) ;  /* 0x000000000f087348 */ /* 0x000fea0003c00000 */
[----:B------:R1:W2:Y:S02]  /*d7c0*/  SHFL.IDX P6, R14, R13, R12, R11 ;  /* 0x0000000c0d0e7389 */ /* 0x0002a400000c000b */
[----:B-12---:R-:W-:Y:S01]  /*d7d0*/  ENDCOLLECTIVE ;  /* 0x000000000000791b */ /* 0x006fe20003800000 */
.L_x_91:
[----:B------:R-:W-:Y:S05]  /*d7e0*/  BSYNC B0 ;  /* 0x0000000000007941 */ /* 0x000fea0003800000 */
.L_x_90:
[----:B------:R-:W-:Y:S05]  /*d7f0*/  BRA `(.L_x_92) ;  /* 0xffffffd800947947 */ /* 0x000fea000383ffff */
.L_x_40:
[----:B------:R-:W-:Y:S01]  /*d800*/  BSSY B0, `(.L_x_93) ;  /* 0x0000006000007945 */ /* 0x000fe20003800000 */
[----:B------:R-:W-:-:S07]  /*d810*/  IMAD.MOV.U32 R15, RZ, RZ, -0x1 ;  /* 0xffffffffff0f7424 */ /* 0x000fce00078e00ff */
[----:B------:R-:W-:Y:S05]  /*d820*/  WARPSYNC.COLLECTIVE R15, `(.L_x_94) ;  /* 0x000000000f0c7348 */ /* 0x000fea0003c00000 */
[----:B------:R-:W-:Y:S02]  /*d830*/  ELECT P6, UR62, PT ;  /* 0x00000000003e782f */ /* 0x000fe400038c0000 */
[----:B------:R-:W-:Y:S01]  /*d840*/  MOV R14, UR62 ;  /* 0x0000003e000e7c02 */ /* 0x000fe20008000f00 */
[----:B------:R-:W-:Y:S10]  /*d850*/  ENDCOLLECTIVE ;  /* 0x000000000000791b */ /* 0x000ff40003800000 */
.L_x_94:
[----:B------:R-:W-:Y:S05]  /*d860*/  BSYNC B0 ;  /* 0x0000000000007941 */ /* 0x000fea0003800000 */
.L_x_93:
[----:B------:R-:W-:Y:S05]  /*d870*/  BRA `(.L_x_95) ;  /* 0xffffffd800887947 */ /* 0x000fea000383ffff */
.L_x_43:
[----:B--2---:R2:W3:Y:S02]  /*d880*/  SYNCS.PHASECHK.TRANS64.TRYWAIT P1, [R5+URZ+0x31c40], R4 ;  /* 0x031c4004050075a7 */ /* 0x0044e4000802017f */
[----:B---3--:R-:W-:Y:S05]  /*d890*/  @!P1 NANOSLEEP.SYNCS 0x989680 ;  /* 0x009896800000995d */ /* 0x008fea0003900000 */
[----:B------:R-:W3:Y:S02]  /*d8a0*/  @!P1 SYNCS.PHASECHK.TRANS64 P1, [R5+URZ+0x31c40], R4 ;  /* 0x031c4004050095a7 */ /* 0x000ee4000802007f */
[----:B---3--:R-:W-:Y:S05]  /*d8b0*/  @!P1 BRA `(.L_x_43) ;  /* 0xfffffffc00f09947 */ /* 0x008fea000383ffff */
[----:B------:R-:W-:Y:S05]  /*d8c0*/  BRA `(.L_x_96) ;  /* 0xffffffd800ec7947 */ /* 0x000fea000383ffff */
.L_x_46:
[----:B--2---:R2:W3:Y:S02]  /*d8d0*/  SYNCS.PHASECHK.TRANS64.TRYWAIT P1, [R23+URZ+0x31c20], R4 ;  /* 0x031c2004170075a7 */ /* 0x0044e4000802017f */
[----:B---3--:R-:W-:Y:S05]  /*d8e0*/  @!P1 NANOSLEEP.SYNCS 0x989680 ;  /* 0x009896800000995d */ /* 0x008fea0003900000 */
[----:B------:R-:W3:Y:S02]  /*d8f0*/  @!P1 SYNCS.PHASECHK.TRANS64 P1, [R23+URZ+0x31c20], R4 ;  /* 0x031c2004170095a7 */ /* 0x000ee4000802007f */
[----:B---3--:R-:W-:Y:S05]  /*d900*/  @!P1 BRA `(.L_x_46) ;  /* 0xfffffffc00f09947 */ /* 0x008fea000383ffff */
[----:B------:R-:W-:Y:S05]  /*d910*/  BRA `(.L_x_97) ;  /* 0xffffffdc00fc7947 */ /* 0x000fea000383ffff */
.L_x_52:
[----:B-1----:R1:W2:Y:S02]  /*d920*/  SYNCS.PHASECHK.TRANS64.TRYWAIT P2, [R3+URZ+0x31c40], R2 ;  /* 0x031c4002030075a7 */ /* 0x0022a4000804017f */
[----:B--2---:R-:W-:Y:S05]  /*d930*/  @!P2 NANOSLEEP.SYNCS 0x989680 ;  /* 0x009896800000a95d */ /* 0x004fea0003900000 */
[----:B------:R-:W2:Y:S02]  /*d940*/  @!P2 SYNCS.PHASECHK.TRANS64 P2, [R3+URZ+0x31c40], R2 ;  /* 0x031c40020300a5a7 */ /* 0x000ea4000804007f */
[----:B--2---:R-:W-:Y:S05]  /*d950*/  @!P2 BRA `(.L_x_52) ;  /* 0xfffffffc00f0a947 */ /* 0x004fea000383ffff */
[----:B------:R-:W-:Y:S05]  /*d960*/  BRA `(.L_x_98) ;  /* 0xffffffe000987947 */ /* 0x000fea000383ffff */
.L_x_54:
[----:B-1----:R1:W2:Y:S02]  /*d970*/  SYNCS.PHASECHK.TRANS64.TRYWAIT P2, [R2+URZ+0x60], R5 ;  /* 0x00006005020075a7 */ /* 0x0022a4000804017f */
[----:B--2---:R-:W-:Y:S05]  /*d980*/  @!P2 NANOSLEEP.SYNCS 0x989680 ;  /* 0x009896800000a95d */ /* 0x004fea0003900000 */
[----:B------:R-:W2:Y:S02]  /*d990*/  @!P2 SYNCS.PHASECHK.TRANS64 P2, [R2+URZ+0x60], R5 ;  /* 0x000060050200a5a7 */ /* 0x000ea4000804007f */
[----:B--2---:R-:W-:Y:S05]  /*d9a0*/  @!P2 BRA `(.L_x_54) ;  /* 0xfffffffc00f0a947 */ /* 0x004fea000383ffff */
[----:B------:R-:W-:Y:S05]  /*d9b0*/  BRA `(.L_x_99) ;  /* 0xffffffe400147947 */ /* 0x000fea000383ffff */
.L_x_60:
[----:B-1----:R1:W2:Y:S02]  /*d9c0*/  SYNCS.PHASECHK.TRANS64.TRYWAIT P2, [R3+URZ+0x31c40], R2 ;  /* 0x031c4002030075a7 */ /* 0x0022a4000804017f */
[----:B--2---:R-:W-:Y:S05]  /*d9d0*/  @!P2 NANOSLEEP.SYNCS 0x989680 ;  /* 0x009896800000a95d */ /* 0x004fea0003900000 */
[----:B------:R-:W2:Y:S02]  /*d9e0*/  @!P2 SYNCS.PHASECHK.TRANS64 P2, [R3+URZ+0x31c40], R2 ;  /* 0x031c40020300a5a7 */ /* 0x000ea4000804007f */
[----:B--2---:R-:W-:Y:S05]  /*d9f0*/  @!P2 BRA `(.L_x_60) ;  /* 0xfffffffc00f0a947 */ /* 0x004fea000383ffff */
[----:B------:R-:W-:Y:S05]  /*da00*/  BRA `(.L_x_100) ;  /* 0xffffffe800447947 */ /* 0x000fea000383ffff */
.L_x_62:
[----:B-1----:R1:W2:Y:S02]  /*da10*/  SYNCS.PHASECHK.TRANS64.TRYWAIT P2, [R2+URZ+0x60], R17 ;  /* 0x00006011020075a7 */ /* 0x0022a4000804017f */
[----:B--2---:R-:W-:Y:S05]  /*da20*/  @!P2 NANOSLEEP.SYNCS 0x989680 ;  /* 0x009896800000a95d */ /* 0x004fea0003900000 */
[----:B------:R-:W2:Y:S02]  /*da30*/  @!P2 SYNCS.PHASECHK.TRANS64 P2, [R2+URZ+0x60], R17 ;  /* 0x000060110200a5a7 */ /* 0x000ea4000804007f */
[----:B--2---:R-:W-:Y:S05]  /*da40*/  @!P2 BRA `(.L_x_62) ;  /* 0xfffffffc00f0a947 */ /* 0x004fea000383ffff */
[----:B------:R-:W-:Y:S05]  /*da50*/  BRA `(.L_x_101) ;  /* 0xffffffe800c07947 */ /* 0x000fea000383ffff */
.L_x_67:
[----:B-1----:R1:W2:Y:S02]  /*da60*/  SYNCS.PHASECHK.TRANS64.TRYWAIT P2, [R2+URZ+0x31c40], R3 ;  /* 0x031c4003020075a7 */ /* 0x0022a4000804017f */
[----:B--2---:R-:W-:Y:S05]  /*da70*/  @!P2 NANOSLEEP.SYNCS 0x989680 ;  /* 0x009896800000a95d */ /* 0x004fea0003900000 */
[----:B------:R-:W2:Y:S02]  /*da80*/  @!P2 SYNCS.PHASECHK.TRANS64 P2, [R2+URZ+0x31c40], R3 ;  /* 0x031c40030200a5a7 */ /* 0x000ea4000804007f */
[----:B--2---:R-:W-:Y:S05]  /*da90*/  @!P2 BRA `(.L_x_67) ;  /* 0xfffffffc00f0a947 */ /* 0x004fea000383ffff */
[----:B------:R-:W-:Y:S05]  /*daa0*/  BRA `(.L_x_102) ;  /* 0xffffffec00cc7947 */ /* 0x000fea000383ffff */
.L_x_69:
[----:B-1----:R1:W2:Y:S02]  /*dab0*/  SYNCS.PHASECHK.TRANS64.TRYWAIT P2, [R2+URZ+0x60], R11 ;  /* 0x0000600b020075a7 */ /* 0x0022a4000804017f */
[----:B--2---:R-:W-:Y:S05]  /*dac0*/  @!P2 NANOSLEEP.SYNCS 0x989680 ;  /* 0x009896800000a95d */ /* 0x004fea0003900000 */
[----:B------:R-:W2:Y:S02]  /*dad0*/  @!P2 SYNCS.PHASECHK.TRANS64 P2, [R2+URZ+0x60], R11 ;  /* 0x0000600b0200a5a7 */ /* 0x000ea4000804007f */
[----:B--2---:R-:W-:Y:S05]  /*dae0*/  @!P2 BRA `(.L_x_69) ;  /* 0xfffffffc00f0a947 */ /* 0x004fea000383ffff */
[----:B------:R-:W-:Y:S05]  /*daf0*/  BRA `(.L_x_103) ;  /* 0xfffffff000507947 */ /* 0x000fea000383ffff */
.L_x_74:
[----:B-1----:R1:W2:Y:S02]  /*db00*/  SYNCS.PHASECHK.TRANS64.TRYWAIT P0, [R3+URZ+0x31c60], R2 ;  /* 0x031c6002030075a7 */ /* 0x0022a4000800017f */
[----:B--2---:R-:W-:Y:S05]  /*db10*/  @!P0 NANOSLEEP.SYNCS 0x989680 ;  /* 0x009896800000895d */ /* 0x004fea0003900000 */
[----:B------:R-:W2:Y:S02]  /*db20*/  @!P0 SYNCS.PHASECHK.TRANS64 P0, [R3+URZ+0x31c60], R2 ;  /* 0x031c6002030085a7 */ /* 0x000ea4000800007f */
[----:B--2---:R-:W-:Y:S05]  /*db30*/  @!P0 BRA `(.L_x_74) ;  /* 0xfffffffc00f08947 */ /* 0x004fea000383ffff */
[----:B------:R-:W-:Y:S05]  /*db40*/  BRA `(.L_x_104) ;  /* 0xfffffff000fc7947 */ /* 0x000fea000383ffff */
.L_x_78:
[----:B-1----:R1:W2:Y:S02]  /*db50*/  SYNCS.PHASECHK.TRANS64.TRYWAIT P0, [R8+URZ+0x31c20], R29 ;  /* 0x031c201d080075a7 */ /* 0x0022a4000800017f */
[----:B--2---:R-:W-:Y:S05]  /*db60*/  @!P0 NANOSLEEP.SYNCS 0x989680 ;  /* 0x009896800000895d */ /* 0x004fea0003900000 */
[----:B------:R-:W2:Y:S02]  /*db70*/  @!P0 SYNCS.PHASECHK.TRANS64 P0, [R8+URZ+0x31c20], R29 ;  /* 0x031c201d080085a7 */ /* 0x000ea4000800007f */
[----:B--2---:R-:W-:Y:S05]  /*db80*/  @!P0 BRA `(.L_x_78) ;  /* 0xfffffffc00f08947 */ /* 0x004fea000383ffff */
[----:B------:R-:W-:Y:S05]  /*db90*/  BRA `(.L_x_105) ;  /* 0xfffffff400b87947 */ /* 0x000fea000383ffff */
.L_x_79:
[----:B------:R-:W2:Y:S01]  /*dba0*/  S2R R2, SR_TID.X ;  /* 0x0000000000027919 */ /* 0x000ea20000002100 */
[----:B------:R-:W-:Y:S01]  /*dbb0*/  BSSY B0, `(.L_x_106) ;  /* 0x000000a000007945 */ /* 0x000fe20003800000 */
[----:B------:R-:W-:Y:S01]  /*dbc0*/  IMAD.MOV.U32 R12, RZ, RZ, RZ ;  /* 0x000000ffff0c7224 */ /* 0x000fe200078e00ff */
[----:B------:R-:W-:Y:S01]  /*dbd0*/  MOV R15, 0xffffffff ;  /* 0xffffffff000f7802 */ /* 0x000fe20000000f00 */
[----:B------:R-:W-:Y:S01]  /*dbe0*/  IMAD.MOV.U32 R11, RZ, RZ, 0x1f ;  /* 0x0000001fff0b7424 */ /* 0x000fe200078e00ff */
[----:B--2---:R-:W-:-:S04]  /*dbf0*/  SHF.R.U32.HI R2, RZ, 0x5, R2 ;  /* 0x00000005ff027819 */ /* 0x004fc80000011602 */
[----:B------:R-:W-:-:S04]  /*dc00*/  LOP3.LUT R2, R2, 0x3, RZ, 0xc0, !PT ;  /* 0x0000000302027812 */ /* 0x000fc800078ec0ff */
[----:B------:R-:W-:-:S07]  /*dc10*/  MOV R13, R2 ;  /* 0x00000002000d7202 */ /* 0x000fce0000000f00 */
[----:B-1----:R-:W-:Y:S05]  /*dc20*/  WARPSYNC.COLLECTIVE R15, `(.L_x_107) ;  /* 0x000000000f087348 */ /* 0x002fea0003c00000 */
[----:B------:R2:W3:Y:S02]  /*dc30*/  SHFL.IDX P6, R14, R13, R12, R11 ;  /* 0x0000000c0d0e7389 */ /* 0x0004e400000c000b */
[----:B-123--:R-:W-:Y:S01]  /*dc40*/  ENDCOLLECTIVE ;  /* 0x000000000000791b */ /* 0x00efe20003800000 */
.L_x_107:
[----:B------:R-:W-:Y:S05]  /*dc50*/  BSYNC B0 ;  /* 0x0000000000007941 */ /* 0x000fea0003800000 */
.L_x_106:
[----:B------:R-:W-:Y:S05]  /*dc60*/  BRA `(.L_x_108) ;  /* 0xfffffff400a07947 */ /* 0x000fea000383ffff */
.L_x_82:
[----:B------:R-:W-:Y:S01]  /*dc70*/  BSSY B1, `(.L_x_109) ;  /* 0x0000006000017945 */ /* 0x000fe20003800000 */
[----:B------:R-:W-:-:S07]  /*dc80*/  IMAD.MOV.U32 R15, RZ, RZ, -0x1 ;  /* 0xffffffffff0f7424 */ /* 0x000fce00078e00ff */
[----:B-12---:R-:W-:Y:S05]  /*dc90*/  WARPSYNC.COLLECTIVE R15, `(.L_x_110) ;  /* 0x000000000f0c7348 */ /* 0x006fea0003c00000 */
[----:B------:R-:W-:Y:S02]  /*dca0*/  ELECT P6, UR62, PT ;  /* 0x00000000003e782f */ /* 0x000fe400038c0000 */
[----:B------:R-:W-:Y:S01]  /*dcb0*/  MOV R14, UR62 ;  /* 0x0000003e000e7c02 */ /* 0x000fe20008000f00 */
[----:B-12---:R-:W-:Y:S10]  /*dcc0*/  ENDCOLLECTIVE ;  /* 0x000000000000791b */ /* 0x006ff40003800000 */
.L_x_110:
[----:B------:R-:W-:Y:S05]  /*dcd0*/  BSYNC B1 ;  /* 0x0000000000017941 */ /* 0x000fea0003800000 */
.L_x_109:
[----:B------:R-:W-:Y:S05]  /*dce0*/  BRA `(.L_x_111) ;  /* 0xfffffff400987947 */ /* 0x000fea000383ffff */
.L_x_84:
[----:B--2---:R2:W3:Y:S02]  /*dcf0*/  SYNCS.PHASECHK.TRANS64.TRYWAIT P0, [R5+URZ], R4 ;  /* 0x00000004050075a7 */ /* 0x0044e4000800017f */
[----:B---3--:R-:W-:Y:S05]  /*dd00*/  @!P0 NANOSLEEP.SYNCS 0x989680 ;  /* 0x009896800000895d */ /* 0x008fea0003900000 */
[----:B------:R-:W3:Y:S02]  /*dd10*/  @!P0 SYNCS.PHASECHK.TRANS64 P0, [R5+URZ], R4 ;  /* 0x00000004050085a7 */ /* 0x000ee4000800007f */
[----:B---3--:R-:W-:Y:S05]  /*dd20*/  @!P0 BRA `(.L_x_84) ;  /* 0xfffffffc00f08947 */ /* 0x008fea000383ffff */
[----:B------:R-:W-:Y:S05]  /*dd30*/  BRA `(.L_x_112) ;  /* 0xfffffff400cc7947 */ /* 0x000fea000383ffff */
.L_x_85:
[----:B---3--:R3:W4:Y:S02]  /*dd40*/  SYNCS.PHASECHK.TRANS64.TRYWAIT P0, [R3+URZ], R0 ;  /* 0x00000000030075a7 */ /* 0x008724000800017f */
[----:B----4-:R-:W-:Y:S05]  /*dd50*/  @!P0 NANOSLEEP.SYNCS 0x989680 ;  /* 0x009896800000895d */ /* 0x010fea0003900000 */
[----:B------:R-:W4:Y:S02]  /*dd60*/  @!P0 SYNCS.PHASECHK.TRANS64 P0, [R3+URZ], R0 ;  /* 0x00000000030085a7 */ /* 0x000f24000800007f */
[----:B----4-:R-:W-:Y:S05]  /*dd70*/  @!P0 BRA `(.L_x_85) ;  /* 0xfffffffc00f08947 */ /* 0x010fea000383ffff */
[----:B------:R-:W-:Y:S05]  /*dd80*/  BRA `(.L_x_113) ;  /* 0xfffffff400c07947 */ /* 0x000fea000383ffff */
.L_x_87:
[----:B--2---:R2:W3:Y:S02]  /*dd90*/  SYNCS.PHASECHK.TRANS64.TRYWAIT P0, [R5+URZ], R4 ;  /* 0x00000004050075a7 */ /* 0x0044e4000800017f */
[----:B---3--:R-:W-:Y:S05]  /*dda0*/  @!P0 NANOSLEEP.SYNCS 0x989680 ;  /* 0x009896800000895d */ /* 0x008fea0003900000 */
[----:B------:R-:W3:Y:S02]  /*ddb0*/  @!P0 SYNCS.PHASECHK.TRANS64 P0, [R5+URZ], R4 ;  /* 0x00000004050085a7 */ /* 0x000ee4000800007f */
[----:B---3--:R-:W-:Y:S05]  /*ddc0*/  @!P0 BRA `(.L_x_87) ;  /* 0xfffffffc00f08947 */ /* 0x008fea000383ffff */
[----:B------:R-:W-:Y:S05]  /*ddd0*/  BRA `(.L_x_114) ;  /* 0xfffffff400c47947 */ /* 0x000fea000383ffff */
.L_x_115:
[----:B------:R-:W-:-:S00]  /*dde0*/  BRA `(.L_x_115) ;  /* 0xfffffffc00fc7947 */ /* 0x000fc0000383ffff */
[----:B------:R-:W-:-:S00]  /*ddf0*/  NOP ;  /* 0x0000000000007918 */ /* 0x000fc00000000000 */
        /* <DEDUP_REMOVED lines=8> */
.L_x_2204:


//--------------------- .text._ZN7cutlass13device_kernelIN5flash11enable_sm90INS1_16FlashAttnFwdSm90INS1_25CollectiveMainloopFwdSm90ILi2EN4cute5tupleIJNS5_1CILi1EEES8_S8_EEENS6_IJNS7_ILi192EEENS7_ILi144EEENS7_ILi96EEEEEELi96ENS_10bfloat16_tEfNS_4arch4Sm90ELb0ELb0ELb1ELb1ELb0ELb0ELb0ELb0ELb1ELb0ELb0ELb0EEENS1_21CollectiveEpilogueFwdINS6_IJSA_SC_SB_EEES9_SE_SG_Li384ELb1ELb0ELb0ELb0EEENS1_36VarlenDynamicPersistentTileSchedulerILi192ELi144ELi384ELi32ELb0ELb0ELb1ELb0ELb1ELb1EEEEEEEEEvNT_6ParamsE --------------------------
	.section	.text._ZN7cutlass13device_kernelIN5flash11enable_sm90INS1_16FlashAttnFwdSm90INS1_25CollectiveMainloopFwdSm90ILi2EN4cute5tupleIJNS5_1CILi1EEES8_S8_EEENS6_IJNS7_ILi192EEENS7_ILi144EEENS7_ILi96EEEEEELi96ENS_10bfloat16_tEfNS_4arch4Sm90ELb0ELb0ELb1ELb1ELb0ELb0ELb0ELb0ELb1ELb0ELb0ELb0EEENS1_21CollectiveEpilogueFwdINS6_IJSA_SC_SB_EEES9_SE_SG_Li384ELb1ELb0ELb0ELb0EEENS1_36VarlenDynamicPersistentTileSchedulerILi192ELi144ELi384ELi32ELb0ELb0ELb1ELb0ELb1ELb1EEEEEEEEEvNT_6ParamsE,"ax",@progbits
	.align	128
.text._ZN7cutlass13device_kernelIN5flash11enable_sm90INS1_16FlashAttnFwdSm90INS1_25CollectiveMainloopFwdSm90ILi2EN4cute5tupleIJNS5_1CILi1EEES8_S8_EEENS6_IJNS7_ILi192EEENS7_ILi144EEENS7_ILi96EEEEEELi96ENS_10bfloat16_tEfNS_4arch4Sm90ELb0ELb0ELb1ELb1ELb0ELb0ELb0ELb0ELb1ELb0ELb0ELb0EEENS1_21CollectiveEpilogueFwdINS6_IJSA_SC_SB_EEES9_SE_SG_Li384ELb1ELb0ELb0ELb0EEENS1_36VarlenDynamicPersistentTileSchedulerILi192ELi144ELi384ELi32ELb0ELb0ELb1ELb0ELb1ELb1EEEEEEEEEvNT_6ParamsE:
        .type           _ZN7cutlass13device_kernelIN5flash11enable_sm90INS1_16FlashAttnFwdSm90INS1_25CollectiveMainloopFwdSm90ILi2EN4cute5tupleIJNS5_1CILi1EEES8_S8_EEENS6_IJNS7_ILi192EEENS7_ILi144EEENS7_ILi96EEEEEELi96ENS_10bfloat16_tEfNS_4arch4Sm90ELb0ELb0ELb1ELb1ELb0ELb0ELb0ELb0ELb1ELb0ELb0ELb0EEENS1_21CollectiveEpilogueFwdINS6_IJSA_SC_SB_EEES9_SE_SG_Li384ELb1ELb0ELb0ELb0EEENS1_36VarlenDynamicPersistentTileSchedulerILi192ELi144ELi384ELi32ELb0ELb0ELb1ELb0ELb1ELb1EEEEEEEEEvNT_6ParamsE,@function
        .size           _ZN7cutlass13device_kernelIN5flash11enable_sm90INS1_16FlashAttnFwdSm90INS1_25CollectiveMainloopFwdSm90ILi2EN4cute5tupleIJNS5_1CILi1EEES8_S8_EEENS6_IJNS7_ILi192EEENS7_ILi144EEENS7_ILi96EEEEEELi96ENS_10bfloat16_tEfNS_4arch4Sm90ELb0ELb0ELb1ELb1ELb0ELb0ELb0ELb0ELb1ELb0ELb0ELb0EEENS1_21CollectiveEpilogueFwdINS6_IJSA_SC_SB_EEES9_SE_SG_Li384ELb1ELb0ELb0ELb0EEENS1_36VarlenDynamicPersistentTileSchedulerILi192ELi144ELi384ELi32ELb0ELb0ELb1ELb0ELb1ELb1EEEEEEEEEvNT_6ParamsE,(.L_x_2205 - _ZN7cutlass13device_kernelIN5flash11enable_sm90INS1_16FlashAttnFwdSm90INS1_25CollectiveMainloopFwdSm90ILi2EN4cute5tupleIJNS5_1CILi1EEES8_S8_EEENS6_IJNS7_ILi192EEENS7_ILi144EEENS7_ILi96EEEEEELi96ENS_10bfloat16_tEfNS_4arch4Sm90ELb0ELb0ELb1ELb1ELb0ELb0ELb0ELb0ELb1ELb0ELb0ELb0EEENS1_21CollectiveEpilogueFwdINS6_IJSA_SC_SB_EEES9_SE_SG_Li384ELb1ELb0ELb0ELb0EEENS1_36VarlenDynamicPersistentTileSchedulerILi192ELi144ELi384ELi32ELb0ELb0ELb1ELb0ELb1ELb1EEEEEEEEEvNT_6ParamsE)
        .other          _ZN7cutlass13device_kernelIN5flash11enable_sm90INS1_16FlashAttnFwdSm90INS1_25CollectiveMainloopFwdSm90ILi2EN4cute5tupleIJNS5_1CILi1EEES8_S8_EEENS6_IJNS7_ILi192EEENS7_ILi144EEENS7_ILi96EEEEEELi96ENS_10bfloat16_tEfNS_4arch4Sm90ELb0ELb0ELb1ELb1ELb0ELb0ELb0ELb0ELb1ELb0ELb0ELb0EEENS1_21CollectiveEpilogueFwdINS6_IJSA_SC_SB_EEES9_SE_SG_Li384ELb1ELb0ELb0ELb0EEENS1_36VarlenDynamicPersistentTileSchedulerILi192ELi144ELi384ELi32ELb0ELb0ELb1ELb0ELb1ELb1EEEEEEEEEvNT_6ParamsE,@"STO_CUDA_ENTRY STV_DEFAULT"
_ZN7cutlass13device_kernelIN5flash11enable_sm90INS1_16FlashAttnFwdSm90INS1_25CollectiveMainloopFwdSm90ILi2EN4cute5tupleIJNS5_1CILi1EEES8_S8_EEENS6_IJNS7_ILi192EEENS7_ILi144EEENS7_ILi96EEEEEELi96ENS_10bfloat16_tEfNS_4arch4Sm90ELb0ELb0ELb1ELb1ELb0ELb0ELb0ELb0ELb1ELb0ELb0ELb0EEENS1_21CollectiveEpilogueFwdINS6_IJSA_SC_SB_EEES9_SE_SG_Li384ELb1ELb0ELb0ELb0EEENS1_36VarlenDynamicPersistentTileSchedulerILi192ELi144ELi384ELi32ELb0ELb0ELb1ELb0ELb1ELb1EEEEEEEEEvNT_6ParamsE:
[----:B------:R-:W0:Y:S02]  /*0000*/  LDC R1, c[0x0][0x28] ;  /* 0x00000a00ff017b82 */ /* 0x000e240000000800 */
[----:B0-----:R-:W-:Y:S01]  /*0010*/  VIADD R1, R1, 0xffffffe8 ;  /* 0xffffffe801017836 */ /* 0x001fe20000000000 */
[----:B------:R-:W0:Y:S01]  /*0020*/  S2R R3, SR_TID.X ;  /* 0x0000000000037919 */ /* 0x000e220000002100 */
[----:B------:R-:W-:Y:S01]  /*0030*/  ELECT P0, URZ, PT ;  /* 0x00000000003f782f */ /* 0x000fe20003800000 */
[----:B------:R-:W-:Y:S01]  /*0040*/  BSSY B0, `(.L_x_116) ;  /* 0x0000010000007945 */ /* 0x000fe20003800000 */
[----:B0-----:R-:W-:-:S05]  /*0050*/  SHF.R.U32.HI R0, RZ, 0x5, R3 ;  /* 0x00000005ff007819 */ /* 0x001fca0000011603 */
[----:B------:R-:W0:Y:S02]  /*0060*/  SHFL.IDX PT, R2, R0, RZ, 0x1f ;  /* 0x00001fff00027589 */ /* 0x000e2400000e0000 */
[----:B0-----:R-:W-:-:S13]  /*0070*/  ISETP.EQ.AND P0, PT, R2, RZ, P0 ;  /* 0x000000ff0200720c */ /* 0x001fda0000702270 */
[----:B------:R-:W-:Y:S05]  /*0080*/  @!P0 BRA `(.L_x_117) ;  /* 0x00000000002c8947 */ /* 0x000fea0003800000 */
[----:B------:R-:W-:Y:S02]  /*0090*/  ULDC.64 UR4, c[0x0][0x198] ;  /* 0x0000660000047ab9 */ /* 0x000fe40000000a00 */
[----:B------:R-:W-:Y:S02]  /*00a0*/  UIADD3 UR6, UP0, UR4, 0x270, URZ ;  /* 0x0000027004067890 */ /* 0x000fe4000ff1e03f */
[----:B------:R-:W-:Y:S02]  /*00b0*/  UIADD3 UR8, UP1, UR4, 0x370, URZ ;  /* 0x0000037004087890 */ /* 0x000fe4000ff3e03f */
[----:B------:R-:W-:Y:S02]  /*00c0*/  UIADD3 UR4, UP2, UR4, 0x470, URZ ;  /* 0x0000047004047890 */ /* 0x000fe4000ff5e03f */
[----:B------:R-:W-:Y:S02]  /*00d0*/  UIADD3.X UR7, URZ, UR5, URZ, UP0, !UPT ;  /* 0x000000053f077290 */ /* 0x000fe400087fe43f */
[----:B------:R-:W-:-:S02]  /*00e0*/  UIADD3.X UR9, URZ, UR5, URZ, UP1, !UPT ;  /* 0x000000053f097290 */ /* 0x000fc40008ffe43f */
[----:B------:R-:W-:-:S05]  /*00f0*/  UIADD3.X UR5, URZ, UR5, URZ, UP2, !UPT ;  /* 0x000000053f057290 */ /* 0x000fca00097fe43f */
[----:B------:R0:W-:Y:S02]  /*0100*/  UTMACCTL.PF [UR6] ;  /* 0x00000000060079b9 */ /* 0x0001e40008040000 */
[----:B------:R0:W-:Y:S02]  /*0110*/  UTMACCTL.PF [UR8] ;  /* 0x00000000080079b9 */ /* 0x0001e40008040000 */
[----:B------:R0:W-:Y:S02]  /*0120*/  UTMACCTL.PF [UR4] ;  /* 0x00000000040079b9 */ /* 0x0001e40008040000 */
[----:B0-----:R-:W-:Y:S01]  /*0130*/  NOP ;  /* 0x0000000000007918 */ /* 0x001fe20000000000 */
.L_x_117:
[----:B------:R-:W-:Y:S05]  /*0140*/  BSYNC B0 ;  /* 0x0000000000007941 */ /* 0x000fea0003800000 */
.L_x_116:
[----:B------:R-:W-:Y:S01]  /*0150*/  VOTEU.ANY UP0, P0 ;  /* 0x00000000003f7886 */ /* 0x000fe20000000100 */
[----:B------:R-:W0:Y:S01]  /*0160*/  SHFL.IDX PT, R2, R0, RZ, 0x1f ;  /* 0x00001fff00027589 */ /* 0x000e2200000e0000 */
[----:B------:R-:W-:Y:S01]  /*0170*/  UMOV UR4, 0x1 ;  /* 0x0000000100047882 */ /* 0x000fe20000000000 */
[----:B------:R-:W-:Y:S01]  /*0180*/  UMOV UR7, 0x180 ;  /* 0x0000018000077882 */ /* 0x000fe20000000000 */
[----:B------:R-:W-:Y:S01]  /*0190*/  SHF.R.U32.HI R3, RZ, 0x7, R3 ;  /* 0x00000007ff037819 */ /* 0x000fe20000011603 */
[----:B------:R-:W1:Y:S01]  /*01a0*/  @UP0 S2UR UR8, SR_CgaCtaId ;  /* 0x00000000000809c3 */ /* 0x000e620000008800 */
[----:B------:R-:W-:Y:S01]  /*01b0*/  @UP0 UMOV UR6, 0x400 ;  /* 0x0000040000060882 */ /* 0x000fe20000000000 */
[----:B------:R-:W-:-:S04]  /*01c0*/  @UP0 UIADD3 UR4, -UR4, 0x100000, URZ ;  /* 0x0010000004040890 */ /* 0x000fc8000fffe13f */
[----:B------:R-:W-:Y:S02]  /*01d0*/  @UP0 USHF.L.U32 UR5, UR4, 0xb, URZ ;  /* 0x0000000b04050899 */ /* 0x000fe4000800063f */
[----:B------:R-:W-:Y:S01]  /*01e0*/  @UP0 USHF.L.U32 UR4, UR4, 0x1, URZ ;  /* 0x0000000104040899 */ /* 0x000fe2000800063f */
[----:B------:R-:W-:Y:S01]  /*01f0*/  VOTEU.ANY UP1, P0 ;  /* 0x00000000003f7886 */ /* 0x000fe20000020100 */
[----:B0-----:R-:W-:Y:S02]  /*0200*/  ISETP.NE.AND P1, PT, R2, RZ, PT ;  /* 0x000000ff0200720c */ /* 0x001fe40003f25270 */
[----:B------:R0:W2:Y:S01]  /*0210*/  SHFL.IDX PT, R2, R3, RZ, 0x1f ;  /* 0x00001fff03027589 */ /* 0x0000a200000e0000 */
[----:B-1----:R-:W-:Y:S02]  /*0220*/  @UP0 ULEA UR8, UR8, UR6, 0x18 ;  /* 0x0000000608080291 */ /* 0x002fe4000f8ec03f */
[----:B------:R-:W-:-:S04]  /*0230*/  @UP0 UIADD3 UR6, -UR7, 0x100000, URZ ;  /* 0x0010000007060890 */ /* 0x000fc8000fffe13f */
[----:B------:R-:W-:Y:S02]  /*0240*/  @UP0 USHF.L.U32 UR7, UR6, 0xb, URZ ;  /* 0x0000000b06070899 */ /* 0x000fe4000800063f */
[----:B------:R-:W-:Y:S01]  /*0250*/  @UP0 USHF.L.U32 UR6, UR6, 0x1, URZ ;  /* 0x0000000106060899 */ /* 0x000fe2000800063f */
[----:B------:R-:W-:Y:S01]  /*0260*/  VOTEU.ANY UP0, P0 ;  /* 0x00000000003f7886 */ /* 0x000fe20000000100 */
[----:B------:R-:W1:Y:S04]  /*0270*/  FENCE.VIEW.ASYNC.S ;  /* 0x00000000000073c6 */ /* 0x000e680000000000 */
[----:B-1----:R0:W1:Y:S06]  /*0280*/  @UP0 SYNCS.EXCH.64 URZ, [UR8+0x31c00], UR4 ;  /* 0x031c0004083f05b2 */ /* 0x00206c0008000100 */
[----:B------:R0:W3:Y:S02]  /*0290*/  @UP1 SYNCS.EXCH.64 URZ, [UR8+0x31c20], UR6 ;  /* 0x031c2006083f15b2 */ /* 0x0000e40008000100 */
[----:B0-----:R-:W-:Y:S05]  /*02a0*/  @P1 BRA `(.L_x_118) ;  /* 0x0000000000481947 */ /* 0x001fea0003800000 */
[----:B------:R-:W0:Y:S01]  /*02b0*/  S2UR UR5, SR_CgaCtaId ;  /* 0x00000000000579c3 */ /* 0x000e220000008800 */
[----:B------:R-:W-:Y:S01]  /*02c0*/  UMOV UR4, 0x400 ;  /* 0x0000040000047882 */ /* 0x000fe20000000000 */
[----:B------:R-:W-:Y:S01]  /*02d0*/  UMOV UR6, 0x1 ;  /* 0x0000000100067882 */ /* 0x000fe20000000000 */
[----:B------:R-:W-:Y:S01]  /*02e0*/  UMOV UR9, 0x3 ;  /* 0x0000000300097882 */ /* 0x000fe20000000000 */
[----:B------:R-:W-:-:S04]  /*02f0*/  UIADD3 UR6, -UR6, 0x100000, URZ ;  /* 0x0010000006067890 */ /* 0x000fc8000fffe13f */
[----:B------:R-:W-:Y:S02]  /*0300*/  USHF.L.U32 UR7, UR6, 0xb, URZ ;  /* 0x0000000b06077899 */ /* 0x000fe4000800063f */
[----:B------:R-:W-:Y:S01]  /*0310*/  USHF.L.U32 UR6, UR6, 0x1, URZ ;  /* 0x0000000106067899 */ /* 0x000fe2000800063f */
[----:B------:R-:W-:Y:S01]  /*0320*/  ELECT P0, URZ, PT ;  /* 0x00000000003f782f */ /* 0x000fe20003800000 */
[----:B0-----:R-:W-:Y:S02]  /*0330*/  ULEA UR8, UR5, UR4, 0x18 ;  /* 0x0000000405087291 */ /* 0x001fe4000f8ec03f */
[----:B------:R-:W-:-:S04]  /*0340*/  UIADD3 UR4, -UR9, 0x100000, URZ ;  /* 0x0010000009047890 */ /* 0x000fc8000fffe13f */
[----:B------:R-:W-:Y:S02]  /*0350*/  USHF.L.U32 UR5, UR4, 0xb, URZ ;  /* 0x0000000b04057899 */ /* 0x000fe4000800063f */
[----:B------:R-:W-:Y:S01]  /*0360*/  USHF.L.U32 UR4, UR4, 0x1, URZ ;  /* 0x0000000104047899 */ /* 0x000fe2000800063f */
[----:B------:R-:W0:Y:S03]  /*0370*/  FENCE.VIEW.ASYNC.S ;  /* 0x00000000000073c6 */ /* 0x000e260000000000 */
[----:B0-----:R0:W4:Y:S08]  /*0380*/  SYNCS.EXCH.64 URZ, [UR8+0x31c30], UR6 ;  /* 0x031c3006083f75b2 */ /* 0x0011300008000100 */
[----:B------:R0:W0:Y:S01]  /*0390*/  SYNCS.EXCH.64 URZ, [UR8+0x31c40], UR4 ;  /* 0x031c4004083f75b2 */ /* 0x0000220008000100 */
[----:B------:R0:W0:Y:S01]  /*03a0*/  SYNCS.EXCH.64 URZ, [UR8+0x31c38], UR6 ;  /* 0x031c3806083f75b2 */ /* 0x0000220008000100 */
[----:B------:R0:W0:Y:S01]  /*03b0*/  SYNCS.EXCH.64 URZ, [UR8+0x31c48], UR4 ;  /* 0x031c4804083f75b2 */ /* 0x0000220008000100 */
[----:B------:R-:W-:Y:S01]  /*03c0*/  NOP ;  /* 0x0000000000007918 */ /* 0x000fe20000000000 */
.L_x_118:
[----:B------:R-:W5:Y:S01]  /*03d0*/  SHFL.IDX PT, R3, R0, RZ, 0x1f ;  /* 0x00001fff00037589 */ /* 0x000f6200000e0000 */
[----:B------:R-:W-:Y:S01]  /*03e0*/  NOP ;  /* 0x0000000000007918 */ /* 0x000fe20000000000 */
[----:B-----5:R-:W-:-:S13]  /*03f0*/  ISETP.NE.AND P0, PT, R3, RZ, PT ;  /* 0x000000ff0300720c */ /* 0x020fda0003f05270 */
[----:B------:R-:W-:Y:S05]  /*0400*/  @P0 BRA `(.L_x_119) ;  /* 0x0000000000480947 */ /* 0x000fea0003800000 */
[----:B0-----:R-:W0:Y:S01]  /*0410*/  S2UR UR5, SR_CgaCtaId ;  /* 0x00000000000579c3 */ /* 0x001e220000008800 */
[----:B------:R-:W-:Y:S01]  /*0420*/  UMOV UR4, 0x400 ;  /* 0x0000040000047882 */ /* 0x000fe20000000000 */
[----:B------:R-:W-:Y:S01]  /*0430*/  UMOV UR6, 0x1 ;  /* 0x0000000100067882 */ /* 0x000fe20000000000 */
[----:B------:R-:W-:Y:S01]  /*0440*/  UMOV UR7, 0x3 ;  /* 0x0000000300077882 */ /* 0x000fe20000000000 */
[----:B------:R-:W-:Y:S01]  /*0450*/  ELECT P0, URZ, PT ;  /* 0x00000000003f782f */ /* 0x000fe20003800000 */
[----:B0-----:R-:W-:Y:S02]  /*0460*/  ULEA UR8, UR5, UR4, 0x18 ;  /* 0x0000000405087291 */ /* 0x001fe4000f8ec03f */
[----:B------:R-:W-:-:S04]  /*0470*/  UIADD3 UR4, -UR6, 0x100000, URZ ;  /* 0x0010000006047890 */ /* 0x000fc8000fffe13f */
[----:B------:R-:W-:Y:S02]  /*0480*/  USHF.L.U32 UR5, UR4, 0xb, URZ ;  /* 0x0000000b04057899 */ /* 0x000fe4000800063f */
[----:B------:R-:W-:Y:S02]  /*0490*/  USHF.L.U32 UR4, UR4, 0x1, URZ ;  /* 0x0000000104047899 */ /* 0x000fe4000800063f */
[----:B------:R-:W-:-:S04]  /*04a0*/  UIADD3 UR6, -UR7, 0x100000, URZ ;  /* 0x0010000007067890 */ /* 0x000fc8000fffe13f */
[----:B------:R-:W-:Y:S02]  /*04b0*/  USHF.L.U32 UR7, UR6, 0xb, URZ ;  /* 0x0000000b06077899 */ /* 0x000fe4000800063f */
[----:B------:R-:W-:Y:S01]  /*04c0*/  USHF.L.U32 UR6, UR6, 0x1, URZ ;  /* 0x0000000106067899 */ /* 0x000fe2000800063f */
[----:B------:R-:W0:Y:S03]  /*04d0*/  FENCE.VIEW.ASYNC.S ;  /* 0x00000000000073c6 */ /* 0x000e260000000000 */
[----:B0-----:R0:W0:Y:S08]  /*04e0*/  SYNCS.EXCH.64 URZ, [UR8+0x31c50], UR4 ;  /* 0x031c5004083f75b2 */ /* 0x0010300008000100 */
[----:B------:R0:W0:Y:S01]  /*04f0*/  SYNCS.EXCH.64 URZ, [UR8+0x31c60], UR6 ;  /* 0x031c6006083f75b2 */ /* 0x0000220008000100 */
[----:B------:R0:W0:Y:S01]  /*0500*/  SYNCS.EXCH.64 URZ, [UR8+0x31c58], UR4 ;  /* 0x031c5804083f75b2 */ /* 0x0000220008000100 */
[----:B------:R0:W0:Y:S01]  /*0510*/  SYNCS.EXCH.64 URZ, [UR8+0x31c68], UR6 ;  /* 0x031c6806083f75b2 */ /* 0x0000220008000100 */
[----:B------:R-:W-:Y:S01]  /*0520*/  NOP ;  /* 0x0000000000007918 */ /* 0x000fe20000000000 */
.L_x_119:
[----:B------:R-:W5:Y:S01]  /*0530*/  SHFL.IDX PT, R3, R0, RZ, 0x1f ;  /* 0x00001fff00037589 */ /* 0x000f6200000e0000 */
[----:B------:R-:W-:Y:S01]  /*0540*/  NOP ;  /* 0x0000000000007918 */ /* 0x000fe20000000000 */
[----:B-----5:R-:W-:-:S13]  /*0550*/  ISETP.NE.AND P0, PT, R3, RZ, PT ;  /* 0x000000ff0300720c */ /* 0x020fda0003f05270 */
[----:B------:R-:W-:Y:S05]  /*0560*/  @P0 BRA `(.L_x_120) ;  /* 0x0000000000380947 */ /* 0x000fea0003800000 */
[----:B0-----:R-:W0:Y:S01]  /*0570*/  S2UR UR5, SR_CgaCtaId ;  /* 0x00000000000579c3 */ /* 0x001e220000008800 */
[----:B------:R-:W-:Y:S01]  /*0580*/  UMOV UR4, 0x400 ;  /* 0x0000040000047882 */ /* 0x000fe20000000000 */
[----:B------:R-:W-:Y:S01]  /*0590*/  UMOV UR7, 0x1 ;  /* 0x0000000100077882 */ /* 0x000fe20000000000 */
[----:B------:R-:W-:Y:S01]  /*05a0*/  ELECT P0, URZ, PT ;  /* 0x00000000003f782f */ /* 0x000fe20003800000 */
[----:B0-----:R-:W-:Y:S02]  /*05b0*/  ULEA UR6, UR5, UR4, 0x18 ;  /* 0x0000000405067291 */ /* 0x001fe4000f8ec03f */
[----:B------:R-:W-:-:S04]  /*05c0*/  UIADD3 UR4, -UR7, 0x100000, URZ ;  /* 0x0010000007047890 */ /* 0x000fc8000fffe13f */
[----:B------:R-:W-:Y:S02]  /*05d0*/  USHF.L.U32 UR5, UR4, 0xb, URZ ;  /* 0x0000000b04057899 */ /* 0x000fe4000800063f */
[----:B------:R-:W-:Y:S01]  /*05e0*/  USHF.L.U32 UR4, UR4, 0x1, URZ ;  /* 0x0000000104047899 */ /* 0x000fe2000800063f */
[----:B------:R-:W0:Y:S11]  /*05f0*/  FENCE.VIEW.ASYNC.S ;  /* 0x00000000000073c6 */ /* 0x000e360000000000 */
[----:B0-----:R0:W0:Y:S01]  /*0600*/  SYNCS.EXCH.64 URZ, [UR6+0x31c70], UR4 ;  /* 0x031c7004063f75b2 */ /* 0x0010220008000100 */
[----:B------:R0:W0:Y:S01]  /*0610*/  SYNCS.EXCH.64 URZ, [UR6+0x31c80], UR4 ;  /* 0x031c8004063f75b2 */ /* 0x0000220008000100 */
[----:B------:R0:W0:Y:S01]  /*0620*/  SYNCS.EXCH.64 URZ, [UR6+0x31c78], UR4 ;  /* 0x031c7804063f75b2 */ /* 0x0000220008000100 */
[----:B------:R0:W0:Y:S01]  /*0630*/  SYNCS.EXCH.64 URZ, [UR6+0x31c88], UR4 ;  /* 0x031c8804063f75b2 */ /* 0x0000220008000100 */
[----:B------:R-:W-:Y:S01]  /*0640*/  NOP ;  /* 0x0000000000007918 */ /* 0x000fe20000000000 */
.L_x_120:
        /* <DEDUP_REMOVED lines=22> */
.L_x_121:
        /* <DEDUP_REMOVED lines=22> */
.L_x_122:
[----:B--2---:R-:W-:Y:S01]  /*0910*/  ISETP.NE.AND P0, PT, R2, RZ, PT ;  /* 0x000000ff0200720c */ /* 0x004fe20003f05270 */
[----:B------:R-:W-:Y:S01]  /*0920*/  IMAD.MOV.U32 R2, RZ, RZ, 0x1 ;  /* 0x00000001ff027424 */ /* 0x000fe200078e00ff */
[----:B------:R-:W-:Y:S01]  /*0930*/  NOP ;  /* 0x0000000000007918 */ /* 0x000fe20000000000 */
[----:B------:R-:W-:-:S03]  /*0940*/  ULDC.64 UR60, c[0x0][0x208] ;  /* 0x00008200003c7ab9 */ /* 0x000fc60000000a00 */
[----:B------:R-:W-:-:S05]  /*0950*/  SEL R2, R2, 0x2, !P0 ;  /* 0x0000000202027807 */ /* 0x000fca0004000000 */
[----:B------:R2:W-:Y:S01]  /*0960*/  STL [R1+0x14], R2 ;  /* 0x0000140201007387 */ /* 0x0005e20000100800 */
[----:B01-34-:R-:W-:Y:S06]  /*0970*/  BAR.SYNC.DEFER_BLOCKING 0x0 ;  /* 0x0000000000007b1d */ /* 0x01bfec0000010000 */
[----:B------:R-:W-:Y:S05]  /*0980*/  @!P0 BRA `(.L_x_123) ;  /* 0x000000ac00a88947 */ /* 0x000fea0003800000 */
.L_x_124:
[----:B------:R-:W-:-:S08]  /*0990*/  NOP ;  /* 0x0000000000007918 */ /* 0x000fd00000000000 */
[----:B------:R-:W0:Y:S02]  /*09a0*/  USETMAXREG.TRY_ALLOC.CTAPOOL UP0, 0xa0 ;  /* 0x000000a0000079c8 */ /* 0x000e240008000600 */
[----:B0-----:R-:W-:-:S13]  /*09b0*/  PLOP3.LUT P0, PT, PT, PT, UP0, 0x80, 0x0 ;  /* 0x000000000000781c */ /* 0x001fda0003f0f008 */
[----:B------:R-:W-:Y:S05]  /*09c0*/  @!P0 BRA `(.L_x_124) ;  /* 0xfffffffc00f08947 */ /* 0x000fea000383ffff */
[----:B--2---:R-:W0:Y:S01]  /*09d0*/  S2R R2, SR_TID.X ;  /* 0x0000000000027919 */ /* 0x004e220000002100 */
[----:B------:R-:W1:Y:S01]  /*09e0*/  S2UR UR4, SR_CgaCtaId ;  /* 0x00000000000479c3 */ /* 0x000e620000008800 */
[----:B------:R-:W-:-:S07]  /*09f0*/  UMOV UR36, 0x400 ;  /* 0x0000040000247882 */ /* 0x000fce0000000000 */
[----:B------:R-:W-:Y:S06]  /*0a00*/  BAR.ARV 0x8, 0x1a0 ;  /* 0x0206800000007b1d */ /* 0x000fec0000002000 */
[----:B-1----:R-:W-:-:S03]  /*0a10*/  ULEA UR36, UR4, UR36, 0x18 ;  /* 0x0000002404247291 */ /* 0x002fc6000f8ec03f */
[----:B------:R-:W-:Y:S01]  /*0a20*/  ULDC UR4, c[0x0][0xc14] ;  /* 0x0003050000047ab9 */ /* 0x000fe20000000800 */
[----:B0-----:R-:W-:-:S04]  /*0a30*/  LOP3.LUT R0, R2, 0xffffff80, RZ, 0xc0, !PT ;  /* 0xffffff8002007812 */ /* 0x001fc800078ec0ff */
[----:B------:R-:W-:-:S13]  /*0a40*/  ISETP.NE.AND P0, PT, R0, 0x80, PT ;  /* 0x000000800000780c */ /* 0x000fda0003f05270 */
[----:B------:R-:W-:Y:S08]  /*0a50*/  @!P0 BAR.ARV 0x9, 0x100 ;  /* 0x0244000000008b1d */ /* 0x000ff00000002000 */
[----:B------:R-:W-:Y:S06]  /*0a60*/  BAR.SYNC.DEFER_BLOCKING 0x5, 0x1a0 ;  /* 0x0146800000007b1d */ /* 0x000fec0000010000 */
[----:B------:R-:W0:Y:S02]  /*0a70*/  LDS.128 R28, [UR36+0x31cd0] ;  /* 0x031cd024ff1c7984 */ /* 0x000e240008000c00 */
[----:B------:R-:W-:Y:S06]  /*0a80*/  BAR.ARV 0x4, 0x1a0 ;  /* 0x0106800000007b1d */ /* 0x000fec0000002000 */
[----:B0-----:R-:W-:-:S13]  /*0a90*/  ISETP.GE.AND P0, PT, R31, UR4, PT ;  /* 0x000000041f007c0c */ /* 0x001fda000bf06270 */
[----:B------:R-:W-:Y:S05]  /*0aa0*/  @P0 EXIT ;  /* 0x000000000000094d */ /* 0x000fea0003800000 */
[----:B------:R-:W2:Y:S01]  /*0ab0*/  LDL.LU R14, [R1+0x14] ;  /* 0x00001400010e7983 */ /* 0x000ea20000300800 */
[----:B------:R-:W-:-:S05]  /*0ac0*/  VIADD R155, R2, 0xffffff80 ;  /* 0xffffff80029b7836 */ /* 0x000fca0000000000 */
[----:B------:R-:W-:-:S04]  /*0ad0*/  SHF.R.S32.HI R0, RZ, 0x1f, R155 ;  /* 0x0000001fff007819 */ /* 0x000fc8000001149b */
[----:B------:R-:W-:-:S04]  /*0ae0*/  LEA.HI R2, R0, R155, RZ, 0x4 ;  /* 0x0000009b00027211 */ /* 0x000fc800078f20ff */
[----:B------:R-:W-:-:S04]  /*0af0*/  SHF.R.S32.HI R3, RZ, 0x4, R2 ;  /* 0x00000004ff037819 */ /* 0x000fc80000011402 */
[C---:B------:R-:W-:Y:S02]  /*0b00*/  LEA.HI R4, R2.reuse, R3, RZ, 0x1 ;  /* 0x0000000302047211 */ /* 0x040fe400078f08ff */
[----:B------:R-:W-:Y:S02]  /*0b10*/  LOP3.LUT R2, R2, 0xfffffff0, RZ, 0xc0, !PT ;  /* 0xfffffff002027812 */ /* 0x000fe400078ec0ff */
[----:B------:R-:W-:-:S03]  /*0b20*/  LOP3.LUT R4, R4, 0x1ffffffe, RZ, 0xc0, !PT ;  /* 0x1ffffffe04047812 */ /* 0x000fc600078ec0ff */
[----:B------:R-:W-:Y:S01]  /*0b30*/  IMAD.IADD R2, R155, 0x1, -R2 ;  /* 0x000000019b027824 */ /* 0x000fe200078e0a02 */
[CC--:B------:R-:W-:Y:S01]  /*0b40*/  LEA.HI R151, R0.reuse, R155.reuse, RZ, 0x7 ;  /* 0x0000009b00977211 */ /* 0x0c0fe200078f38ff */
[----:B------:R-:W-:Y:S01]  /*0b50*/  IMAD.IADD R4, R3, 0x1, -R4 ;  /* 0x0000000103047824 */ /* 0x000fe200078e0a04 */
[----:B------:R-:W-:Y:S02]  /*0b60*/  LEA.HI R5, R0, R155, RZ, 0x5 ;  /* 0x0000009b00057211 */ /* 0x000fe400078f28ff */
[----:B------:R-:W-:Y:S02]  /*0b70*/  SHF.R.S32.HI R3, RZ, 0x1f, R2 ;  /* 0x0000001fff037819 */ /* 0x000fe40000011402 */
[----:B------:R-:W-:Y:S02]  /*0b80*/  LOP3.LUT R150, R151, 0xffffff80, RZ, 0xc0, !PT ;  /* 0xffffff8097967812 */ /* 0x000fe400078ec0ff */
[----:B------:R-:W-:Y:S02]  /*0b90*/  SHF.R.S32.HI R7, RZ, 0x5, R5 ;  /* 0x00000005ff077819 */ /* 0x000fe40000011405 */
[-C--:B------:R-:W-:Y:S01]  /*0ba0*/  LEA.HI R5, R3, R2.reuse, RZ, 0x3 ;  /* 0x0000000203057211 */ /* 0x080fe200078f18ff */
[----:B------:R-:W-:Y:S01]  /*0bb0*/  IMAD.IADD R150, R155, 0x1, -R150 ;  /* 0x000000019b967824 */ /* 0x000fe200078e0a96 */
[----:B------:R-:W-:-:S03]  /*0bc0*/  LEA.HI R3, R3, R2, RZ, 0x2 ;  /* 0x0000000203037211 */ /* 0x000fc600078f10ff */
[----:B------:R-:W-:Y:S01]  /*0bd0*/  IMAD.SHL.U32 R6, R5, 0x10, RZ ;  /* 0x0000001005067824 */ /* 0x000fe200078e00ff */
[----:B------:R-:W-:Y:S02]  /*0be0*/  LOP3.LUT R5, R3, 0x7fffffc, RZ, 0xc0, !PT ;  /* 0x07fffffc03057812 */ /* 0x000fe400078ec0ff */
[----:B------:R-:W-:Y:S02]  /*0bf0*/  SHF.R.S32.HI R3, RZ, 0x2, R3 ;  /* 0x00000002ff037819 */ /* 0x000fe40000011403 */
[----:B------:R-:W-:-:S03]  /*0c00*/  SHF.R.S32.HI R9, RZ, 0x1f, R150 ;  /* 0x0000001fff097819 */ /* 0x000fc60000011496 */
[----:B------:R-:W-:Y:S01]  /*0c10*/  IMAD.SHL.U32 R3, R3, 0x40, RZ ;  /* 0x0000004003037824 */ /* 0x000fe200078e00ff */
[----:B------:R-:W-:Y:S01]  /*0c20*/  LEA.HI R10, R9, R150, RZ, 0x2 ;  /* 0x00000096090a7211 */ /* 0x000fe200078f10ff */
[----:B------:R-:W-:Y:S02]  /*0c30*/  IMAD R13, R7, 0x10, R2 ;  /* 0x00000010070d7824 */ /* 0x000fe400078e0202 */
[----:B------:R-:W-:Y:S01]  /*0c40*/  IMAD.SHL.U32 R4, R4, 0x8, RZ ;  /* 0x0000000804047824 */ /* 0x000fe200078e00ff */
[--C-:B------:R-:W-:Y:S02]  /*0c50*/  SHF.R.S32.HI R11, RZ, 0x2, R10.reuse ;  /* 0x00000002ff0b7819 */ /* 0x100fe4000001140a */
[----:B------:R-:W-:Y:S02]  /*0c60*/  SHF.R.S32.HI R12, RZ, 0x1f, R10 ;  /* 0x0000001fff0c7819 */ /* 0x000fe4000001140a */
[----:B------:R-:W-:Y:S02]  /*0c70*/  LOP3.LUT R3, R3, 0x40, RZ, 0xc0, !PT ;  /* 0x0000004003037812 */ /* 0x000fe400078ec0ff */
[----:B------:R-:W-:Y:S01]  /*0c80*/  SHF.R.S32.HI R151, RZ, 0x7, R151 ;  /* 0x00000007ff977819 */ /* 0x000fe20000011497 */
[----:B------:R-:W-:Y:S01]  /*0c90*/  IMAD.U32 R154, R13, 0x20, R4 ;  /* 0x000000200d9a7824 */ /* 0x000fe200078e0004 */
[----:B------:R-:W-:-:S02]  /*0ca0*/  LOP3.LUT R6, R6, 0x7fffff80, RZ, 0xc0, !PT ;  /* 0x7fffff8006067812 */ /* 0x000fc400078ec0ff */
[----:B------:R-:W-:Y:S02]  /*0cb0*/  LEA.HI R12, R12, R11, RZ, 0x3 ;  /* 0x0000000b0c0c7211 */ /* 0x000fe400078f18ff */
[----:B------:R-:W-:Y:S01]  /*0cc0*/  LOP3.LUT R4, R3, 0x8, R4, 0xf8, !PT ;  /* 0x0000000803047812 */ /* 0x000fe200078ef804 */
[----:B------:R-:W-:Y:S01]  /*0cd0*/  IMAD.HI R8, R151, 0x55555556, RZ ;  /* 0x5555555697087827 */ /* 0x000fe200078e02ff */
[----:B------:R-:W-:Y:S02]  /*0ce0*/  SHF.R.U32.HI R3, RZ, 0x3, R3 ;  /* 0x00000003ff037819 */ /* 0x000fe40000011603 */
[----:B------:R-:W-:Y:S01]  /*0cf0*/  IADD3 R5, R2, -R5, RZ ;  /* 0x8000000502057210 */ /* 0x000fe20007ffe0ff */
[----:B------:R-:W-:Y:S01]  /*0d00*/  IMAD R6, R7, 0x100, R6 ;  /* 0x0000010007067824 */ /* 0x000fe200078e0206 */
[----:B------:R-:W-:Y:S02]  /*0d10*/  LEA.HI R0, R0, R155, RZ, 0x2 ;  /* 0x0000009b00007211 */ /* 0x000fe400078f10ff */
[----:B------:R-:W-:-:S02]  /*0d20*/  LOP3.LUT R12, R12, 0xfffffff8, RZ, 0xc0, !PT ;  /* 0xfffffff80c0c7812 */ /* 0x000fc400078ec0ff */
[----:B------:R-:W-:Y:S02]  /*0d30*/  LEA.HI R9, R9, R150, RZ, 0x5 ;  /* 0x0000009609097211 */ /* 0x000fe400078f28ff */
[----:B------:R-:W-:Y:S01]  /*0d40*/  LOP3.LUT R3, R4, R3, RZ, 0x3c, !PT ;  /* 0x0000000304037212 */ /* 0x000fe200078e3cff */
[----:B------:R-:W-:Y:S01]  /*0d50*/  IMAD R6, R5, 0x10, R6 ;  /* 0x0000001005067824 */ /* 0x000fe200078e0206 */
[----:B------:R-:W-:Y:S01]  /*0d60*/  LOP3.LUT R4, R0, 0x1ffffffc, RZ, 0xc0, !PT ;  /* 0x1ffffffc00047812 */ /* 0x000fe200078ec0ff */
[----:B------:R-:W-:Y:S01]  /*0d70*/  IMAD.IADD R12, R11, 0x1, -R12 ;  /* 0x000000010b0c7824 */ /* 0x000fe200078e0a0c */
[----:B------:R-:W-:Y:S02]  /*0d80*/  LEA.HI R8, R8, R8, RZ, 0x1 ;  /* 0x0000000808087211 */ /* 0x000fe400078f08ff */
[----:B------:R-:W-:Y:S02]  /*0d90*/  LOP3.LUT R7, R10, 0x7ffffffc, RZ, 0xc0, !PT ;  /* 0x7ffffffc0a077812 */ /* 0x000fe400078ec0ff */
[----:B------:R-:W-:Y:S01]  /*0da0*/  SHF.R.S32.HI R9, RZ, 0x5, R9 ;  /* 0x00000005ff097819 */ /* 0x000fe20000011409 */
[----:B------:R-:W-:Y:S01]  /*0db0*/  IMAD.IADD R2, R3, 0x1, R6 ;  /* 0x0000000103027824 */ /* 0x000fe200078e0206 */
[----:B------:R-:W-:Y:S01]  /*0dc0*/  IADD3 R7, R150, -R7, RZ ;  /* 0x8000000796077210 */ /* 0x000fe20007ffe0ff */
[----:B------:R-:W-:-:S02]  /*0dd0*/  IMAD.IADD R4, R155, 0x1, -R4 ;  /* 0x000000019b047824 */ /* 0x000fc400078e0a04 */
[----:B------:R-:W-:Y:S02]  /*0de0*/  IMAD.MOV.U32 R152, RZ, RZ, -0x2 ;  /* 0xfffffffeff987424 */ /* 0x000fe400078e00ff */
[----:B------:R-:W-:Y:S02]  /*0df0*/  IMAD R8, R8, -0x3, R151 ;  /* 0xfffffffd08087824 */ /* 0x000fe400078e0297 */
[----:B------:R-:W-:Y:S01]  /*0e00*/  IMAD R9, R9, 0x10, R12 ;  /* 0x0000001009097824 */ /* 0x000fe200078e020c */
[----:B------:R-:W-:Y:S01]  /*0e10*/  SHF.R.S32.HI R18, RZ, 0x2, R0 ;  /* 0x00000002ff127819 */ /* 0x000fe20000011400 */
[----:B------:R-:W-:Y:S01]  /*0e20*/  IMAD R152, R7, R152, 0x90 ;  /* 0x0000009007987424 */ /* 0x000fe200078e0298 */
[----:B------:R-:W-:Y:S01]  /*0e30*/  SHF.L.U32 R17, R4, 0x3, RZ ;  /* 0x0000000304117819 */ /* 0x000fe200000006ff */
[----:B------:R-:W-:Y:S01]  /*0e40*/  IMAD R153, R8, 0x40, R9 ;  /* 0x0000004008997824 */ /* 0x000fe200078e0209 */
[----:B------:R-:W-:Y:S01]  /*0e50*/  LEA R2, R2, UR36, 0x1 ;  /* 0x0000002402027c11 */ /* 0x000fe2000f8e08ff */
[----:B------:R-:W-:-:S02]  /*0e60*/  IMAD.MOV.U32 R149, RZ, RZ, RZ ;  /* 0x000000ffff957224 */ /* 0x000fc400078e00ff */
[----:B------:R-:W-:Y:S01]  /*0e70*/  IMAD.MOV.U32 R16, RZ, RZ, RZ ;  /* 0x000000ffff107224 */ /* 0x000fe200078e00ff */
[----:B------:R-:W-:Y:S01]  /*0e80*/  UMOV UR39, URZ ;  /* 0x0000003f00277c82 */ /* 0x000fe20008000000 */
[----:B--2---:R-:W-:-:S07]  /*0e90*/  LOP3.LUT R144, R14, 0x1, RZ, 0xfc, !PT ;  /* 0x000000010e907812 */ /* 0x004fce00078efcff */
.L_x_158:
[----:B---3-5:R-:W0:Y:S01]  /*0ea0*/  LDC.64 R4, c[0x0][0xc60] ;  /* 0x00031800ff047b82 */ /* 0x028e220000000a00 */
[----:B------:R-:W-:Y:S01]  /*0eb0*/  ULDC.64 UR4, c[0x0][0xa28] ;  /* 0x00028a0000047ab9 */ /* 0x000fe20000000a00 */
[----:B------:R-:W-:Y:S01]  /*0ec0*/  IMAD.MOV.U32 R0, RZ, RZ, RZ ;  /* 0x000000ffff007224 */ /* 0x000fe200078e00ff */
[----:B------:R-:W-:Y:S01]  /*0ed0*/  ULDC.64 UR6, c[0x0][0xa20] ;  /* 0x0002880000067ab9 */ /* 0x000fe20000000a00 */
[----:B0-----:R-:W-:-:S05]  /*0ee0*/  IMAD.WIDE R4, R31, 0x4, R4 ;  /* 0x000000041f047825 */ /* 0x001fca00078e0204 */
[----:B--2---:R-:W2:Y:S01]  /*0ef0*/  LDG.E R145, desc[UR60][R4.64] ;  /* 0x0000003c04917981 */ /* 0x004ea2000c1e1900 */
[----:B------:R-:W-:-:S04]  /*0f00*/  ISETP.NE.U32.AND P0, PT, RZ, UR4, PT ;  /* 0x00000004ff007c0c */ /* 0x000fc8000bf05070 */
[----:B------:R-:W-:Y:S02]  /*0f10*/  ISETP.NE.AND.EX P0, PT, RZ, UR5, PT, P0 ;  /* 0x00000005ff007c0c */ /* 0x000fe4000bf05300 */
[----:B--2---:R-:W-:-:S11]  /*0f20*/  SHF.R.S32.HI R148, RZ, 0x1f, R145 ;  /* 0x0000001fff947819 */ /* 0x004fd60000011491 */
[----:B------:R-:W-:-:S04]  /*0f30*/  @P0 LEA R6, P1, R145, UR4, 0x2 ;  /* 0x0000000491060c11 */ /* 0x000fc8000f8210ff */
[----:B------:R-:W-:Y:S01]  /*0f40*/  @P0 LEA.HI.X R7, R145, UR5, R148, 0x2, P1 ;  /* 0x0000000591070c11 */ /* 0x000fe200088f1494 */
[----:B------:R-:W-:-:S04]  /*0f50*/  ULDC.64 UR4, c[0x0][0x3f8] ;  /* 0x0000fe0000047ab9 */ /* 0x000fc80000000a00 */
[----:B------:R0:W5:Y:S01]  /*0f60*/  @P0 LDG.E R0, desc[UR60][R6.64] ;  /* 0x0000003c06000981 */ /* 0x000162000c1e1900 */
[----:B------:R-:W-:Y:S01]  /*0f70*/  ISETP.NE.U32.AND P0, PT, RZ, UR6, PT ;  /* 0x00000006ff007c0c */ /* 0x000fe2000bf05070 */
[----:B------:R-:W-:-:S03]  /*0f80*/  UISETP.NE.U32.AND UP0, UPT, UR4, URZ, UPT ;  /* 0x0000003f0400728c */ /* 0x000fc6000bf05070 */
[----:B------:R-:W-:Y:S01]  /*0f90*/  ISETP.NE.AND.EX P0, PT, RZ, UR7, PT, P0 ;  /* 0x00000007ff007c0c */ /* 0x000fe2000bf05300 */
[----:B------:R-:W-:Y:S01]  /*0fa0*/  UISETP.NE.AND.EX UP0, UPT, UR5, URZ, UPT, UP0 ;  /* 0x0000003f0500728c */ /* 0x000fe2000bf05300 */
[----:B------:R-:W-:Y:S02]  /*0fb0*/  ULDC UR4, c[0x0][0x404] ;  /* 0x0001010000047ab9 */ /* 0x000fe40000000800 */
[----:B------:R-:W-:Y:S01]  /*0fc0*/  ULDC UR5, c[0x0][0x2e0] ;  /* 0x0000b80000057ab9 */ /* 0x000fe20000000800 */
[----:B------:R-:W-:-:S04]  /*0fd0*/  USEL UR4, UR4, 0x1, UP0 ;  /* 0x0000000104047887 */ /* 0x000fc80008000000 */
[----:B------:R-:W-:-:S04]  /*0fe0*/  UIMAD UR4, UR4, UR5, URZ ;  /* 0x00000005040472a4 */ /* 0x000fc8000f8e023f */
[C---:B------:R-:W-:Y:S02]  /*0ff0*/  @P0 LEA R4, P1, R145.reuse, UR6, 0x2 ;  /* 0x0000000691040c11 */ /* 0x040fe4000f8210ff */
[----:B------:R-:W-:Y:S02]  /*1000*/  IMAD.U32 R23, RZ, RZ, UR4 ;  /* 0x00000004ff177e24 */ /* 0x000fe4000f8e00ff */
[----:B------:R-:W-:-:S05]  /*1010*/  @P0 LEA.HI.X R5, R145, UR7, R148, 0x2, P1 ;  /* 0x0000000791050c11 */ /* 0x000fca00088f1494 */
[----:B------:R0:W5:Y:S01]  /*1020*/  @P0 LDG.E R23, desc[UR60][R4.64] ;  /* 0x0000003c04170981 */ /* 0x000162000c1e1900 */
[----:B-1--4-:R-:W-:Y:S05]  /*1030*/  @P0 BRA `(.L_x_125) ;  /* 0x0000000000240947 */ /* 0x012fea0003800000 */
[----:B------:R-:W-:Y:S02]  /*1040*/  ULDC.64 UR4, c[0x0][0xa08] ;  /* 0x0002820000047ab9 */ /* 0x000fe40000000a00 */
[----:B------:R-:W-:-:S04]  /*1050*/  ISETP.NE.U32.AND P0, PT, RZ, UR4, PT ;  /* 0x00000004ff007c0c */ /* 0x000fc8000bf05070 */
[----:B------:R-:W-:-:S13]  /*1060*/  ISETP.NE.AND.EX P0, PT, RZ, UR5, PT, P0 ;  /* 0x00000005ff007c0c */ /* 0x000fda000bf05300 */
[----:B------:R-:W-:Y:S05]  /*1070*/  @!P0 BRA `(.L_x_125) ;  /* 0x0000000000148947 */ /* 0x000fea0003800000 */
[----:B0-----:R-:W0:Y:S02]  /*1080*/  LDC.64 R4, c[0x0][0xa08] ;  /* 0x00028200ff047b82 */ /* 0x001e240000000a00 */
[----:B0-----:R-:W-:-:S05]  /*1090*/  IMAD.WIDE R4, R145, 0x4, R4 ;  /* 0x0000000491047825 */ /* 0x001fca00078e0204 */
[----:B-----5:R-:W2:Y:S04]  /*10a0*/  LDG.E R23, desc[UR60][R4.64] ;  /* 0x0000003c04177981 */ /* 0x020ea8000c1e1900 */
[----:B------:R-:W2:Y:S02]  /*10b0*/  LDG.E R6, desc[UR60][R4.64+0x4] ;  /* 0x0000043c04067981 */ /* 0x000ea4000c1e1900 */
[----:B--2---:R-:W-:-:S07]  /*10c0*/  IMAD.IADD R23, R6, 0x1, -R23 ;  /* 0x0000000106177824 */ /* 0x004fce00078e0a17 */
.L_x_125:
[----:B-----5:R-:W-:Y:S01]  /*10d0*/  IMAD.IADD R23, R23, 0x1, -R0 ;  /* 0x0000000117177824 */ /* 0x020fe200078e0a00 */
[----:B------:R-:W-:Y:S01]  /*10e0*/  PLOP3.LUT P0, PT, PT, PT, PT, 0x80, 0x0 ;  /* 0x000000000000781c */ /* 0x000fe20003f0f070 */
[----:B------:R-:W-:Y:S01]  /*10f0*/  IMAD.MOV.U32 R147, RZ, RZ, R29 ;  /* 0x000000ffff937224 */ /* 0x000fe200078e001d */
[----:B------:R-:W-:Y:S01]  /*1100*/  CS2R R38, SRZ ;  /* 0x0000000000267805 */ /* 0x000fe2000001ff00 */
[C---:B------:R-:W-:Y:S01]  /*1110*/  VIADD R0, R23.reuse, 0x8f ;  /* 0x0000008f17007836 */ /* 0x040fe20000000000 */
[----:B------:R-:W-:Y:S01]  /*1120*/  ISETP.GE.AND P1, PT, R23, 0x1, PT ;  /* 0x000000011700780c */ /* 0x000fe20003f26270 */
[----:B------:R-:W-:Y:S01]  /*1130*/  IMAD.MOV.U32 R146, RZ, RZ, R30 ;  /* 0x000000ffff927224 */ /* 0x000fe200078e001e */
[----:B------:R-:W-:Y:S01]  /*1140*/  CS2R R34, SRZ ;  /* 0x0000000000227805 */ /* 0x000fe2000001ff00 */
[----:B------:R-:W-:Y:S01]  /*1150*/  IMAD.HI R0, R0, 0x38e38e39, RZ ;  /* 0x38e38e3900007827 */ /* 0x000fe200078e02ff */
[----:B------:R-:W-:Y:S02]  /*1160*/  CS2R R32, SRZ ;  /* 0x0000000000207805 */ /* 0x000fe4000001ff00 */
[----:B------:R-:W-:-:S02]  /*1170*/  CS2R R44, SRZ ;  /* 0x00000000002c7805 */ /* 0x000fc4000001ff00 */
[----:B------:R-:W-:Y:S02]  /*1180*/  CS2R R36, SRZ ;  /* 0x0000000000247805 */ /* 0x000fe4000001ff00 */
[----:B------:R-:W-:Y:S02]  /*1190*/  CS2R R42, SRZ ;  /* 0x00000000002a7805 */ /* 0x000fe4000001ff00 */
[----:B------:R-:W-:Y:S02]  /*11a0*/  SHF.R.U32.HI R3, RZ, 0x1f, R0 ;  /* 0x0000001fff037819 */ /* 0x000fe40000011600 */
[----:B------:R-:W-:Y:S02]  /*11b0*/  CS2R R48, SRZ ;  /* 0x0000000000307805 */ /* 0x000fe4000001ff00 */
[----:B------:R-:W-:Y:S02]  /*11c0*/  CS2R R46, SRZ ;  /* 0x00000000002e7805 */ /* 0x000fe4000001ff00 */
[----:B------:R-:W-:-:S02]  /*11d0*/  CS2R R40, SRZ ;  /* 0x0000000000287805 */ /* 0x000fc4000001ff00 */
[----:B------:R-:W-:Y:S01]  /*11e0*/  LEA.HI.SX32 R22, R0, R3, 0x1b ;  /* 0x0000000300167211 */ /* 0x000fe200078fdaff */
[----:B------:R-:W-:Y:S01]  /*11f0*/  IMAD.MOV.U32 R3, RZ, RZ, RZ ;  /* 0x000000ffff037224 */ /* 0x000fe200078e00ff */
[----:B------:R-:W-:Y:S02]  /*1200*/  MOV R0, RZ ;  /* 0x000000ff00007202 */ /* 0x000fe40000000f00 */
        /* <DEDUP_REMOVED lines=11> */
[----:B0-----:R-:W-:Y:S01]  /*12c0*/  CS2R R6, SRZ ;  /* 0x0000000000067805 */ /* 0x001fe2000001ff00 */
[----:B------:R-:W-:Y:S01]  /*12d0*/  IMAD.MOV.U32 R8, RZ, RZ, RZ ;  /* 0x000000ffff087224 */ /* 0x000fe200078e00ff */
[----:B------:R-:W-:Y:S01]  /*12e0*/  CS2R R80, SRZ ;  /* 0x0000000000507805 */ /* 0x000fe2000001ff00 */
[----:B------:R-:W-:Y:S02]  /*12f0*/  IMAD.MOV.U32 R20, RZ, RZ, RZ ;  /* 0x000000ffff147224 */ /* 0x000fe400078e00ff */
[----:B------:R-:W-:Y:S02]  /*1300*/  IMAD.MOV.U32 R83, RZ, RZ, RZ ;  /* 0x000000ffff537224 */ /* 0x000fe400078e00ff */
[----:B------:R-:W-:Y:S01]  /*1310*/  IMAD.MOV.U32 R85, RZ, RZ, RZ ;  /* 0x000000ffff557224 */ /* 0x000fe200078e00ff */
[----:B------:R-:W-:Y:S06]  /*1320*/  @!P1 BRA `(.L_x_126) ;  /* 0x0000008c00809947 */ /* 0x000fec0003800000 */
[----:B------:R-:W0:Y:S01]  /*1330*/  SHFL.IDX PT, R0, R151, RZ, 0x1f ;  /* 0x00001fff97007589 */ /* 0x000e2200000e0000 */
[----:B------:R-:W-:-:S04]  /*1340*/  UIADD3 UR6, UR36, 0x24300, URZ ;  /* 0x0002430024067890 */ /* 0x000fc8000fffe03f */
[----:B------:R-:W-:-:S06]  /*1350*/  ULOP3.LUT UP0, URZ, UR6, 0x9f, URZ, 0xc0, !UPT ;  /* 0x0000009f063f7892 */ /* 0x000fcc000f80c03f */
[----:B------:R-:W-:Y:S02]  /*1360*/  PLOP3.LUT P0, PT, PT, PT, UP0, 0x80, 0x0 ;  /* 0x000000000000781c */ /* 0x000fe40003f0f008 */
[----:B0-----:R-:W-:-:S13]  /*1370*/  R2UR UR38, R0 ;  /* 0x00000000002672ca */ /* 0x001fda00000e0000 */
[----:B------:R-:W-:-:S04]  /*1380*/  UIMAD.WIDE UR4, UR38, 0x55555556, URZ ;  /* 0x55555556260478a5 */ /* 0x000fc8000f8e023f */
[----:B------:R-:W-:-:S04]  /*1390*/  ULEA.HI UR5, UR5, UR5, URZ, 0x1 ;  /* 0x0000000505057291 */ /* 0x000fc8000f8f083f */
[----:B------:R-:W-:-:S04]  /*13a0*/  UIMAD UR40, UR5, -0x3, UR38 ;  /* 0xfffffffd052878a4 */ /* 0x000fc8000f8e0226 */
[----:B------:R-:W-:-:S04]  /*13b0*/  ULEA UR4, UR40, UR6, 0xb ;  /* 0x0000000628047291 */ /* 0x000fc8000f8e583f */
[----:B------:R-:W-:-:S04]  /*13c0*/  USHF.R.U32.HI UR4, URZ, 0x4, UR4 ;  /* 0x000000043f047899 */ /* 0x000fc80008011604 */
[----:B------:R-:W-:Y:S01]  /*13d0*/  ULOP3.LUT UR37, UR4, 0x3fff, URZ, 0xc0, !UPT ;  /* 0x00003fff04257892 */ /* 0x000fe2000f8ec03f */
[----:B------:R-:W-:Y:S11]  /*13e0*/  @!P0 BRA `(.L_x_127) ;  /* 0x0000000000408947 */ /* 0x000ff60003800000 */
[----:B------:R-:W-:Y:S01]  /*13f0*/  MOV R0, 0x0 ;  /* 0x0000000000007802 */ /* 0x000fe20000000f00 */
[----:B------:R-:W-:Y:S01]  /*1400*/  ULDC.64 UR4, c[0x4][0xa8] ;  /* 0x01002a0000047ab9 */ /* 0x000fe20000000a00 */
[----:B------:R-:W-:Y:S01]  /*1410*/  ULDC.64 UR6, c[0x4][0x20] ;  /* 0x0100080000067ab9 */ /* 0x000fe20000000a00 */
[----:B------:R-:W-:Y:S01]  /*1420*/  IMAD.U32 R4, RZ, RZ, UR4 ;  /* 0x00000004ff047e24 */ /* 0x000fe2000f8e00ff */
[----:B------:R0:W1:Y:S01]  /*1430*/  LDC.64 R14, c[0x4][R0] ;  /* 0x01000000000e7b82 */ /* 0x0000620000000a00 */
[----:B------:R-:W-:Y:S01]  /*1440*/  MOV R5, UR5 ;  /* 0x0000000500057c02 */ /* 0x000fe20008000f00 */
[----:B------:R-:W-:Y:S01]  /*1450*/  ULDC.64 UR4, c[0x4][0xb0] ;  /* 0x01002c0000047ab9 */ /* 0x000fe20000000a00 */
[----:B------:R-:W-:Y:S01]  /*1460*/  IMAD.U32 R10, RZ, RZ, UR6 ;  /* 0x00000006ff0a7e24 */ /* 0x000fe2000f8e00ff */
[----:B------:R-:W-:Y:S01]  /*1470*/  MOV R13, RZ ;  /* 0x000000ff000d7202 */ /* 0x000fe20000000f00 */
[----:B------:R-:W-:Y:S02]  /*1480*/  IMAD.U32 R6, RZ, RZ, UR4 ;  /* 0x00000004ff067e24 */ /* 0x000fe4000f8e00ff */
[----:B------:R-:W-:-:S02]  /*1490*/  IMAD.U32 R7, RZ, RZ, UR5 ;  /* 0x00000005ff077e24 */ /* 0x000fc4000f8e00ff */
[----:B------:R-:W-:Y:S02]  /*14a0*/  IMAD.U32 R11, RZ, RZ, UR7 ;  /* 0x00000007ff0b7e24 */ /* 0x000fe4000f8e00ff */
[----:B------:R-:W-:Y:S02]  /*14b0*/  IMAD.MOV.U32 R8, RZ, RZ, 0x70 ;  /* 0x00000070ff087424 */ /* 0x000fe400078e00ff */
[----:B0-----:R-:W-:-:S07]  /*14c0*/  IMAD.MOV.U32 R12, RZ, RZ, 0x1 ;  /* 0x00000001ff0c7424 */ /* 0x001fce00078e00ff */
[----:B------:R-:W-:-:S07]  /*14d0*/  LEPC R20, `(.L_x_127) ;  /* 0x000000001014794e */ /* 0x000fce0000000000 */
[----:B-1----:R-:W-:Y:S05]  /*14e0*/  CALL.ABS.NOINC R14 ;  /* 0x000000000e007343 */ /* 0x002fea0003c00000 */
.L_x_127:
[----:B------:R-:W-:Y:S02]  /*14f0*/  LEA.HI R0, R149, R149, RZ, 0x1 ;  /* 0x0000009595007211 */ /* 0x000fe400078f08ff */
[----:B------:R-:W-:Y:S02]  /*1500*/  ISETP.NE.AND P0, PT, R144, 0x3, PT ;  /* 0x000000039000780c */ /* 0x000fe40003f05270 */
[----:B------:R-:W-:-:S05]  /*1510*/  LOP3.LUT R0, R0, 0xfffffffe, RZ, 0xc0, !PT ;  /* 0xfffffffe00007812 */ /* 0x000fca00078ec0ff */
[----:B------:R-:W-:-:S05]  /*1520*/  IMAD.IADD R0, R149, 0x1, -R0 ;  /* 0x0000000195007824 */ /* 0x000fca00078e0a00 */
[----:B------:R-:W-:-:S04]  /*1530*/  SHF.L.U32 R0, R0, 0x1f, RZ ;  /* 0x0000001f00007819 */ /* 0x000fc800000006ff */
[----:B------:R-:W0:Y:S02]  /*1540*/  SYNCS.PHASECHK.TRANS64.TRYWAIT P1, [UR36+0x31c00], R0 ;  /* 0x031c0000ff0075a7 */ /* 0x000e240008020164 */
[----:B0-----:R-:W-:Y:S05]  /*1550*/  @!P1 BRA `(.L_x_128) ;  /* 0x000000e800209947 */ /* 0x001fea0003800000 */
.L_x_244:
[----:B------:R-:W-:Y:S05]  /*1560*/  @!P0 BRA `(.L_x_129) ;  /* 0x0000000000048947 */ /* 0x000fea0003800000 */
[----:B------:R-:W-:Y:S01]  /*1570*/  BPT.TRAP 0x1 ;  /* 0x000000040000795c */ /* 0x000fe20000300000 */
.L_x_129:
[----:B0-----:R-:W-:Y:S01]  /*1580*/  IMAD.U32 R0, RZ, RZ, UR39 ;  /* 0x00000027ff007e24 */ /* 0x001fe2000f8e00ff */
[----:B------:R-:W-:-:S04]  /*1590*/  SHF.L.U32 R3, R16, 0x1f, RZ ;  /* 0x0000001f10037819 */ /* 0x000fc800000006ff */
[----:B------:R-:W-:-:S04]  /*15a0*/  LEA R0, R0, UR36, 0x3 ;  /* 0x0000002400007c11 */ /* 0x000fc8000f8e18ff */
[----:B------:R0:W1:Y:S01]  /*15b0*/  SYNCS.PHASECHK.TRANS64.TRYWAIT P2, [R0+URZ+0x31c30], R3 ;  /* 0x031c3003000075a7 */ /* 0x000062000804017f */
[----:B------:R-:W-:Y:S05]  /*15c0*/  @!P0 BRA `(.L_x_130) ;  /* 0x0000000000048947 */ /* 0x000fea0003800000 */
[----:B------:R-:W-:Y:S01]  /*15d0*/  BPT.TRAP 0x1 ;  /* 0x000000040000795c */ /* 0x000fe20000300000 */
.L_x_130:
[----:B------:R-:W2:Y:S01]  /*15e0*/  S2R R4, SR_TID.X ;  /* 0x0000000000047919 */ /* 0x000ea20000002100 */
[----:B------:R-:W-:Y:S01]  /*15f0*/  IMAD.MOV.U32 R71, RZ, RZ, RZ ;  /* 0x000000ffff477224 */ /* 0x000fe200078e00ff */
[----:B--2---:R-:W-:Y:S01]  /*1600*/  LOP3.LUT P1, RZ, R4, 0x7f, RZ, 0xc0, !PT ;  /* 0x0000007f04ff7812 */ /* 0x004fe2000782c0ff */
[----:B-1----:R-:W-:-:S12]  /*1610*/  @P2 BRA `(.L_x_131) ;  /* 0x0000000000082947 */ /* 0x002fd80003800000 */
[----:B------:R-:W1:Y:S02]  /*1620*/  SYNCS.PHASECHK.TRANS64.TRYWAIT P2, [R0+URZ+0x31c30], R3 ;  /* 0x031c3003000075a7 */ /* 0x000e64000804017f */
[----:B-1----:R-:W-:Y:S05]  /*1630*/  @!P2 BRA `(.L_x_132) ;  /* 0x000000e80000a947 */ /* 0x002fea0003800000 */
.L_x_131:
[----:B------:R-:W-:Y:S05]  /*1640*/  WARPSYNC.ALL ;  /* 0x0000000000007948 */ /* 0x000fea0003800000 */
[----:B------:R-:W-:Y:S01]  /*1650*/  UIADD3 UR4, UR36, 0x16a00, URZ ;  /* 0x00016a0024047890 */ /* 0x000fe2000fffe03f */
[----:B------:R-:W-:Y:S01]  /*1660*/  WARPGROUP.ARRIVE ;  /* 0x00000000000079c5 */ /* 0x000fe20000000000 */
[----:B------:R-:W-:Y:S01]  /*1670*/  ULEA UR40, UR40, UR36, 0xc ;  /* 0x0000002428287291 */ /* 0x000fe2000f8e603f */
[----:B------:R-:W-:Y:S01]  /*1680*/  P2R R14, PR, RZ, 0x1 ;  /* 0x00000001ff0e7803 */ /* 0x000fe20000000000 */
[----:B------:R-:W-:Y:S01]  /*1690*/  USHF.R.U32.HI UR4, URZ, 0x4, UR4 ;  /* 0x000000043f047899 */ /* 0x000fe20008011604 */
[----:B01----:R-:W-:Y:S01]  /*16a0*/  @!P1 VIADD R0, R0, 0x31c40 ;  /* 0x00031c4000009836 */ /* 0x003fe20000000000 */
        /* <DEDUP_REMOVED lines=9> */
[----:B------:R-:W-:Y:S01]  /*1740*/  UIADD3 UR6, UR26, 0x40, URZ ;  /* 0x000000401a067890 */ /* 0x000fe2000fffe03f */
[----:B------:R-:W-:-:S03]  /*1750*/  UMOV UR5, UR25 ;  /* 0x0000001900057c82 */ /* 0x000fc60008000000 */
[----:B------:R-:W-:Y:S01]  /*1760*/  UMOV UR4, UR24 ;  /* 0x0000001800047c82 */ /* 0x000fe20008000000 */
[----:B------:R-:W-:Y:S01]  /*1770*/  UMOV UR7, 0x80000020 ;  /* 0x8000002000077882 */ /* 0x000fe20000000000 */
[----:B------:R-:W-:Y:S01]  /*1780*/  HGMMA.64x16x16.F32.BF16 R96, gdesc[UR24], RZ, !UPT, gsb0 ;  /* 0x00200000186079f0 */ /* 0x000fe2000c0018ff */
[----:B------:R-:W-:Y:S02]  /*1790*/  UIADD3 UR8, UR26, 0x80, URZ ;  /* 0x000000801a087890 */ /* 0x000fe4000fffe03f */
[----:B------:R-:W-:Y:S02]  /*17a0*/  UIADD3 UR9, UR26, 0xc0, URZ ;  /* 0x000000c01a097890 */ /* 0x000fe4000fffe03f */
        /* <DEDUP_REMOVED lines=14> */
[----:B------:R-:W-:-:S02]  /*1890*/  WARPGROUP.DEPBAR.LE gsb0, 0x0 ;  /* 0x00008000000079c5 */ /* 0x000fc40000010000 */
        /* <DEDUP_REMOVED lines=99> */
[----:B------:R-:W-:Y:S01]  /*1ed0*/  UMOV UR11, 0x80000020 ;  /* 0x80000020000b7882 */ /* 0x000fe20000000000 */
        /* <DEDUP_REMOVED lines=184> */
[----:B------:R-:W0:Y:S01]  /*2a60*/  MUFU.TANH R7, R7 ;  /* 0x0000000700077308 */ /* 0x000e220000002400 */
[----:B------:R-:W-:Y:S01]  /*2a70*/  UMOV UR23, 0x80000020 ;  /* 0x8000002000177882 */ /* 0x000fe20000000000 */
[----:B------:R-:W-:Y:S01]  /*2a80*/  FMUL.FTZ R3, R98, UR6 ;  /* 0x0000000662037c20 */ /* 0x000fe20008410000 */
[----:B------:R-:W-:Y:S01]  /*2a90*/  FMUL.FTZ R5, R99, UR6 ;  /* 0x0000000663057c20 */ /* 0x000fe20008410000 */
[----:B------:R-:W-:-:S04]  /*2aa0*/  FMUL.FTZ R11, R102, UR6 ;  /* 0x00000006660b7c20 */ /* 0x000fc80008410000 */
[----:B------:R-:W-:Y:S08]  /*2ab0*/  MUFU.TANH R9, R9 ;  /* 0x0000000900097308 */ /* 0x000ff00000002400 */
[----:B------:R-:W1:Y:S08]  /*2ac0*/  MUFU.TANH R10, R10 ;  /* 0x0000000a000a7308 */ /* 0x000e700000002400 */
        /* <DEDUP_REMOVED lines=10> */
[----:B------:R-:W-:Y:S01]  /*2b70*/  MUFU.TANH R11, R11 ;  /* 0x0000000b000b7308 */ /* 0x000fe20000002400 */
[----:B------:R-:W-:Y:S01]  /*2b80*/  HGMMA.64x16x16.F32.BF16 R80, gdesc[UR20], R80, gsb0 ;  /* 0x00200000145079f0 */ /* 0x000fe20008001850 */
[----:B------:R-:W-:Y:S01]  /*2b90*/  UIADD3 UR22, UR26, 0x542, URZ ;  /* 0x000005421a167890 */ /* 0x000fe2000fffe03f */
[----:B------:R-:W-:Y:S01]  /*2ba0*/  FMUL.FTZ R15, R90, UR6 ;  /* 0x000000065a0f7c20 */ /* 0x000fe20008410000 */
[----:B------:R-:W-:Y:S01]  /*2bb0*/  UMOV UR23, 0x80000020 ;  /* 0x8000002000177882 */ /* 0x000fe20000000000 */
[----:B------:R-:W-:Y:S01]  /*2bc0*/  FMUL.FTZ R13, R91, UR6 ;  /* 0x000000065b0d7c20 */ /* 0x000fe20008410000 */
[----:B------:R-:W-:Y:S01]  /*2bd0*/  FMUL.FTZ R64, R94, UR6 ;  /* 0x000000065e407c20 */ /* 0x000fe20008410000 */
[----:B------:R-:W-:Y:S01]  /*2be0*/  FMUL.FTZ R21, R95, UR6 ;  /* 0x000000065f157c20 */ /* 0x000fe20008410000 */
[----:B------:R-:W-:Y:S08]  /*2bf0*/  MUFU.TANH R65, R65 ;  /* 0x0000004100417308 */ /* 0x000ff00000002400 */
[----:B------:R-:W-:Y:S08]  /*2c00*/  MUFU.TANH R67, R67 ;  /* 0x0000004300437308 */ /* 0x000ff00000002400 */
[----:B------:R-:W-:Y:S08]  /*2c10*/  MUFU.TANH R69, R69 ;  /* 0x0000004500457308 */ /* 0x000ff00000002400 */
[----:B------:R-:W-:Y:S08]  /*2c20*/  MUFU.TANH R12, R12 ;  /* 0x0000000c000c7308 */ /* 0x000ff00000002400 */
        /* <DEDUP_REMOVED lines=11> */
[----:B------:R-:W4:Y:S01]  /*2ce0*/  MUFU.TANH R20, R20 ;  /* 0x0000001400147308 */ /* 0x000f220000002400 */
[----:B------:R-:W-:Y:S01]  /*2cf0*/  UMOV UR23, 0x80000020 ;  /* 0x8000002000177882 */ /* 0x000fe20000000000 */
[----:B------:R-:W-:Y:S01]  /*2d00*/  FMUL.FTZ R68, R82, UR6 ;  /* 0x0000000652447c20 */ /* 0x000fe20008410000 */
[----:B------:R-:W-:Y:S01]  /*2d10*/  FMUL.FTZ R81, R81, UR6 ;  /* 0x0000000651517c20 */ /* 0x000fe20008410000 */
[----:B------:R-:W-:-:S04]  /*2d20*/  FMUL.FTZ R85, R85, UR6 ;  /* 0x0000000655557c20 */ /* 0x000fc80008410000 */
[----:B------:R-:W-:Y:S08]  /*2d30*/  MUFU.TANH R64, R64 ;  /* 0x0000004000407308 */ /* 0x000ff00000002400 */
        /* <DEDUP_REMOVED lines=14> */
[----:B------:R-:W-:Y:S01]  /*2e20*/  FMUL.FTZ R76, R79, UR6 ;  /* 0x000000064f4c7c20 */ /* 0x000fe20008410000 */
[----:B------:R-:W-:Y:S01]  /*2e30*/  UMOV UR23, 0x80000020 ;  /* 0x8000002000177882 */ /* 0x000fe20000000000 */
        /* <DEDUP_REMOVED lines=19> */
[----:B------:R-:W5:Y:S01]  /*2f70*/  MUFU.TANH R72, R72 ;  /* 0x0000004800487308 */ /* 0x000f620000002400 */
[----:B------:R-:W-:Y:S01]  /*2f80*/  FMUL.FTZ R60, R60, UR6 ;  /* 0x000000063c3c7c20 */ /* 0x000fe20008410000 */
[----:B------:R-:W-:-:S06]  /*2f90*/  FMUL.FTZ R58, R58, UR6 ;  /* 0x000000063a3a7c20 */ /* 0x000fcc0008410000 */
        /* <DEDUP_REMOVED lines=11> */
[----:B------:R-:W5:Y:S01]  /*3050*/  MUFU.TANH R60, R60 ;  /* 0x0000003c003c7308 */ /* 0x000f620000002400 */
[----:B------:R-:W-:Y:S01]  /*3060*/  HGMMA.64x16x16.F32.BF16 R40, gdesc[UR20], R40, gsb0 ;  /* 0x00200000142879f0 */ /* 0x000fe20008001828 */
[----:B------:R-:W-:Y:S01]  /*3070*/  UIADD3 UR22, UR26, 0x642, URZ ;  /* 0x000006421a167890 */ /* 0x000fe2000fffe03f */
[----:B------:R-:W-:Y:S01]  /*3080*/  IMAD R6, R22, -0x90, R49 ;  /* 0xffffff7016067824 */ /* 0x000fe200078e0231 */
[----:B------:R-:W-:Y:S01]  /*3090*/  UMOV UR23, 0x80000020 ;  /* 0x8000002000177882 */ /* 0x000fe20000000000 */
[----:B------:R-:W-:Y:S01]  /*30a0*/  FMUL.FTZ R54, R54, UR6 ;  /* 0x0000000636367c20 */ /* 0x000fe20008410000 */
[----:B------:R-:W-:Y:S01]  /*30b0*/  FMUL.FTZ R48, R48, UR6 ;  /* 0x0000000630307c20 */ /* 0x000fe20008410000 */
[----:B------:R-:W-:Y:S01]  /*30c0*/  FMUL.FTZ R52, R52, UR6 ;  /* 0x0000000634347c20 */ /* 0x000fe20008410000 */
[C---:B------:R-:W-:Y:S01]  /*30d0*/  ISETP.GT.AND P5, PT, R6.reuse, 0x8, PT ;  /* 0x000000080600780c */ /* 0x040fe20003fa4270 */
[----:B------:R-:W5:Y:S01]  /*30e0*/  MUFU.TANH R76, R76 ;  /* 0x0000004c004c7308 */ /* 0x000f620000002400 */
[C---:B------:R-:W-:Y:S01]  /*30f0*/  ISETP.GT.AND P4, PT, R6.reuse, 0x9, PT ;  /* 0x000000090600780c */ /* 0x040fe20003f84270 */
[----:B------:R-:W-:Y:S01]  /*3100*/  FMUL.FTZ R53, R53, UR6 ;  /* 0x0000000635357c20 */ /* 0x000fe20008410000 */
[C---:B------:R-:W-:Y:S01]  /*3110*/  ISETP.GT.AND P2, PT, R6.reuse, RZ, PT ;  /* 0x000000ff0600720c */ /* 0x040fe20003f44270 */
[----:B------:R-:W-:Y:S01]  /*3120*/  FMUL.FTZ R93, R55, UR6 ;  /* 0x00000006375d7c20 */ /* 0x000fe20008410000 */
[----:B------:R-:W-:-:S02]  /*3130*/  ISETP.GT.AND P6, PT, R6, 0x1, PT ;  /* 0x000000010600780c */ /* 0x000fc40003fc4270 */
[----:B0-----:R-:W-:Y:S01]  /*3140*/  FSEL R59, R7, -INF , P5 ;  /* 0xff800000073b7808 */ /* 0x001fe20002800000 */
[----:B------:R-:W0:Y:S01]  /*3150*/  MUFU.TANH R86, R86 ;  /* 0x0000005600567308 */ /* 0x000e220000002400 */
[----:B-1----:R-:W-:Y:S02]  /*3160*/  FSEL R7, R10, -INF , P4 ;  /* 0xff8000000a077808 */ /* 0x002fe40002000000 */
[----:B------:R-:W-:Y:S02]  /*3170*/  FSEL R63, R9, -INF , P4 ;  /* 0xff800000093f7808 */ /* 0x000fe40002000000 */
[----:B------:R-:W-:Y:S02]  /*3180*/  ISETP.GT.AND P4, PT, R6, 0x20, PT ;  /* 0x000000200600780c */ /* 0x000fe40003f84270 */
[----:B--2---:R-:W-:Y:S01]  /*3190*/  FSEL R57, R4, -INF , P2 ;  /* 0xff80000004397808 */ /* 0x004fe20001000000 */
[----:B------:R-:W1:Y:S01]  /*31a0*/  MUFU.TANH R58, R58 ;  /* 0x0000003a003a7308 */ /* 0x000e620000002400 */
[----:B---3--:R-:W-:-:S02]  /*31b0*/  FSEL R8, R8, -INF , P6 ;  /* 0xff80000008087808 */ /* 0x008fc40003000000 */
[----:B----4-:R-:W-:Y:S02]  /*31c0*/  FSEL R79, R20, -INF , P4 ;  /* 0xff800000144f7808 */ /* 0x010fe40002000000 */
[----:B------:R-:W-:Y:S02]  /*31d0*/  FMNMX.FTZ R20, R57, R8, !PT ;  /* 0x0000000839147209 */ /* 0x000fe40007810000 */
[C---:B------:R-:W-:Y:S01]  /*31e0*/  ISETP.GT.AND P3, PT, R6.reuse, 0x10, PT ;  /* 0x000000100600780c */ /* 0x040fe20003f64270 */
[----:B------:R-:W2:Y:S01]  /*31f0*/  MUFU.TANH R48, R48 ;  /* 0x0000003000307308 */ /* 0x000ea20000002400 */
[----:B------:R-:W-:Y:S02]  /*3200*/  FMNMX.FTZ R20, R59, R20, !PT ;  /* 0x000000143b147209 */ /* 0x000fe40007810000 */
[----:B------:R-:W-:Y:S02]  /*3210*/  FSEL R3, R3, -INF , P2 ;  /* 0xff80000003037808 */ /* 0x000fe40001000000 */
[----:B------:R-:W-:-:S02]  /*3220*/  ISETP.GT.AND P2, PT, R6, 0x11, PT ;  /* 0x000000110600780c */ /* 0x000fc40003f44270 */
[----:B------:R-:W-:Y:S01]  /*3230*/  FSEL R65, R65, -INF , P3 ;  /* 0xff80000041417808 */ /* 0x000fe20001800000 */
[----:B------:R-:W3:Y:S01]  /*3240*/  MUFU.TANH R84, R84 ;  /* 0x0000005400547308 */ /* 0x000ee20000002400 */
[----:B------:R-:W-:Y:S02]  /*3250*/  FMNMX.FTZ R20, R63, R20, !PT ;  /* 0x000000143f147209 */ /* 0x000fe40007810000 */
[----:B------:R-:W-:Y:S02]  /*3260*/  FSEL R4, R5, -INF , P6 ;  /* 0xff80000005047808 */ /* 0x000fe40003000000 */
[----:B------:R-:W-:Y:S02]  /*3270*/  ISETP.GT.AND P6, PT, R6, 0x18, PT ;  /* 0x000000180600780c */ /* 0x000fe40003fc4270 */
[----:B------:R-:W-:Y:S01]  /*3280*/  FSEL R67, R67, -INF , P2 ;  /* 0xff80000043437808 */ /* 0x000fe20001000000 */
[----:B------:R-:W4:Y:S01]  /*3290*/  MUFU.TANH R87, R87 ;  /* 0x0000005700577308 */ /* 0x000f220000002400 */
[----:B------:R-:W-:-:S02]  /*32a0*/  FMNMX.FTZ R20, R65, R20, !PT ;  /* 0x0000001441147209 */ /* 0x000fc40007810000 */
[----:B------:R-:W-:Y:S01]  /*32b0*/  FSEL R5, R11, -INF , P5 ;  /* 0xff8000000b057808 */ /* 0x000fe20002800000 */
[----:B------:R-:W-:Y:S02]  /*32c0*/  WARPGROUP.DEPBAR.LE gsb0, 0x0 ;  /* 0x00008000000079c5 */ /* 0x000fe40000010000 */
[----:B------:R-:W-:Y:S01]  /*32d0*/  WARPGROUP.ARRIVE ;  /* 0x00000000000079c5 */ /* 0x000fe20000000000 */
[----:B------:R-:W-:Y:S01]  /*32e0*/  ISETP.GT.AND P5, PT, R6, 0x19, PT ;  /* 0x000000190600780c */ /* 0x000fe20003fa4270 */
[----:B------:R-:W-:Y:S01]  /*32f0*/  FMUL.FTZ R97, R46, UR6 ;  /* 0x000000062e617c20 */ /* 0x000fe20008410000 */
[----:B------:R-:W-:Y:S01]  /*3300*/  FSEL R69, R69, -INF , P6 ;  /* 0xff80000045457808 */ /* 0x000fe20003000000 */
[----:B------:R-:W-:Y:S01]  /*3310*/  FMUL.FTZ R41, R41, UR6 ;  /* 0x0000000629297c20 */ /* 0x000fe20008410000 */
[----:B------:R-:W-:Y:S01]  /*3320*/  FMNMX.FTZ R20, R67, R20, !PT ;  /* 0x0000001443147209 */ /* 0x000fe20007810000 */
[----:B------:R-:W-:Y:S01]  /*3330*/  HGMMA.64x16x16.F32.BF16 R32, gdesc[UR20], R32, gsb0 ;  /* 0x00200000142079f0 */ /* 0x000fe20008001820 */
[----:B------:R-:W-:Y:S01]  /*3340*/  FSEL R73, R12, -INF , P5 ;  /* 0xff8000000c497808 */ /* 0x000fe20002800000 */
[----:B------:R-:W-:Y:S01]  /*3350*/  UIADD3 UR22, UR26, 0x682, URZ ;  /* 0x000006821a167890 */ /* 0x000fe2000fffe03f */
[----:B------:R-:W-:Y:S01]  /*3360*/  FMNMX.FTZ R20, R69, R20, !PT ;  /* 0x0000001445147209 */ /* 0x000fe20007810000 */
[----:B------:R0:W-:Y:S01]  /*3370*/  MUFU.TANH R10, R41 ;  /* 0x00000029000a7308 */ /* 0x0001e20000002400 */
[----:B------:R-:W-:Y:S01]  /*3380*/  FSEL R9, R15, -INF , P3 ;  /* 0xff8000000f097808 */ /* 0x000fe20001800000 */
[----:B------:R-:W-:Y:S01]  /*3390*/  UMOV UR23, 0x80000020 ;  /* 0x8000002000177882 */ /* 0x000fe20000000000 */
[----:B------:R-:W-:Y:S01]  /*33a0*/  ISETP.GT.AND P3, PT, R6, 0x21, PT ;  /* 0x000000210600780c */ /* 0x000fe20003f64270 */
[----:B------:R-:W-:Y:S01]  /*33b0*/  FMUL.FTZ R51, R43, UR6 ;  /* 0x000000062b337c20 */ /* 0x000fe20008410000 */
[----:B------:R-:W-:Y:S01]  /*33c0*/  FMNMX.FTZ R20, R73, R20, !PT ;  /* 0x0000001449147209 */ /* 0x000fe20007810000 */
[----:B------:R-:W-:Y:S01]  /*33d0*/  FMUL.FTZ R95, R42, UR6 ;  /* 0x000000062a5f7c20 */ /* 0x000fe20008410000 */
[----:B------:R-:W-:Y:S01]  /*33e0*/  FSEL R11, R13, -INF , P2 ;  /* 0xff8000000d0b7808 */ /* 0x000fe20001000000 */
[----:B------:R-:W-:Y:S01]  /*33f0*/  FMUL.FTZ R135, R45, UR6 ;  /* 0x000000062d877c20 */ /* 0x000fe20008410000 */
[----:B------:R-:W-:Y:S01]  /*3400*/  ISETP.GT.AND P2, PT, R6, 0x28, PT ;  /* 0x000000280600780c */ /* 0x000fe20003f44270 */
[----:B------:R1:W-:Y:S01]  /*3410*/  MUFU.TANH R42, R54 ;  /* 0x00000036002a7308 */ /* 0x0003e20000002400 */
[----:B-----5:R-:W-:Y:S01]  /*3420*/  FSEL R81, R81, -INF , P3 ;  /* 0xff80000051517808 */ /* 0x020fe20001800000 */
[----:B------:R-:W-:Y:S01]  /*3430*/  FMUL.FTZ R49, R40, UR6 ;  /* 0x0000000628317c20 */ /* 0x000fe20008410000 */
[----:B------:R-:W-:Y:S01]  /*3440*/  FMNMX.FTZ R20, R79, R20, !PT ;  /* 0x000000144f147209 */ /* 0x000fe20007810000 */
[----:B------:R-:W-:Y:S01]  /*3450*/  FMUL.FTZ R99, R47, UR6 ;  /* 0x000000062f637c20 */ /* 0x000fe20008410000 */
[----:B------:R-:W-:Y:S01]  /*3460*/  FSEL R13, R64, -INF , P6 ;  /* 0xff800000400d7808 */ /* 0x000fe20003000000 */
[----:B------:R-:W-:Y:S01]  /*3470*/  FMUL.FTZ R133, R44, UR6 ;  /* 0x000000062c857c20 */ /* 0x000fe20008410000 */
[----:B------:R-:W-:Y:S01]  /*3480*/  ISETP.GT.AND P6, PT, R6, 0x29, PT ;  /* 0x000000290600780c */ /* 0x000fe20003fc4270 */
[----:B------:R5:W-:Y:S01]  /*3490*/  MUFU.TANH R44, R49 ;  /* 0x00000031002c7308 */ /* 0x000be20000002400 */
[----:B------:R-:W-:-:S02]  /*34a0*/  FSEL R83, R83, -INF , P2 ;  /* 0xff80000053537808 */ /* 0x000fc40001000000 */
[----:B------:R-:W-:Y:S02]  /*34b0*/  FMNMX.FTZ R20, R81, R20, !PT ;  /* 0x0000001451147209 */ /* 0x000fe40007810000 */
[----:B------:R-:W-:Y:S02]  /*34c0*/  FSEL R15, R21, -INF , P5 ;  /* 0xff800000150f7808 */ /* 0x000fe40002800000 */
[----:B------:R-:W-:Y:S01]  /*34d0*/  ISETP.GT.AND P5, PT, R6, 0x30, PT ;  /* 0x000000300600780c */ /* 0x000fe20003fa4270 */
[----:B------:R-:W4:Y:S01]  /*34e0*/  MUFU.TANH R61, R61 ;  /* 0x0000003d003d7308 */ /* 0x000f220000002400 */
[----:B------:R-:W-:Y:S02]  /*34f0*/  FSEL R85, R85, -INF , P6 ;  /* 0xff80000055557808 */ /* 0x000fe40003000000 */
[----:B------:R-:W-:Y:S02]  /*3500*/  FMNMX.FTZ R46, R83, R20, !PT ;  /* 0x00000014532e7209 */ /* 0x000fe40007810000 */
[----:B------:R-:W-:-:S02]  /*3510*/  FSEL R21, R68, -INF , P4 ;  /* 0xff80000044157808 */ /* 0x000fc40002000000 */
[----:B------:R-:W-:Y:S01]  /*3520*/  ISETP.GT.AND P4, PT, R6, 0x31, PT ;  /* 0x000000310600780c */ /* 0x000fe20003f84270 */
[----:B------:R2:W-:Y:S01]  /*3530*/  MUFU.TANH R12, R51 ;  /* 0x00000033000c7308 */ /* 0x0005e20000002400 */
[----:B------:R-:W-:Y:S02]  /*3540*/  FSEL R89, R89, -INF , P5 ;  /* 0xff80000059597808 */ /* 0x000fe40002800000 */
[----:B------:R-:W-:Y:S02]  /*3550*/  FMNMX.FTZ R46, R85, R46, !PT ;  /* 0x0000002e552e7209 */ /* 0x000fe40007810000 */
[----:B0-----:R-:W-:Y:S02]  /*3560*/  FSEL R41, R66, -INF , P3 ;  /* 0xff80000042297808 */ /* 0x001fe40001800000 */
[----:B------:R-:W-:Y:S01]  /*3570*/  ISETP.GT.AND P3, PT, R6, 0x38, PT ;  /* 0x000000380600780c */ /* 0x000fe20003f64270 */
[----:B------:R-:W0:Y:S01]  /*3580*/  MUFU.TANH R52, R52 ;  /* 0x0000003400347308 */ /* 0x000e220000002400 */
[----:B------:R-:W-:-:S02]  /*3590*/  FSEL R91, R91, -INF , P4 ;  /* 0xff8000005b5b7808 */ /* 0x000fc40002000000 */
[----:B------:R-:W-:Y:S02]  /*35a0*/  FMNMX.FTZ R46, R89, R46, !PT ;  /* 0x0000002e592e7209 */ /* 0x000fe40007810000 */
[----:B------:R-:W-:Y:S01]  /*35b0*/  FSEL R43, R80, -INF , P2 ;  /* 0xff800000502b7808 */ /* 0x000fe20001000000 */
[----:B------:R-:W-:Y:S02]  /*35c0*/  WARPGROUP.DEPBAR.LE gsb0, 0x0 ;  /* 0x00008000000079c5 */ /* 0x000fe40000010000 */
[----:B------:R-:W-:Y:S01]  /*35d0*/  WARPGROUP.ARRIVE ;  /* 0x00000000000079c5 */ /* 0x000fe20000000000 */
[----:B------:R-:W-:Y:S01]  /*35e0*/  ISETP.GT.AND P2, PT, R6, 0x39, PT ;  /* 0x000000390600780c */ /* 0x000fe20003f44270 */
[----:B------:R-:W0:Y:S01]  /*35f0*/  MUFU.TANH R62, R62 ;  /* 0x0000003e003e7308 */ /* 0x000e220000002400 */
[----:B------:R-:W-:Y:S01]  /*3600*/  FSEL R109, R75, -INF , P3 ;  /* 0xff8000004b6d7808 */ /* 0x000fe20001800000 */
[----:B------:R-:W-:Y:S01]  /*3610*/  FMUL.FTZ R20, R33, UR6 ;  /* 0x0000000621147c20 */ /* 0x000fe20008410000 */
[----:B------:R-:W-:Y:S01]  /*3620*/  FMNMX.FTZ R46, R91, R46, !PT ;  /* 0x0000002e5b2e7209 */ /* 0x000fe20007810000 */
[----:B------:R-:W-:Y:S01]  /*3630*/  HGMMA.64x16x16.F32.BF16 R24, gdesc[UR20], R24, gsb0 ;  /* 0x00200000141879f0 */ /* 0x000fe20008001818 */
[----:B------:R-:W-:Y:S01]  /*3640*/  FSEL R45, R70, -INF , P6 ;  /* 0xff800000462d7808 */ /* 0x000fe20003000000 */
[----:B------:R-:W-:Y:S01]  /*3650*/  FMUL.FTZ R32, R32, UR6 ;  /* 0x0000000620207c20 */ /* 0x000fe20008410000 */
[----:B------:R-:W-:Y:S01]  /*3660*/  ISETP.GT.AND P6, PT, R6, 0x40, PT ;  /* 0x000000400600780c */ /* 0x000fe20003fc4270 */
[----:B------:R3:W0:Y:S01]  /*3670*/  MUFU.TANH R40, R53 ;  /* 0x0000003500287308 */ /* 0x0006220000002400 */
[----:B------:R-:W-:Y:S01]  /*3680*/  FSEL R111, R72, -INF , P2 ;  /* 0xff800000486f7808 */ /* 0x000fe20001000000 */
[----:B------:R-:W-:Y:S01]  /*3690*/  FMUL.FTZ R36, R36, UR6 ;  /* 0x0000000624247c20 */ /* 0x000fe20008410000 */
[----:B-1----:R-:W-:Y:S01]  /*36a0*/  FMNMX.FTZ R54, R109, R46, !PT ;  /* 0x0000002e6d367209 */ /* 0x002fe20007810000 */
[----:B------:R-:W-:Y:S01]  /*36b0*/  FMUL.FTZ R46, R35, UR6 ;  /* 0x00000006232e7c20 */ /* 0x000fe20008410000 */
[----:B------:R-:W-:Y:S01]  /*36c0*/  FSEL R47, R82, -INF , P5 ;  /* 0xff800000522f7808 */ /* 0x000fe20002800000 */
[----:B------:R-:W-:Y:S01]  /*36d0*/  FMUL.FTZ R34, R34, UR6 ;  /* 0x0000000622227c20 */ /* 0x000fe20008410000 */
[----:B------:R-:W-:Y:S01]  /*36e0*/  ISETP.GT.AND P5, PT, R6, 0x41, PT ;  /* 0x000000410600780c */ /* 0x000fe20003fa4270 */
[----:B------:R-:W1:Y:S01]  /*36f0*/  MUFU.TANH R88, R88 ;  /* 0x0000005800587308 */ /* 0x000e620000002400 */
[----:B------:R-:W-:Y:S01]  /*3700*/  FSEL R113, R77, -INF , P6 ;  /* 0xff8000004d717808 */ /* 0x000fe20003000000 */
[----:B------:R-:W-:Y:S01]  /*3710*/  FMUL.FTZ R38, R38, UR6 ;  /* 0x0000000626267c20 */ /* 0x000fe20008410000 */
[----:B------:R-:W-:-:S02]  /*3720*/  FMNMX.FTZ R54, R111, R54, !PT ;  /* 0x000000366f367209 */ /* 0x000fc40007810000 */
[----:B-----5:R-:W-:Y:S01]  /*3730*/  FSEL R49, R74, -INF , P4 ;  /* 0xff8000004a317808 */ /* 0x020fe20002000000 */
[----:B------:R-:W-:Y:S01]  /*3740*/  IMAD.U32 R74, RZ, RZ, UR7 ;  /* 0x00000007ff4a7e24 */ /* 0x000fe2000f8e00ff */
[----:B------:R-:W-:Y:S01]  /*3750*/  ISETP.GT.AND P4, PT, R6, 0x48, PT ;  /* 0x000000480600780c */ /* 0x000fe20003f84270 */
[----:B------:R-:W5:Y:S01]  /*3760*/  MUFU.TANH R50, R50 ;  /* 0x0000003200327308 */ /* 0x000f620000002400 */
[----:B------:R-:W-:Y:S02]  /*3770*/  FSEL R115, R56, -INF , P5 ;  /* 0xff80000038737808 */ /* 0x000fe40002800000 */
[----:B------:R-:W-:Y:S02]  /*3780*/  FMNMX.FTZ R54, R113, R54, !PT ;  /* 0x0000003671367209 */ /* 0x000fe40007810000 */
[----:B--2---:R-:W-:Y:S02]  /*3790*/  FSEL R51, R78, -INF , P3 ;  /* 0xff8000004e337808 */ /* 0x004fe40001800000 */
[----:B------:R-:W-:Y:S01]  /*37a0*/  ISETP.GT.AND P3, PT, R6, 0x49, PT ;  /* 0x000000490600780c */ /* 0x000fe20003f64270 */
[----:B------:R-:W2:Y:S01]  /*37b0*/  MUFU.TANH R133, R133 ;  /* 0x0000008500857308 */ /* 0x000ea20000002400 */
[----:B------:R-:W-:-:S02]  /*37c0*/  FSEL R117, R60, -INF , P4 ;  /* 0xff8000003c757808 */ /* 0x000fc40002000000 */
[----:B------:R-:W-:Y:S02]  /*37d0*/  FMNMX.FTZ R54, R115, R54, !PT ;  /* 0x0000003673367209 */ /* 0x000fe40007810000 */
[----:B---3--:R-:W-:Y:S02]  /*37e0*/  FSEL R53, R76, -INF , P2 ;  /* 0xff8000004c357808 */ /* 0x008fe40001000000 */
[----:B------:R-:W-:Y:S01]  /*37f0*/  ISETP.GT.AND P2, PT, R6, 0x50, PT ;  /* 0x000000500600780c */ /* 0x000fe20003f44270 */
[----:B------:R-:W3:Y:S01]  /*3800*/  MUFU.TANH R93, R93 ;  /* 0x0000005d005d7308 */ /* 0x000ee20000002400 */
[----:B------:R-:W-:Y:S02]  /*3810*/  FSEL R119, R86, -INF , P3 ;  /* 0xff80000056777808 */ /* 0x000fe40001800000 */
[----:B------:R-:W-:Y:S02]  /*3820*/  FMNMX.FTZ R54, R117, R54, !PT ;  /* 0x0000003675367209 */ /* 0x000fe40007810000 */
[----:B------:R-:W-:-:S02]  /*3830*/  FSEL R33, R58, -INF , P6 ;  /* 0xff8000003a217808 */ /* 0x000fc40003000000 */
[----:B------:R-:W-:Y:S01]  /*3840*/  ISETP.GT.AND P6, PT, R6, 0x51, PT ;  /* 0x000000510600780c */ /* 0x000fe20003fc4270 */
[----:B------:R-:W3:Y:S01]  /*3850*/  MUFU.TANH R135, R135 ;  /* 0x0000008700877308 */ /* 0x000ee20000002400 */
[----:B------:R-:W-:Y:S01]  /*3860*/  FSEL R121, R48, -INF , P2 ;  /* 0xff80000030797808 */ /* 0x000fe20001000000 */
[----:B------:R-:W-:Y:S01]  /*3870*/  FMUL.FTZ R48, R37, UR6 ;  /* 0x0000000625307c20 */ /* 0x000fe20008410000 */
[----:B------:R-:W-:Y:S02]  /*3880*/  FMNMX.FTZ R54, R119, R54, !PT ;  /* 0x0000003677367209 */ /* 0x000fe40007810000 */
[----:B------:R-:W-:Y:S02]  /*3890*/  FSEL R55, R84, -INF , P5 ;  /* 0xff80000054377808 */ /* 0x000fe40002800000 */
[----:B------:R-:W-:Y:S01]  /*38a0*/  ISETP.GT.AND P5, PT, R6, 0x58, PT ;  /* 0x000000580600780c */ /* 0x000fe20003fa4270 */
[----:B------:R-:W3:Y:S01]  /*38b0*/  MUFU.TANH R95, R95 ;  /* 0x0000005f005f7308 */ /* 0x000ee20000002400 */
[----:B----4-:R-:W-:Y:S01]  /*38c0*/  FSEL R123, R87, -INF , P6 ;  /* 0xff800000577b7808 */ /* 0x010fe20003000000 */
[----:B------:R-:W-:-:S02]  /*38d0*/  WARPGROUP.DEPBAR.LE gsb0, 0x0 ;  /* 0x00008000000079c5 */ /* 0x000fc40000010000 */
[----:B------:R-:W-:Y:S01]  /*38e0*/  FMNMX.FTZ R54, R121, R54, !PT ;  /* 0x0000003679367209 */ /* 0x000fe20007810000 */
[----:B------:R-:W-:Y:S01]  /*38f0*/  FMUL.FTZ R24, R24, UR6 ;  /* 0x0000000618187c20 */ /* 0x000fe20008410000 */
[----:B------:R-:W-:Y:S01]  /*3900*/  FSEL R61, R61, -INF , P4 ;  /* 0xff8000003d3d7808 */ /* 0x000fe20002000000 */
[----:B------:R-:W-:Y:S01]  /*3910*/  FMUL.FTZ R28, R28, UR6 ;  /* 0x000000061c1c7c20 */ /* 0x000fe20008410000 */
[----:B------:R-:W-:Y:S01]  /*3920*/  ISETP.GT.AND P4, PT, R6, 0x59, PT ;  /* 0x000000590600780c */ /* 0x000fe20003f84270 */
[----:B------:R-:W4:Y:S01]  /*3930*/  MUFU.TANH R32, R32 ;  /* 0x0000002000207308 */ /* 0x000f220000002400 */
[----:B0-----:R-:W-:Y:S01]  /*3940*/  FSEL R125, R52, -INF , P5 ;  /* 0xff800000347d7808 */ /* 0x001fe20002800000 */
[----:B------:R-:W-:Y:S01]  /*3950*/  FMUL.FTZ R29, R29, UR6 ;  /* 0x000000061d1d7c20 */ /* 0x000fe20008410000 */
[----:B------:R-:W-:Y:S02]  /*3960*/  FMNMX.FTZ R54, R123, R54, !PT ;  /* 0x000000367b367209 */ /* 0x000fe40007810000 */
[----:B------:R-:W-:-:S02]  /*3970*/  FSEL R35, R62, -INF , P3 ;  /* 0xff8000003e237808 */ /* 0x000fc40001800000 */
[----:B------:R-:W-:Y:S01]  /*3980*/  ISETP.GT.AND P3, PT, R6, 0x60, PT ;  /* 0x000000600600780c */ /* 0x000fe20003f64270 */
[----:B------:R-:W0:Y:S01]  /*3990*/  MUFU.TANH R20, R20 ;  /* 0x0000001400147308 */ /* 0x000e220000002400 */
[----:B------:R-:W-:Y:S01]  /*39a0*/  FSEL R127, R40, -INF , P4 ;  /* 0xff800000287f7808 */ /* 0x000fe20002000000 */
[----:B------:R-:W-:Y:S01]  /*39b0*/  FMUL.FTZ R40, R39, UR6 ;  /* 0x0000000627287c20 */ /* 0x000fe20008410000 */
[----:B------:R-:W-:Y:S02]  /*39c0*/  FMNMX.FTZ R54, R125, R54, !PT ;  /* 0x000000367d367209 */ /* 0x000fe40007810000 */
[----:B-1----:R-:W-:Y:S02]  /*39d0*/  FSEL R77, R88, -INF , P2 ;  /* 0xff800000584d7808 */ /* 0x002fe40001000000 */
[----:B------:R-:W-:Y:S01]  /*39e0*/  ISETP.GT.AND P2, PT, R6, 0x61, PT ;  /* 0x000000610600780c */ /* 0x000fe20003f44270 */
[----:B------:R-:W1:Y:S01]  /*39f0*/  MUFU.TANH R97, R97 ;  /* 0x0000006100617308 */ /* 0x000e620000002400 */
[----:B------:R-:W-:-:S02]  /*3a00*/  FSEL R129, R44, -INF , P3 ;  /* 0xff8000002c817808 */ /* 0x000fc40001800000 */
[----:B------:R-:W-:Y:S02]  /*3a10*/  FMNMX.FTZ R54, R127, R54, !PT ;  /* 0x000000367f367209 */ /* 0x000fe40007810000 */
[----:B-----5:R-:W-:Y:S02]  /*3a20*/  FSEL R87, R50, -INF , P6 ;  /* 0xff80000032577808 */ /* 0x020fe40003000000 */
[----:B------:R-:W-:Y:S01]  /*3a30*/  ISETP.GT.AND P6, PT, R6, 0x68, PT ;  /* 0x000000680600780c */ /* 0x000fe20003fc4270 */
[----:B------:R-:W5:Y:S01]  /*3a40*/  MUFU.TANH R36, R36 ;  /* 0x0000002400247308 */ /* 0x000f620000002400 */
[----:B------:R-:W-:Y:S01]  /*3a50*/  FSEL R131, R10, -INF , P2 ;  /* 0xff8000000a837808 */ /* 0x000fe20001000000 */
[----:B------:R-:W-:Y:S01]  /*3a60*/  FMUL.FTZ R10, R25, UR6 ;  /* 0x00000006190a7c20 */ /* 0x000fe20008410000 */
[----:B------:R-:W-:Y:S02]  /*3a70*/  FMNMX.FTZ R54, R129, R54, !PT ;  /* 0x0000003681367209 */ /* 0x000fe40007810000 */
[----:B------:R-:W-:-:S02]  /*3a80*/  FSEL R37, R42, -INF , P5 ;  /* 0xff8000002a257808 */ /* 0x000fc40002800000 */
[C---:B------:R-:W-:Y:S01]  /*3a90*/  ISETP.GT.AND P5, PT, R6.reuse, 0x69, PT ;  /* 0x000000690600780c */ /* 0x040fe20003fa4270 */
[----:B------:R-:W5:Y:S01]  /*3aa0*/  MUFU.TANH R99, R99 ;  /* 0x0000006300637308 */ /* 0x000f620000002400 */
[----:B--2---:R-:W-:Y:S02]  /*3ab0*/  FSEL R133, R133, -INF , P6 ;  /* 0xff80000085857808 */ /* 0x004fe40003000000 */
[----:B------:R-:W-:Y:S02]  /*3ac0*/  FMNMX.FTZ R54, R131, R54, !PT ;  /* 0x0000003683367209 */ /* 0x000fe40007810000 */
[----:B---3--:R-:W-:Y:S02]  /*3ad0*/  FSEL R93, R93, -INF , P4 ;  /* 0xff8000005d5d7808 */ /* 0x008fe40002000000 */
[----:B------:R-:W-:Y:S01]  /*3ae0*/  ISETP.GT.AND P4, PT, R6, 0x70, PT ;  /* 0x000000700600780c */ /* 0x000fe20003f84270 */
[----:B------:R-:W2:Y:S01]  /*3af0*/  MUFU.TANH R48, R48 ;  /* 0x0000003000307308 */ /* 0x000ea20000002400 */
[----:B------:R-:W-:-:S02]  /*3b00*/  FSEL R135, R135, -INF , P5 ;  /* 0xff80000087877808 */ /* 0x000fc40002800000 */
[----:B------:R-:W-:Y:S02]  /*3b10*/  FMNMX.FTZ R54, R133, R54, !PT ;  /* 0x0000003685367209 */ /* 0x000fe40007810000 */
[----:B------:R-:W-:Y:S02]  /*3b20*/  FSEL R95, R95, -INF , P3 ;  /* 0xff8000005f5f7808 */ /* 0x000fe40001800000 */
[----:B------:R-:W-:Y:S01]  /*3b30*/  ISETP.GT.AND P3, PT, R6, 0x71, PT ;  /* 0x000000710600780c */ /* 0x000fe20003f64270 */
[----:B------:R-:W3:Y:S01]  /*3b40*/  MUFU.TANH R34, R34 ;  /* 0x0000002200227308 */ /* 0x000ee20000002400 */
[----:B----4-:R-:W-:Y:S01]  /*3b50*/  FSEL R137, R32, -INF , P4 ;  /* 0xff80000020897808 */ /* 0x010fe20002000000 */
[----:B------:R-:W-:Y:S01]  /*3b60*/  FMUL.FTZ R32, R31, UR6 ;  /* 0x000000061f207c20 */ /* 0x000fe20008410000 */
[----:B------:R-:W-:Y:S02]  /*3b70*/  FMNMX.FTZ R54, R135, R54, !PT ;  /* 0x0000003687367209 */ /* 0x000fe40007810000 */
[----:B------:R-:W-:-:S02]  /*3b80*/  FSEL R25, R12, -INF , P2 ;  /* 0xff8000000c197808 */ /* 0x000fc40001000000 */
[----:B------:R-:W-:Y:S01]  /*3b90*/  ISETP.GT.AND P2, PT, R6, 0x78, PT ;  /* 0x000000780600780c */ /* 0x000fe20003f44270 */
[----:B------:R-:W4:Y:S01]  /*3ba0*/  MUFU.TANH R24, R24 ;  /* 0x0000001800187308 */ /* 0x000f220000002400 */
[----:B0-----:R-:W-:Y:S02]  /*3bb0*/  FSEL R139, R20, -INF , P3 ;  /* 0xff800000148b7808 */ /* 0x001fe40001800000 */
[----:B------:R-:W-:Y:S02]  /*3bc0*/  FMNMX.FTZ R54, R137, R54, !PT ;  /* 0x0000003689367209 */ /* 0x000fe40007810000 */
[----:B-1----:R-:W-:Y:S02]  /*3bd0*/  FSEL R97, R97, -INF , P6 ;  /* 0xff80000061617808 */ /* 0x002fe40003000000 */
[----:B------:R-:W-:Y:S01]  /*3be0*/  ISETP.GT.AND P6, PT, R6, 0x79, PT ;  /* 0x000000790600780c */ /* 0x000fe20003fc4270 */
[----:B------:R-:W0:Y:S01]  /*3bf0*/  MUFU.TANH R46, R46 ;  /* 0x0000002e002e7308 */ /* 0x000e220000002400 */
[----:B-----5:R-:W-:Y:S01]  /*3c00*/  FSEL R141, R36, -INF , P2 ;  /* 0xff800000248d7808 */ /* 0x020fe20001000000 */
[----:B------:R-:W-:Y:S01]  /*3c10*/  FMUL.FTZ R36, R26, UR6 ;  /* 0x000000061a247c20 */ /* 0x000fe20008410000 */
[----:B------:R-:W-:-:S02]  /*3c20*/  FMNMX.FTZ R54, R139, R54, !PT ;  /* 0x000000368b367209 */ /* 0x000fc40007810000 */
[----:B------:R-:W-:Y:S02]  /*3c30*/  FSEL R99, R99, -INF , P5 ;  /* 0xff80000063637808 */ /* 0x000fe40002800000 */
[----:B------:R-:W-:Y:S01]  /*3c40*/  ISETP.GT.AND P5, PT, R6, 0x80, PT ;  /* 0x000000800600780c */ /* 0x000fe20003fa4270 */
[----:B------:R-:W1:Y:S01]  /*3c50*/  MUFU.TANH R10, R10 ;  /* 0x0000000a000a7308 */ /* 0x000e620000002400 */
[----:B--2---:R-:W-:Y:S02]  /*3c60*/  FSEL R143, R48, -INF , P6 ;  /* 0xff800000308f7808 */ /* 0x004fe40003000000 */
[----:B------:R-:W-:Y:S02]  /*3c70*/  FMNMX.FTZ R54, R141, R54, !PT ;  /* 0x000000368d367209 */ /* 0x000fe40007810000 */
[----:B---3--:R-:W-:Y:S01]  /*3c80*/  FSEL R101, R34, -INF , P4 ;  /* 0xff80000022657808 */ /* 0x008fe20002000000 */
[----:B------:R-:W-:Y:S01]  /*3c90*/  FMUL.FTZ R34, R30, UR6 ;  /* 0x000000061e227c20 */ /* 0x000fe20008410000 */
[----:B------:R-:W-:Y:S01]  /*3ca0*/  ISETP.GT.AND P4, PT, R6, 0x81, PT ;  /* 0x000000810600780c */ /* 0x000fe20003f84270 */
[----:B------:R-:W2:Y:S01]  /*3cb0*/  MUFU.TANH R38, R38 ;  /* 0x0000002600267308 */ /* 0x000ea20000002400 */
[----:B----4-:R-:W-:-:S02]  /*3cc0*/  FSEL R157, R24, -INF , P5 ;  /* 0xff800000189d7808 */ /* 0x010fc40002800000 */
[----:B------:R-:W-:Y:S02]  /*3cd0*/  FMNMX.FTZ R54, R143, R54, !PT ;  /* 0x000000368f367209 */ /* 0x000fe40007810000 */
[----:B0-----:R-:W-:Y:S02]  /*3ce0*/  FSEL R103, R46, -INF , P3 ;  /* 0xff8000002e677808 */ /* 0x001fe40001800000 */
[----:B------:R-:W-:Y:S01]  /*3cf0*/  ISETP.GT.AND P3, PT, R6, 0x88, PT ;  /* 0x000000880600780c */ /* 0x000fe20003f64270 */
[----:B------:R-:W0:Y:S01]  /*3d00*/  MUFU.TANH R28, R28 ;  /* 0x0000001c001c7308 */ /* 0x000e220000002400 */
[----:B-1----:R-:W-:Y:S02]  /*3d10*/  FSEL R44, R10, -INF , P4 ;  /* 0xff8000000a2c7808 */ /* 0x002fe40002000000 */
[----:B------:R-:W-:-:S04]  /*3d20*/  FMNMX.FTZ R75, R157, R54, !PT ;  /* 0x000000369d4b7209 */ /* 0x000fc80007810000 */
[----:B------:R-:W-:Y:S01]  /*3d30*/  FMNMX.FTZ R75, R44, R75, !PT ;  /* 0x0000004b2c4b7209 */ /* 0x000fe20007810000 */
[----:B------:R2:W1:Y:S08]  /*3d40*/  MUFU.TANH R52, R29 ;  /* 0x0000001d00347308 */ /* 0x0004700000002400 */
[----:B------:R-:W-:Y:S01]  /*3d50*/  MUFU.TANH R40, R40 ;  /* 0x0000002800287308 */ /* 0x000fe20000002400 */
[----:B--2---:R-:W-:Y:S01]  /*3d60*/  FSEL R29, R38, -INF , P2 ;  /* 0xff800000261d7808 */ /* 0x004fe20001000000 */
[----:B------:R-:W-:Y:S01]  /*3d70*/  FMUL.FTZ R38, R27, UR6 ;  /* 0x000000061b267c20 */ /* 0x000fe20008410000 */
[----:B------:R-:W-:-:S02]  /*3d80*/  ISETP.GT.AND P2, PT, R6, 0x89, PT ;  /* 0x000000890600780c */ /* 0x000fc40003f44270 */
[----:B0-----:R-:W-:-:S03]  /*3d90*/  FSEL R50, R28, -INF , P3 ;  /* 0xff8000001c327808 */ /* 0x001fc60001800000 */
[----:B------:R-:W0:Y:S01]  /*3da0*/  MUFU.TANH R36, R36 ;  /* 0x0000002400247308 */ /* 0x000e220000002400 */
[----:B-1----:R-:W-:Y:S02]  /*3db0*/  FSEL R52, R52, -INF , P2 ;  /* 0xff80000034347808 */ /* 0x002fe40001000000 */
[----:B------:R-:W-:-:S04]  /*3dc0*/  FMNMX.FTZ R75, R50, R75, !PT ;  /* 0x0000004b324b7209 */ /* 0x000fc80007810000 */
[----:B------:R-:W-:Y:S01]  /*3dd0*/  FMNMX.FTZ R6, R52, R75, !PT ;  /* 0x0000004b34067209 */ /* 0x000fe20007810000 */
[----:B------:R-:W-:Y:S04]  /*3de0*/  MUFU.TANH R38, R38 ;  /* 0x0000002600267308 */ /* 0x000fe80000002400 */
[----:B------:R-:W1:Y:S04]  /*3df0*/  SHFL.BFLY PT, R75, R6, 0x2, 0x1f ;  /* 0x0c401f00064b7f89 */ /* 0x000e6800000e0000 */
[----:B------:R-:W2:Y:S08]  /*3e00*/  MUFU.TANH R34, R34 ;  /* 0x0000002200227308 */ /* 0x000eb00000002400 */
[----:B------:R-:W3:Y:S01]  /*3e10*/  MUFU.TANH R32, R32 ;  /* 0x0000002000207308 */ /* 0x000ee20000002400 */
[----:B-1----:R-:W-:-:S05]  /*3e20*/  FMNMX.FTZ R10, R6, R75, !PT ;  /* 0x0000004b060a7209 */ /* 0x002fca0007810000 */
[----:B------:R-:W1:Y:S02]  /*3e30*/  SHFL.BFLY PT, R75, R10, 0x1, 0x1f ;  /* 0x0c201f000a4b7f89 */ /* 0x000e6400000e0000 */
[----:B-1----:R-:W-:Y:S02]  /*3e40*/  FMNMX.FTZ R75, R10, R75, !PT ;  /* 0x0000004b0a4b7209 */ /* 0x002fe40007810000 */
        /* <DEDUP_REMOVED lines=12> */
[----:B0-----:R-:W-:Y:S01]  /*3f10*/  FSEL R111, R36, -INF , P5 ;  /* 0xff800000246f7808 */ /* 0x001fe20002800000 */
[--C-:B------:R-:W-:Y:S01]  /*3f20*/  FFMA.FTZ R46, R59, R74, -R48.reuse ;  /* 0x0000004a3b2e7223 */ /* 0x100fe20000010830 */
[----:B------:R-:W-:Y:S01]  /*3f30*/  FMNMX.FTZ R12, R13, R12, !PT ;  /* 0x0000000c0d0c7209 */ /* 0x000fe20007810000 */
[-CC-:B------:R-:W-:Y:S01]  /*3f40*/  FFMA.FTZ R59, R115, R74.reuse, -R48.reuse ;  /* 0x0000004a733b7223 */ /* 0x180fe20000010830 */
[-CC-:B------:R-:W-:Y:S01]  /*3f50*/  FFMA.FTZ R117, R117, R74.reuse, -R48.reuse ;  /* 0x0000004a75757223 */ /* 0x180fe20000010830 */
[----:B--2---:R-:W-:Y:S01]  /*3f60*/  FSEL R115, R34, -INF , P3 ;  /* 0xff80000022737808 */ /* 0x004fe20001800000 */
[--C-:B------:R-:W-:Y:S01]  /*3f70*/  FFMA.FTZ R69, R69, R74, -R48.reuse ;  /* 0x0000004a45457223 */ /* 0x100fe20000010830 */
[----:B------:R-:W-:Y:S01]  /*3f80*/  FMNMX.FTZ R12, R15, R12, !PT ;  /* 0x0000000c0f0c7209 */ /* 0x000fe20007810000 */
[-CC-:B------:R-:W-:Y:S01]  /*3f90*/  FFMA.FTZ R20, R83, R74.reuse, -R48.reuse ;  /* 0x0000004a53147223 */ /* 0x180fe20000010830 */
[--C-:B------:R-:W-:Y:S01]  /*3fa0*/  FFMA.FTZ R56, R44, R74, -R48.reuse ;  /* 0x0000004a2c387223 */ /* 0x100fe20000010830 */
[----:B------:R-:W-:Y:S01]  /*3fb0*/  MUFU.EX2 R10, R69 ;  /* 0x00000045000a7308 */ /* 0x000fe20000000800 */
        /* <DEDUP_REMOVED lines=27> */
[----:B------:R-:W-:Y:S01]  /*4170*/  FFMA.FTZ R91, R52, R74, -R48 ;  /* 0x0000004a345b7223 */ /* 0x000fe20000010830 */
[----:B------:R-:W-:Y:S01]  /*4180*/  FMNMX.FTZ R14, R53, R12, !PT ;  /* 0x0000000c350e7209 */ /* 0x000fe20007810000 */
[----:B------:R-:W-:Y:S03]  /*4190*/  MUFU.EX2 R6, R6 ;  /* 0x0000000600067308 */ /* 0x000fe60000000800 */
[----:B------:R-:W-:-:S04]  /*41a0*/  FMNMX.FTZ R14, R33, R14, !PT ;  /* 0x0000000e210e7209 */ /* 0x000fc80007810000 */
[----:B------:R-:W-:Y:S01]  /*41b0*/  FMNMX.FTZ R14, R55, R14, !PT ;  /* 0x0000000e370e7209 */ /* 0x000fe20007810000 */
[----:B------:R0:W-:Y:S03]  /*41c0*/  MUFU.EX2 R12, R89 ;  /* 0x00000059000c7308 */ /* 0x0001e60000000800 */
[----:B------:R-:W-:-:S04]  /*41d0*/  FMNMX.FTZ R14, R61, R14, !PT ;  /* 0x0000000e3d0e7209 */ /* 0x000fc80007810000 */
[----:B------:R-:W-:Y:S01]  /*41e0*/  FMNMX.FTZ R24, R35, R14, !PT ;  /* 0x0000000e23187209 */ /* 0x000fe20007810000 */
[----:B------:R-:W1:Y:S01]  /*41f0*/  MUFU.EX2 R105, R105 ;  /* 0x0000006900697308 */ /* 0x000e620000000800 */
[----:B0-----:R-:W-:Y:S02]  /*4200*/  FFMA.FTZ R89, R123, R74, -R48 ;  /* 0x0000004a7b597223 */ /* 0x001fe40000010830 */
[----:B------:R-:W-:-:S04]  /*4210*/  FMNMX.FTZ R24, R77, R24, !PT ;  /* 0x000000184d187209 */ /* 0x000fc80007810000 */
[----:B------:R-:W-:Y:S01]  /*4220*/  FMNMX.FTZ R24, R87, R24, !PT ;  /* 0x0000001857187209 */ /* 0x000fe20007810000 */
[----:B------:R0:W-:Y:S03]  /*4230*/  MUFU.EX2 R14, R109 ;  /* 0x0000006d000e7308 */ /* 0x0001e60000000800 */
[----:B------:R-:W-:-:S04]  /*4240*/  FMNMX.FTZ R24, R37, R24, !PT ;  /* 0x0000001825187209 */ /* 0x000fc80007810000 */
[----:B------:R-:W-:Y:S01]  /*4250*/  FMNMX.FTZ R26, R93, R24, !PT ;  /* 0x000000185d1a7209 */ /* 0x000fe20007810000 */
[----:B------:R-:W-:Y:S01]  /*4260*/  MUFU.EX2 R46, R46 ;  /* 0x0000002e002e7308 */ /* 0x000fe20000000800 */
[----:B0-----:R-:W-:Y:S01]  /*4270*/  FSEL R109, R40, -INF , P6 ;  /* 0xff800000286d7808 */ /* 0x001fe20003000000 */
[----:B------:R-:W-:Y:S01]  /*4280*/  FFMA.FTZ R40, R129, R74, -R48 ;  /* 0x0000004a81287223 */ /* 0x000fe20000010830 */
        /* <DEDUP_REMOVED lines=14> */
[----:B---3--:R-:W-:Y:S01]  /*4370*/  FSEL R117, R32, -INF , P2 ;  /* 0xff80000020757808 */ /* 0x008fe20001000000 */
[----:B------:R-:W-:Y:S01]  /*4380*/  FFMA.FTZ R32, R157, R74, -R48 ;  /* 0x0000004a9d207223 */ /* 0x000fe20000010830 */
[----:B------:R-:W-:-:S04]  /*4390*/  FMNMX.FTZ R36, R111, R36, !PT ;  /* 0x000000246f247209 */ /* 0x000fc80007810000 */
[----:B------:R-:W-:Y:S01]  /*43a0*/  FMNMX.FTZ R36, R113, R36, !PT ;  /* 0x0000002471247209 */ /* 0x000fe20007810000 */
[----:B------:R-:W-:Y:S03]  /*43b0*/  MUFU.EX2 R65, R65 ;  /* 0x0000004100417308 */ /* 0x000fe60000000800 */
[----:B------:R-:W-:-:S04]  /*43c0*/  FMNMX.FTZ R36, R115, R36, !PT ;  /* 0x0000002473247209 */ /* 0x000fc80007810000 */
[----:B------:R-:W-:Y:S01]  /*43d0*/  FMNMX.FTZ R36, R117, R36, !PT ;  /* 0x0000002475247209 */ /* 0x000fe20007810000 */
[----:B------:R-:W-:Y:S04]  /*43e0*/  MUFU.EX2 R39, R39 ;  /* 0x0000002700277308 */ /* 0x000fe80000000800 */
[----:B------:R-:W0:Y:S04]  /*43f0*/  SHFL.BFLY PT, R69, R36, 0x2, 0x1f ;  /* 0x0c401f0024457f89 */ /* 0x000e2800000e0000 */
[----:B------:R-:W-:Y:S08]  /*4400*/  MUFU.EX2 R27, R27 ;  /* 0x0000001b001b7308 */ /* 0x000ff00000000800 */
[----:B------:R-:W-:Y:S08]  /*4410*/  MUFU.EX2 R28, R28 ;  /* 0x0000001c001c7308 */ /* 0x000ff00000000800 */
[----:B------:R-:W-:Y:S01]  /*4420*/  MUFU.EX2 R20, R20 ;  /* 0x0000001400147308 */ /* 0x000fe20000000800 */
[----:B0-----:R-:W-:Y:S01]  /*4430*/  FMNMX.FTZ R54, R36, R69, !PT ;  /* 0x0000004524367209 */ /* 0x001fe20007810000 */
[-CC-:B------:R-:W-:Y:S01]  /*4440*/  FFMA.FTZ R36, R137, R74.reuse, -R48.reuse ;  /* 0x0000004a89247223 */ /* 0x180fe20000010830 */
[----:B------:R-:W-:-:S05]  /*4450*/  FFMA.FTZ R69, R143, R74, -R48 ;  /* 0x0000004a8f457223 */ /* 0x000fca0000010830 */
[----:B------:R-:W-:Y:S01]  /*4460*/  MUFU.EX2 R63, R63 ;  /* 0x0000003f003f7308 */ /* 0x000fe20000000800 */
[----:B------:R-:W0:Y:S07]  /*4470*/  SHFL.BFLY PT, R83, R54, 0x1, 0x1f ;  /* 0x0c201f0036537f89 */ /* 0x000e2e00000e0000 */
[----:B------:R-:W-:Y:S08]  /*4480*/  MUFU.EX2 R57, R57 ;  /* 0x0000003900397308 */ /* 0x000ff00000000800 */
[----:B------:R-:W-:Y:S08]  /*4490*/  MUFU.EX2 R31, R31 ;  /* 0x0000001f001f7308 */ /* 0x000ff00000000800 */
[----:B------:R-:W-:Y:S01]  /*44a0*/  MUFU.EX2 R59, R59 ;  /* 0x0000003b003b7308 */ /* 0x000fe20000000800 */
[----:B0-----:R-:W-:-:S04]  /*44b0*/  FMNMX.FTZ R72, R54, R83, !PT ;  /* 0x0000005336487209 */ /* 0x001fc80007810000 */
[C---:B------:R-:W-:Y:S01]  /*44c0*/  FSETP.NEU.FTZ.AND P2, PT, R72.reuse, -INF , PT ;  /* 0xff8000004800780b */ /* 0x040fe20003f5d000 */
[----:B------:R-:W-:Y:S02]  /*44d0*/  FMUL.FTZ R50, R72, R74 ;  /* 0x0000004a48327220 */ /* 0x000fe40000410000 */
[----:B------:R-:W-:Y:S03]  /*44e0*/  MUFU.EX2 R83, R56 ;  /* 0x0000003800537308 */ /* 0x000fe60000000800 */
[----:B------:R-:W-:Y:S02]  /*44f0*/  FSEL R48, R50, RZ, P2 ;  /* 0x000000ff32307208 */ /* 0x000fe40001000000 */
        /* <DEDUP_REMOVED lines=13> */
[----:B------:R2:W3:Y:S01]  /*45d0*/  MUFU.EX2 R119, R4 ;  /* 0x0000000400777308 */ /* 0x0004e20000000800 */
[-CC-:B0-----:R-:W-:Y:S01]  /*45e0*/  FFMA.FTZ R3, R21, R74.reuse, -R48.reuse ;  /* 0x0000004a15037223 */ /* 0x181fe20000010830 */
[-CC-:B------:R-:W-:Y:S01]  /*45f0*/  FFMA.FTZ R56, R45, R74.reuse, -R48.reuse ;  /* 0x0000004a2d387223 */ /* 0x180fe20000010830 */
[-CC-:B------:R-:W-:Y:S01]  /*4600*/  FFMA.FTZ R15, R47, R74.reuse, -R48.reuse ;  /* 0x0000004a2f0f7223 */ /* 0x180fe20000010830 */
[-CC-:B------:R-:W-:Y:S01]  /*4610*/  FFMA.FTZ R58, R49, R74.reuse, -R48.reuse ;  /* 0x0000004a313a7223 */ /* 0x180fe20000010830 */
[-CC-:B------:R-:W-:Y:S01]  /*4620*/  FFMA.FTZ R41, R51, R74.reuse, -R48.reuse ;  /* 0x0000004a33297223 */ /* 0x180fe20000010830 */
[-CC-:B------:R-:W-:Y:S01]  /*4630*/  FFMA.FTZ R60, R53, R74.reuse, -R48.reuse ;  /* 0x0000004a353c7223 */ /* 0x180fe20000010830 */
[-C--:B------:R-:W-:Y:S01]  /*4640*/  FFMA.FTZ R21, R33, R74.reuse, -R48 ;  /* 0x0000004a21157223 */ /* 0x080fe20000010830 */
[----:B------:R1:W0:Y:S01]  /*4650*/  MUFU.EX2 R68, R5 ;  /* 0x0000000500447308 */ /* 0x0002220000000800 */
[----:B--2---:R-:W-:Y:S01]  /*4660*/  @!P1 PRMT R4, RZ, 0x654, R0 ;  /* 0x00000654ff049816 */ /* 0x004fe20000000000 */
[-CC-:B------:R-:W-:Y:S01]  /*4670*/  FFMA.FTZ R62, R55, R74.reuse, -R48.reuse ;  /* 0x0000004a373e7223 */ /* 0x180fe20000010830 */
[-CC-:B------:R-:W-:Y:S01]  /*4680*/  FFMA.FTZ R33, R61, R74.reuse, -R48.reuse ;  /* 0x0000004a3d217223 */ /* 0x180fe20000010830 */
[-CC-:B------:R-:W-:Y:S01]  /*4690*/  FFMA.FTZ R77, R77, R74.reuse, -R48.reuse ;  /* 0x0000004a4d4d7223 */ /* 0x180fe20000010830 */
[----:B------:R2:W-:Y:S01]  /*46a0*/  @!P1 SYNCS.ARRIVE.TRANS64.RED.A1T0 RZ, [R4+URZ], RZ ;  /* 0x000000ff04ff99a7 */ /* 0x0005e2000810043f */
[-CC-:B------:R-:W-:Y:S01]  /*46b0*/  FFMA.FTZ R23, R87, R74.reuse, -R48.reuse ;  /* 0x0000004a57177223 */ /* 0x180fe20000010830 */
[-CC-:B------:R-:W-:Y:S01]  /*46c0*/  FFMA.FTZ R95, R95, R74.reuse, -R48.reuse ;  /* 0x0000004a5f5f7223 */ /* 0x180fe20000010830 */
[----:B------:R-:W4:Y:S01]  /*46d0*/  MUFU.EX2 R7, R7 ;  /* 0x0000000700077308 */ /* 0x000f220000000800 */
[----:B-1----:R-:W-:Y:S01]  /*46e0*/  FADD.FTZ R5, R6, R105 ;  /* 0x0000006906057221 */ /* 0x002fe20000010000 */
[----:B---3--:R-:W-:Y:S01]  /*46f0*/  FADD.FTZ R35, R66, R119 ;  /* 0x0000007742237221 */ /* 0x008fe20000010000 */
[-CC-:B------:R-:W-:Y:S01]  /*4700*/  FFMA.FTZ R99, R99, R74.reuse, -R48.reuse ;  /* 0x0000004a63637223 */ /* 0x180fe20000010830 */
[--C-:B------:R-:W-:Y:S01]  /*4710*/  FFMA.FTZ R101, R101, R74, -R48.reuse ;  /* 0x0000004a65657223 */ /* 0x100fe20000010830 */
[----:B------:R-:W-:Y:S01]  /*4720*/  FADD.FTZ R70, R46, R5 ;  /* 0x000000052e467221 */ /* 0x000fe20000010000 */
[----:B------:R-:W-:Y:S01]  /*4730*/  F2FP.BF16.F32.PACK_AB R5, R119, R66 ;  /* 0x000000427705723e */ /* 0x000fe200000010ff */
[-C--:B------:R-:W-:Y:S01]  /*4740*/  FFMA.FTZ R66, R25, R74.reuse, -R48 ;  /* 0x0000004a19427223 */ /* 0x080fe20000010830 */
[----:B------:R-:W1:Y:S01]  /*4750*/  MUFU.EX2 R9, R9 ;  /* 0x0000000900097308 */ /* 0x000e620000000800 */
[----:B0-----:R-:W-:Y:S01]  /*4760*/  FADD.FTZ R76, R68, R35 ;  /* 0x00000023444c7221 */ /* 0x001fe20000010000 */
[----:B------:R-:W-:Y:S01]  /*4770*/  FADD.FTZ R43, R107, R70 ;  /* 0x000000466b2b7221 */ /* 0x000fe20000010000 */
[--C-:B------:R-:W-:Y:S01]  /*4780*/  FFMA.FTZ R35, R37, R74, -R48.reuse ;  /* 0x0000004a25237223 */ /* 0x100fe20000010830 */
[----:B--2---:R-:W-:Y:S01]  /*4790*/  F2FP.BF16.F32.PACK_AB R4, R105, R6 ;  /* 0x000000066904723e */ /* 0x004fe200000010ff */
[--C-:B------:R-:W-:Y:S01]  /*47a0*/  FFMA.FTZ R103, R103, R74, -R48.reuse ;  /* 0x0000004a67677223 */ /* 0x100fe20000010830 */
[----:B------:R-:W-:Y:S01]  /*47b0*/  F2FP.BF16.F32.PACK_AB R6, R107, R46 ;  /* 0x0000002e6b06723e */ /* 0x000fe200000010ff */
[----:B------:R-:W-:Y:S01]  /*47c0*/  FFMA.FTZ R46, R93, R74, -R48 ;  /* 0x0000004a5d2e7223 */ /* 0x000fe20000010830 */
[----:B------:R-:W0:Y:S01]  /*47d0*/  MUFU.EX2 R50, R50 ;  /* 0x0000003200327308 */ /* 0x000e220000000800 */
[C---:B----4-:R-:W-:Y:S01]  /*47e0*/  FADD.FTZ R76, R7.reuse, R76 ;  /* 0x0000004c074c7221 */ /* 0x050fe20000010000 */
[----:B------:R-:W-:Y:S01]  /*47f0*/  F2FP.BF16.F32.PACK_AB R7, R7, R68 ;  /* 0x000000440707723e */ /* 0x000fe200000010ff */
[----:B------:R-:W-:Y:S01]  /*4800*/  FADD.FTZ R68, R8, R43 ;  /* 0x0000002b08447221 */ /* 0x000fe20000010000 */
[----:B------:R-:W-:Y:S01]  /*4810*/  F2FP.BF16.F32.PACK_AB R8, R65, R8 ;  /* 0x000000084108723e */ /* 0x000fe200000010ff */
[-CC-:B------:R-:W-:Y:S01]  /*4820*/  FFMA.FTZ R43, R97, R74.reuse, -R48.reuse ;  /* 0x0000004a612b7223 */ /* 0x180fe20000010830 */
[----:B------:R-:W-:Y:S01]  /*4830*/  FFMA.FTZ R109, R109, R74, -R48 ;  /* 0x0000004a6d6d7223 */ /* 0x000fe20000010830 */
[----:B------:R-:W-:Y:S01]  /*4840*/  FADD.FTZ R37, R65, R68 ;  /* 0x0000004441257221 */ /* 0x000fe20000010000 */
[----:B------:R-:W2:Y:S01]  /*4850*/  MUFU.EX2 R11, R11 ;  /* 0x0000000b000b7308 */ /* 0x000ea20000000800 */
[----:B-1----:R-:W-:Y:S01]  /*4860*/  FADD.FTZ R25, R9, R76 ;  /* 0x0000004c09197221 */ /* 0x002fe20000010000 */
[----:B------:R1:W-:Y:S01]  /*4870*/  STSM.16.M88.4 [R2+0x24300], R4 ;  /* 0x0243000402007844 */ /* 0x0003e20000000200 */
[----:B------:R-:W-:Y:S01]  /*4880*/  FADD.FTZ R70, R10, R37 ;  /* 0x000000250a467221 */ /* 0x000fe20000010000 */
[----:B------:R-:W-:Y:S01]  /*4890*/  F2FP.BF16.F32.PACK_AB R10, R39, R10 ;  /* 0x0000000a270a723e */ /* 0x000fe200000010ff */
[-CC-:B------:R-:W-:Y:S01]  /*48a0*/  FFMA.FTZ R111, R111, R74.reuse, -R48.reuse ;  /* 0x0000004a6f6f7223 */ /* 0x180fe20000010830 */
[-C--:B------:R-:W-:Y:S01]  /*48b0*/  FFMA.FTZ R113, R113, R74.reuse, -R48 ;  /* 0x0000004a71717223 */ /* 0x080fe20000010830 */
[----:B------:R-:W-:Y:S01]  /*48c0*/  FADD.FTZ R70, R39, R70 ;  /* 0x0000004627467221 */ /* 0x000fe20000010000 */
[----:B------:R-:W3:Y:S01]  /*48d0*/  MUFU.EX2 R52, R52 ;  /* 0x0000003400347308 */ /* 0x000ee20000000800 */
[C---:B0-----:R-:W-:Y:S01]  /*48e0*/  FADD.FTZ R68, R50.reuse, R25 ;  /* 0x0000001932447221 */ /* 0x041fe20000010000 */
[-CC-:B------:R-:W-:Y:S01]  /*48f0*/  FFMA.FTZ R25, R29, R74.reuse, -R48.reuse ;  /* 0x0000004a1d197223 */ /* 0x180fe20000010830 */
[----:B------:R-:W-:Y:S01]  /*4900*/  F2FP.BF16.F32.PACK_AB R9, R50, R9 ;  /* 0x000000093209723e */ /* 0x000fe200000010ff */
[-CC-:B------:R-:W-:Y:S01]  /*4910*/  FFMA.FTZ R115, R115, R74.reuse, -R48.reuse ;  /* 0x0000004a73737223 */ /* 0x180fe20000010830 */
[----:B------:R-:W-:Y:S01]  /*4920*/  FFMA.FTZ R48, R117, R74, -R48 ;  /* 0x0000004a75307223 */ /* 0x000fe20000010830 */
[--C-:B------:R-:W-:Y:S01]  /*4930*/  IMAD.MOV.U32 R65, RZ, RZ, R71.reuse ;  /* 0x000000ffff417224 */ /* 0x100fe200078e0047 */
[----:B------:R-:W-:Y:S01]  /*4940*/  MOV R49, R71 ;  /* 0x0000004700317202 */ /* 0x000fe20000000f00 */
[----:B------:R-:W0:Y:S01]  /*4950*/  MUFU.EX2 R3, R3 ;  /* 0x0000000300037308 */ /* 0x000e220000000800 */
[----:B--2---:R-:W-:Y:S01]  /*4960*/  FADD.FTZ R37, R11, R68 ;  /* 0x000000440b257221 */ /* 0x004fe20000010000 */
[----:B-1----:R-:W-:Y:S01]  /*4970*/  F2FP.BF16.F32.PACK_AB R4, R28, R27 ;  /* 0x0000001b1c04723e */ /* 0x002fe200000010ff */
[----:B------:R-:W-:-:S02]  /*4980*/  IMAD.MOV.U32 R61, RZ, RZ, R71 ;  /* 0x000000ffff3d7224 */ /* 0x000fc400078e0047 */
[--C-:B------:R-:W-:Y:S02]  /*4990*/  IMAD.MOV.U32 R55, RZ, RZ, R71.reuse ;  /* 0x000000ffff377224 */ /* 0x100fe400078e0047 */
[----:B------:R-:W-:Y:S01]  /*49a0*/  IMAD.MOV.U32 R53, RZ, RZ, R71 ;  /* 0x000000ffff357224 */ /* 0x000fe200078e0047 */
[----:B------:R-:W1:Y:S01]  /*49b0*/  MUFU.EX2 R54, R54 ;  /* 0x0000003600367308 */ /* 0x000e620000000800 */
[C---:B---3--:R-:W-:Y:S01]  /*49c0*/  FADD.FTZ R68, R52.reuse, R37 ;  /* 0x0000002534447221 */ /* 0x048fe20000010000 */
[----:B------:R-:W-:Y:S01]  /*49d0*/  FADD.FTZ R37, R27, R70 ;  /* 0x000000461b257221 */ /* 0x000fe20000010000 */
[----:B------:R-:W-:Y:S01]  /*49e0*/  F2FP.BF16.F32.PACK_AB R11, R52, R11 ;  /* 0x0000000b340b723e */ /* 0x000fe200000010ff */
[----:B------:R-:W-:Y:S02]  /*49f0*/  IMAD.MOV.U32 R51, RZ, RZ, R71 ;  /* 0x000000ffff337224 */ /* 0x000fe400078e0047 */
[----:B------:R-:W-:Y:S01]  /*4a00*/  FADD.FTZ R37, R28, R37 ;  /* 0x000000251c257221 */ /* 0x000fe20000010000 */
[----:B------:R-:W-:Y:S01]  /*4a10*/  IMAD.MOV.U32 R47, RZ, RZ, R71 ;  /* 0x000000ffff2f7224 */ /* 0x000fe200078e0047 */
[----:B------:R-:W2:Y:S01]  /*4a20*/  MUFU.EX2 R13, R13 ;  /* 0x0000000d000d7308 */ /* 0x000ea20000000800 */
[----:B0-----:R-:W-:Y:S01]  /*4a30*/  FADD.FTZ R45, R3, R68 ;  /* 0x00000044032d7221 */ /* 0x001fe20000010000 */
[----:B------:R-:W-:Y:S01]  /*4a40*/  FADD.FTZ R70, R20, R37 ;  /* 0x0000002514467221 */ /* 0x000fe20000010000 */
[----:B------:R-:W-:Y:S05]  /*4a50*/  STSM.16.M88.4 [R2+0x25b00], R8 ;  /* 0x025b000802007844 */ /* 0x000fea0000000200 */
[----:B------:R-:W0:Y:S01]  /*4a60*/  MUFU.EX2 R56, R56 ;  /* 0x0000003800387308 */ /* 0x000e220000000800 */
[C---:B-1----:R-:W-:Y:S01]  /*4a70*/  FADD.FTZ R68, R54.reuse, R45 ;  /* 0x0000002d36447221 */ /* 0x042fe20000010000 */
[----:B------:R-:W-:Y:S01]  /*4a80*/  FADD.FTZ R45, R63, R70 ;  /* 0x000000463f2d7221 */ /* 0x000fe20000010000 */
[----:B------:R-:W-:-:S03]  /*4a90*/  F2FP.BF16.F32.PACK_AB R5, R54, R3 ;  /* 0x000000033605723e */ /* 0x000fc600000010ff */
[----:B------:R-:W-:Y:S01]  /*4aa0*/  FADD.FTZ R70, R12, R45 ;  /* 0x0000002d0c467221 */ /* 0x000fe20000010000 */
[----:B------:R-:W-:Y:S01]  /*4ab0*/  F2FP.BF16.F32.PACK_AB R12, R57, R12 ;  /* 0x0000000c390c723e */ /* 0x000fe200000010ff */
[----:B------:R-:W1:Y:S01]  /*4ac0*/  MUFU.EX2 R15, R15 ;  /* 0x0000000f000f7308 */ /* 0x000e620000000800 */
[----:B--2---:R-:W-:Y:S01]  /*4ad0*/  FADD.FTZ R37, R13, R68 ;  /* 0x000000440d257221 */ /* 0x004fe20000010000 */
[----:B------:R-:W-:Y:S01]  /*4ae0*/  FADD.FTZ R45, R57, R70 ;  /* 0x00000046392d7221 */ /* 0x000fe20000010000 */
[-C--:B------:R-:W-:Y:S01]  /*4af0*/  MOV R70, R71.reuse ;  /* 0x0000004700467202 */ /* 0x080fe20000000f00 */
[----:B------:R-:W-:Y:S02]  /*4b00*/  IMAD.MOV.U32 R57, RZ, RZ, R71 ;  /* 0x000000ffff397224 */ /* 0x000fe400078e0047 */
[----:B------:R-:W-:Y:S01]  /*4b10*/  FADD.FTZ R6, R14, R45 ;  /* 0x0000002d0e067221 */ /* 0x000fe20000010000 */
[C---:B------:R-:W-:Y:S01]  /*4b20*/  F2FP.BF16.F32.PACK_AB R14, R31.reuse, R14 ;  /* 0x0000000e1f0e723e */ /* 0x040fe200000010ff */
[----:B------:R-:W2:Y:S01]  /*4b30*/  MUFU.EX2 R58, R58 ;  /* 0x0000003a003a7308 */ /* 0x000ea20000000800 */
[----:B0-----:R-:W-:Y:S01]  /*4b40*/  FADD.FTZ R68, R56, R37 ;  /* 0x0000002538447221 */ /* 0x001fe20000010000 */
[----:B------:R-:W-:Y:S01]  /*4b50*/  FADD.FTZ R27, R31, R6 ;  /* 0x000000061f1b7221 */ /* 0x000fe20000010000 */
[----:B------:R-:W-:Y:S01]  /*4b60*/  F2FP.BF16.F32.PACK_AB R6, R63, R20 ;  /* 0x000000143f06723e */ /* 0x000fe200000010ff */
[----:B------:R-:W-:Y:S01]  /*4b70*/  IMAD.MOV.U32 R45, RZ, RZ, R71 ;  /* 0x000000ffff2d7224 */ /* 0x000fe200078e0047 */
[----:B------:R-:W-:Y:S01]  /*4b80*/  MOV R63, R71 ;  /* 0x00000047003f7202 */ /* 0x000fe20000000f00 */
[----:B------:R-:W-:Y:S01]  /*4b90*/  FADD.FTZ R52, R24, R27 ;  /* 0x0000001b18347221 */ /* 0x000fe20000010000 */
[----:B------:R-:W-:Y:S01]  /*4ba0*/  F2FP.BF16.F32.PACK_AB R24, R59, R24 ;  /* 0x000000183b18723e */ /* 0x000fe200000010ff */
[----:B------:R-:W0:Y:S01]  /*4bb0*/  MUFU.EX2 R41, R41 ;  /* 0x0000002900297308 */ /* 0x000e220000000800 */
[----:B-1----:R-:W-:Y:S01]  /*4bc0*/  FADD.FTZ R37, R15, R68 ;  /* 0x000000440f257221 */ /* 0x002fe20000010000 */
[----:B------:R-:W-:-:S06]  /*4bd0*/  IMAD.MOV.U32 R31, RZ, RZ, R71 ;  /* 0x000000ffff1f7224 */ /* 0x000fcc00078e0047 */
[----:B------:R-:W1:Y:S01]  /*4be0*/  MUFU.EX2 R60, R60 ;  /* 0x0000003c003c7308 */ /* 0x000e620000000800 */
[----:B--2---:R-:W-:-:S07]  /*4bf0*/  FADD.FTZ R68, R58, R37 ;  /* 0x000000253a447221 */ /* 0x004fce0000010000 */
[----:B------:R-:W2:Y:S01]  /*4c00*/  MUFU.EX2 R21, R21 ;  /* 0x0000001500157308 */ /* 0x000ea20000000800 */
[----:B0-----:R-:W-:Y:S01]  /*4c10*/  FADD.FTZ R7, R41, R68 ;  /* 0x0000004429077221 */ /* 0x001fe20000010000 */
[----:B------:R-:W-:-:S06]  /*4c20*/  IMAD.MOV.U32 R68, RZ, RZ, R71 ;  /* 0x000000ffff447224 */ /* 0x000fcc00078e0047 */
[----:B------:R-:W0:Y:S01]  /*4c30*/  MUFU.EX2 R62, R62 ;  /* 0x0000003e003e7308 */ /* 0x000e220000000800 */
[----:B-1----:R-:W-:Y:S01]  /*4c40*/  FADD.FTZ R28, R60, R7 ;  /* 0x000000073c1c7221 */ /* 0x002fe20000010000 */
[----:B------:R-:W-:Y:S01]  /*4c50*/  F2FP.BF16.F32.PACK_AB R7, R56, R13 ;  /* 0x0000000d3807723e */ /* 0x000fe200000010ff */
[----:B------:R-:W-:Y:S01]  /*4c60*/  FADD.FTZ R13, R59, R52 ;  /* 0x000000343b0d7221 */ /* 0x000fe20000010000 */
[----:B------:R-:W-:Y:S01]  /*4c70*/  IMAD.MOV.U32 R59, RZ, RZ, R71 ;  /* 0x000000ffff3b7224 */ /* 0x000fe200078e0047 */
[----:B------:R-:W-:Y:S02]  /*4c80*/  MOV R56, R71 ;  /* 0x0000004700387202 */ /* 0x000fe40000000f00 */
[----:B------:R-:W-:Y:S01]  /*4c90*/  FADD.FTZ R52, R26, R13 ;  /* 0x0000000d1a347221 */ /* 0x000fe20000010000 */
[----:B------:R-:W1:Y:S01]  /*4ca0*/  MUFU.EX2 R33, R33 ;  /* 0x0000002100217308 */ /* 0x000e620000000800 */
[----:B--2---:R-:W-:Y:S01]  /*4cb0*/  FADD.FTZ R3, R21, R28 ;  /* 0x0000001c15037221 */ /* 0x004fe20000010000 */
[----:B------:R2:W-:Y:S01]  /*4cc0*/  STSM.16.M88.4 [R2+0x27300], R4 ;  /* 0x0273000402007844 */ /* 0x0005e20000000200 */
[----:B------:R-:W-:Y:S01]  /*4cd0*/  F2FP.BF16.F32.PACK_AB R13, R58, R15 ;  /* 0x0000000f3a0d723e */ /* 0x000fe200000010ff */
[--C-:B------:R-:W-:Y:S01]  /*4ce0*/  IMAD.MOV.U32 R58, RZ, RZ, R71.reuse ;  /* 0x000000ffff3a7224 */ /* 0x100fe200078e0047 */
[----:B------:R-:W-:Y:S01]  /*4cf0*/  F2FP.BF16.F32.PACK_AB R15, R60, R41 ;  /* 0x000000293c0f723e */ /* 0x000fe200000010ff */
[----:B------:R-:W-:-:S02]  /*4d00*/  IMAD.MOV.U32 R60, RZ, RZ, R71 ;  /* 0x000000ffff3c7224 */ /* 0x000fc400078e0047 */
[----:B------:R-:W3:Y:S01]  /*4d10*/  MUFU.EX2 R67, R67 ;  /* 0x0000004300437308 */ /* 0x000ee20000000800 */
[----:B0-----:R-:W-:Y:S01]  /*4d20*/  FADD.FTZ R28, R62, R3 ;  /* 0x000000033e1c7221 */ /* 0x001fe20000010000 */
[----:B------:R-:W-:Y:S06]  /*4d30*/  STSM.16.M88.4 [R2+0x28b00], R12 ;  /* 0x028b000c02007844 */ /* 0x000fec0000000200 */
[----:B------:R-:W0:Y:S01]  /*4d40*/  MUFU.EX2 R64, R64 ;  /* 0x0000004000407308 */ /* 0x000e220000000800 */
[----:B-1----:R-:W-:-:S07]  /*4d50*/  FADD.FTZ R3, R33, R28 ;  /* 0x0000001c21037221 */ /* 0x002fce0000010000 */
[----:B------:R-:W1:Y:S01]  /*4d60*/  MUFU.EX2 R30, R121 ;  /* 0x00000079001e7308 */ /* 0x000e620000000800 */
[C---:B---3--:R-:W-:Y:S01]  /*4d70*/  FADD.FTZ R27, R67.reuse, R52 ;  /* 0x00000034431b7221 */ /* 0x048fe20000010000 */
[----:B------:R-:W-:Y:S01]  /*4d80*/  F2FP.BF16.F32.PACK_AB R26, R67, R26 ;  /* 0x0000001a431a723e */ /* 0x000fe200000010ff */
[----:B------:R-:W-:-:S05]  /*4d90*/  IMAD.MOV.U32 R67, RZ, RZ, R71 ;  /* 0x000000ffff437224 */ /* 0x000fca00078e0047 */
[----:B------:R-:W3:Y:S01]  /*4da0*/  MUFU.EX2 R0, R77 ;  /* 0x0000004d00007308 */ /* 0x000ee20000000800 */
[----:B0-----:R-:W-:-:S07]  /*4db0*/  FADD.FTZ R3, R64, R3 ;  /* 0x0000000340037221 */ /* 0x001fce0000010000 */
[----:B------:R-:W0:Y:S01]  /*4dc0*/  MUFU.EX2 R89, R89 ;  /* 0x0000005900597308 */ /* 0x000e220000000800 */
[----:B-1----:R-:W-:Y:S01]  /*4dd0*/  FADD.FTZ R28, R30, R27 ;  /* 0x0000001b1e1c7221 */ /* 0x002fe20000010000 */
[----:B------:R-:W-:Y:S01]  /*4de0*/  F2FP.BF16.F32.PACK_AB R27, R64, R33 ;  /* 0x00000021401b723e */ /* 0x000fe200000010ff */
[----:B------:R-:W-:-:S05]  /*4df0*/  IMAD.MOV.U32 R64, RZ, RZ, R71 ;  /* 0x000000ffff407224 */ /* 0x000fca00078e0047 */
[----:B------:R-:W1:Y:S01]  /*4e00*/  MUFU.EX2 R42, R42 ;  /* 0x0000002a002a7308 */ /* 0x000e620000000800 */
[----:B---3--:R-:W-:-:S07]  /*4e10*/  FADD.FTZ R52, R0, R3 ;  /* 0x0000000300347221 */ /* 0x008fce0000010000 */
[----:B------:R-:W3:Y:S01]  /*4e20*/  MUFU.EX2 R23, R23 ;  /* 0x0000001700177308 */ /* 0x000ee20000000800 */
[----:B0-----:R-:W-:-:S07]  /*4e30*/  FADD.FTZ R3, R89, R28 ;  /* 0x0000001c59037221 */ /* 0x001fce0000010000 */
[----:B------:R-:W0:Y:S01]  /*4e40*/  MUFU.EX2 R85, R85 ;  /* 0x0000005500557308 */ /* 0x000e220000000800 */
[----:B-1----:R-:W-:-:S07]  /*4e50*/  FADD.FTZ R54, R42, R3 ;  /* 0x000000032a367221 */ /* 0x002fce0000010000 */
[----:B------:R-:W1:Y:S01]  /*4e60*/  MUFU.EX2 R35, R35 ;  /* 0x0000002300237308 */ /* 0x000e620000000800 */
[C---:B---3--:R-:W-:Y:S01]  /*4e70*/  FADD.FTZ R52, R23.reuse, R52 ;  /* 0x0000003417347221 */ /* 0x048fe20000010000 */
[----:B--2---:R-:W-:-:S06]  /*4e80*/  F2FP.BF16.F32.PACK_AB R5, R23, R0 ;  /* 0x000000001705723e */ /* 0x004fcc00000010ff */
[----:B------:R-:W2:Y:S01]  /*4e90*/  MUFU.EX2 R40, R40 ;  /* 0x0000002800287308 */ /* 0x000ea20000000800 */
[----:B0-----:R-:W-:Y:S01]  /*4ea0*/  FADD.FTZ R9, R85, R54 ;  /* 0x0000003655097221 */ /* 0x001fe20000010000 */
[----:B------:R-:W-:-:S06]  /*4eb0*/  IMAD.MOV.U32 R54, RZ, RZ, R71 ;  /* 0x000000ffff367224 */ /* 0x000fcc00078e0047 */
[----:B------:R-:W0:Y:S01]  /*4ec0*/  MUFU.EX2 R46, R46 ;  /* 0x0000002e002e7308 */ /* 0x000e220000000800 */
[----:B-1----:R-:W-:Y:S01]  /*4ed0*/  FADD.FTZ R3, R35, R52 ;  /* 0x0000003423037221 */ /* 0x002fe20000010000 */
[----:B------:R-:W-:-:S06]  /*4ee0*/  IMAD.MOV.U32 R52, RZ, RZ, R71 ;  /* 0x000000ffff347224 */ /* 0x000fcc00078e0047 */
[----:B------:R-:W1:Y:S01]  /*4ef0*/  MUFU.EX2 R73, R73 ;  /* 0x0000004900497308 */ /* 0x000e620000000800 */
[----:B--2---:R-:W-:-:S07]  /*4f00*/  FADD.FTZ R6, R40, R9 ;  /* 0x0000000928067221 */ /* 0x004fce0000010000 */
[----:B------:R-:W2:Y:S01]  /*4f10*/  MUFU.EX2 R29, R95 ;  /* 0x0000005f001d7308 */ /* 0x000ea20000000800 */
[----:B0-----:R-:W-:-:S07]  /*4f20*/  FADD.FTZ R4, R46, R3 ;  /* 0x000000032e047221 */ /* 0x001fce0000010000 */
[----:B------:R-:W0:Y:S01]  /*4f30*/  MUFU.EX2 R38, R38 ;  /* 0x0000002600267308 */ /* 0x000e220000000800 */
[----:B-1----:R-:W-:Y:S01]  /*4f40*/  FADD.FTZ R7, R73, R6 ;  /* 0x0000000649077221 */ /* 0x002fe20000010000 */
[----:B------:R-:W-:Y:S02]  /*4f50*/  F2FP.BF16.F32.PACK_AB R6, R85, R42 ;  /* 0x0000002a5506723e */ /* 0x000fe400000010ff */
[----:B------:R-:W-:-:S04]  /*4f60*/  F2FP.BF16.F32.PACK_AB R40, R73, R40 ;  /* 0x000000284928723e */ /* 0x000fc800000010ff */
[----:B------:R-:W1:Y:S01]  /*4f70*/  MUFU.EX2 R66, R66 ;  /* 0x0000004200427308 */ /* 0x000e620000000800 */
[----:B--2---:R-:W-:Y:S01]  /*4f80*/  FADD.FTZ R3, R29, R4 ;  /* 0x000000041d037221 */ /* 0x004fe20000010000 */
[----:B------:R-:W-:Y:S01]  /*4f90*/  F2FP.BF16.F32.PACK_AB R4, R89, R30 ;  /* 0x0000001e5904723e */ /* 0x000fe200000010ff */
[----:B------:R-:W-:-:S05]  /*4fa0*/  IMAD.MOV.U32 R30, RZ, RZ, R71 ;  /* 0x000000ffff1e7224 */ /* 0x000fca00078e0047 */
[----:B------:R-:W2:Y:S01]  /*4fb0*/  MUFU.EX2 R79, R79 ;  /* 0x0000004f004f7308 */ /* 0x000ea20000000800 */
[----:B0-----:R-:W-:Y:S01]  /*4fc0*/  FADD.FTZ R10, R38, R7 ;  /* 0x00000007260a7221 */ /* 0x001fe20000010000 */
[----:B------:R-:W-:Y:S01]  /*4fd0*/  F2FP.BF16.F32.PACK_AB R7, R46, R35 ;  /* 0x000000232e07723e */ /* 0x000fe200000010ff */
[----:B------:R-:W-:-:S05]  /*4fe0*/  IMAD.MOV.U32 R46, RZ, RZ, R71 ;  /* 0x000000ffff2e7224 */ /* 0x000fca00078e0047 */
[----:B------:R-:W0:Y:S01]  /*4ff0*/  MUFU.EX2 R43, R43 ;  /* 0x0000002b002b7308 */ /* 0x000e220000000800 */
[C---:B-1----:R-:W-:Y:S01]  /*5000*/  FADD.FTZ R8, R66.reuse, R3 ;  /* 0x0000000342087221 */ /* 0x042fe20000010000 */
[----:B------:R-:W-:Y:S01]  /*5010*/  F2FP.BF16.F32.PACK_AB R41, R66, R29 ;  /* 0x0000001d4229723e */ /* 0x000fe200000010ff */
[--C-:B------:R-:W-:Y:S02]  /*5020*/  IMAD.MOV.U32 R66, RZ, RZ, R71.reuse ;  /* 0x000000ffff427224 */ /* 0x100fe400078e0047 */
[----:B------:R-:W-:-:S03]  /*5030*/  IMAD.MOV.U32 R29, RZ, RZ, R71 ;  /* 0x000000ffff1d7224 */ /* 0x000fc600078e0047 */
[----:B------:R-:W1:Y:S01]  /*5040*/  MUFU.EX2 R36, R36 ;  /* 0x0000002400247308 */ /* 0x000e620000000800 */
[C---:B--2---:R-:W-:Y:S01]  /*5050*/  FADD.FTZ R9, R79.reuse, R10 ;  /* 0x0000000a4f097221 */ /* 0x044fe20000010000 */
[----:B------:R-:W-:-:S06]  /*5060*/  F2FP.BF16.F32.PACK_AB R42, R79, R38 ;  /* 0x000000264f2a723e */ /* 0x000fcc00000010ff */
[----:B------:R-:W2:Y:S01]  /*5070*/  MUFU.EX2 R50, R99 ;  /* 0x0000006300327308 */ /* 0x000ea20000000800 */
[----:B0-----:R-:W-:-:S07]  /*5080*/  FADD.FTZ R3, R43, R8 ;  /* 0x000000082b037221 */ /* 0x001fce0000010000 */
[----:B------:R-:W0:Y:S01]  /*5090*/  MUFU.EX2 R81, R81 ;  /* 0x0000005100517308 */ /* 0x000e220000000800 */
[----:B-1----:R-:W-:-:S07]  /*50a0*/  FADD.FTZ R10, R36, R9 ;  /* 0x00000009240a7221 */ /* 0x002fce0000010000 */
[----:B------:R-:W1:Y:S01]  /*50b0*/  MUFU.EX2 R37, R101 ;  /* 0x0000006500257308 */ /* 0x000e620000000800 */
[C---:B--2---:R-:W-:Y:S01]  /*50c0*/  FADD.FTZ R8, R50.reuse, R3 ;  /* 0x0000000332087221 */ /* 0x044fe20000010000 */
[----:B------:R-:W-:Y:S01]  /*50d0*/  F2FP.BF16.F32.PACK_AB R43, R50, R43 ;  /* 0x0000002b322b723e */ /* 0x000fe200000010ff */
[----:B------:R-:W-:-:S05]  /*50e0*/  IMAD.MOV.U32 R50, RZ, RZ, R71 ;  /* 0x000000ffff327224 */ /* 0x000fca00078e0047 */
[----:B------:R-:W2:Y:S01]  /*50f0*/  MUFU.EX2 R34, R34 ;  /* 0x0000002200227308 */ /* 0x000ea20000000800 */
[C---:B0-----:R-:W-:Y:S01]  /*5100*/  FADD.FTZ R9, R81.reuse, R10 ;  /* 0x0000000a51097221 */ /* 0x041fe20000010000 */
[----:B------:R-:W-:-:S06]  /*5110*/  F2FP.BF16.F32.PACK_AB R36, R81, R36 ;  /* 0x000000245124723e */ /* 0x000fcc00000010ff */
[----:B------:R-:W0:Y:S01]  /*5120*/  MUFU.EX2 R20, R103 ;  /* 0x0000006700147308 */ /* 0x000e220000000800 */
[----:B-1----:R-:W-:-:S07]  /*5130*/  FADD.FTZ R3, R37, R8 ;  /* 0x0000000825037221 */ /* 0x002fce0000010000 */
[----:B------:R-:W1:Y:S01]  /*5140*/  MUFU.EX2 R69, R69 ;  /* 0x0000004500457308 */ /* 0x000e620000000800 */
[----:B--2---:R-:W-:-:S07]  /*5150*/  FADD.FTZ R10, R34, R9 ;  /* 0x00000009220a7221 */ /* 0x004fce0000010000 */
[----:B------:R2:W3:Y:S01]  /*5160*/  MUFU.EX2 R39, R25 ;  /* 0x0000001900277308 */ /* 0x0004e20000000800 */
[C---:B0-----:R-:W-:Y:S01]  /*5170*/  FADD.FTZ R8, R20.reuse, R3 ;  /* 0x0000000314087221 */ /* 0x041fe20000010000 */
[----:B------:R-:W-:-:S06]  /*5180*/  F2FP.BF16.F32.PACK_AB R37, R20, R37 ;  /* 0x000000251425723e */ /* 0x000fcc00000010ff */
[----:B------:R-:W-:Y:S01]  /*5190*/  MUFU.EX2 R32, R32 ;  /* 0x0000002000207308 */ /* 0x000fe20000000800 */
[----:B--2---:R-:W-:Y:S01]  /*51a0*/  F2FP.BF16.F32.PACK_AB R25, R62, R21 ;  /* 0x000000153e19723e */ /* 0x004fe200000010ff */
[----:B------:R-:W-:Y:S01]  /*51b0*/  IMAD.MOV.U32 R62, RZ, RZ, R71 ;  /* 0x000000ffff3e7224 */ /* 0x000fe200078e0047 */
[----:B-1----:R-:W-:-:S03]  /*51c0*/  F2FP.BF16.F32.PACK_AB R38, R69, R34 ;  /* 0x000000224526723e */ /* 0x002fc600000010ff */
[----:B------:R0:W-:Y:S02]  /*51d0*/  STSM.16.M88.4 [R2+0x2a300], R24 ;  /* 0x02a3001802007844 */ /* 0x0001e40000000200 */
[----:B------:R-:W1:Y:S01]  /*51e0*/  MUFU.EX2 R28, R109 ;  /* 0x0000006d001c7308 */ /* 0x000e620000000800 */
[----:B---3--:R-:W-:Y:S01]  /*51f0*/  FADD.FTZ R3, R39, R8 ;  /* 0x0000000827037221 */ /* 0x008fe20000010000 */
[----:B------:R2:W-:Y:S04]  /*5200*/  STSM.16.M88.4 [R2+0x2bb00], R4 ;  /* 0x02bb000402007844 */ /* 0x0005e80000000200 */
[----:B------:R3:W-:Y:S02]  /*5210*/  STSM.16.M88.4 [R2+0x2d300], R40 ;  /* 0x02d3002802007844 */ /* 0x0007e40000000200 */
[----:B------:R-:W-:Y:S01]  /*5220*/  MUFU.EX2 R44, R44 ;  /* 0x0000002c002c7308 */ /* 0x000fe20000000800 */
[----:B0-----:R-:W-:-:S07]  /*5230*/  IMAD.MOV.U32 R27, RZ, RZ, R71 ;  /* 0x000000ffff1b7224 */ /* 0x001fce00078e0047 */
[----:B------:R-:W0:Y:S01]  /*5240*/  MUFU.EX2 R91, R91 ;  /* 0x0000005b005b7308 */ /* 0x000e220000000800 */
[C---:B-1----:R-:W-:Y:S01]  /*5250*/  F2FP.BF16.F32.PACK_AB R39, R28.reuse, R39 ;  /* 0x000000271c27723e */ /* 0x042fe200000010ff */
[----:B--2---:R-:W-:Y:S01]  /*5260*/  FADD.FTZ R5, R69, R10 ;  /* 0x0000000a45057221 */ /* 0x004fe20000010000 */
[----:B------:R-:W-:Y:S01]  /*5270*/  FADD.FTZ R4, R28, R3 ;  /* 0x000000031c047221 */ /* 0x000fe20000010000 */
[----:B------:R-:W-:Y:S01]  /*5280*/  IMAD.MOV.U32 R69, RZ, RZ, R71 ;  /* 0x000000ffff457224 */ /* 0x000fe200078e0047 */
[-C--:B------:R-:W-:Y:S01]  /*5290*/  MOV R28, R71.reuse ;  /* 0x00000047001c7202 */ /* 0x080fe20000000f00 */
[----:B------:R-:W-:Y:S01]  /*52a0*/  FADD.FTZ R6, R32, R5 ;  /* 0x0000000520067221 */ /* 0x000fe20000010000 */
[C---:B------:R-:W-:Y:S01]  /*52b0*/  F2FP.BF16.F32.PACK_AB R32, R83.reuse, R32 ;  /* 0x000000205320723e */ /* 0x040fe200000010ff */
[----:B------:R-:W1:Y:S01]  /*52c0*/  MUFU.EX2 R111, R111 ;  /* 0x0000006f006f7308 */ /* 0x000e620000000800 */
[----:B------:R2:W-:Y:S01]  /*52d0*/  STSM.16.M88.4 [R2+0x2eb00], R36 ;  /* 0x02eb002402007844 */ /* 0x0005e20000000200 */
[----:B------:R-:W-:Y:S01]  /*52e0*/  FADD.FTZ R5, R83, R6 ;  /* 0x0000000653057221 */ /* 0x000fe20000010000 */
[--C-:B---3--:R-:W-:Y:S01]  /*52f0*/  IMAD.MOV.U32 R43, RZ, RZ, R71.reuse ;  /* 0x000000ffff2b7224 */ /* 0x108fe200078e0047 */
[----:B------:R-:W-:Y:S01]  /*5300*/  MOV R42, R71 ;  /* 0x00000047002a7202 */ /* 0x000fe20000000f00 */
[----:B------:R-:W-:-:S02]  /*5310*/  IMAD.MOV.U32 R41, RZ, RZ, R71 ;  /* 0x000000ffff297224 */ /* 0x000fc400078e0047 */
[----:B------:R-:W-:Y:S01]  /*5320*/  IMAD.MOV.U32 R40, RZ, RZ, R71 ;  /* 0x000000ffff287224 */ /* 0x000fe200078e0047 */
[----:B------:R-:W3:Y:S01]  /*5330*/  MUFU.EX2 R0, R113 ;  /* 0x0000007100007308 */ /* 0x000ee20000000800 */
[----:B0-----:R-:W-:Y:S01]  /*5340*/  F2FP.BF16.F32.PACK_AB R34, R91, R44 ;  /* 0x0000002c5b22723e */ /* 0x001fe200000010ff */
[----:B------:R-:W-:Y:S01]  /*5350*/  FADD.FTZ R44, R44, R5 ;  /* 0x000000052c2c7221 */ /* 0x000fe20000010000 */
[--C-:B------:R-:W-:Y:S02]  /*5360*/  IMAD.MOV.U32 R26, RZ, RZ, R71.reuse ;  /* 0x000000ffff1a7224 */ /* 0x100fe400078e0047 */
[--C-:B------:R-:W-:Y:S02]  /*5370*/  IMAD.MOV.U32 R25, RZ, RZ, R71.reuse ;  /* 0x000000ffff197224 */ /* 0x100fe400078e0047 */
[--C-:B------:R-:W-:Y:S01]  /*5380*/  IMAD.MOV.U32 R24, RZ, RZ, R71.reuse ;  /* 0x000000ffff187224 */ /* 0x100fe200078e0047 */
[----:B------:R-:W0:Y:S01]  /*5390*/  MUFU.EX2 R115, R115 ;  /* 0x0000007300737308 */ /* 0x000e220000000800 */
[----:B-1----:R-:W-:Y:S01]  /*53a0*/  FADD.FTZ R3, R111, R4 ;  /* 0x000000046f037221 */ /* 0x002fe20000010000 */
[----:B--2---:R-:W-:-:S02]  /*53b0*/  IMAD.MOV.U32 R39, RZ, RZ, R71 ;  /* 0x000000ffff277224 */ /* 0x004fc400078e0047 */
[--C-:B------:R-:W-:Y:S02]  /*53c0*/  IMAD.MOV.U32 R38, RZ, RZ, R71.reuse ;  /* 0x000000ffff267224 */ /* 0x100fe400078e0047 */
[----:B------:R-:W-:Y:S02]  /*53d0*/  IMAD.MOV.U32 R37, RZ, RZ, R71 ;  /* 0x000000ffff257224 */ /* 0x000fe400078e0047 */
[----:B------:R-:W1:Y:S01]  /*53e0*/  MUFU.EX2 R48, R48 ;  /* 0x0000003000307308 */ /* 0x000e620000000800 */
[C---:B---3--:R-:W-:Y:S01]  /*53f0*/  F2FP.BF16.F32.PACK_AB R33, R0.reuse, R111 ;  /* 0x0000006f0021723e */ /* 0x048fe200000010ff */
[----:B------:R-:W-:Y:S01]  /*5400*/  FADD.FTZ R4, R0, R3 ;  /* 0x0000000300047221 */ /* 0x000fe20000010000 */
[----:B------:R-:W-:-:S03]  /*5410*/  IMAD.MOV.U32 R36, RZ, RZ, R71 ;  /* 0x000000ffff247224 */ /* 0x000fc600078e0047 */
[----:B0-----:R-:W-:Y:S01]  /*5420*/  FADD.FTZ R3, R115, R4 ;  /* 0x0000000473037221 */ /* 0x001fe20000010000 */
[----:B------:R-:W-:Y:S01]  /*5430*/  FADD.FTZ R4, R91, R44 ;  /* 0x0000002c5b047221 */ /* 0x000fe20000010000 */
[----:B------:R-:W-:Y:S01]  /*5440*/  IMAD.MOV.U32 R44, RZ, RZ, R71 ;  /* 0x000000ffff2c7224 */ /* 0x000fe200078e0047 */
[C---:B-1----:R-:W-:Y:S01]  /*5450*/  F2FP.BF16.F32.PACK_AB R35, R48.reuse, R115 ;  /* 0x000000733023723e */ /* 0x042fe200000010ff */
[----:B------:R-:W-:Y:S01]  /*5460*/  FADD.FTZ R3, R48, R3 ;  /* 0x0000000330037221 */ /* 0x000fe20000010000 */
[----:B------:R-:W-:-:S03]  /*5470*/  IMAD.MOV.U32 R48, RZ, RZ, R71 ;  /* 0x000000ffff307224 */ /* 0x000fc600078e0047 */
[----:B------:R0:W-:Y:S01]  /*5480*/  STSM.16.M88.4 [R2+0x30300], R32 ;  /* 0x0303002002007844 */ /* 0x0001e20000000200 */
[----:B------:R1:W-:Y:S06]  /*5490*/  MEMBAR.ALL.CTA ;  /* 0x0000000000007992 */ /* 0x0003ec0000008000 */
[----:B-1----:R-:W1:Y:S01]  /*54a0*/  FENCE.VIEW.ASYNC.S ;  /* 0x00000000000073c6 */ /* 0x002e620000000000 */
[----:B0-----:R-:W-:Y:S01]  /*54b0*/  MOV R35, R71 ;  /* 0x0000004700237202 */ /* 0x001fe20000000f00 */
[--C-:B------:R-:W-:Y:S02]  /*54c0*/  IMAD.MOV.U32 R34, RZ, RZ, R71.reuse ;  /* 0x000000ffff227224 */ /* 0x100fe400078e0047 */
[----:B------:R-:W-:-:S02]  /*54d0*/  IMAD.MOV.U32 R33, RZ, RZ, R71 ;  /* 0x000000ffff217224 */ /* 0x000fc400078e0047 */
[----:B------:R-:W-:Y:S01]  /*54e0*/  IMAD.MOV.U32 R32, RZ, RZ, R71 ;  /* 0x000000ffff207224 */ /* 0x000fe200078e0047 */
[----:B-1----:R-:W-:Y:S01]  /*54f0*/  NOP ;  /* 0x0000000000007918 */ /* 0x002fe20000000000 */
[----:B------:R-:W-:Y:S05]  /*5500*/  @!P2 BRA `(.L_x_133) ;  /* 0x00000040007ca947 */ /* 0x000fea0003800000 */
[----:B------:R-:W-:Y:S01]  /*5510*/  VIADD R0, R22, 0xfffffffe ;  /* 0xfffffffe16007836 */ /* 0x000fe20000000000 */
[----:B------:R-:W-:Y:S01]  /*5520*/  MOV R5, R75 ;  /* 0x0000004b00057202 */ /* 0x000fe20000000f00 */
[----:B------:R-:W-:Y:S01]  /*5530*/  IMAD.MOV.U32 R6, RZ, RZ, R72 ;  /* 0x000000ffff067224 */ /* 0x000fe200078e0048 */
[----:B------:R-:W-:Y:S01]  /*5540*/  CS2R R70, SRZ ;  /* 0x0000000000467805 */ /* 0x000fe2000001ff00 */
[----:B------:R-:W-:Y:S01]  /*5550*/  IMAD.MOV.U32 R7, RZ, RZ, R16 ;  /* 0x000000ffff077224 */ /* 0x000fe200078e0010 */
        /* <DEDUP_REMOVED lines=24> */
[----:B------:R-:W-:-:S05]  /*56e0*/  ULDC UR57, c[0x0][0x9d8] ;  /* 0x0002760000397ab9 */ /* 0x000fca0000000800 */
.L_x_142:
[----:B------:R-:W-:Y:S01]  /*56f0*/  UIADD3 UR39, UR58, 0x1, URZ ;  /* 0x000000013a277890 */ /* 0x000fe2000fffe03f */
[----:B------:R-:W-:-:S03]  /*5700*/  ISETP.NE.AND P3, PT, RZ, UR38, PT ;  /* 0x00000026ff007c0c */ /* 0x000fc6000bf65270 */
[----:B------:R-:W-:-:S04]  /*5710*/  UISETP.NE.AND UP0, UPT, UR39, 0x2, UPT ;  /* 0x000000022700788c */ /* 0x000fc8000bf05270 */
[----:B------:R-:W-:Y:S02]  /*5720*/  USEL UR6, URZ, 0x1, UP0 ;  /* 0x000000013f067887 */ /* 0x000fe40008000000 */
[----:B------:R-:W-:-:S04]  /*5730*/  USEL UR39, UR39, URZ, UP0 ;  /* 0x0000003f27277287 */ /* 0x000fc80008000000 */
[----:B------:R-:W-:Y:S01]  /*5740*/  LOP3.LUT R16, R7, UR6, RZ, 0x3c, !PT ;  /* 0x0000000607107c12 */ /* 0x000fe2000f8e3cff */
[----:B----4-:R-:W-:Y:S07]  /*5750*/  @P3 BRA `(.L_x_134) ;  /* 0x0000000000283947 */ /* 0x010fee0003800000 */
[----:B------:R-:W-:Y:S05]  /*5760*/  @!P0 BRA `(.L_x_135) ;  /* 0x0000000000048947 */ /* 0x000fea0003800000 */
[----:B------:R-:W-:Y:S01]  /*5770*/  BPT.TRAP 0x1 ;  /* 0x000000040000795c */ /* 0x000fe20000300000 */
.L_x_135:
[----:B------:R-:W-:Y:S01]  /*5780*/  ULEA UR6, UR39, UR36, 0x3 ;  /* 0x0000002427067291 */ /* 0x000fe2000f8e183f */
[----:B------:R-:W-:-:S08]  /*5790*/  SHF.L.U32 R8, R16, 0x1f, RZ ;  /* 0x0000001f10087819 */ /* 0x000fd000000006ff */
[----:B------:R0:W1:Y:S01]  /*57a0*/  SYNCS.PHASECHK.TRANS64.TRYWAIT P2, [UR6+0x31c30], R8 ;  /* 0x031c3008ff0075a7 */ /* 0x0000620008040146 */
[----:B------:R-:W-:Y:S05]  /*57b0*/  @!P0 BRA `(.L_x_136) ;  /* 0x0000000000048947 */ /* 0x000fea0003800000 */
[----:B------:R-:W-:Y:S01]  /*57c0*/  BPT.TRAP 0x1 ;  /* 0x000000040000795c */ /* 0x000fe20000300000 */
.L_x_136:
[----:B-1----:R-:W-:Y:S05]  /*57d0*/  @P2 BRA `(.L_x_134) ;  /* 0x0000000000082947 */ /* 0x002fea0003800000 */
[----:B------:R-:W1:Y:S02]  /*57e0*/  SYNCS.PHASECHK.TRANS64.TRYWAIT P2, [UR6+0x31c30], R8 ;  /* 0x031c3008ff0075a7 */ /* 0x000e640008040146 */
[----:B-1----:R-:W-:Y:S05]  /*57f0*/  @!P2 BRA `(.L_x_137) ;  /* 0x000000a400a4a947 */ /* 0x002fea0003800000 */
.L_x_134:
[----:B-1----:R-:W1:Y:S01]  /*5800*/  S2R R9, SR_TID.X ;  /* 0x0000000000097919 */ /* 0x002e620000002100 */
[----:B------:R-:W-:Y:S01]  /*5810*/  UIMAD UR26, UR39, 0x6c0, UR56 ;  /* 0x000006c0271a78a4 */ /* 0x000fe2000f8e0238 */
[----:B------:R-:W-:Y:S01]  /*5820*/  UMOV UR27, 0x80000020 ;  /* 0x80000020001b7882 */ /* 0x000fe20000000000 */
[----:B------:R-:W-:Y:S02]  /*5830*/  UMOV UR28, UR24 ;  /* 0x00000018001c7c82 */ /* 0x000fe40008000000 */
[----:B------:R-:W-:Y:S01]  /*5840*/  UIADD3 UR30, UR26, 0x40, URZ ;  /* 0x000000401a1e7890 */ /* 0x000fe2000fffe03f */
        /* <DEDUP_REMOVED lines=20> */
[----:B-1----:R-:W-:Y:S01]  /*5990*/  SHF.R.U32.HI R9, RZ, 0x7, R9 ;  /* 0x00000007ff097819 */ /* 0x002fe20000011609 */
[----:B------:R-:W-:Y:S01]  /*59a0*/  UMOV UR53, UR25 ;  /* 0x0000001900357c82 */ /* 0x000fe20008000000 */
[----:B------:R-:W-:Y:S01]  /*59b0*/  UMOV UR55, 0x80000020 ;  /* 0x8000002000377882 */ /* 0x000fe20000000000 */
[----:B------:R-:W-:-:S02]  /*59c0*/  UIADD3 UR6, UR26, 0x200, URZ ;  /* 0x000002001a067890 */ /* 0x000fc4000fffe03f */
[----:B0-----:R-:W-:Y:S01]  /*59d0*/  VIADD R8, R9, 0x8 ;  /* 0x0000000809087836 */ /* 0x001fe20000000000 */
[----:B------:R-:W-:Y:S01]  /*59e0*/  UMOV UR7, 0x80000020 ;  /* 0x8000002000077882 */ /* 0x000fe20000000000 */
[----:B------:R-:W-:Y:S01]  /*59f0*/  UIADD3 UR10, UR26, 0x202, URZ ;  /* 0x000002021a0a7890 */ /* 0x000fe2000fffe03f */
[----:B------:R-:W-:Y:S02]  /*5a00*/  UMOV UR11, 0x80000020 ;  /* 0x80000020000b7882 */ /* 0x000fe40000000000 */
        /* <DEDUP_REMOVED lines=8> */
[----:B------:R-:W-:Y:S03]  /*5a90*/  HGMMA.64x16x16.F32.BF16 R136, gdesc[UR24], RZ, !UPT, gsb0 ;  /* 0x00200000188879f0 */ /* 0x000fe6000c0018ff */
        /* <DEDUP_REMOVED lines=314> */
[----:B0-----:R-:W-:Y:S05]  /*6e40*/  @P3 BRA `(.L_x_138) ;  /* 0x0000000000283947 */ /* 0x001fea0003800000 */
[----:B------:R-:W-:Y:S05]  /*6e50*/  @!P0 BRA `(.L_x_139) ;  /* 0x0000000000048947 */ /* 0x000fea0003800000 */
[----:B------:R-:W-:Y:S01]  /*6e60*/  BPT.TRAP 0x1 ;  /* 0x000000040000795c */ /* 0x000fe20000300000 */
.L_x_139:
[----:B------:R-:W-:Y:S01]  /*6e70*/  ULEA UR6, UR58, UR36, 0x3 ;  /* 0x000000243a067291 */ /* 0x000fe2000f8e183f */
[----:B------:R-:W-:-:S08]  /*6e80*/  SHF.L.U32 R7, R7, 0x1f, RZ ;  /* 0x0000001f07077819 */ /* 0x000fd000000006ff */
[----:B------:R0:W1:Y:S01]  /*6e90*/  SYNCS.PHASECHK.TRANS64.TRYWAIT P2, [UR6+0x31c50], R7 ;  /* 0x031c5007ff0075a7 */ /* 0x0000620008040146 */
[----:B------:R-:W-:Y:S05]  /*6ea0*/  @!P0 BRA `(.L_x_140) ;  /* 0x0000000000048947 */ /* 0x000fea0003800000 */
[----:B------:R-:W-:Y:S01]  /*6eb0*/  BPT.TRAP 0x1 ;  /* 0x000000040000795c */ /* 0x000fe20000300000 */
.L_x_140:
[----:B-1----:R-:W-:Y:S05]  /*6ec0*/  @P2 BRA `(.L_x_138) ;  /* 0x0000000000082947 */ /* 0x002fea0003800000 */
[----:B------:R-:W1:Y:S02]  /*6ed0*/  SYNCS.PHASECHK.TRANS64.TRYWAIT P2, [UR6+0x31c50], R7 ;  /* 0x031c5007ff0075a7 */ /* 0x000e640008040146 */
[----:B-1----:R-:W-:Y:S05]  /*6ee0*/  @!P2 BRA `(.L_x_141) ;  /* 0x000000900000a947 */ /* 0x002fea0003800000 */
.L_x_138:
[----:B------:R-:W-:Y:S01]  /*6ef0*/  UIADD3 UR6, UR36, 0x200, URZ ;  /* 0x0000020024067890 */ /* 0x000fe2000fffe03f */
[----:B------:R-:W-:Y:S01]  /*6f00*/  WARPGROUP.ARRIVE ;  /* 0x00000000000079c5 */ /* 0x000fe20000000000 */
[----:B------:R-:W-:Y:S01]  /*6f10*/  ULOP3.LUT UR7, UR37, 0x10000, URZ, 0xfc, !UPT ;  /* 0x0001000025077892 */ /* 0x000fe2000f8efc3f */
[----:B01----:R-:W-:Y:S01]  /*6f20*/  FMUL.FTZ R7, R136, UR57 ;  /* 0x0000003988077c20 */ /* 0x003fe20008410000 */
[----:B------:R-:W-:Y:S01]  /*6f30*/  USHF.R.U32.HI UR6, URZ, 0x4, UR6 ;  /* 0x000000043f067899 */ /* 0x000fe20008011606 */
[----:B------:R-:W-:Y:S01]  /*6f40*/  FMUL.FTZ R8, R137, UR57 ;  /* 0x0000003989087c20 */ /* 0x000fe20008410000 */
[----:B------:R-:W-:Y:S01]  /*6f50*/  UMOV UR29, 0xc0000010 ;  /* 0xc0000010001d7882 */ /* 0x000fe20000000000 */
[----:B------:R-:W-:Y:S01]  /*6f60*/  UMOV UR31, 0x80000020 ;  /* 0x80000020001f7882 */ /* 0x000fe20000000000 */
[----:B------:R-:W-:Y:S01]  /*6f70*/  ULOP3.LUT UR6, UR6, 0x3fff, URZ, 0xc0, !UPT ;  /* 0x00003fff06067892 */ /* 0x000fe2000f8ec03f */
[----:B------:R-:W0:Y:S01]  /*6f80*/  MUFU.TANH R7, R7 ;  /* 0x0000000700077308 */ /* 0x000e220000002400 */
[----:B------:R-:W-:Y:S01]  /*6f90*/  UMOV UR28, UR7 ;  /* 0x00000007001c7c82 */ /* 0x000fe20008000000 */
[----:B------:R-:W-:Y:S01]  /*6fa0*/  FMUL.FTZ R11, R140, UR57 ;  /* 0x000000398c0b7c20 */ /* 0x000fe20008410000 */
[----:B------:R-:W-:Y:S01]  /*6fb0*/  ULOP3.LUT UR6, UR6, 0x2400000, URZ, 0xfc, !UPT ;  /* 0x0240000006067892 */ /* 0x000fe2000f8efc3f */
[----:B------:R-:W-:Y:S01]  /*6fc0*/  FMUL.FTZ R12, R141, UR57 ;  /* 0x000000398d0c7c20 */ /* 0x000fe20008410000 */
[----:B------:R-:W-:Y:S01]  /*6fd0*/  FMUL.FTZ R15, R128, UR57 ;  /* 0x00000039800f7c20 */ /* 0x000fe20008410000 */
[----:B------:R-:W-:Y:S01]  /*6fe0*/  FMUL.FTZ R20, R129, UR57 ;  /* 0x0000003981147c20 */ /* 0x000fe20008410000 */
[----:B------:R-:W-:Y:S01]  /*6ff0*/  UIMAD UR6, UR58, 0x6c0, UR6 ;  /* 0x000006c03a0678a4 */ /* 0x000fe2000f8e0206 */
[----:B------:R-:W1:Y:S01]  /*7000*/  MUFU.TANH R8, R8 ;  /* 0x0000000800087308 */ /* 0x000e620000002400 */
[----:B------:R-:W-:Y:S01]  /*7010*/  FMUL.FTZ R22, R131, UR57 ;  /* 0x0000003983167c20 */ /* 0x000fe20008410000 */
[----:B------:R-:W-:Y:S01]  /*7020*/  FMUL.FTZ R23, R132, UR57 ;  /* 0x0000003984177c20 */ /* 0x000fe20008410000 */
[----:B------:R-:W-:Y:S01]  /*7030*/  FMUL.FTZ R128, R133, UR57 ;  /* 0x0000003985807c20 */ /* 0x000fe20008410000 */
[----:B------:R-:W-:Y:S01]  /*7040*/  FMUL.FTZ R120, R120, UR57 ;  /* 0x0000003978787c20 */ /* 0x000fe20008410000 */
[----:B------:R-:W-:Y:S01]  /*7050*/  FMUL.FTZ R121, R121, UR57 ;  /* 0x0000003979797c20 */ /* 0x000fe20008410000 */
[----:B------:R-:W-:Y:S01]  /*7060*/  UMOV UR30, UR6 ;  /* 0x00000006001e7c82 */ /* 0x000fe20008000000 */
[----:B------:R-:W-:Y:S01]  /*7070*/  FMUL.FTZ R124, R124, UR57 ;  /* 0x000000397c7c7c20 */ /* 0x000fe20008410000 */
[----:B------:R-:W-:Y:S01]  /*7080*/  HGMMA.64x96x16.F32.BF16 R24, gdesc[UR28].tnspB, R24, gsb0 ;  /* 0x416000001c1879f0 */ /* 0x000fe20008001818 */
[----:B------:R-:W-:Y:S01]  /*7090*/  UIADD3 UR28, UR7, 0x180, URZ ;  /* 0x00000180071c7890 */ /* 0x000fe2000fffe03f */
[----:B------:R-:W2:Y:S01]  /*70a0*/  MUFU.TANH R11, R11 ;  /* 0x0000000b000b7308 */ /* 0x000ea20000002400 */
[----:B------:R-:W-:Y:S01]  /*70b0*/  UIADD3 UR30, UR6, 0x40, URZ ;  /* 0x00000040061e7890 */ /* 0x000fe2000fffe03f */
[----:B0-----:R-:W-:Y:S01]  /*70c0*/  FMNMX.FTZ R131, R7, R5, !PT ;  /* 0x0000000507837209 */ /* 0x001fe20007810000 */
[----:B------:R-:W-:Y:S01]  /*70d0*/  UMOV UR29, 0xc0000010 ;  /* 0xc0000010001d7882 */ /* 0x000fe20000000000 */
[----:B------:R-:W-:Y:S01]  /*70e0*/  UMOV UR31, 0x80000020 ;  /* 0x80000020001f7882 */ /* 0x000fe20000000000 */
[----:B------:R-:W-:Y:S01]  /*70f0*/  FMUL.FTZ R125, R125, UR57 ;  /* 0x000000397d7d7c20 */ /* 0x000fe20008410000 */
[----:B------:R-:W-:Y:S01]  /*7100*/  FMUL.FTZ R112, R112, UR57 ;  /* 0x0000003970707c20 */ /* 0x000fe20008410000 */
[----:B-1----:R-:W-:Y:S01]  /*7110*/  FMNMX.FTZ R132, R8, R131, !PT ;  /* 0x0000008308847209 */ /* 0x002fe20007810000 */
[----:B------:R-:W0:Y:S01]  /*7120*/  MUFU.TANH R12, R12 ;  /* 0x0000000c000c7308 */ /* 0x000e220000002400 */
[----:B------:R-:W-:Y:S01]  /*7130*/  FMUL.FTZ R113, R113, UR57 ;  /* 0x0000003971717c20 */ /* 0x000fe20008410000 */
        /* <DEDUP_REMOVED lines=15> */
[----:B0-----:R-:W-:Y:S01]  /*7230*/  FMNMX.FTZ R132, R12, R131, !PT ;  /* 0x000000830c847209 */ /* 0x001fe20007810000 */
[----:B------:R-:W-:Y:S01]  /*7240*/  FMUL.FTZ R92, R92, UR57 ;  /* 0x000000395c5c7c20 */ /* 0x000fe20008410000 */
[----:B------:R-:W-:Y:S01]  /*7250*/  FMUL.FTZ R93, R93, UR57 ;  /* 0x000000395d5d7c20 */ /* 0x000fe20008410000 */
[----:B------:R-:W-:Y:S01]  /*7260*/  FMUL.FTZ R80, R80, UR57 ;  /* 0x0000003950507c20 */ /* 0x000fe20008410000 */
[----:B------:R-:W-:Y:S01]  /*7270*/  FMUL.FTZ R81, R81, UR57 ;  /* 0x0000003951517c20 */ /* 0x000fe20008410000 */
[----:B------:R-:W-:Y:S01]  /*7280*/  FMUL.FTZ R84, R84, UR57 ;  /* 0x0000003954547c20 */ /* 0x000fe20008410000 */
[----:B------:R-:W-:Y:S01]  /*7290*/  FMUL.FTZ R85, R85, UR57 ;  /* 0x0000003955557c20 */ /* 0x000fe20008410000 */
[----:B------:R-:W0:Y:S01]  /*72a0*/  MUFU.TANH R23, R23 ;  /* 0x0000001700177308 */ /* 0x000e220000002400 */
        /* <DEDUP_REMOVED lines=50> */
[----:B------:R-:W1:Y:S05]  /*75d0*/  S2R R140, SR_TID.X ;  /* 0x00000000008c7919 */ /* 0x000e6a0000002100 */
[----:B------:R-:W3:Y:S01]  /*75e0*/  MUFU.TANH R113, R113 ;  /* 0x0000007100717308 */ /* 0x000ee20000002400 */
[----:B--2---:R-:W-:-:S07]  /*75f0*/  FMNMX.FTZ R131, R125, R132, !PT ;  /* 0x000000847d837209 */ /* 0x004fce0007810000 */
[----:B------:R-:W2:Y:S01]  /*7600*/  MUFU.TANH R116, R116 ;  /* 0x0000007400747308 */ /* 0x000ea20000002400 */
[----:B0-----:R-:W-:Y:S01]  /*7610*/  FMNMX.FTZ R132, R112, R131, !PT ;  /* 0x0000008370847209 */ /* 0x001fe20007810000 */
[----:B------:R-:W-:Y:S02]  /*7620*/  WARPGROUP.DEPBAR.LE gsb0, 0x0 ;  /* 0x00008000000079c5 */ /* 0x000fe40000010000 */
[----:B------:R-:W-:-:S04]  /*7630*/  WARPGROUP.ARRIVE ;  /* 0x00000000000079c5 */ /* 0x000fc80000000000 */
[----:B------:R-:W0:Y:S01]  /*7640*/  MUFU.TANH R117, R117 ;  /* 0x0000007500757308 */ /* 0x000e220000002400 */
[----:B---3--:R-:W-:Y:S01]  /*7650*/  FMNMX.FTZ R131, R113, R132, !PT ;  /* 0x0000008471837209 */ /* 0x008fe20007810000 */
[----:B------:R-:W-:Y:S01]  /*7660*/  HGMMA.64x96x16.F32.BF16 R24, gdesc[UR28].tnspB, R24, gsb0 ;  /* 0x416000001c1879f0 */ /* 0x000fe20008001818 */
[----:B------:R-:W-:Y:S02]  /*7670*/  UIADD3 UR28, UR7, 0x300, URZ ;  /* 0x00000300071c7890 */ /* 0x000fe4000fffe03f */
[----:B------:R-:W-:-:S03]  /*7680*/  UIADD3 UR30, UR6, 0x80, URZ ;  /* 0x00000080061e7890 */ /* 0x000fc6000fffe03f */
[----:B------:R-:W3:Y:S01]  /*7690*/  MUFU.TANH R104, R104 ;  /* 0x0000006800687308 */ /* 0x000ee20000002400 */
[----:B------:R-:W-:Y:S01]  /*76a0*/  UMOV UR29, 0xc0000010 ;  /* 0xc0000010001d7882 */ /* 0x000fe20000000000 */
[----:B------:R-:W-:Y:S01]  /*76b0*/  UMOV UR31, 0x80000020 ;  /* 0x80000020001f7882 */ /* 0x000fe20000000000 */
[----:B--2---:R-:W-:Y:S02]  /*76c0*/  FMNMX.FTZ R132, R116, R131, !PT ;  /* 0x0000008374847209 */ /* 0x004fe40007810000 */
[----:B-1----:R-:W-:Y:S02]  /*76d0*/  SHF.R.U32.HI R139, RZ, 0x7, R140 ;  /* 0x00000007ff8b7819 */ /* 0x002fe4000001168c */
[----:B------:R-:W-:Y:S01]  /*76e0*/  ISETP.GE.U32.AND P2, PT, R140, 0x180, PT ;  /* 0x000001808c00780c */ /* 0x000fe20003f46070 */
[----:B------:R-:W1:Y:S01]  /*76f0*/  MUFU.TANH R105, R105 ;  /* 0x0000006900697308 */ /* 0x000e620000002400 */
[----:B0-----:R-:W-:-:S07]  /*7700*/  FMNMX.FTZ R131, R117, R132, !PT ;  /* 0x0000008475837209 */ /* 0x001fce0007810000 */
[----:B------:R-:W0:Y:S01]  /*7710*/  MUFU.TANH R108, R108 ;  /* 0x0000006c006c7308 */ /* 0x000e220000002400 */
[----:B---3--:R-:W-:-:S07]  /*7720*/  FMNMX.FTZ R132, R104, R131, !PT ;  /* 0x0000008368847209 */ /* 0x008fce0007810000 */
[----:B------:R-:W2:Y:S01]  /*7730*/  MUFU.TANH R109, R109 ;  /* 0x0000006d006d7308 */ /* 0x000ea20000002400 */
[----:B-1----:R-:W-:-:S07]  /*7740*/  FMNMX.FTZ R131, R105, R132, !PT ;  /* 0x0000008469837209 */ /* 0x002fce0007810000 */
[----:B------:R-:W1:Y:S01]  /*7750*/  MUFU.TANH R96, R96 ;  /* 0x0000006000607308 */ /* 0x000e620000002400 */
[----:B0-----:R-:W-:-:S07]  /*7760*/  FMNMX.FTZ R132, R108, R131, !PT ;  /* 0x000000836c847209 */ /* 0x001fce0007810000 */
[----:B------:R-:W0:Y:S01]  /*7770*/  MUFU.TANH R97, R97 ;  /* 0x0000006100617308 */ /* 0x000e220000002400 */
[----:B--2---:R-:W-:-:S07]  /*7780*/  FMNMX.FTZ R131, R109, R132, !PT ;  /* 0x000000846d837209 */ /* 0x004fce0007810000 */
        /* <DEDUP_REMOVED lines=13> */
[----:B-1----:R-:W-:Y:S01]  /*7860*/  FMNMX.FTZ R132, R92, R131, !PT ;  /* 0x000000835c847209 */ /* 0x002fe20007810000 */
[----:B------:R-:W-:Y:S02]  /*7870*/  WARPGROUP.DEPBAR.LE gsb0, 0x0 ;  /* 0x00008000000079c5 */ /* 0x000fe40000010000 */
[----:B------:R-:W-:-:S04]  /*7880*/  WARPGROUP.ARRIVE ;  /* 0x00000000000079c5 */ /* 0x000fc80000000000 */
[----:B------:R-:W1:Y:S01]  /*7890*/  MUFU.TANH R81, R81 ;  /* 0x0000005100517308 */ /* 0x000e620000002400 */
[----:B0-----:R-:W-:Y:S01]  /*78a0*/  FMNMX.FTZ R131, R93, R132, !PT ;  /* 0x000000845d837209 */ /* 0x001fe20007810000 */
[----:B------:R-:W-:Y:S01]  /*78b0*/  HGMMA.64x96x16.F32.BF16 R24, gdesc[UR28].tnspB, R24, gsb0 ;  /* 0x416000001c1879f0 */ /* 0x000fe20008001818 */
[----:B------:R-:W-:Y:S02]  /*78c0*/  UIADD3 UR28, UR7, 0x480, URZ ;  /* 0x00000480071c7890 */ /* 0x000fe4000fffe03f */
[----:B------:R-:W-:Y:S01]  /*78d0*/  UIADD3 UR30, UR6, 0xc0, URZ ;  /* 0x000000c0061e7890 */ /* 0x000fe2000fffe03f */
[----:B------:R-:W-:Y:S01]  /*78e0*/  UMOV UR29, 0xc0000010 ;  /* 0xc0000010001d7882 */ /* 0x000fe20000000000 */
[----:B------:R-:W-:Y:S01]  /*78f0*/  UMOV UR31, 0x80000020 ;  /* 0x80000020001f7882 */ /* 0x000fe20000000000 */
        /* <DEDUP_REMOVED lines=15> */
[----:B-1----:R-:W-:-:S05]  /*79f0*/  FMNMX.FTZ R132, R77, R132, !PT ;  /* 0x000000844d847209 */ /* 0x002fca0007810000 */
[----:B------:R-:W1:Y:S02]  /*7a00*/  SHFL.BFLY PT, R131, R132, 0x2, 0x1f ;  /* 0x0c401f0084837f89 */ /* 0x000e6400000e0000 */
[----:B------:R-:W3:Y:S01]  /*7a10*/  MUFU.TANH R13, R13 ;  /* 0x0000000d000d7308 */ /* 0x000ee20000002400 */
[----:B0-----:R-:W-:-:S07]  /*7a20*/  FMNMX.FTZ R135, R9, R6, !PT ;  /* 0x0000000609877209 */ /* 0x001fce0007810000 */
[----:B------:R-:W0:Y:S08]  /*7a30*/  MUFU.TANH R14, R14 ;  /* 0x0000000e000e7308 */ /* 0x000e300000002400 */
[----:B------:R-:W4:Y:S01]  /*7a40*/  MUFU.TANH R21, R21 ;  /* 0x0000001500157308 */ /* 0x000f220000002400 */
[----:B-1----:R-:W-:Y:S01]  /*7a50*/  FMNMX.FTZ R133, R132, R131, !PT ;  /* 0x0000008384857209 */ /* 0x002fe20007810000 */
[----:B------:R-:W-:Y:S01]  /*7a60*/  FMUL.FTZ R131, R74, UR57 ;  /* 0x000000394a837c20 */ /* 0x000fe20008410000 */
[----:B------:R-:W-:Y:S01]  /*7a70*/  FMUL.FTZ R132, R75, UR57 ;  /* 0x000000394b847c20 */ /* 0x000fe20008410000 */
[----:B------:R-:W1:Y:S04]  /*7a80*/  LDC R74, c[0x0][0x988] ;  /* 0x00026200ff4a7b82 */ /* 0x000e680000000800 */
[----:B------:R-:W5:Y:S01]  /*7a90*/  MUFU.TANH R22, R22 ;  /* 0x0000001600167308 */ /* 0x000f620000002400 */
[----:B------:R-:W2:Y:S01]  /*7aa0*/  SHFL.BFLY PT, R134, R133, 0x1, 0x1f ;  /* 0x0c201f0085867f89 */ /* 0x000ea200000e0000 */
        /* <DEDUP_REMOVED lines=9> */
[----:B--2---:R-:W-:-:S05]  /*7b40*/  FMNMX.FTZ R75, R133, R134, !PT ;  /* 0x00000086854b7209 */ /* 0x004fca0007810000 */
[----:B------:R-:W2:Y:S01]  /*7b50*/  MUFU.TANH R122, R122 ;  /* 0x0000007a007a7308 */ /* 0x000ea20000002400 */
[C---:B-1----:R-:W-:Y:S01]  /*7b60*/  FMUL.FTZ R133, R75.reuse, R74 ;  /* 0x0000004a4b857220 */ /* 0x042fe20000410000 */
[----:B------:R-:W-:-:S03]  /*7b70*/  FADD.FTZ R5, -R75, R5 ;  /* 0x000000054b057221 */ /* 0x000fc60000010100 */
[-CC-:B------:R-:W-:Y:S01]  /*7b80*/  FFMA.FTZ R134, R12, R74.reuse, -R133.reuse ;  /* 0x0000004a0c867223 */ /* 0x180fe20000010885 */
[-CC-:B------:R-:W-:Y:S01]  /*7b90*/  FFMA.FTZ R12, R15, R74.reuse, -R133.reuse ;  /* 0x0000004a0f0c7223 */ /* 0x180fe20000010885 */
[-CC-:B------:R-:W-:Y:S01]  /*7ba0*/  FFMA.FTZ R15, R20, R74.reuse, -R133.reuse ;  /* 0x0000004a140f7223 */ /* 0x180fe20000010885 */
[-CC-:B------:R-:W-:Y:S01]  /*7bb0*/  FFMA.FTZ R20, R23, R74.reuse, -R133.reuse ;  /* 0x0000004a17147223 */ /* 0x180fe20000010885 */
[-CC-:B------:R-:W-:Y:S01]  /*7bc0*/  FFMA.FTZ R23, R128, R74.reuse, -R133.reuse ;  /* 0x0000004a80177223 */ /* 0x180fe20000010885 */
[----:B------:R-:W-:Y:S01]  /*7bd0*/  FMNMX.FTZ R128, R10, R135, !PT ;  /* 0x000000870a807209 */ /* 0x000fe20007810000 */
[----:B------:R-:W1:Y:S01]  /*7be0*/  MUFU.TANH R123, R123 ;  /* 0x0000007b007b7308 */ /* 0x000e620000002400 */
[-CC-:B------:R-:W-:Y:S01]  /*7bf0*/  FFMA.FTZ R7, R7, R74.reuse, -R133.reuse ;  /* 0x0000004a07077223 */ /* 0x180fe20000010885 */
[--C-:B------:R-:W-:Y:S01]  /*7c00*/  FFMA.FTZ R8, R8, R74, -R133.reuse ;  /* 0x0000004a08087223 */ /* 0x100fe20000010885 */
[----:B---3--:R-:W-:Y:S01]  /*7c10*/  FMNMX.FTZ R135, R13, R128, !PT ;  /* 0x000000800d877209 */ /* 0x008fe20007810000 */
[-CC-:B------:R-:W-:Y:S01]  /*7c20*/  FFMA.FTZ R11, R11, R74.reuse, -R133.reuse ;  /* 0x0000004a0b0b7223 */ /* 0x180fe20000010885 */
[-CC-:B------:R-:W-:Y:S01]  /*7c30*/  FFMA.FTZ R120, R120, R74.reuse, -R133.reuse ;  /* 0x0000004a78787223 */ /* 0x180fe20000010885 */
[-CC-:B------:R-:W-:Y:S01]  /*7c40*/  FFMA.FTZ R121, R121, R74.reuse, -R133.reuse ;  /* 0x0000004a79797223 */ /* 0x180fe20000010885 */
[----:B0-----:R-:W-:Y:S01]  /*7c50*/  FMNMX.FTZ R128, R14, R135, !PT ;  /* 0x000000870e807209 */ /* 0x001fe20007810000 */
[----:B------:R-:W0:Y:S01]  /*7c60*/  MUFU.TANH R126, R126 ;  /* 0x0000007e007e7308 */ /* 0x000e220000002400 */
[-CC-:B------:R-:W-:Y:S01]  /*7c70*/  FFMA.FTZ R124, R124, R74.reuse, -R133.reuse ;  /* 0x0000004a7c7c7223 */ /* 0x180fe20000010885 */
[--C-:B------:R-:W-:Y:S01]  /*7c80*/  FFMA.FTZ R125, R125, R74, -R133.reuse ;  /* 0x0000004a7d7d7223 */ /* 0x100fe20000010885 */
[----:B----4-:R-:W-:Y:S01]  /*7c90*/  FMNMX.FTZ R135, R21, R128, !PT ;  /* 0x0000008015877209 */ /* 0x010fe20007810000 */
[-CC-:B------:R-:W-:Y:S01]  /*7ca0*/  FFMA.FTZ R112, R112, R74.reuse, -R133.reuse ;  /* 0x0000004a70707223 */ /* 0x180fe20000010885 */
[-CC-:B------:R-:W-:Y:S01]  /*7cb0*/  FFMA.FTZ R113, R113, R74.reuse, -R133.reuse ;  /* 0x0000004a71717223 */ /* 0x180fe20000010885 */
[-CC-:B------:R-:W-:Y:S01]  /*7cc0*/  FFMA.FTZ R116, R116, R74.reuse, -R133.reuse ;  /* 0x0000004a74747223 */ /* 0x180fe20000010885 */
[----:B-----5:R-:W-:Y:S01]  /*7cd0*/  FMNMX.FTZ R128, R22, R135, !PT ;  /* 0x0000008716807209 */ /* 0x020fe20007810000 */
[----:B------:R-:W3:Y:S01]  /*7ce0*/  MUFU.TANH R127, R127 ;  /* 0x0000007f007f7308 */ /* 0x000ee20000002400 */
[-CC-:B------:R-:W-:Y:S01]  /*7cf0*/  FFMA.FTZ R117, R117, R74.reuse, -R133.reuse ;  /* 0x0000004a75757223 */ /* 0x180fe20000010885 */
[--C-:B------:R-:W-:Y:S01]  /*7d00*/  FFMA.FTZ R104, R104, R74, -R133.reuse ;  /* 0x0000004a68687223 */ /* 0x100fe20000010885 */
[----:B------:R-:W-:Y:S01]  /*7d10*/  FMNMX.FTZ R135, R129, R128, !PT ;  /* 0x0000008081877209 */ /* 0x000fe20007810000 */
[-CC-:B------:R-:W-:Y:S01]  /*7d20*/  FFMA.FTZ R105, R105, R74.reuse, -R133.reuse ;  /* 0x0000004a69697223 */ /* 0x180fe20000010885 */
[-CC-:B------:R-:W-:Y:S01]  /*7d30*/  FFMA.FTZ R108, R108, R74.reuse, -R133.reuse ;  /* 0x0000004a6c6c7223 */ /* 0x180fe20000010885 */
[-CC-:B------:R-:W-:Y:S01]  /*7d40*/  FFMA.FTZ R109, R109, R74.reuse, -R133.reuse ;  /* 0x0000004a6d6d7223 */ /* 0x180fe20000010885 */
[----:B------:R-:W-:Y:S01]  /*7d50*/  FMNMX.FTZ R135, R130, R135, !PT ;  /* 0x0000008782877209 */ /* 0x000fe20007810000 */
[----:B------:R-:W4:Y:S01]  /*7d60*/  MUFU.TANH R114, R114 ;  /* 0x0000007200727308 */ /* 0x000f220000002400 */
[-CC-:B------:R-:W-:Y:S01]  /*7d70*/  FFMA.FTZ R96, R96, R74.reuse, -R133.reuse ;  /* 0x0000004a60607223 */ /* 0x180fe20000010885 */
[-CC-:B------:R-:W-:Y:S01]  /*7d80*/  FFMA.FTZ R97, R97, R74.reuse, -R133.reuse ;  /* 0x0000004a61617223 */ /* 0x180fe20000010885 */
[----:B--2---:R-:W-:Y:S01]  /*7d90*/  FMNMX.FTZ R128, R122, R135, !PT ;  /* 0x000000877a807209 */ /* 0x004fe20007810000 */
[-CC-:B------:R-:W-:Y:S01]  /*7da0*/  FFMA.FTZ R100, R100, R74.reuse, -R133.reuse ;  /* 0x0000004a64647223 */ /* 0x180fe20000010885 */
[-CC-:B------:R-:W-:Y:S01]  /*7db0*/  FFMA.FTZ R101, R101, R74.reuse, -R133.reuse ;  /* 0x0000004a65657223 */ /* 0x180fe20000010885 */
[--C-:B------:R-:W-:Y:S01]  /*7dc0*/  FFMA.FTZ R88, R88, R74, -R133.reuse ;  /* 0x0000004a58587223 */ /* 0x100fe20000010885 */
[----:B-1----:R-:W-:Y:S01]  /*7dd0*/  FMNMX.FTZ R135, R123, R128, !PT ;  /* 0x000000807b877209 */ /* 0x002fe20007810000 */
[----:B------:R-:W1:Y:S01]  /*7de0*/  MUFU.TANH R115, R115 ;  /* 0x0000007300737308 */ /* 0x000e620000002400 */
[-CC-:B------:R-:W-:Y:S01]  /*7df0*/  FFMA.FTZ R89, R89, R74.reuse, -R133.reuse ;  /* 0x0000004a59597223 */ /* 0x180fe20000010885 */
[-CC-:B------:R-:W-:Y:S01]  /*7e00*/  FFMA.FTZ R92, R92, R74.reuse, -R133.reuse ;  /* 0x0000004a5c5c7223 */ /* 0x180fe20000010885 */
[----:B0-----:R-:W-:Y:S01]  /*7e10*/  FMNMX.FTZ R128, R126, R135, !PT ;  /* 0x000000877e807209 */ /* 0x001fe20007810000 */
[-CC-:B------:R-:W-:Y:S01]  /*7e20*/  FFMA.FTZ R93, R93, R74.reuse, -R133.reuse ;  /* 0x0000004a5d5d7223 */ /* 0x180fe20000010885 */
[-CC-:B------:R-:W-:Y:S01]  /*7e30*/  FFMA.FTZ R80, R80, R74.reuse, -R133.reuse ;  /* 0x0000004a50507223 */ /* 0x180fe20000010885 */
[--C-:B------:R-:W-:Y:S01]  /*7e40*/  FFMA.FTZ R81, R81, R74, -R133.reuse ;  /* 0x0000004a51517223 */ /* 0x100fe20000010885 */
[----:B---3--:R-:W-:Y:S01]  /*7e50*/  FMNMX.FTZ R135, R127, R128, !PT ;  /* 0x000000807f877209 */ /* 0x008fe20007810000 */
[----:B------:R-:W0:Y:S01]  /*7e60*/  MUFU.TANH R118, R118 ;  /* 0x0000007600767308 */ /* 0x000e220000002400 */
[-CC-:B------:R-:W-:Y:S01]  /*7e70*/  FFMA.FTZ R84, R84, R74.reuse, -R133.reuse ;  /* 0x0000004a54547223 */ /* 0x180fe20000010885 */
[-CC-:B------:R-:W-:Y:S01]  /*7e80*/  FFMA.FTZ R85, R85, R74.reuse, -R133.reuse ;  /* 0x0000004a55557223 */ /* 0x180fe20000010885 */
[----:B----4-:R-:W-:Y:S01]  /*7e90*/  FMNMX.FTZ R128, R114, R135, !PT ;  /* 0x0000008772807209 */ /* 0x010fe20007810000 */
[-CC-:B------:R-:W-:Y:S01]  /*7ea0*/  FFMA.FTZ R73, R73, R74.reuse, -R133.reuse ;  /* 0x0000004a49497223 */ /* 0x180fe20000010885 */
[-CC-:B------:R-:W-:Y:S01]  /*7eb0*/  FFMA.FTZ R76, R76, R74.reuse, -R133.reuse ;  /* 0x0000004a4c4c7223 */ /* 0x180fe20000010885 */
[-C--:B------:R-:W-:Y:S01]  /*7ec0*/  FFMA.FTZ R137, R77, R74.reuse, -R133 ;  /* 0x0000004a4d897223 */ /* 0x080fe20000010885 */
[----:B------:R-:W-:Y:S01]  /*7ed0*/  FMUL.FTZ R5, R5, R74 ;  /* 0x0000004a05057220 */ /* 0x000fe20000410000 */
        /* <DEDUP_REMOVED lines=18> */
[----:B--2---:R-:W-:-:S04]  /*8000*/  FMNMX.FTZ R128, R110, R135, !PT ;  /* 0x000000876e807209 */ /* 0x004fc80007810000 */
[----:B-1----:R-:W-:-:S03]  /*8010*/  FMNMX.FTZ R135, R111, R128, !PT ;  /* 0x000000806f877209 */ /* 0x002fc60007810000 */
[----:B------:R-:W1:Y:S08]  /*8020*/  MUFU.TANH R99, R99 ;  /* 0x0000006300637308 */ /* 0x000e700000002400 */
[----:B------:R-:W2:Y:S01]  /*8030*/  MUFU.TANH R102, R102 ;  /* 0x0000006600667308 */ /* 0x000ea20000002400 */
[----:B0-----:R-:W-:-:S07]  /*8040*/  FMNMX.FTZ R128, R98, R135, !PT ;  /* 0x0000008762807209 */ /* 0x001fce0007810000 */
[----:B------:R-:W0:Y:S01]  /*8050*/  MUFU.TANH R103, R103 ;  /* 0x0000006700677308 */ /* 0x000e220000002400 */
[----:B-1----:R-:W-:-:S07]  /*8060*/  FMNMX.FTZ R135, R99, R128, !PT ;  /* 0x0000008063877209 */ /* 0x002fce0007810000 */
[----:B------:R-:W1:Y:S01]  /*8070*/  MUFU.TANH R90, R90 ;  /* 0x0000005a005a7308 */ /* 0x000e620000002400 */
[----:B--2---:R-:W-:-:S07]  /*8080*/  FMNMX.FTZ R128, R102, R135, !PT ;  /* 0x0000008766807209 */ /* 0x004fce0007810000 */
        /* <DEDUP_REMOVED lines=13> */
[----:B0-----:R-:W-:Y:S01]  /*8160*/  FMNMX.FTZ R135, R83, R128, !PT ;  /* 0x0000008053877209 */ /* 0x001fe20007810000 */
[----:B------:R-:W-:Y:S02]  /*8170*/  WARPGROUP.DEPBAR.LE gsb0, 0x0 ;  /* 0x00008000000079c5 */ /* 0x000fe40000010000 */
[----:B------:R-:W-:-:S04]  /*8180*/  WARPGROUP.ARRIVE ;  /* 0x00000000000079c5 */ /* 0x000fc80000000000 */
[----:B------:R-:W0:Y:S01]  /*8190*/  MUFU.TANH R131, R131 ;  /* 0x0000008300837308 */ /* 0x000e220000002400 */
[----:B-1----:R-:W-:Y:S01]  /*81a0*/  FMNMX.FTZ R128, R86, R135, !PT ;  /* 0x0000008756807209 */ /* 0x002fe20007810000 */
[----:B------:R-:W-:Y:S01]  /*81b0*/  HGMMA.64x96x16.F32.BF16 R24, gdesc[UR28].tnspB, R24, gsb0 ;  /* 0x416000001c1879f0 */ /* 0x000fe20008001818 */
[----:B------:R-:W-:Y:S02]  /*81c0*/  UIADD3 UR28, UR7, 0x900, URZ ;  /* 0x00000900071c7890 */ /* 0x000fe4000fffe03f */
[----:B--2---:R-:W-:Y:S01]  /*81d0*/  FMNMX.FTZ R128, R87, R128, !PT ;  /* 0x0000008057807209 */ /* 0x004fe20007810000 */
[----:B------:R-:W-:Y:S02]  /*81e0*/  UIADD3 UR30, UR6, 0x180, URZ ;  /* 0x00000180061e7890 */ /* 0x000fe4000fffe03f */
[----:B------:R-:W1:Y:S01]  /*81f0*/  MUFU.TANH R132, R132 ;  /* 0x0000008400847308 */ /* 0x000e620000002400 */
[----:B------:R-:W-:Y:S01]  /*8200*/  UMOV UR29, 0xc0000010 ;  /* 0xc0000010001d7882 */ /* 0x000fe20000000000 */
[----:B------:R-:W-:-:S06]  /*8210*/  UMOV UR31, 0x80000020 ;  /* 0x80000020001f7882 */ /* 0x000fcc0000000000 */
[----:B------:R-:W2:Y:S01]  /*8220*/  MUFU.TANH R78, R78 ;  /* 0x0000004e004e7308 */ /* 0x000ea20000002400 */
[----:B0-----:R-:W-:-:S07]  /*8230*/  FMNMX.FTZ R135, R131, R128, !PT ;  /* 0x0000008083877209 */ /* 0x001fce0007810000 */
[----:B------:R-:W0:Y:S01]  /*8240*/  MUFU.TANH R79, R79 ;  /* 0x0000004f004f7308 */ /* 0x000e220000002400 */
[----:B-1----:R-:W-:-:S07]  /*8250*/  FMNMX.FTZ R135, R132, R135, !PT ;  /* 0x0000008784877209 */ /* 0x002fce0007810000 */
[----:B------:R-:W-:Y:S01]  /*8260*/  MUFU.EX2 R5, R5 ;  /* 0x0000000500057308 */ /* 0x000fe20000000800 */
[----:B--2---:R-:W-:-:S07]  /*8270*/  FMNMX.FTZ R128, R78, R135, !PT ;  /* 0x000000874e807209 */ /* 0x004fce0007810000 */
[----:B------:R-:W1:Y:S01]  /*8280*/  MUFU.EX2 R7, R7 ;  /* 0x0000000700077308 */ /* 0x000e620000000800 */
[----:B0-----:R-:W-:-:S05]  /*8290*/  FMNMX.FTZ R128, R79, R128, !PT ;  /* 0x000000804f807209 */ /* 0x001fca0007810000 */
[----:B------:R-:W0:Y:S02]  /*82a0*/  SHFL.BFLY PT, R135, R128, 0x2, 0x1f ;  /* 0x0c401f0080877f89 */ /* 0x000e2400000e0000 */
[----:B------:R-:W2:Y:S08]  /*82b0*/  MUFU.EX2 R8, R8 ;  /* 0x0000000800087308 */ /* 0x000eb00000000800 */
[----:B------:R-:W-:Y:S08]  /*82c0*/  MUFU.EX2 R11, R11 ;  /* 0x0000000b000b7308 */ /* 0x000ff00000000800 */
[----:B------:R-:W-:Y:S01]  /*82d0*/  MUFU.EX2 R134, R134 ;  /* 0x0000008600867308 */ /* 0x000fe20000000800 */
[----:B0-----:R-:W-:Y:S01]  /*82e0*/  FMNMX.FTZ R135, R128, R135, !PT ;  /* 0x0000008780877209 */ /* 0x001fe20007810000 */
[----:B------:R-:W-:-:S06]  /*82f0*/  FFMA.FTZ R128, R72, R74, -R133 ;  /* 0x0000004a48807223 */ /* 0x000fcc0000010885 */
[----:B------:R-:W-:Y:S01]  /*8300*/  MUFU.EX2 R12, R12 ;  /* 0x0000000c000c7308 */ /* 0x000fe20000000800 */
[----:B------:R-:W0:Y:S07]  /*8310*/  SHFL.BFLY PT, R136, R135, 0x1, 0x1f ;  /* 0x0c201f0087887f89 */ /* 0x000e2e00000e0000 */
[----:B------:R-:W-:Y:S08]  /*8320*/  MUFU.EX2 R15, R15 ;  /* 0x0000000f000f7308 */ /* 0x000ff00000000800 */
[----:B------:R-:W-:Y:S08]  /*8330*/  MUFU.EX2 R20, R20 ;  /* 0x0000001400147308 */ /* 0x000ff00000000800 */
[----:B------:R-:W-:Y:S01]  /*8340*/  MUFU.EX2 R23, R23 ;  /* 0x0000001700177308 */ /* 0x000fe20000000800 */
[----:B0-----:R-:W-:-:S05]  /*8350*/  FMNMX.FTZ R72, R135, R136, !PT ;  /* 0x0000008887487209 */ /* 0x001fca0007810000 */
[CC--:B------:R-:W-:Y:S01]  /*8360*/  FMUL.FTZ R133, R72.reuse, R74.reuse ;  /* 0x0000004a48857220 */ /* 0x0c0fe20000410000 */
[----:B------:R-:W-:Y:S01]  /*8370*/  FADD.FTZ R77, -R72, R6 ;  /* 0x00000006484d7221 */ /* 0x000fe20000010100 */
[----:B------:R-:W-:Y:S02]  /*8380*/  WARPGROUP.DEPBAR.LE gsb0, 0x0 ;  /* 0x00008000000079c5 */ /* 0x000fe40000010000 */
[----:B------:R-:W-:Y:S01]  /*8390*/  WARPGROUP.ARRIVE ;  /* 0x00000000000079c5 */ /* 0x000fe20000000000 */
[-CC-:B------:R-:W-:Y:S01]  /*83a0*/  FFMA.FTZ R135, R10, R74.reuse, -R133.reuse ;  /* 0x0000004a0a877223 */ /* 0x180fe20000010885 */
[----:B------:R-:W-:Y:S02]  /*83b0*/  VIADD R10, R139, 0x9 ;  /* 0x000000098b0a7836 */ /* 0x000fe40000000000 */
[-CC-:B------:R-:W-:Y:S01]  /*83c0*/  FFMA.FTZ R136, R13, R74.reuse, -R133.reuse ;  /* 0x0000004a0d887223 */ /* 0x180fe20000010885 */
[-CC-:B------:R-:W-:Y:S01]  /*83d0*/  FFMA.FTZ R13, R21, R74.reuse, -R133.reuse ;  /* 0x0000004a150d7223 */ /* 0x180fe20000010885 */
[----:B------:R-:W-:Y:S01]  /*83e0*/  IMAD.U32 R21, RZ, RZ, UR39 ;  /* 0x00000027ff157e24 */ /* 0x000fe2000f8e00ff */
[----:B------:R-:W-:Y:S01]  /*83f0*/  HGMMA.64x96x16.F32.BF16 R24, gdesc[UR28].tnspB, R24, gsb0 ;  /* 0x416000001c1879f0 */ /* 0x000fe20008001818 */
[----:B------:R-:W-:Y:S01]  /*8400*/  UIADD3 UR28, UR7, 0xa80, URZ ;  /* 0x00000a80071c7890 */ /* 0x000fe2000fffe03f */
[----:B------:R-:W-:Y:S01]  /*8410*/  SEL R10, R10, 0x9, !P2 ;  /* 0x000000090a0a7807 */ /* 0x000fe20005000000 */
[----:B------:R-:W-:Y:S01]  /*8420*/  UIADD3 UR30, UR6, 0x1c0, URZ ;  /* 0x000001c0061e7890 */ /* 0x000fe2000fffe03f */
[-C--:B------:R-:W-:Y:S01]  /*8430*/  FMUL.FTZ R77, R77, R74.reuse ;  /* 0x0000004a4d4d7220 */ /* 0x080fe20000410000 */
[----:B------:R-:W-:Y:S01]  /*8440*/  UMOV UR29, 0xc0000010 ;  /* 0xc0000010001d7882 */ /* 0x000fe20000000000 */
[----:B------:R-:W-:Y:S01]  /*8450*/  UMOV UR31, 0x80000020 ;  /* 0x80000020001f7882 */ /* 0x000fe20000000000 */
[-CC-:B------:R-:W-:Y:S01]  /*8460*/  FFMA.FTZ R9, R9, R74.reuse, -R133.reuse ;  /* 0x0000004a09097223 */ /* 0x180fe20000010885 */
[----:B------:R-:W-:Y:S01]  /*8470*/  @!P1 LEA R21, R21, UR36, 0x3 ;  /* 0x0000002415159c11 */ /* 0x000fe2000f8e18ff */
[----:B------:R0:W-:Y:S01]  /*8480*/  MUFU.EX2 R6, R137 ;  /* 0x0000008900067308 */ /* 0x0001e20000000800 */
[-CC-:B------:R-:W-:Y:S01]  /*8490*/  FFMA.FTZ R14, R14, R74.reuse, -R133.reuse ;  /* 0x0000004a0e0e7223 */ /* 0x180fe20000010885 */
[-CC-:B------:R-:W-:Y:S01]  /*84a0*/  FFMA.FTZ R129, R129, R74.reuse, -R133.reuse ;  /* 0x0000004a81817223 */ /* 0x180fe20000010885 */
[----:B------:R-:W-:Y:S01]  /*84b0*/  FFMA.FTZ R130, R130, R74, -R133 ;  /* 0x0000004a82827223 */ /* 0x000fe20000010885 */
[----:B------:R-:W-:-:S02]  /*84c0*/  @!P1 VIADD R21, R21, 0x31c40 ;  /* 0x00031c4015159836 */ /* 0x000fc40000000000 */
[-CC-:B------:R-:W-:Y:S01]  /*84d0*/  FFMA.FTZ R122, R122, R74.reuse, -R133.reuse ;  /* 0x0000004a7a7a7223 */ /* 0x180fe20000010885 */
[-CC-:B------:R-:W-:Y:S01]  /*84e0*/  FFMA.FTZ R138, R123, R74.reuse, -R133.reuse ;  /* 0x0000004a7b8a7223 */ /* 0x180fe20000010885 */
[-CC-:B------:R-:W-:Y:S01]  /*84f0*/  FFMA.FTZ R123, R126, R74.reuse, -R133.reuse ;  /* 0x0000004a7e7b7223 */ /* 0x180fe20000010885 */
[----:B------:R-:W-:Y:S01]  /*8500*/  MUFU.EX2 R77, R77 ;  /* 0x0000004d004d7308 */ /* 0x000fe20000000800 */
[-CC-:B0-----:R-:W-:Y:S01]  /*8510*/  FFMA.FTZ R137, R22, R74.reuse, -R133.reuse ;  /* 0x0000004a16897223 */ /* 0x181fe20000010885 */
[-CC-:B------:R-:W-:Y:S01]  /*8520*/  FFMA.FTZ R22, R114, R74.reuse, -R133.reuse ;  /* 0x0000004a72167223 */ /* 0x180fe20000010885 */
[-CC-:B------:R-:W-:Y:S01]  /*8530*/  FFMA.FTZ R114, R115, R74.reuse, -R133.reuse ;  /* 0x0000004a73727223 */ /* 0x180fe20000010885 */
[-C--:B------:R-:W-:Y:S01]  /*8540*/  FFMA.FTZ R115, R118, R74.reuse, -R133 ;  /* 0x0000004a76737223 */ /* 0x080fe20000010885 */
[----:B------:R-:W-:Y:S01]  /*8550*/  @!P1 PRMT R21, RZ, 0x654, R21 ;  /* 0x00000654ff159816 */ /* 0x000fe20000000015 */
[----:B------:R-:W-:Y:S01]  /*8560*/  FFMA.FTZ R118, R119, R74, -R133 ;  /* 0x0000004a77767223 */ /* 0x000fe20000010885 */
[----:B-1----:R-:W-:Y:S01]  /*8570*/  FFMA.FTZ R119, R5, R4, R7 ;  /* 0x0000000405777223 */ /* 0x002fe20000010007 */
[----:B------:R-:W0:Y:S01]  /*8580*/  MUFU.EX2 R9, R9 ;  /* 0x0000000900097308 */ /* 0x000e220000000800 */
[-CC-:B------:R-:W-:Y:S01]  /*8590*/  FFMA.FTZ R4, R111, R74.reuse, -R133.reuse ;  /* 0x0000004a6f047223 */ /* 0x180fe20000010885 */
[-CC-:B------:R-:W-:Y:S01]  /*85a0*/  FFMA.FTZ R126, R127, R74.reuse, -R133.reuse ;  /* 0x0000004a7f7e7223 */ /* 0x180fe20000010885 */
[-CC-:B------:R-:W-:Y:S01]  /*85b0*/  FFMA.FTZ R103, R103, R74.reuse, -R133.reuse ;  /* 0x0000004a67677223 */ /* 0x180fe20000010885 */
[-CC-:B------:R-:W-:Y:S01]  /*85c0*/  FFMA.FTZ R86, R86, R74.reuse, -R133.reuse ;  /* 0x0000004a56567223 */ /* 0x180fe20000010885 */
[-CC-:B------:R-:W-:Y:S01]  /*85d0*/  FFMA.FTZ R87, R87, R74.reuse, -R133.reuse ;  /* 0x0000004a57577223 */ /* 0x180fe20000010885 */
[-CC-:B------:R-:W-:Y:S01]  /*85e0*/  FFMA.FTZ R131, R131, R74.reuse, -R133.reuse ;  /* 0x0000004a83837223 */ /* 0x180fe20000010885 */
[-CC-:B------:R-:W-:Y:S01]  /*85f0*/  FFMA.FTZ R78, R78, R74.reuse, -R133.reuse ;  /* 0x0000004a4e4e7223 */ /* 0x180fe20000010885 */
[----:B------:R-:W1:Y:S01]  /*8600*/  MUFU.EX2 R135, R135 ;  /* 0x0000008700877308 */ /* 0x000e620000000800 */
[-CC-:B------:R-:W-:Y:S01]  /*8610*/  FFMA.FTZ R79, R79, R74.reuse, -R133.reuse ;  /* 0x0000004a4f4f7223 */ /* 0x180fe20000010885 */
[----:B------:R-:W-:Y:S01]  /*8620*/  FFMA.FTZ R132, R132, R74, -R133 ;  /* 0x0000004a84847223 */ /* 0x000fe20000010885 */
[C---:B------:R-:W-:Y:S01]  /*8630*/  ISETP.GT.AND P2, PT, R0.reuse, RZ, PT ;  /* 0x000000ff0000720c */ /* 0x040fe20003f44270 */
[----:B------:R-:W-:-:S04]  /*8640*/  VIADD R0, R0, 0xffffffff ;  /* 0xffffffff00007836 */ /* 0x000fc80000000000 */
[----:B------:R-:W3:Y:S08]  /*8650*/  MUFU.EX2 R136, R136 ;  /* 0x0000008800887308 */ /* 0x000ef00000000800 */
[----:B------:R-:W4:Y:S08]  /*8660*/  MUFU.EX2 R14, R14 ;  /* 0x0000000e000e7308 */ /* 0x000f300000000800 */
[----:B------:R-:W5:Y:S08]  /*8670*/  MUFU.EX2 R13, R13 ;  /* 0x0000000d000d7308 */ /* 0x000f700000000800 */
[----:B------:R-:W5:Y:S08]  /*8680*/  MUFU.EX2 R137, R137 ;  /* 0x0000008900897308 */ /* 0x000f700000000800 */
[----:B------:R-:W5:Y:S08]  /*8690*/  MUFU.EX2 R129, R129 ;  /* 0x0000008100817308 */ /* 0x000f700000000800 */
[----:B------:R-:W-:Y:S08]  /*86a0*/  MUFU.EX2 R130, R130 ;  /* 0x0000008200827308 */ /* 0x000ff00000000800 */
[----:B------:R-:W5:Y:S08]  /*86b0*/  MUFU.EX2 R120, R120 ;  /* 0x0000007800787308 */ /* 0x000f700000000800 */
[----:B------:R-:W-:Y:S01]  /*86c0*/  MUFU.EX2 R122, R122 ;  /* 0x0000007a007a7308 */ /* 0x000fe20000000800 */
[----:B------:R-:W-:-:S02]  /*86d0*/  WARPGROUP.DEPBAR.LE gsb0, 0x0 ;  /* 0x00008000000079c5 */ /* 0x000fc40000010000 */
[----:B------:R-:W-:-:S05]  /*86e0*/  WARPGROUP.ARRIVE ;  /* 0x00000000000079c5 */ /* 0x000fca0000000000 */
[----:B------:R-:W5:Y:S01]  /*86f0*/  MUFU.EX2 R121, R121 ;  /* 0x0000007900797308 */ /* 0x000f620000000800 */
[----:B------:R-:W-:Y:S01]  /*8700*/  HGMMA.64x96x16.F32.BF16 R24, gdesc[UR28].tnspB, R24, gsb0 ;  /* 0x416000001c1879f0 */ /* 0x000fe20008001818 */
[----:B------:R-:W-:Y:S02]  /*8710*/  UIADD3 UR28, UR7, 0xc00, URZ ;  /* 0x00000c00071c7890 */ /* 0x000fe4000fffe03f */
[----:B------:R-:W-:-:S04]  /*8720*/  UIADD3 UR30, UR6, 0x200, URZ ;  /* 0x00000200061e7890 */ /* 0x000fc8000fffe03f */
[----:B------:R-:W-:Y:S01]  /*8730*/  MUFU.EX2 R138, R138 ;  /* 0x0000008a008a7308 */ /* 0x000fe20000000800 */
[----:B------:R-:W-:Y:S01]  /*8740*/  UMOV UR29, 0xc0000010 ;  /* 0xc0000010001d7882 */ /* 0x000fe20000000000 */
[----:B------:R-:W-:-:S06]  /*8750*/  UMOV UR31, 0x80000020 ;  /* 0x80000020001f7882 */ /* 0x000fcc0000000000 */
[----:B------:R-:W5:Y:S08]  /*8760*/  MUFU.EX2 R124, R124 ;  /* 0x0000007c007c7308 */ /* 0x000f700000000800 */
[----:B------:R-:W-:Y:S08]  /*8770*/  MUFU.EX2 R123, R123 ;  /* 0x0000007b007b7308 */ /* 0x000ff00000000800 */
        /* <DEDUP_REMOVED lines=9> */
[----:B------:R-:W-:Y:S01]  /*8810*/  MUFU.EX2 R118, R118 ;  /* 0x0000007600767308 */ /* 0x000fe20000000800 */
[----:B------:R-:W-:-:S02]  /*8820*/  WARPGROUP.DEPBAR.LE gsb0, 0x0 ;  /* 0x00008000000079c5 */ /* 0x000fc40000010000 */
[----:B------:R-:W-:-:S05]  /*8830*/  WARPGROUP.ARRIVE ;  /* 0x00000000000079c5 */ /* 0x000fca0000000000 */
[----:B------:R-:W5:Y:S01]  /*8840*/  MUFU.EX2 R104, R104 ;  /* 0x0000006800687308 */ /* 0x000f620000000800 */
[----:B------:R-:W-:Y:S07]  /*8850*/  HGMMA.64x96x16.F32.BF16 R24, gdesc[UR28].tnspB, R24, gsb0 ;  /* 0x416000001c1879f0 */ /* 0x000fee0008001818 */
[----:B------:R-:W5:Y:S08]  /*8860*/  MUFU.EX2 R105, R105 ;  /* 0x0000006900697308 */ /* 0x000f700000000800 */
[----:B------:R-:W-:Y:S08]  /*8870*/  MUFU.EX2 R108, R108 ;  /* 0x0000006c006c7308 */ /* 0x000ff00000000800 */
        /* <DEDUP_REMOVED lines=14> */
[----:B--2---:R-:W-:Y:S01]  /*8960*/  IMAD.U32 R10, RZ, RZ, UR58 ;  /* 0x0000003aff0a7e24 */ /* 0x004fe2000f8e00ff */
[----:B------:R-:W-:Y:S01]  /*8970*/  UMOV UR58, UR39 ;  /* 0x00000027003a7c82 */ /* 0x000fe20008000000 */
[-C--:B------:R-:W-:Y:S01]  /*8980*/  FMUL.FTZ R24, R24, R5.reuse ;  /* 0x0000000518187220 */ /* 0x080fe20000410000 */
[-C--:B------:R-:W-:Y:S01]  /*8990*/  FMUL.FTZ R25, R25, R5.reuse ;  /* 0x0000000519197220 */ /* 0x080fe20000410000 */
[-C--:B------:R-:W-:Y:S01]  /*89a0*/  FMUL.FTZ R28, R28, R5.reuse ;  /* 0x000000051c1c7220 */ /* 0x080fe20000410000 */
[----:B------:R-:W-:Y:S01]  /*89b0*/  @!P1 LEA R10, R10, UR36, 0x3 ;  /* 0x000000240a0a9c11 */ /* 0x000fe2000f8e18ff */
[-CC-:B0-----:R-:W-:Y:S01]  /*89c0*/  FFMA.FTZ R21, R106, R74.reuse, -R133.reuse ;  /* 0x0000004a6a157223 */ /* 0x181fe20000010885 */
[-CC-:B------:R-:W-:Y:S01]  /*89d0*/  FFMA.FTZ R106, R107, R74.reuse, -R133.reuse ;  /* 0x0000004a6b6a7223 */ /* 0x180fe20000010885 */
[-C--:B------:R-:W-:Y:S01]  /*89e0*/  FFMA.FTZ R107, R110, R74.reuse, -R133 ;  /* 0x0000004a6e6b7223 */ /* 0x080fe20000010885 */
[----:B------:R-:W-:Y:S01]  /*89f0*/  @!P1 IADD3 R10, R10, 0x31c60, RZ ;  /* 0x00031c600a0a9810 */ /* 0x000fe20007ffe0ff */
[----:B------:R-:W-:Y:S01]  /*8a00*/  MUFU.EX2 R81, R81 ;  /* 0x0000005100517308 */ /* 0x000fe20000000800 */
[-C--:B------:R-:W-:Y:S01]  /*8a10*/  FMUL.FTZ R29, R29, R5.reuse ;  /* 0x000000051d1d7220 */ /* 0x080fe20000410000 */
[-C--:B------:R-:W-:Y:S01]  /*8a20*/  FMUL.FTZ R32, R32, R5.reuse ;  /* 0x0000000520207220 */ /* 0x080fe20000410000 */
[----:B------:R-:W-:Y:S01]  /*8a30*/  @!P1 PRMT R10, RZ, 0x654, R10 ;  /* 0x00000654ff0a9816 */ /* 0x000fe2000000000a */
[-C--:B------:R-:W-:Y:S01]  /*8a40*/  FMUL.FTZ R33, R33, R5.reuse ;  /* 0x0000000521217220 */ /* 0x080fe20000410000 */
[-C--:B------:R-:W-:Y:S01]  /*8a50*/  FMUL.FTZ R36, R36, R5.reuse ;  /* 0x0000000524247220 */ /* 0x080fe20000410000 */
[-C--:B------:R-:W-:Y:S01]  /*8a60*/  FMUL.FTZ R37, R37, R5.reuse ;  /* 0x0000000525257220 */ /* 0x080fe20000410000 */
[----:B------:R0:W-:Y:S01]  /*8a70*/  @!P1 SYNCS.ARRIVE.TRANS64.RED.A1T0 RZ, [R10+URZ], RZ ;  /* 0x000000ff0aff99a7 */ /* 0x0001e2000810043f */
[----:B------:R-:W2:Y:S01]  /*8a80*/  MUFU.EX2 R21, R21 ;  /* 0x0000001500157308 */ /* 0x000ea20000000800 */
[-C--:B------:R-:W-:Y:S01]  /*8a90*/  FMUL.FTZ R40, R40, R5.reuse ;  /* 0x0000000528287220 */ /* 0x080fe20000410000 */
[-C--:B------:R-:W-:Y:S01]  /*8aa0*/  FMUL.FTZ R41, R41, R5.reuse ;  /* 0x0000000529297220 */ /* 0x080fe20000410000 */
[-C--:B------:R-:W-:Y:S01]  /*8ab0*/  FMUL.FTZ R44, R44, R5.reuse ;  /* 0x000000052c2c7220 */ /* 0x080fe20000410000 */
[-C--:B------:R-:W-:Y:S01]  /*8ac0*/  FMUL.FTZ R45, R45, R5.reuse ;  /* 0x000000052d2d7220 */ /* 0x080fe20000410000 */
[-C--:B------:R-:W-:Y:S01]  /*8ad0*/  FMUL.FTZ R48, R48, R5.reuse ;  /* 0x0000000530307220 */ /* 0x080fe20000410000 */
[----:B------:R-:W-:Y:S01]  /*8ae0*/  FMUL.FTZ R49, R49, R5 ;  /* 0x0000000531317220 */ /* 0x000fe20000410000 */
[C---:B0-----:R-:W-:Y:S01]  /*8af0*/  FADD.FTZ R10, R8.reuse, R119 ;  /* 0x00000077080a7221 */ /* 0x041fe20000010000 */
[----:B------:R-:W-:Y:S01]  /*8b00*/  F2FP.BF16.F32.PACK_AB R8, R8, R7 ;  /* 0x000000070808723e */ /* 0x000fe200000010ff */
[-C--:B------:R-:W-:Y:S01]  /*8b10*/  FFMA.FTZ R7, R98, R74.reuse, -R133 ;  /* 0x0000004a62077223 */ /* 0x080fe20000010885 */
[----:B------:R-:W-:Y:S01]  /*8b20*/  FFMA.FTZ R98, R77, R3, R9 ;  /* 0x000000034d627223 */ /* 0x000fe20000010009 */
[----:B------:R-:W-:Y:S01]  /*8b30*/  FADD.FTZ R111, R11, R10 ;  /* 0x0000000a0b6f7221 */ /* 0x000fe20000010000 */
[C---:B------:R-:W-:Y:S01]  /*8b40*/  F2FP.BF16.F32.PACK_AB R10, R134.reuse, R11 ;  /* 0x0000000b860a723e */ /* 0x040fe200000010ff */
[-C--:B------:R-:W-:Y:S01]  /*8b50*/  FFMA.FTZ R3, R99, R74.reuse, -R133 ;  /* 0x0000004a63037223 */ /* 0x080fe20000010885 */
[C---:B-1----:R-:W-:Y:S01]  /*8b60*/  FADD.FTZ R11, R135.reuse, R98 ;  /* 0x00000062870b7221 */ /* 0x042fe20000010000 */
[----:B------:R-:W-:Y:S01]  /*8b70*/  FADD.FTZ R111, R134, R111 ;  /* 0x0000006f866f7221 */ /* 0x000fe20000010000 */
[-CC-:B------:R-:W-:Y:S01]  /*8b80*/  FFMA.FTZ R99, R102, R74.reuse, -R133.reuse ;  /* 0x0000004a66637223 */ /* 0x180fe20000010885 */
[----:B------:R-:W-:Y:S01]  /*8b90*/  FFMA.FTZ R102, R90, R74, -R133 ;  /* 0x0000004a5a667223 */ /* 0x000fe20000010885 */
[----:B---3--:R-:W-:Y:S01]  /*8ba0*/  FADD.FTZ R11, R136, R11 ;  /* 0x0000000b880b7221 */ /* 0x008fe20000010000 */
[----:B------:R-:W-:Y:S01]  /*8bb0*/  FADD.FTZ R90, R12, R111 ;  /* 0x0000006f0c5a7221 */ /* 0x000fe20000010000 */
[----:B------:R-:W-:Y:S01]  /*8bc0*/  F2FP.BF16.F32.PACK_AB R9, R135, R9 ;  /* 0x000000098709723e */ /* 0x000fe200000010ff */
[----:B------:R-:W0:Y:S01]  /*8bd0*/  MUFU.EX2 R106, R106 ;  /* 0x0000006a006a7308 */ /* 0x000e220000000800 */
[C---:B----4-:R-:W-:Y:S01]  /*8be0*/  FADD.FTZ R98, R14.reuse, R11 ;  /* 0x0000000b0e627221 */ /* 0x050fe20000010000 */
[----:B------:R-:W-:Y:S01]  /*8bf0*/  FADD.FTZ R111, R15, R90 ;  /* 0x0000005a0f6f7221 */ /* 0x000fe20000010000 */
[----:B------:R-:W-:Y:S01]  /*8c00*/  F2FP.BF16.F32.PACK_AB R11, R14, R136 ;  /* 0x000000880e0b723e */ /* 0x000fe200000010ff */
[-C--:B------:R-:W-:Y:S01]  /*8c10*/  FFMA.FTZ R14, R91, R74.reuse, -R133 ;  /* 0x0000004a5b0e7223 */ /* 0x080fe20000010885 */
[----:B-----5:R-:W-:Y:S01]  /*8c20*/  FADD.FTZ R110, R13, R98 ;  /* 0x000000620d6e7221 */ /* 0x020fe20000010000 */
[----:B------:R-:W-:Y:S01]  /*8c30*/  FADD.FTZ R134, R20, R111 ;  /* 0x0000006f14867221 */ /* 0x000fe20000010000 */
[-CC-:B------:R-:W-:Y:S01]  /*8c40*/  FFMA.FTZ R91, R94, R74.reuse, -R133.reuse ;  /* 0x0000004a5e5b7223 */ /* 0x180fe20000010885 */
[-CC-:B------:R-:W-:Y:S01]  /*8c50*/  FFMA.FTZ R94, R83, R74.reuse, -R133.reuse ;  /* 0x0000004a535e7223 */ /* 0x180fe20000010885 */
[----:B------:R-:W-:Y:S01]  /*8c60*/  FADD.FTZ R110, R137, R110 ;  /* 0x0000006e896e7221 */ /* 0x000fe20000010000 */
[----:B------:R-:W-:Y:S01]  /*8c70*/  FADD.FTZ R83, R23, R134 ;  /* 0x0000008617537221 */ /* 0x000fe20000010000 */
[----:B------:R1:W-:Y:S01]  /*8c80*/  MUFU.EX2 R90, R103 ;  /* 0x00000067005a7308 */ /* 0x0003e20000000800 */
[-C--:B------:R-:W-:Y:S01]  /*8c90*/  FFMA.FTZ R98, R95, R74.reuse, -R133 ;  /* 0x0000004a5f627223 */ /* 0x080fe20000010885 */
[----:B------:R-:W-:Y:S01]  /*8ca0*/  FADD.FTZ R111, R129, R110 ;  /* 0x0000006e816f7221 */ /* 0x000fe20000010000 */
[----:B------:R-:W-:Y:S01]  /*8cb0*/  FADD.FTZ R110, R120, R83 ;  /* 0x00000053786e7221 */ /* 0x000fe20000010000 */
[----:B------:R-:W-:Y:S01]  /*8cc0*/  FFMA.FTZ R95, R82, R74, -R133 ;  /* 0x0000004a525f7223 */ /* 0x000fe20000010885 */
[----:B------:R-:W-:Y:S01]  /*8cd0*/  F2FP.BF16.F32.PACK_AB R12, R15, R12 ;  /* 0x0000000c0f0c723e */ /* 0x000fe200000010ff */
[----:B------:R-:W-:Y:S01]  /*8ce0*/  FADD.FTZ R111, R130, R111 ;  /* 0x0000006f826f7221 */ /* 0x000fe20000010000 */
[----:B------:R3:W-:Y:S01]  /*8cf0*/  STSM.16.M88.4 [R2+0x24300], R8 ;  /* 0x0243000802007844 */ /* 0x0007e20000000200 */
[----:B------:R4:W-:Y:S01]  /*8d00*/  MUFU.EX2 R82, R102 ;  /* 0x0000006600527308 */ /* 0x0009e20000000800 */
[C---:B-1----:R-:W-:Y:S01]  /*8d10*/  FADD.FTZ R103, R121.reuse, R110 ;  /* 0x0000006e79677221 */ /* 0x042fe20000010000 */
[----:B------:R-:W-:Y:S01]  /*8d20*/  FADD.FTZ R111, R122, R111 ;  /* 0x0000006f7a6f7221 */ /* 0x000fe20000010000 */
[----:B------:R-:W-:Y:S01]  /*8d30*/  F2FP.BF16.F32.PACK_AB R120, R121, R120 ;  /* 0x000000787978723e */ /* 0x000fe200000010ff */
[----:B------:R-:W-:Y:S01]  /*8d40*/  FMUL.FTZ R52, R52, R5 ;  /* 0x0000000534347220 */ /* 0x000fe20000410000 */
[----:B------:R-:W-:Y:S01]  /*8d50*/  FADD.FTZ R134, R124, R103 ;  /* 0x000000677c867221 */ /* 0x000fe20000010000 */
[C---:B------:R-:W-:Y:S01]  /*8d60*/  FADD.FTZ R110, R138.reuse, R111 ;  /* 0x0000006f8a6e7221 */ /* 0x040fe20000010000 */
[----:B------:R-:W-:Y:S01]  /*8d70*/  F2FP.BF16.F32.PACK_AB R13, R137, R13 ;  /* 0x0000000d890d723e */ /* 0x000fe200000010ff */
[----:B------:R-:W1:Y:S01]  /*8d80*/  MUFU.EX2 R107, R107 ;  /* 0x0000006b006b7308 */ /* 0x000e620000000800 */
[----:B------:R-:W-:Y:S01]  /*8d90*/  FADD.FTZ R111, R125, R134 ;  /* 0x000000867d6f7221 */ /* 0x000fe20000010000 */
[----:B------:R-:W-:Y:S01]  /*8da0*/  FADD.FTZ R103, R123, R110 ;  /* 0x0000006e7b677221 */ /* 0x000fe20000010000 */
[----:B------:R-:W-:Y:S01]  /*8db0*/  F2FP.BF16.F32.PACK_AB R121, R138, R122 ;  /* 0x0000007a8a79723e */ /* 0x000fe200000010ff */
[-C--:B------:R-:W-:Y:S01]  /*8dc0*/  FMUL.FTZ R53, R53, R5.reuse ;  /* 0x0000000535357220 */ /* 0x080fe20000410000 */
[----:B----4-:R-:W-:Y:S01]  /*8dd0*/  FADD.FTZ R102, R112, R111 ;  /* 0x0000006f70667221 */ /* 0x010fe20000010000 */
[----:B------:R-:W-:Y:S01]  /*8de0*/  FADD.FTZ R103, R126, R103 ;  /* 0x000000677e677221 */ /* 0x000fe20000010000 */
[C---:B------:R-:W-:Y:S01]  /*8df0*/  F2FP.BF16.F32.PACK_AB R112, R113.reuse, R112 ;  /* 0x000000707170723e */ /* 0x040fe200000010ff */
[----:B------:R-:W4:Y:S01]  /*8e00*/  MUFU.EX2 R7, R7 ;  /* 0x0000000700077308 */ /* 0x000f220000000800 */
[----:B------:R-:W-:Y:S01]  /*8e10*/  FADD.FTZ R15, R113, R102 ;  /* 0x00000066710f7221 */ /* 0x000fe20000010000 */
[----:B------:R-:W-:Y:S01]  /*8e20*/  FADD.FTZ R103, R22, R103 ;  /* 0x0000006716677221 */ /* 0x000fe20000010000 */
[----:B------:R-:W-:Y:S01]  /*8e30*/  F2FP.BF16.F32.PACK_AB R122, R125, R124 ;  /* 0x0000007c7d7a723e */ /* 0x000fe200000010ff */
[----:B------:R-:W-:Y:S01]  /*8e40*/  FMUL.FTZ R56, R56, R5 ;  /* 0x0000000538387220 */ /* 0x000fe20000410000 */
[----:B---3--:R-:W-:Y:S01]  /*8e50*/  FADD.FTZ R8, R116, R15 ;  /* 0x0000000f74087221 */ /* 0x008fe20000010000 */
[----:B------:R-:W-:Y:S01]  /*8e60*/  FADD.FTZ R102, R114, R103 ;  /* 0x0000006772667221 */ /* 0x000fe20000010000 */
[----:B------:R-:W-:Y:S01]  /*8e70*/  F2FP.BF16.F32.PACK_AB R15, R130, R129 ;  /* 0x00000081820f723e */ /* 0x000fe200000010ff */
[----:B------:R-:W3:Y:S01]  /*8e80*/  MUFU.EX2 R3, R3 ;  /* 0x0000000300037308 */ /* 0x000ee20000000800 */
[----:B------:R-:W-:Y:S01]  /*8e90*/  FADD.FTZ R11, R117, R8 ;  /* 0x00000008750b7221 */ /* 0x000fe20000010000 */
[----:B------:R-:W-:Y:S01]  /*8ea0*/  FADD.FTZ R9, R115, R102 ;  /* 0x0000006673097221 */ /* 0x000fe20000010000 */
[----:B------:R-:W-:Y:S01]  /*8eb0*/  F2FP.BF16.F32.PACK_AB R123, R126, R123 ;  /* 0x0000007b7e7b723e */ /* 0x000fe200000010ff */
[-C--:B------:R-:W-:Y:S01]  /*8ec0*/  FMUL.FTZ R57, R57, R5.reuse ;  /* 0x0000000539397220 */ /* 0x080fe20000410000 */
[----:B------:R-:W-:Y:S01]  /*8ed0*/  FADD.FTZ R10, R104, R11 ;  /* 0x0000000b680a7221 */ /* 0x000fe20000010000 */
[----:B------:R-:W-:Y:S01]  /*8ee0*/  FADD.FTZ R8, R118, R9 ;  /* 0x0000000976087221 */ /* 0x000fe20000010000 */
[----:B------:R-:W-:Y:S01]  /*8ef0*/  F2FP.BF16.F32.PACK_AB R113, R114, R22 ;  /* 0x000000167271723e */ /* 0x000fe200000010ff */
[----:B------:R-:W5:Y:S01]  /*8f00*/  MUFU.EX2 R99, R99 ;  /* 0x0000006300637308 */ /* 0x000f620000000800 */
[----:B------:R-:W-:Y:S01]  /*8f10*/  FADD.FTZ R11, R105, R10 ;  /* 0x0000000a690b7221 */ /* 0x000fe20000010000 */
[----:B--2---:R-:W-:Y:S01]  /*8f20*/  FADD.FTZ R9, R21, R8 ;  /* 0x0000000815097221 */ /* 0x004fe20000010000 */
[----:B------:R-:W-:Y:S01]  /*8f30*/  F2FP.BF16.F32.PACK_AB R104, R105, R104 ;  /* 0x000000686968723e */ /* 0x000fe200000010ff */
[----:B------:R-:W-:Y:S01]  /*8f40*/  FMUL.FTZ R60, R60, R5 ;  /* 0x000000053c3c7220 */ /* 0x000fe20000410000 */
[----:B------:R-:W-:Y:S01]  /*8f50*/  FADD.FTZ R10, R108, R11 ;  /* 0x0000000b6c0a7221 */ /* 0x000fe20000010000 */
[----:B0-----:R-:W-:Y:S01]  /*8f60*/  FADD.FTZ R8, R106, R9 ;  /* 0x000000096a087221 */ /* 0x001fe20000010000 */
[----:B------:R-:W-:Y:S01]  /*8f70*/  F2FP.BF16.F32.PACK_AB R114, R117, R116 ;  /* 0x000000747572723e */ /* 0x000fe200000010ff */
[----:B------:R0:W2:Y:S01]  /*8f80*/  MUFU.EX2 R83, R14 ;  /* 0x0000000e00537308 */ /* 0x0000a20000000800 */
[----:B------:R-:W-:Y:S01]  /*8f90*/  FADD.FTZ R11, R109, R10 ;  /* 0x0000000a6d0b7221 */ /* 0x000fe20000010000 */
[----:B-1----:R-:W-:Y:S01]  /*8fa0*/  FADD.FTZ R9, R107, R8 ;  /* 0x000000086b097221 */ /* 0x002fe20000010000 */
[----:B------:R-:W-:Y:S01]  /*8fb0*/  F2FP.BF16.F32.PACK_AB R107, R4, R107 ;  /* 0x0000006b046b723e */ /* 0x000fe200000010ff */
[-C--:B------:R-:W-:Y:S01]  /*8fc0*/  FMUL.FTZ R61, R61, R5.reuse ;  /* 0x000000053d3d7220 */ /* 0x080fe20000410000 */
[----:B------:R-:W-:Y:S01]  /*8fd0*/  FADD.FTZ R10, R96, R11 ;  /* 0x0000000b600a7221 */ /* 0x000fe20000010000 */
[----:B------:R-:W-:Y:S01]  /*8fe0*/  FADD.FTZ R8, R4, R9 ;  /* 0x0000000904087221 */ /* 0x000fe20000010000 */
[C---:B------:R-:W-:Y:S01]  /*8ff0*/  F2FP.BF16.F32.PACK_AB R96, R97.reuse, R96 ;  /* 0x000000606160723e */ /* 0x040fe200000010ff */
[----:B------:R-:W1:Y:S01]  /*9000*/  MUFU.EX2 R91, R91 ;  /* 0x0000005b005b7308 */ /* 0x000e620000000800 */
[----:B------:R-:W-:Y:S01]  /*9010*/  FADD.FTZ R9, R97, R10 ;  /* 0x0000000a61097221 */ /* 0x000fe20000010000 */
[----:B----4-:R-:W-:Y:S01]  /*9020*/  FADD.FTZ R8, R7, R8 ;  /* 0x0000000807087221 */ /* 0x010fe20000010000 */
[----:B0-----:R-:W-:Y:S01]  /*9030*/  F2FP.BF16.F32.PACK_AB R14, R23, R20 ;  /* 0x00000014170e723e */ /* 0x001fe200000010ff */
[----:B------:R-:W-:Y:S01]  /*9040*/  FMUL.FTZ R64, R64, R5 ;  /* 0x0000000540407220 */ /* 0x000fe20000410000 */
[----:B------:R-:W-:Y:S01]  /*9050*/  FADD.FTZ R10, R100, R9 ;  /* 0x00000009640a7221 */ /* 0x000fe20000010000 */
[C---:B---3--:R-:W-:Y:S01]  /*9060*/  FADD.FTZ R8, R3.reuse, R8 ;  /* 0x0000000803087221 */ /* 0x048fe20000010000 */
[----:B------:R-:W-:Y:S01]  /*9070*/  F2FP.BF16.F32.PACK_AB R97, R3, R7 ;  /* 0x000000070361723e */ /* 0x000fe200000010ff */
[----:B------:R0:W3:Y:S01]  /*9080*/  MUFU.EX2 R20, R98 ;  /* 0x0000006200147308 */ /* 0x0000e20000000800 */
[----:B------:R-:W-:Y:S01]  /*9090*/  FADD.FTZ R11, R101, R10 ;  /* 0x0000000a650b7221 */ /* 0x000fe20000010000 */
[----:B-----5:R-:W-:Y:S01]  /*90a0*/  FADD.FTZ R9, R99, R8 ;  /* 0x0000000863097221 */ /* 0x020fe20000010000 */
[----:B------:R-:W-:Y:S01]  /*90b0*/  F2FP.BF16.F32.PACK_AB R115, R118, R115 ;  /* 0x000000737673723e */ /* 0x000fe200000010ff */
[----:B------:R4:W-:Y:S01]  /*90c0*/  STSM.16.M88.4 [R2+0x25b00], R12 ;  /* 0x025b000c02007844 */ /* 0x0009e20000000200 */
[----:B------:R-:W-:Y:S01]  /*90d0*/  FADD.FTZ R8, R88, R11 ;  /* 0x0000000b58087221 */ /* 0x000fe20000010000 */
[----:B------:R-:W-:Y:S01]  /*90e0*/  FADD.FTZ R9, R90, R9 ;  /* 0x000000095a097221 */ /* 0x000fe20000010000 */
[----:B------:R-:W-:Y:S01]  /*90f0*/  F2FP.BF16.F32.PACK_AB R105, R106, R21 ;  /* 0x000000156a69723e */ /* 0x000fe200000010ff */
[----:B------:R-:W5:Y:S01]  /*9100*/  MUFU.EX2 R95, R95 ;  /* 0x0000005f005f7308 */ /* 0x000f620000000800 */
[----:B------:R-:W-:Y:S01]  /*9110*/  F2FP.BF16.F32.PACK_AB R106, R109, R108 ;  /* 0x0000006c6d6a723e */ /* 0x000fe200000010ff */
[----:B------:R-:W-:Y:S01]  /*9120*/  FADD.FTZ R4, R82, R9 ;  /* 0x0000000952047221 */ /* 0x000fe20000010000 */
[----:B------:R-:W-:Y:S01]  /*9130*/  FADD.FTZ R9, R89, R8 ;  /* 0x0000000859097221 */ /* 0x000fe20000010000 */
[----:B0-----:R-:W-:Y:S01]  /*9140*/  F2FP.BF16.F32.PACK_AB R98, R101, R100 ;  /* 0x000000646562723e */ /* 0x001fe200000010ff */
[----:B------:R4:W-:Y:S01]  /*9150*/  STSM.16.M88.4 [R2+0x27300], R120 ;  /* 0x0273007802007844 */ /* 0x0009e20000000200 */
[----:B--2---:R-:W-:Y:S01]  /*9160*/  FADD.FTZ R4, R83, R4 ;  /* 0x0000000453047221 */ /* 0x004fe20000010000 */
[----:B------:R-:W-:Y:S01]  /*9170*/  FADD.FTZ R8, R92, R9 ;  /* 0x000000095c087221 */ /* 0x000fe20000010000 */
[----:B------:R-:W0:Y:S01]  /*9180*/  MUFU.EX2 R94, R94 ;  /* 0x0000005e005e7308 */ /* 0x000e220000000800 */
[----:B------:R-:W-:Y:S01]  /*9190*/  F2FP.BF16.F32.PACK_AB R99, R90, R99 ;  /* 0x000000635a63723e */ /* 0x000fe200000010ff */
[----:B-1----:R-:W-:Y:S01]  /*91a0*/  FADD.FTZ R3, R91, R4 ;  /* 0x000000045b037221 */ /* 0x002fe20000010000 */
[----:B------:R-:W-:Y:S01]  /*91b0*/  FADD.FTZ R7, R93, R8 ;  /* 0x000000085d077221 */ /* 0x000fe20000010000 */
[----:B------:R-:W-:Y:S01]  /*91c0*/  F2FP.BF16.F32.PACK_AB R88, R89, R88 ;  /* 0x000000585958723e */ /* 0x000fe200000010ff */
[----:B------:R4:W-:Y:S01]  /*91d0*/  STSM.16.M88.4 [R2+0x28b00], R112 ;  /* 0x028b007002007844 */ /* 0x0009e20000000200 */
[----:B---3--:R-:W-:Y:S01]  /*91e0*/  FADD.FTZ R4, R20, R3 ;  /* 0x0000000314047221 */ /* 0x008fe20000010000 */
[----:B------:R-:W-:Y:S01]  /*91f0*/  FADD.FTZ R8, R80, R7 ;  /* 0x0000000750087221 */ /* 0x000fe20000010000 */
[----:B------:R-:W1:Y:S01]  /*9200*/  MUFU.EX2 R86, R86 ;  /* 0x0000005600567308 */ /* 0x000e620000000800 */
[----:B------:R-:W-:Y:S01]  /*9210*/  F2FP.BF16.F32.PACK_AB R89, R83, R82 ;  /* 0x000000525359723e */ /* 0x000fe200000010ff */
[----:B-----5:R-:W-:Y:S01]  /*9220*/  FADD.FTZ R3, R95, R4 ;  /* 0x000000045f037221 */ /* 0x020fe20000010000 */
[----:B------:R-:W-:Y:S01]  /*9230*/  FADD.FTZ R7, R81, R8 ;  /* 0x0000000851077221 */ /* 0x000fe20000010000 */
[----:B------:R-:W-:Y:S01]  /*9240*/  F2FP.BF16.F32.PACK_AB R90, R93, R92 ;  /* 0x0000005c5d5a723e */ /* 0x000fe200000010ff */
[----:B------:R4:W-:Y:S01]  /*9250*/  STSM.16.M88.4 [R2+0x2a300], R104 ;  /* 0x02a3006802007844 */ /* 0x0009e20000000200 */
[----:B------:R-:W-:Y:S01]  /*9260*/  F2FP.BF16.F32.PACK_AB R91, R20, R91 ;  /* 0x0000005b145b723e */ /* 0x000fe200000010ff */
[----:B------:R-:W-:Y:S01]  /*9270*/  FMUL.FTZ R65, R65, R5 ;  /* 0x0000000541417220 */ /* 0x000fe20000410000 */
[----:B------:R-:W2:Y:S01]  /*9280*/  MUFU.EX2 R84, R84 ;  /* 0x0000005400547308 */ /* 0x000ea20000000800 */
[C---:B0-----:R-:W-:Y:S01]  /*9290*/  FADD.FTZ R3, R94.reuse, R3 ;  /* 0x000000035e037221 */ /* 0x041fe20000010000 */
[----:B------:R-:W-:Y:S01]  /*92a0*/  F2FP.BF16.F32.PACK_AB R80, R81, R80 ;  /* 0x000000505150723e */ /* 0x000fe200000010ff */
[----:B------:R4:W-:Y:S01]  /*92b0*/  STSM.16.M88.4 [R2+0x2bb00], R96 ;  /* 0x02bb006002007844 */ /* 0x0009e20000000200 */
[----:B------:R-:W-:Y:S01]  /*92c0*/  F2FP.BF16.F32.PACK_AB R81, R94, R95 ;  /* 0x0000005f5e51723e */ /* 0x000fe200000010ff */
[-C--:B------:R-:W-:Y:S01]  /*92d0*/  FMUL.FTZ R68, R68, R5.reuse ;  /* 0x0000000544447220 */ /* 0x080fe20000410000 */
[----:B------:R-:W-:Y:S01]  /*92e0*/  FMUL.FTZ R69, R69, R5 ;  /* 0x0000000545457220 */ /* 0x000fe20000410000 */
[----:B------:R4:W-:Y:S01]  /*92f0*/  STSM.16.M88.4 [R2+0x2d300], R88 ;  /* 0x02d3005802007844 */ /* 0x0009e20000000200 */
[----:B------:R-:W0:Y:S01]  /*9300*/  MUFU.EX2 R87, R87 ;  /* 0x0000005700577308 */ /* 0x000e220000000800 */
        /* <DEDUP_REMOVED lines=8> */
[----:B--2---:R-:W-:Y:S01]  /*9390*/  FADD.FTZ R4, R84, R7 ;  /* 0x0000000754047221 */ /* 0x004fe20000010000 */
[-C--:B------:R-:W-:Y:S01]  /*93a0*/  FMUL.FTZ R38, R38, R77.reuse ;  /* 0x0000004d26267220 */ /* 0x080fe20000410000 */
[-C--:B------:R-:W-:Y:S01]  /*93b0*/  FMUL.FTZ R39, R39, R77.reuse ;  /* 0x0000004d27277220 */ /* 0x080fe20000410000 */
[-C--:B------:R-:W-:Y:S01]  /*93c0*/  FMUL.FTZ R42, R42, R77.reuse ;  /* 0x0000004d2a2a7220 */ /* 0x080fe20000410000 */
[-C--:B------:R-:W-:Y:S01]  /*93d0*/  FMUL.FTZ R43, R43, R77.reuse ;  /* 0x0000004d2b2b7220 */ /* 0x080fe20000410000 */
[-C--:B------:R-:W-:Y:S01]  /*93e0*/  FMUL.FTZ R46, R46, R77.reuse ;  /* 0x0000004d2e2e7220 */ /* 0x080fe20000410000 */
[-C--:B------:R-:W-:Y:S01]  /*93f0*/  FMUL.FTZ R47, R47, R77.reuse ;  /* 0x0000004d2f2f7220 */ /* 0x080fe20000410000 */
[----:B------:R-:W2:Y:S01]  /*9400*/  MUFU.EX2 R10, R131 ;  /* 0x00000083000a7308 */ /* 0x000ea20000000800 */
[C---:B0-----:R-:W-:Y:S01]  /*9410*/  FADD.FTZ R3, R87.reuse, R3 ;  /* 0x0000000357037221 */ /* 0x041fe20000010000 */
[----:B------:R-:W-:Y:S01]  /*9420*/  F2FP.BF16.F32.PACK_AB R83, R87, R86 ;  /* 0x000000565753723e */ /* 0x000fe200000010ff */
[-C--:B------:R-:W-:Y:S01]  /*9430*/  FMUL.FTZ R50, R50, R77.reuse ;  /* 0x0000004d32327220 */ /* 0x080fe20000410000 */
[-C--:B------:R-:W-:Y:S01]  /*9440*/  FMUL.FTZ R51, R51, R77.reuse ;  /* 0x0000004d33337220 */ /* 0x080fe20000410000 */
[-C--:B------:R-:W-:Y:S01]  /*9450*/  FMUL.FTZ R54, R54, R77.reuse ;  /* 0x0000004d36367220 */ /* 0x080fe20000410000 */
[-C--:B------:R-:W-:Y:S01]  /*9460*/  FMUL.FTZ R55, R55, R77.reuse ;  /* 0x0000004d37377220 */ /* 0x080fe20000410000 */
[-C--:B------:R-:W-:Y:S01]  /*9470*/  FMUL.FTZ R58, R58, R77.reuse ;  /* 0x0000004d3a3a7220 */ /* 0x080fe20000410000 */
[----:B------:R-:W0:Y:S01]  /*9480*/  MUFU.EX2 R128, R128 ;  /* 0x0000008000807308 */ /* 0x000e220000000800 */
[C---:B-1----:R-:W-:Y:S01]  /*9490*/  FADD.FTZ R7, R85.reuse, R4 ;  /* 0x0000000455077221 */ /* 0x042fe20000010000 */
[----:B------:R-:W-:Y:S01]  /*94a0*/  F2FP.BF16.F32.PACK_AB R82, R85, R84 ;  /* 0x000000545552723e */ /* 0x000fe200000010ff */
[-C--:B------:R-:W-:Y:S01]  /*94b0*/  FMUL.FTZ R59, R59, R77.reuse ;  /* 0x0000004d3b3b7220 */ /* 0x080fe20000410000 */
[-C--:B------:R-:W-:Y:S01]  /*94c0*/  FMUL.FTZ R62, R62, R77.reuse ;  /* 0x0000004d3e3e7220 */ /* 0x080fe20000410000 */
[-C--:B------:R-:W-:Y:S01]  /*94d0*/  FMUL.FTZ R63, R63, R77.reuse ;  /* 0x0000004d3f3f7220 */ /* 0x080fe20000410000 */
[-C--:B------:R-:W-:Y:S01]  /*94e0*/  FMUL.FTZ R66, R66, R77.reuse ;  /* 0x0000004d42427220 */ /* 0x080fe20000410000 */
[----:B------:R4:W-:Y:S01]  /*94f0*/  STSM.16.M88.4 [R2+0x2eb00], R80 ;  /* 0x02eb005002007844 */ /* 0x0009e20000000200 */
[----:B------:R-:W1:Y:S01]  /*9500*/  MUFU.EX2 R129, R132 ;  /* 0x0000008400817308 */ /* 0x000e620000000800 */
[----:B--2---:R-:W-:Y:S01]  /*9510*/  FADD.FTZ R3, R10, R3 ;  /* 0x000000030a037221 */ /* 0x004fe20000010000 */
[-C--:B------:R-:W-:Y:S01]  /*9520*/  FMUL.FTZ R67, R67, R77.reuse ;  /* 0x0000004d43437220 */ /* 0x080fe20000410000 */
[-C--:B------:R-:W-:Y:S01]  /*9530*/  FMUL.FTZ R70, R70, R77.reuse ;  /* 0x0000004d46467220 */ /* 0x080fe20000410000 */
[----:B------:R-:W-:Y:S01]  /*9540*/  FMUL.FTZ R71, R71, R77 ;  /* 0x0000004d47477220 */ /* 0x000fe20000410000 */
[----:B------:R-:W-:-:S03]  /*9550*/  IMAD.MOV.U32 R5, RZ, RZ, R75 ;  /* 0x000000ffff057224 */ /* 0x000fc600078e004b */
[----:B------:R-:W2:Y:S01]  /*9560*/  MUFU.EX2 R73, R73 ;  /* 0x0000004900497308 */ /* 0x000ea20000000800 */
[----:B0-----:R-:W-:-:S07]  /*9570*/  FADD.FTZ R4, R128, R7 ;  /* 0x0000000780047221 */ /* 0x001fce0000010000 */
[----:B------:R-:W0:Y:S01]  /*9580*/  MUFU.EX2 R76, R76 ;  /* 0x0000004c004c7308 */ /* 0x000e220000000800 */
[C---:B-1----:R-:W-:Y:S01]  /*9590*/  FADD.FTZ R3, R129.reuse, R3 ;  /* 0x0000000381037221 */ /* 0x042fe20000010000 */
[----:B------:R-:W-:-:S06]  /*95a0*/  F2FP.BF16.F32.PACK_AB R129, R129, R10 ;  /* 0x0000000a8181723e */ /* 0x000fcc00000010ff */
[----:B------:R-:W1:Y:S01]  /*95b0*/  MUFU.EX2 R78, R78 ;  /* 0x0000004e004e7308 */ /* 0x000e620000000800 */
[C---:B--2---:R-:W-:Y:S01]  /*95c0*/  F2FP.BF16.F32.PACK_AB R128, R73.reuse, R128 ;  /* 0x000000804980723e */ /* 0x044fe200000010ff */
[----:B------:R-:W-:-:S06]  /*95d0*/  FADD.FTZ R7, R73, R4 ;  /* 0x0000000449077221 */ /* 0x000fcc0000010000 */
[----:B------:R-:W2:Y:S01]  /*95e0*/  MUFU.EX2 R79, R79 ;  /* 0x0000004f004f7308 */ /* 0x000ea20000000800 */
[----:B0-----:R-:W-:Y:S01]  /*95f0*/  F2FP.BF16.F32.PACK_AB R130, R6, R76 ;  /* 0x0000004c0682723e */ /* 0x001fe200000010ff */
[----:B------:R-:W-:-:S04]  /*9600*/  FADD.FTZ R7, R76, R7 ;  /* 0x000000074c077221 */ /* 0x000fc80000010000 */
[----:B------:R-:W-:Y:S01]  /*9610*/  FADD.FTZ R4, R6, R7 ;  /* 0x0000000706047221 */ /* 0x000fe20000010000 */
[----:B------:R-:W-:Y:S02]  /*9620*/  IMAD.MOV.U32 R7, RZ, RZ, R16 ;  /* 0x000000ffff077224 */ /* 0x000fe400078e0010 */
[----:B-1----:R-:W-:Y:S01]  /*9630*/  FADD.FTZ R3, R78, R3 ;  /* 0x000000034e037221 */ /* 0x002fe20000010000 */
[----:B------:R-:W-:Y:S01]  /*9640*/  IMAD.MOV.U32 R6, RZ, RZ, R72 ;  /* 0x000000ffff067224 */ /* 0x000fe200078e0048 */
[C---:B--2---:R-:W-:Y:S02]  /*9650*/  F2FP.BF16.F32.PACK_AB R131, R79.reuse, R78 ;  /* 0x0000004e4f83723e */ /* 0x044fe400000010ff */
[----:B------:R-:W-:-:S03]  /*9660*/  FADD.FTZ R3, R79, R3 ;  /* 0x000000034f037221 */ /* 0x000fc60000010000 */
[----:B------:R4:W-:Y:S01]  /*9670*/  STSM.16.M88.4 [R2+0x30300], R128 ;  /* 0x0303008002007844 */ /* 0x0009e20000000200 */
[----:B------:R-:W-:Y:S01]  /*9680*/  @!PT LDS RZ, [RZ] ;  /* 0x00000000fffff984 */ /* 0x000fe20000000800 */
[----:B------:R-:W-:Y:S01]  /*9690*/  @!PT LDS RZ, [RZ] ;  /* 0x00000000fffff984 */ /* 0x000fe20000000800 */
[----:B------:R-:W-:Y:S01]  /*96a0*/  @!PT LDS RZ, [RZ] ;  /* 0x00000000fffff984 */ /* 0x000fe20000000800 */
[----:B------:R-:W-:Y:S01]  /*96b0*/  @!PT LDS RZ, [RZ] ;  /* 0x00000000fffff984 */ /* 0x000fe20000000800 */
[----:B------:R0:W-:Y:S06]  /*96c0*/  MEMBAR.ALL.CTA ;  /* 0x0000000000007992 */ /* 0x0001ec0000008000 */
[----:B0-----:R-:W0:Y:S02]  /*96d0*/  FENCE.VIEW.ASYNC.S ;  /* 0x00000000000073c6 */ /* 0x001e240000000000 */
[----:B0-----:R-:W-:Y:S01]  /*96e0*/  NOP ;  /* 0x0000000000007918 */ /* 0x001fe20000000000 */
[----:B------:R-:W-:Y:S05]  /*96f0*/  @P2 BRA `(.L_x_142) ;  /* 0xffffffbc00fc2947 */ /* 0x000fea000383ffff */
.L_x_133:
[----:B------:R-:W-:Y:S06]  /*9700*/  BAR.ARV 0x8, 0x1a0 ;  /* 0x0206800000007b1d */ /* 0x000fec0000002000 */
[----:B------:R-:W-:Y:S05]  /*9710*/  @!P0 BRA `(.L_x_143) ;  /* 0x0000000000048947 */ /* 0x000fea0003800000 */
[----:B------:R-:W-:Y:S01]  /*9720*/  BPT.TRAP 0x1 ;  /* 0x000000040000795c */ /* 0x000fe20000300000 */
.L_x_143:
[----:B------:R-:W-:Y:S01]  /*9730*/  ULEA UR9, UR39, UR36, 0x3 ;  /* 0x0000002427097291 */ /* 0x000fe2000f8e183f */
[----:B------:R-:W-:-:S08]  /*9740*/  SHF.L.U32 R0, R16, 0x1f, RZ ;  /* 0x0000001f10007819 */ /* 0x000fd000000006ff */
[----:B------:R0:W1:Y:S01]  /*9750*/  SYNCS.PHASECHK.TRANS64.TRYWAIT P2, [UR9+0x31c50], R0 ;  /* 0x031c5000ff0075a7 */ /* 0x0000620008040149 */
[----:B------:R-:W-:Y:S05]  /*9760*/  @!P0 BRA `(.L_x_144) ;  /* 0x0000000000048947 */ /* 0x000fea0003800000 */
[----:B------:R-:W-:Y:S01]  /*9770*/  BPT.TRAP 0x1 ;  /* 0x000000040000795c */ /* 0x000fe20000300000 */
.L_x_144:
[----:B-1----:R-:W-:Y:S05]  /*9780*/  @P2 BRA `(.L_x_145) ;  /* 0x0000000000082947 */ /* 0x002fea0003800000 */
[----:B------:R-:W1:Y:S02]  /*9790*/  SYNCS.PHASECHK.TRANS64.TRYWAIT P0, [UR9+0x31c50], R0 ;  /* 0x031c5000ff0075a7 */ /* 0x000e640008000149 */
[----:B-1----:R-:W-:Y:S05]  /*97a0*/  @!P0 BRA `(.L_x_146) ;  /* 0x0000006400e88947 */ /* 0x002fea0003800000 */
.L_x_145:
[----:B------:R-:W-:Y:S01]  /*97b0*/  UIADD3 UR36, UR36, 0x200, URZ ;  /* 0x0000020024247890 */ /* 0x000fe2000fffe03f */
[----:B------:R-:W-:Y:S01]  /*97c0*/  WARPGROUP.ARRIVE ;  /* 0x00000000000079c5 */ /* 0x000fe20000000000 */
[----:B------:R-:W-:Y:S01]  /*97d0*/  ULOP3.LUT UR37, UR37, 0x10000, URZ, 0xfc, !UPT ;  /* 0x0001000025257892 */ /* 0x000fe2000f8efc3f */
[----:B01----:R-:W0:Y:S01]  /*97e0*/  SHFL.BFLY PT, R0, R3, 0x2, 0x1f ;  /* 0x0c401f0003007f89 */ /* 0x003e2200000e0000 */
[----:B------:R-:W-:Y:S01]  /*97f0*/  USHF.R.U32.HI UR36, URZ, 0x4, UR36 ;  /* 0x000000043f247899 */ /* 0x000fe20008011624 */
[----:B------:R-:W-:Y:S01]  /*9800*/  IMAD.MOV.U32 R9, RZ, RZ, RZ ;  /* 0x000000ffff097224 */ /* 0x000fe200078e00ff */
[----:B------:R-:W-:Y:S01]  /*9810*/  UMOV UR5, 0xc0000010 ;  /* 0xc000001000057882 */ /* 0x000fe20000000000 */
[----:B------:R-:W-:Y:S01]  /*9820*/  UMOV UR7, 0x80000020 ;  /* 0x8000002000077882 */ /* 0x000fe20000000000 */
[----:B------:R-:W-:Y:S01]  /*9830*/  ULOP3.LUT UR36, UR36, 0x3fff, URZ, 0xc0, !UPT ;  /* 0x00003fff24247892 */ /* 0x000fe2000f8ec03f */
[----:B------:R-:W1:Y:S01]  /*9840*/  SHFL.BFLY PT, R5, R4, 0x2, 0x1f ;  /* 0x0c401f0004057f89 */ /* 0x000e6200000e0000 */
[----:B------:R-:W-:Y:S01]  /*9850*/  UMOV UR4, UR37 ;  /* 0x0000002500047c82 */ /* 0x000fe20008000000 */
[----:B----4-:R-:W-:Y:S01]  /*9860*/  IMAD.U32 R12, RZ, RZ, UR9 ;  /* 0x00000009ff0c7e24 */ /* 0x010fe2000f8e00ff */
[----:B------:R-:W-:Y:S01]  /*9870*/  ULOP3.LUT UR8, UR36, 0x2400000, URZ, 0xfc, !UPT ;  /* 0x0240000024087892 */ /* 0x000fe2000f8efc3f */
[----:B------:R-:W-:-:S03]  /*9880*/  VIADD R149, R149, 0x1 ;  /* 0x0000000195957836 */ /* 0x000fc60000000000 */
[----:B------:R-:W-:Y:S02]  /*9890*/  UIMAD UR8, UR39, 0x6c0, UR8 ;  /* 0x000006c0270878a4 */ /* 0x000fe4000f8e0208 */
[----:B------:R-:W-:-:S04]  /*98a0*/  UIADD3 UR39, UR39, 0x1, URZ ;  /* 0x0000000127277890 */ /* 0x000fc8000fffe03f */
[----:B------:R-:W-:Y:S01]  /*98b0*/  UISETP.NE.AND UP0, UPT, UR39, 0x2, UPT ;  /* 0x000000022700788c */ /* 0x000fe2000bf05270 */
[----:B------:R-:W-:Y:S02]  /*98c0*/  UMOV UR6, UR8 ;  /* 0x0000000800067c82 */ /* 0x000fe40008000000 */
[----:B------:R-:W-:Y:S01]  /*98d0*/  HGMMA.64x96x16.F32.BF16 R24, gdesc[UR4].tnspB, R24, gsb0 ;  /* 0x41600000041879f0 */ /* 0x000fe20008001818 */
[----:B------:R-:W-:Y:S01]  /*98e0*/  UIADD3 UR4, UR37, 0x180, URZ ;  /* 0x0000018025047890 */ /* 0x000fe2000fffe03f */
[----:B0-----:R-:W-:Y:S01]  /*98f0*/  FADD.FTZ R6, R0, R3 ;  /* 0x0000000300067221 */ /* 0x001fe20000010000 */
[----:B------:R-:W-:Y:S01]  /*9900*/  UIADD3 UR6, UR8, 0x40, URZ ;  /* 0x0000004008067890 */ /* 0x000fe2000fffe03f */
[----:B------:R-:W-:Y:S01]  /*9910*/  MOV R3, 0xff800000 ;  /* 0xff80000000037802 */ /* 0x000fe20000000f00 */
[----:B------:R-:W-:Y:S01]  /*9920*/  UMOV UR5, 0xc0000010 ;  /* 0xc000001000057882 */ /* 0x000fe20000000000 */
[----:B------:R-:W-:Y:S01]  /*9930*/  UMOV UR7, 0x80000020 ;  /* 0x8000002000077882 */ /* 0x000fe20000000000 */
[----:B-1----:R-:W-:Y:S01]  /*9940*/  FADD.FTZ R5, R5, R4 ;  /* 0x0000000405057221 */ /* 0x002fe20000010000 */
[----:B------:R-:W0:Y:S01]  /*9950*/  SHFL.BFLY PT, R7, R6, 0x1, 0x1f ;  /* 0x0c201f0006077f89 */ /* 0x000e2200000e0000 */
[----:B------:R-:W-:Y:S01]  /*9960*/  IMAD.MOV.U32 R4, RZ, RZ, RZ ;  /* 0x000000ffff047224 */ /* 0x000fe200078e00ff */
[----:B------:R-:W-:-:S02]  /*9970*/  USEL UR39, UR39, URZ, UP0 ;  /* 0x0000003f27277287 */ /* 0x000fc40008000000 */
[----:B------:R-:W1:Y:S01]  /*9980*/  SHFL.BFLY PT, R0, R5, 0x1, 0x1f ;  /* 0x0c201f0005007f89 */ /* 0x000e6200000e0000 */
[----:B0-----:R-:W-:Y:S01]  /*9990*/  FADD.FTZ R11, R6, R7 ;  /* 0x00000007060b7221 */ /* 0x001fe20000010000 */
[----:B-1----:R-:W-:-:S04]  /*99a0*/  FADD.FTZ R10, R5, R0 ;  /* 0x00000000050a7221 */ /* 0x002fc80000010000 */
[----:B------:R-:W-:Y:S01]  /*99b0*/  FSETP.NE.FTZ.AND P2, PT, R11, RZ, PT ;  /* 0x000000ff0b00720b */ /* 0x000fe20003f55000 */
[----:B------:R-:W-:Y:S01]  /*99c0*/  IMAD.MOV.U32 R0, RZ, RZ, -0x800000 ;  /* 0xff800000ff007424 */ /* 0x000fe200078e00ff */
[----:B------:R-:W-:-:S11]  /*99d0*/  FSETP.NE.FTZ.AND P0, PT, R10, RZ, PT ;  /* 0x000000ff0a00720b */ /* 0x000fd60003f15000 */
[----:B------:R-:W0:Y:S02]  /*99e0*/  @P2 MUFU.LG2 R8, R11 ;  /* 0x0000000b00082308 */ /* 0x000e240000000c00 */
[C---:B------:R-:W-:Y:S01]  /*99f0*/  @P0 FMUL.FTZ R6, R74.reuse, 0.69314718246459960938 ;  /* 0x3f3172184a060820 */ /* 0x040fe20000410000 */
[----:B------:R-:W-:-:S05]  /*9a00*/  @P2 FMUL.FTZ R74, R74, 0.69314718246459960938 ;  /* 0x3f3172184a4a2820 */ /* 0x000fca0000410000 */
[----:B------:R-:W1:Y:S08]  /*9a10*/  @P0 MUFU.LG2 R7, R10 ;  /* 0x0000000a00070308 */ /* 0x000e700000000c00 */
[----:B------:R-:W2:Y:S01]  /*9a20*/  @P0 MUFU.RCP R4, R10 ;  /* 0x0000000a00040308 */ /* 0x000ea20000001000 */
[----:B0-----:R-:W-:Y:S01]  /*9a30*/  @P2 FMUL.FTZ R5, R8, 0.69314718246459960938 ;  /* 0x3f31721808052820 */ /* 0x001fe20000410000 */
[----:B------:R-:W-:-:S03]  /*9a40*/  @!P1 VIADD R8, R12, 0x31c60 ;  /* 0x00031c600c089836 */ /* 0x000fc60000000000 */
[----:B------:R-:W-:Y:S02]  /*9a50*/  @P2 FFMA.FTZ R0, R74, R72, R5 ;  /* 0x000000484a002223 */ /* 0x000fe40000010005 */
[----:B------:R-:W-:Y:S01]  /*9a60*/  @!P1 PRMT R8, RZ, 0x654, R8 ;  /* 0x00000654ff089816 */ /* 0x000fe20000000008 */
[----:B------:R-:W0:Y:S01]  /*9a70*/  @P2 MUFU.RCP R9, R11 ;  /* 0x0000000b00092308 */ /* 0x000e220000001000 */
[----:B-1----:R-:W-:-:S04]  /*9a80*/  @P0 FMUL.FTZ R7, R7, 0.69314718246459960938 ;  /* 0x3f31721807070820 */ /* 0x002fc80000410000 */
[----:B------:R-:W-:Y:S01]  /*9a90*/  @P0 FFMA.FTZ R3, R6, R75, R7 ;  /* 0x0000004b06030223 */ /* 0x000fe20000010007 */
[----:B------:R-:W-:Y:S01]  /*9aa0*/  PLOP3.LUT P0, PT, PT, PT, PT, 0x8, 0x0 ;  /* 0x000000000000781c */ /* 0x000fe20003f0e170 */
        /* <DEDUP_REMOVED lines=52> */
[----:B------:R-:W-:-:S06]  /*9df0*/  USEL UR4, URZ, 0x1, UP0 ;  /* 0x000000013f047887 */ /* 0x000fcc0008000000 */
[----:B------:R-:W-:Y:S01]  /*9e00*/  LOP3.LUT R16, R16, UR4, RZ, 0x3c, !PT ;  /* 0x0000000410107c12 */ /* 0x000fe2000f8e3cff */
[----:B------:R-:W-:Y:S02]  /*9e10*/  WARPGROUP.DEPBAR.LE gsb0, 0x0 ;  /* 0x00008000000079c5 */ /* 0x000fe40000010000 */
[-C--:B--2---:R-:W-:Y:S01]  /*9e20*/  FMUL.FTZ R79, R41, R4.reuse ;  /* 0x00000004294f7220 */ /* 0x084fe20000410000 */
        /* <DEDUP_REMOVED lines=19> */
[----:B------:R1:W-:Y:S01]  /*9f60*/  @!P1 SYNCS.ARRIVE.TRANS64.RED.A1T0 RZ, [R8+URZ], RZ ;  /* 0x000000ff08ff99a7 */ /* 0x0003e2000810043f */
[-C--:B0-----:R-:W-:Y:S01]  /*9f70*/  FMUL.FTZ R78, R34, R9.reuse ;  /* 0x00000009224e7220 */ /* 0x081fe20000410000 */
        /* <DEDUP_REMOVED lines=15> */
[-C--:B-1----:R-:W-:Y:S01]  /*a070*/  FMUL.FTZ R8, R30, R9.reuse ;  /* 0x000000091e087220 */ /* 0x082fe20000410000 */
        /* <DEDUP_REMOVED lines=10> */
[----:B------:R-:W-:-:S07]  /*a120*/  FMUL.FTZ R39, R71, R9 ;  /* 0x0000000947277220 */ /* 0x000fce0000410000 */
.L_x_126:
[----:B------:R-:W0:Y:S08]  /*a130*/  S2UR UR4, SR_CgaCtaId ;  /* 0x00000000000479c3 */ /* 0x000e300000008800 */
[----:B------:R-:W-:Y:S06]  /*a140*/  BAR.SYNC.DEFER_BLOCKING 0x5, 0x1a0 ;  /* 0x0146800000007b1d */ /* 0x000fec0000010000 */
[----:B------:R-:W-:Y:S01]  /*a150*/  UMOV UR36, 0x400 ;  /* 0x0000040000247882 */ /* 0x000fe20000000000 */
[----:B------:R-:W-:Y:S01]  /*a160*/  BSSY B0, `(.L_x_147) ;  /* 0x0000168000007945 */ /* 0x000fe20003800000 */
[----:B0-----:R-:W-:-:S09]  /*a170*/  ULEA UR36, UR4, UR36, 0x18 ;  /* 0x0000002404247291 */ /* 0x001fd2000f8ec03f */
[----:B------:R-:W0:Y:S01]  /*a180*/  LDS.128 R28, [UR36+0x31cd0] ;  /* 0x031cd024ff1c7984 */ /* 0x000e220008000c00 */
[----:B------:R-:W-:Y:S06]  /*a190*/  BAR.ARV 0x4, 0x1a0 ;  /* 0x0106800000007b1d */ /* 0x000fec0000002000 */
[----:B------:R-:W-:Y:S05]  /*a1a0*/  @P0 BRA `(.L_x_148) ;  /* 0x0000000c00ac0947 */ /* 0x000fea0003800000 */
[----:B------:R-:W1:Y:S08]  /*a1b0*/  S2UR UR6, SR_SWINHI ;  /* 0x00000000000679c3 */ /* 0x000e700000002f00 */
[----:B------:R-:W-:Y:S01]  /*a1c0*/  BAR.SYNC.DEFER_BLOCKING 0x1, 0x180 ;  /* 0x0046000000007b1d */ /* 0x000fe20000010000 */
[----:B------:R-:W-:Y:S02]  /*a1d0*/  F2FP.BF16.F32.PACK_AB R7, R7, R8 ;  /* 0x000000080707723e */ /* 0x000fe400000010ff */
[----:B------:R-:W-:-:S02]  /*a1e0*/  F2FP.BF16.F32.PACK_AB R6, R6, R81 ;  /* 0x000000510606723e */ /* 0x000fc400000010ff */
[----:B------:R-:W-:Y:S02]  /*a1f0*/  F2FP.BF16.F32.PACK_AB R36, R45, R36 ;  /* 0x000000242d24723e */ /* 0x000fe400000010ff */
[----:B------:R-:W-:Y:S01]  /*a200*/  F2FP.BF16.F32.PACK_AB R39, R39, R34 ;  /* 0x000000222727723e */ /* 0x000fe200000010ff */
[----:B------:R-:W-:Y:S01]  /*a210*/  UMOV UR4, UR36 ;  /* 0x0000002400047c82 */ /* 0x000fe20008000000 */
[----:B-1----:R-:W-:Y:S01]  /*a220*/  UMOV UR5, UR6 ;  /* 0x0000000600057c82 */ /* 0x002fe20008000000 */
[----:B------:R-:W-:Y:S02]  /*a230*/  IMAD.U32 R24, RZ, RZ, UR4 ;  /* 0x00000004ff187e24 */ /* 0x000fe4000f8e00ff */
[----:B------:R-:W-:Y:S01]  /*a240*/  IMAD.U32 R25, RZ, RZ, UR5 ;  /* 0x00000005ff197e24 */ /* 0x000fe2000f8e00ff */
[----:B------:R-:W-:Y:S01]  /*a250*/  ULDC.64 UR4, c[0x0][0xbe0] ;  /* 0x0002f80000047ab9 */ /* 0x000fe20000000a00 */
[----:B------:R-:W-:-:S03]  /*a260*/  IMAD.WIDE R4, R154, 0x2, R24 ;  /* 0x000000029a047825 */ /* 0x000fc600078e0218 */
[C---:B------:R-:W-:Y:S02]  /*a270*/  LOP3.LUT R21, R4.reuse, 0x180, RZ, 0xc0, !PT ;  /* 0x0000018004157812 */ /* 0x040fe400078ec0ff */
[C---:B------:R-:W-:Y:S02]  /*a280*/  IADD3 R27, P4, R4.reuse, 0x20, RZ ;  /* 0x00000020041b7810 */ /* 0x040fe40007f9e0ff */
[----:B------:R-:W-:Y:S02]  /*a290*/  SHF.R.U64 R21, R21, 0x3, RZ ;  /* 0x0000000315157819 */ /* 0x000fe400000012ff */
[C---:B------:R-:W-:Y:S02]  /*a2a0*/  IADD3 R55, P3, R4.reuse, 0x3000, RZ ;  /* 0x0000300004377810 */ /* 0x040fe40007f7e0ff */
[C---:B------:R-:W-:Y:S02]  /*a2b0*/  IADD3 R59, P2, R4.reuse, 0x3020, RZ ;  /* 0x00003020043b7810 */ /* 0x040fe40007f5e0ff */
[C---:B------:R-:W-:Y:S01]  /*a2c0*/  IADD3 R63, P1, R4.reuse, 0x6000, RZ ;  /* 0x00006000043f7810 */ /* 0x040fe20007f3e0ff */
[--C-:B------:R-:W-:Y:S01]  /*a2d0*/  IMAD.X R13, RZ, RZ, R5.reuse, P3 ;  /* 0x000000ffff0d7224 */ /* 0x100fe200018e0605 */
[----:B------:R-:W-:Y:S01]  /*a2e0*/  IADD3 R67, P0, R4, 0x6020, RZ ;  /* 0x0000602004437810 */ /* 0x000fe20007f1e0ff */
[--C-:B------:R-:W-:Y:S01]  /*a2f0*/  IMAD.X R9, RZ, RZ, R5.reuse, P2 ;  /* 0x000000ffff097224 */ /* 0x100fe200010e0605 */
[----:B------:R-:W-:Y:S01]  /*a300*/  LOP3.LUT R4, R21, R4, RZ, 0x3c, !PT ;  /* 0x0000000415047212 */ /* 0x000fe200078e3cff */
[--C-:B------:R-:W-:Y:S01]  /*a310*/  IMAD.X R21, RZ, RZ, R5.reuse, P1 ;  /* 0x000000ffff157224 */ /* 0x100fe200008e0605 */
[-C--:B------:R-:W-:Y:S01]  /*a320*/  IADD3.X R11, RZ, R5.reuse, RZ, P4, !PT ;  /* 0x00000005ff0b7210 */ /* 0x080fe200027fe4ff */
[----:B------:R-:W-:Y:S01]  /*a330*/  IMAD.X R23, RZ, RZ, R5, P0 ;  /* 0x000000ffff177224 */ /* 0x000fe200000e0605 */
[----:B------:R-:W-:-:S02]  /*a340*/  MOV R54, R4 ;  /* 0x0000000400367202 */ /* 0x000fc40000000f00 */
[----:B------:R-:W-:Y:S02]  /*a350*/  F2FP.BF16.F32.PACK_AB R5, R20, R83 ;  /* 0x000000531405723e */ /* 0x000fe400000010ff */
[----:B------:R-:W-:Y:S02]  /*a360*/  LOP3.LUT R20, R59, 0x180, RZ, 0xc0, !PT ;  /* 0x000001803b147812 */ /* 0x000fe400078ec0ff */
[----:B------:R-:W-:Y:S02]  /*a370*/  LOP3.LUT R22, R63, 0x180, RZ, 0xc0, !PT ;  /* 0x000001803f167812 */ /* 0x000fe400078ec0ff */
[----:B------:R-:W-:Y:S02]  /*a380*/  LOP3.LUT R26, R67, 0x180, RZ, 0xc0, !PT ;  /* 0x00000180431a7812 */ /* 0x000fe400078ec0ff */
[----:B------:R-:W-:Y:S02]  /*a390*/  LOP3.LUT R10, R27, 0x180, RZ, 0xc0, !PT ;  /* 0x000001801b0a7812 */ /* 0x000fe400078ec0ff */
[----:B------:R-:W-:-:S02]  /*a3a0*/  SHF.R.U64 R20, R20, 0x3, RZ ;  /* 0x0000000314147819 */ /* 0x000fc400000012ff */
[----:B------:R-:W-:Y:S02]  /*a3b0*/  SHF.R.U64 R22, R22, 0x3, RZ ;  /* 0x0000000316167819 */ /* 0x000fe400000012ff */
[----:B------:R-:W-:Y:S02]  /*a3c0*/  SHF.R.U64 R26, R26, 0x3, RZ ;  /* 0x000000031a1a7819 */ /* 0x000fe400000012ff */
[----:B------:R-:W-:Y:S02]  /*a3d0*/  SHF.R.U64 R10, R10, 0x3, RZ ;  /* 0x000000030a0a7819 */ /* 0x000fe400000012ff */
[----:B------:R-:W-:Y:S02]  /*a3e0*/  LOP3.LUT R8, R20, R59, RZ, 0x3c, !PT ;  /* 0x0000003b14087212 */ /* 0x000fe400078e3cff */
[----:B------:R-:W-:Y:S02]  /*a3f0*/  LOP3.LUT R20, R22, R63, RZ, 0x3c, !PT ;  /* 0x0000003f16147212 */ /* 0x000fe400078e3cff */
[----:B------:R-:W-:-:S02]  /*a400*/  LOP3.LUT R10, R10, R27, RZ, 0x3c, !PT ;  /* 0x0000001b0a0a7212 */ /* 0x000fc400078e3cff */
[----:B------:R-:W-:Y:S02]  /*a410*/  LOP3.LUT R22, R26, R67, RZ, 0x3c, !PT ;  /* 0x000000431a167212 */ /* 0x000fe400078e3cff */
[----:B------:R-:W1:Y:S01]  /*a420*/  LDC.64 R26, c[0x0][0xbd8] ;  /* 0x0002f600ff1a7b82 */ /* 0x000e620000000a00 */
[----:B------:R-:W-:Y:S02]  /*a430*/  LOP3.LUT R12, R55, 0x180, RZ, 0xc0, !PT ;  /* 0x00000180370c7812 */ /* 0x000fe400078ec0ff */
[----:B------:R-:W-:Y:S02]  /*a440*/  F2FP.BF16.F32.PACK_AB R4, R80, R85 ;  /* 0x000000555004723e */ /* 0x000fe400000010ff */
[----:B------:R-:W-:Y:S02]  /*a450*/  MOV R59, R10 ;  /* 0x0000000a003b7202 */ /* 0x000fe40000000f00 */
[----:B------:R-:W-:Y:S01]  /*a460*/  MOV R58, R8 ;  /* 0x00000008003a7202 */ /* 0x000fe20000000f00 */
[----:B------:R2:W-:Y:S01]  /*a470*/  STSM.16.M88.4 [R54], R4 ;  /* 0x0000000436007844 */ /* 0x0005e20000000200 */
[----:B------:R-:W-:-:S02]  /*a480*/  F2FP.BF16.F32.PACK_AB R8, R75, R14 ;  /* 0x0000000e4b08723e */ /* 0x000fc400000010ff */
[----:B------:R-:W-:Y:S02]  /*a490*/  F2FP.BF16.F32.PACK_AB R9, R69, R78 ;  /* 0x0000004e4509723e */ /* 0x000fe400000010ff */
[----:B------:R-:W-:Y:S02]  /*a4a0*/  F2FP.BF16.F32.PACK_AB R10, R77, R74 ;  /* 0x0000004a4d0a723e */ /* 0x000fe400000010ff */
[----:B------:R-:W-:Y:S02]  /*a4b0*/  F2FP.BF16.F32.PACK_AB R11, R65, R68 ;  /* 0x00000044410b723e */ /* 0x000fe400000010ff */
[----:B------:R-:W-:Y:S02]  /*a4c0*/  SHF.R.U64 R12, R12, 0x3, RZ ;  /* 0x000000030c0c7819 */ /* 0x000fe400000012ff */
[----:B------:R-:W-:Y:S01]  /*a4d0*/  F2FP.BF16.F32.PACK_AB R14, R76, R15 ;  /* 0x0000000f4c0e723e */ /* 0x000fe200000010ff */
[----:B------:R3:W-:Y:S01]  /*a4e0*/  STSM.16.M88.4 [R59], R8 ;  /* 0x000000083b007844 */ /* 0x0007e20000000200 */
[----:B------:R-:W-:-:S02]  /*a4f0*/  LOP3.LUT R12, R12, R55, RZ, 0x3c, !PT ;  /* 0x000000370c0c7212 */ /* 0x000fc400078e3cff */
[----:B------:R-:W-:Y:S02]  /*a500*/  F2FP.BF16.F32.PACK_AB R15, R57, R60 ;  /* 0x0000003c390f723e */ /* 0x000fe400000010ff */
[----:B0-----:R-:W-:Y:S02]  /*a510*/  MOV R28, R12 ;  /* 0x0000000c001c7202 */ /* 0x001fe40000000f00 */
[----:B------:R-:W-:Y:S02]  /*a520*/  F2FP.BF16.F32.PACK_AB R12, R79, R72 ;  /* 0x000000484f0c723e */ /* 0x000fe400000010ff */
[----:B------:R-:W-:Y:S02]  /*a530*/  F2FP.BF16.F32.PACK_AB R13, R61, R64 ;  /* 0x000000403d0d723e */ /* 0x000fe400000010ff */
[----:B--2---:R-:W-:Y:S02]  /*a540*/  MOV R54, R22 ;  /* 0x0000001600367202 */ /* 0x004fe40000000f00 */
[----:B-1----:R-:W-:Y:S01]  /*a550*/  ISETP.NE.U32.AND P0, PT, R26, RZ, PT ;  /* 0x000000ff1a00720c */ /* 0x002fe20003f05070 */
[----:B------:R0:W-:Y:S01]  /*a560*/  STSM.16.M88.4 [R28], R12 ;  /* 0x0000000c1c007844 */ /* 0x0001e20000000200 */
[----:B------:R-:W-:Y:S01]  /*a570*/  MOV R55, R20 ;  /* 0x0000001400377202 */ /* 0x000fe20000000f00 */
[----:B---3--:R-:W-:Y:S01]  /*a580*/  IMAD.SHL.U32 R9, R145, 0x4, RZ ;  /* 0x0000000491097824 */ /* 0x008fe200078e00ff */
[----:B------:R-:W-:-:S02]  /*a590*/  F2FP.BF16.F32.PACK_AB R4, R73, R44 ;  /* 0x0000002c4904723e */ /* 0x000fc400000010ff */
[----:B------:R-:W-:Y:S02]  /*a5a0*/  F2FP.BF16.F32.PACK_AB R5, R53, R56 ;  /* 0x000000383505723e */ /* 0x000fe400000010ff */
[----:B------:R-:W-:Y:S02]  /*a5b0*/  F2FP.BF16.F32.PACK_AB R6, R52, R41 ;  /* 0x000000293406723e */ /* 0x000fe400000010ff */
[----:B------:R-:W-:Y:S02]  /*a5c0*/  F2FP.BF16.F32.PACK_AB R7, R50, R51 ;  /* 0x000000333207723e */ /* 0x000fe400000010ff */
[----:B------:R-:W-:Y:S02]  /*a5d0*/  F2FP.BF16.F32.PACK_AB R22, R48, R37 ;  /* 0x000000253016723e */ /* 0x000fe400000010ff */
[----:B------:R-:W-:Y:S01]  /*a5e0*/  SHF.L.U64.HI R10, R145, 0x2, R148 ;  /* 0x00000002910a7819 */ /* 0x000fe20000010294 */
[----:B------:R1:W-:Y:S01]  /*a5f0*/  STSM.16.M88.4 [R58], R4 ;  /* 0x000000043a007844 */ /* 0x0003e20000000200 */
[----:B------:R-:W-:-:S02]  /*a600*/  IADD3 R26, P1, R9, R26, RZ ;  /* 0x0000001a091a7210 */ /* 0x000fc40007f3e0ff */
[----:B------:R-:W-:Y:S02]  /*a610*/  F2FP.BF16.F32.PACK_AB R20, R49, R40 ;  /* 0x000000283114723e */ /* 0x000fe400000010ff */
[----:B------:R-:W-:Y:S02]  /*a620*/  F2FP.BF16.F32.PACK_AB R21, R46, R47 ;  /* 0x0000002f2e15723e */ /* 0x000fe400000010ff */
[----:B------:R-:W-:Y:S02]  /*a630*/  F2FP.BF16.F32.PACK_AB R23, R42, R43 ;  /* 0x0000002b2a17723e */ /* 0x000fe400000010ff */
[----:B------:R-:W-:Y:S02]  /*a640*/  F2FP.BF16.F32.PACK_AB R37, R35, R38 ;  /* 0x000000262325723e */ /* 0x000fe400000010ff */
[----:B------:R-:W-:Y:S01]  /*a650*/  F2FP.BF16.F32.PACK_AB R38, R33, R32 ;  /* 0x000000202126723e */ /* 0x000fe200000010ff */
[----:B------:R2:W-:Y:S01]  /*a660*/  STSM.16.M88.4 [R55], R20 ;  /* 0x0000001437007844 */ /* 0x0005e20000000200 */
[----:B------:R-:W-:Y:S01]  /*a670*/  ISETP.NE.AND.EX P0, PT, R27, RZ, PT, P0 ;  /* 0x000000ff1b00720c */ /* 0x000fe20003f05300 */
[----:B------:R-:W-:Y:S01]  /*a680*/  IMAD.X R27, R10, 0x1, R27, P1 ;  /* 0x000000010a1b7824 */ /* 0x000fe200008e061b */
[----:B------:R-:W-:Y:S01]  /*a690*/  ISETP.NE.U32.AND P1, PT, RZ, UR4, PT ;  /* 0x00000004ff007c0c */ /* 0x000fe2000bf25070 */
[----:B------:R2:W-:Y:S01]  /*a6a0*/  STSM.16.M88.4 [R54], R36 ;  /* 0x0000002436007844 */ /* 0x0005e20000000200 */
[----:B0-----:R-:W0:Y:S01]  /*a6b0*/  LDC R28, c[0x0][0xa88] ;  /* 0x0002a200ff1c7b82 */ /* 0x001e220000000800 */
[----:B------:R-:W-:-:S07]  /*a6c0*/  MOV R43, RZ ;  /* 0x000000ff002b7202 */ /* 0x000fce0000000f00 */
[----:B------:R-:W-:Y:S01]  /*a6d0*/  BAR.SYNC.DEFER_BLOCKING 0x1, 0x180 ;  /* 0x0046000000007b1d */ /* 0x000fe20000010000 */
[----:B------:R-:W-:-:S13]  /*a6e0*/  ISETP.NE.AND.EX P1, PT, RZ, UR5, PT, P1 ;  /* 0x00000005ff007c0c */ /* 0x000fda000bf25310 */
[----:B------:R-:W-:-:S04]  /*a6f0*/  @P1 IADD3 R8, P2, R9, UR4, RZ ;  /* 0x0000000409081c10 */ /* 0x000fc8000ff5e0ff */
[----:B------:R-:W-:Y:S01]  /*a700*/  @P1 IADD3.X R9, R10, UR5, RZ, P2, !PT ;  /* 0x000000050a091c10 */ /* 0x000fe200097fe4ff */
[----:B------:R2:W5:Y:S01]  /*a710*/  @P0 LDG.E R43, desc[UR60][R26.64] ;  /* 0x0000003c1a2b0981 */ /* 0x000562000c1e1900 */
[----:B-1----:R-:W-:Y:S01]  /*a720*/  IMAD R5, R18, 0x20, R17 ;  /* 0x0000002012057824 */ /* 0x002fe200078e0211 */
[----:B------:R-:W-:Y:S02]  /*a730*/  SHF.R.S32.HI R44, RZ, 0x1f, R146 ;  /* 0x0000001fff2c7819 */ /* 0x000fe40000011492 */
[----:B0-----:R2:W5:Y:S01]  /*a740*/  @P1 LDG.E R28, desc[UR60][R8.64] ;  /* 0x0000003c081c1981 */ /* 0x001562000c1e1900 */
[----:B------:R-:W-:Y:S01]  /*a750*/  IMAD.WIDE R24, R5, 0x2, R24 ;  /* 0x0000000205187825 */ /* 0x000fe200078e0218 */
[----:B------:R-:W-:Y:S06]  /*a760*/  @P1 BRA `(.L_x_149) ;  /* 0x0000000000101947 */ /* 0x000fec0003800000 */
[----:B------:R-:W-:Y:S05]  /*a770*/  @!P0 BRA `(.L_x_149) ;  /* 0x00000000000c8947 */ /* 0x000fea0003800000 */
[----:B------:R-:W3:Y:S04]  /*a780*/  LDG.E R5, desc[UR60][R26.64] ;  /* 0x0000003c1a057981 */ /* 0x000ee8000c1e1900 */
[----:B-----5:R-:W3:Y:S02]  /*a790*/  LDG.E R28, desc[UR60][R26.64+0x4] ;  /* 0x0000043c1a1c7981 */ /* 0x020ee4000c1e1900 */
[----:B---3--:R-:W-:-:S07]  /*a7a0*/  IMAD.IADD R28, R28, 0x1, -R5 ;  /* 0x000000011c1c7824 */ /* 0x008fce00078e0a05 */
.L_x_149:
[----:B------:R-:W-:Y:S01]  /*a7b0*/  ULDC.64 UR4, c[0x0][0xb70] ;  /* 0x0002dc0000047ab9 */ /* 0x000fe20000000a00 */
[--C-:B--2--5:R-:W-:Y:S01]  /*a7c0*/  SHF.R.S32.HI R37, RZ, 0x1f, R43.reuse ;  /* 0x0000001fff257819 */ /* 0x124fe2000001142b */
[----:B------:R-:W-:Y:S01]  /*a7d0*/  IMAD R5, R44, UR4, RZ ;  /* 0x000000042c057c24 */ /* 0x000fe2000f8e02ff */
[----:B------:R-:W-:Y:S01]  /*a7e0*/  IADD3 R7, P1, R24, 0x1800, RZ ;  /* 0x0000180018077810 */ /* 0x000fe20007f3e0ff */
[----:B------:R-:W-:Y:S01]  /*a7f0*/  IMAD.MOV.U32 R36, RZ, RZ, R43 ;  /* 0x000000ffff247224 */ /* 0x000fe200078e002b */
[----:B------:R-:W-:Y:S01]  /*a800*/  SEL R148, R148, RZ, !P0 ;  /* 0x000000ff94947207 */ /* 0x000fe20004000000 */
[C---:B------:R-:W-:Y:S01]  /*a810*/  IMAD R9, R146.reuse, UR5, R5 ;  /* 0x0000000592097c24 */ /* 0x040fe2000f8e0205 */
[----:B------:R-:W-:Y:S01]  /*a820*/  LOP3.LUT R6, R7, 0x180, RZ, 0xc0, !PT ;  /* 0x0000018007067812 */ /* 0x000fe200078ec0ff */
[----:B------:R-:W-:Y:S01]  /*a830*/  IMAD.WIDE.U32 R4, R146, UR4, R36 ;  /* 0x0000000492047c25 */ /* 0x000fe2000f8e0024 */
[----:B------:R-:W-:Y:S01]  /*a840*/  SEL R145, R145, RZ, !P0 ;  /* 0x000000ff91917207 */ /* 0x000fe20004000000 */
[----:B------:R-:W-:Y:S01]  /*a850*/  ULDC.64 UR4, c[0x0][0xb78] ;  /* 0x0002de0000047ab9 */ /* 0x000fe20000000a00 */
[----:B------:R-:W-:Y:S01]  /*a860*/  SHF.R.U64 R6, R6, 0x3, RZ ;  /* 0x0000000306067819 */ /* 0x000fe200000012ff */
[----:B------:R-:W-:Y:S01]  /*a870*/  IMAD.IADD R5, R5, 0x1, R9 ;  /* 0x0000000105057824 */ /* 0x000fe200078e0209 */
[----:B------:R-:W-:Y:S01]  /*a880*/  LOP3.LUT P0, RZ, R150, 0x3, RZ, 0xc0, !PT ;  /* 0x0000000396ff7812 */ /* 0x000fe2000780c0ff */
[----:B------:R-:W-:Y:S01]  /*a890*/  IMAD R9, R147, 0xc0, R153 ;  /* 0x000000c093097824 */ /* 0x000fe200078e0299 */
[----:B------:R-:W-:Y:S01]  /*a8a0*/  LOP3.LUT R6, R6, R7, RZ, 0x3c, !PT ;  /* 0x0000000706067212 */ /* 0x000fe200078e3cff */
[----:B------:R-:W-:Y:S01]  /*a8b0*/  IMAD R7, R148, UR4, RZ ;  /* 0x0000000494077c24 */ /* 0x000fe2000f8e02ff */
[C---:B------:R-:W-:Y:S01]  /*a8c0*/  IADD3 R21, P4, R24.reuse, 0x3000, RZ ;  /* 0x0000300018157810 */ /* 0x040fe20007f9e0ff */
[C---:B------:R-:W-:Y:S01]  /*a8d0*/  IMAD.WIDE.U32 R4, R145.reuse, UR4, R4 ;  /* 0x0000000491047c25 */ /* 0x040fe2000f8e0004 */
[C---:B------:R-:W-:Y:S01]  /*a8e0*/  IADD3 R13, P3, R24.reuse, 0x4800, RZ ;  /* 0x00004800180d7810 */ /* 0x040fe20007f7e0ff */
[----:B------:R-:W-:Y:S01]  /*a8f0*/  ULDC.64 UR6, c[0x0][0xae0] ;  /* 0x0002b80000067ab9 */ /* 0x000fe20000000a00 */
[----:B------:R-:W-:Y:S01]  /*a900*/  IADD3 R33, P2, R24, 0x6000, RZ ;  /* 0x0000600018217810 */ /* 0x000fe20007f5e0ff */
[----:B------:R-:W-:Y:S01]  /*a910*/  IMAD R8, R145, UR5, R7 ;  /* 0x0000000591087c24 */ /* 0x000fe2000f8e0207 */
[----:B------:R-:W-:Y:S01]  /*a920*/  SHF.R.S32.HI R7, RZ, 0x1f, R9 ;  /* 0x0000001fff077819 */ /* 0x000fe20000011409 */
[----:B------:R-:W-:Y:S01]  /*a930*/  ULDC.64 UR4, c[0x0][0xb40] ;  /* 0x0002d00000047ab9 */ /* 0x000fe20000000a00 */
[----:B------:R-:W-:-:S02]  /*a940*/  IADD3 R4, P5, R9, R4, RZ ;  /* 0x0000000409047210 */ /* 0x000fc40007fbe0ff */
[----:B------:R-:W-:Y:S02]  /*a950*/  LOP3.LUT R20, R21, 0x180, RZ, 0xc0, !PT ;  /* 0x0000018015147812 */ /* 0x000fe400078ec0ff */
[----:B------:R-:W-:Y:S01]  /*a960*/  IADD3.X R7, R7, R5, R8, P5, !PT ;  /* 0x0000000507077210 */ /* 0x000fe20002ffe408 */
[C---:B------:R-:W-:Y:S01]  /*a970*/  VIADD R5, R9.reuse, 0x8 ;  /* 0x0000000809057836 */ /* 0x040fe20000000000 */
[C---:B------:R-:W-:Y:S02]  /*a980*/  LEA R40, P6, R4.reuse, UR4, 0x2 ;  /* 0x0000000404287c11 */ /* 0x040fe4000f8c10ff */
[----:B------:R-:W-:Y:S02]  /*a990*/  ISETP.GE.OR P5, PT, R9, R28, P0 ;  /* 0x0000001c0900720c */ /* 0x000fe400007a6670 */
[----:B------:R-:W-:Y:S01]  /*a9a0*/  LEA.HI.X R41, R4, UR5, R7, 0x2, P6 ;  /* 0x0000000504297c11 */ /* 0x000fe2000b0f1407 */
[----:B------:R-:W-:Y:S01]  /*a9b0*/  IMAD.X R7, RZ, RZ, R25, P1 ;  /* 0x000000ffff077224 */ /* 0x000fe200008e0619 */
[----:B------:R-:W-:Y:S01]  /*a9c0*/  IADD3 R11, P6, R24, 0x7800, RZ ;  /* 0x00007800180b7810 */ /* 0x000fe20007fde0ff */
[----:B------:R-:W-:Y:S01]  /*a9d0*/  ULDC.64 UR4, c[0x0][0xaa0] ;  /* 0x0002a80000047ab9 */ /* 0x000fe20000000a00 */
[----:B------:R-:W-:-:S02]  /*a9e0*/  LOP3.LUT R12, R13, 0x180, RZ, 0xc0, !PT ;  /* 0x000001800d0c7812 */ /* 0x000fc400078ec0ff */
[----:B------:R-:W-:Y:S01]  /*a9f0*/  LOP3.LUT R32, R33, 0x180, RZ, 0xc0, !PT ;  /* 0x0000018021207812 */ /* 0x000fe200078ec0ff */
[----:B------:R-:W-:Y:S01]  /*aa00*/  IMAD.X R27, RZ, RZ, R25, P6 ;  /* 0x000000ffff1b7224 */ /* 0x000fe200030e0619 */
[----:B------:R-:W-:Y:S02]  /*aa10*/  LOP3.LUT R9, R24, 0x180, RZ, 0xc0, !PT ;  /* 0x0000018018097812 */ /* 0x000fe400078ec0ff */
[----:B------:R-:W-:Y:S01]  /*aa20*/  ISETP.GE.OR P0, PT, R5, R28, P0 ;  /* 0x0000001c0500720c */ /* 0x000fe20000706670 */
[----:B------:R0:W-:Y:S01]  /*aa30*/  @!P5 STG.E desc[UR60][R40.64], R3 ;  /* 0x000000032800d986 */ /* 0x0001e2000c10193c */
[----:B------:R-:W-:Y:S02]  /*aa40*/  LOP3.LUT R4, R11, 0x180, RZ, 0xc0, !PT ;  /* 0x000001800b047812 */ /* 0x000fe400078ec0ff */
[----:B------:R-:W-:Y:S02]  /*aa50*/  SHF.R.U64 R20, R20, 0x3, RZ ;  /* 0x0000000314147819 */ /* 0x000fe400000012ff */
[----:B------:R-:W-:-:S02]  /*aa60*/  SHF.R.U64 R12, R12, 0x3, RZ ;  /* 0x000000030c0c7819 */ /* 0x000fc400000012ff */
[----:B------:R-:W-:Y:S02]  /*aa70*/  SHF.R.U64 R32, R32, 0x3, RZ ;  /* 0x0000000320207819 */ /* 0x000fe400000012ff */
[----:B------:R-:W-:Y:S02]  /*aa80*/  SHF.R.U64 R9, R9, 0x3, RZ ;  /* 0x0000000309097819 */ /* 0x000fe400000012ff */
[----:B------:R-:W-:Y:S01]  /*aa90*/  SHF.R.U64 R4, R4, 0x3, RZ ;  /* 0x0000000304047819 */ /* 0x000fe200000012ff */
[----:B------:R1:W-:Y:S01]  /*aaa0*/  @!P0 STG.E desc[UR60][R40.64+0x20], R0 ;  /* 0x0000200028008986 */ /* 0x0003e2000c10193c */
[----:B------:R-:W-:Y:S02]  /*aab0*/  LOP3.LUT R20, R20, R21, RZ, 0x3c, !PT ;  /* 0x0000001514147212 */ /* 0x000fe400078e3cff */
[----:B------:R-:W-:Y:S01]  /*aac0*/  LOP3.LUT R12, R12, R13, RZ, 0x3c, !PT ;  /* 0x0000000d0c0c7212 */ /* 0x000fe200078e3cff */
[--C-:B------:R-:W-:Y:S01]  /*aad0*/  IMAD.X R13, RZ, RZ, R25.reuse, P3 ;  /* 0x000000ffff0d7224 */ /* 0x100fe200018e0619 */
[----:B------:R-:W-:Y:S01]  /*aae0*/  LOP3.LUT R32, R32, R33, RZ, 0x3c, !PT ;  /* 0x0000002120207212 */ /* 0x000fe200078e3cff */
[--C-:B------:R-:W-:Y:S01]  /*aaf0*/  IMAD.X R33, RZ, RZ, R25.reuse, P2 ;  /* 0x000000ffff217224 */ /* 0x100fe200010e0619 */
[----:B------:R-:W-:Y:S01]  /*ab00*/  LOP3.LUT R8, R9, R24, RZ, 0x3c, !PT ;  /* 0x0000001809087212 */ /* 0x000fe200078e3cff */
[----:B------:R-:W-:Y:S01]  /*ab10*/  IMAD.MOV.U32 R9, RZ, RZ, R25 ;  /* 0x000000ffff097224 */ /* 0x000fe200078e0019 */
[----:B------:R-:W-:Y:S01]  /*ab20*/  IADD3.X R21, RZ, R25, RZ, P4, !PT ;  /* 0x00000019ff157210 */ /* 0x000fe200027fe4ff */
[----:B------:R-:W5:Y:S01]  /*ab30*/  LD.E.128 R12, desc[UR60][R12.64] ;  /* 0x0000003c0c0c7980 */ /* 0x000f62000c101d00 */
[----:B------:R-:W-:-:S03]  /*ab40*/  LOP3.LUT R26, R4, R11, RZ, 0x3c, !PT ;  /* 0x0000000b041a7212 */ /* 0x000fc600078e3cff */
[----:B------:R-:W5:Y:S01]  /*ab50*/  LD.E.128 R8, desc[UR60][R8.64] ;  /* 0x0000003c08087980 */ /* 0x000f62000c101d00 */
[----:B------:R-:W-:-:S03]  /*ab60*/  SHF.R.S32.HI R39, RZ, 0x1f, R17 ;  /* 0x0000001fff277819 */ /* 0x000fc60000011411 */
[----:B------:R-:W5:Y:S01]  /*ab70*/  LD.E.128 R4, desc[UR60][R6.64] ;  /* 0x0000003c06047980 */ /* 0x000f62000c101d00 */
[----:B------:R-:W-:-:S03]  /*ab80*/  IMAD.MOV.U32 R38, RZ, RZ, R17 ;  /* 0x000000ffff267224 */ /* 0x000fc600078e0011 */
[----:B------:R-:W5:Y:S04]  /*ab90*/  LD.E.128 R20, desc[UR60][R20.64] ;  /* 0x0000003c14147980 */ /* 0x000f68000c101d00 */
[----:B------:R-:W5:Y:S04]  /*aba0*/  LD.E.128 R32, desc[UR60][R32.64] ;  /* 0x0000003c20207980 */ /* 0x000f68000c101d00 */
[----:B------:R-:W5:Y:S01]  /*abb0*/  LD.E.128 R24, desc[UR60][R26.64] ;  /* 0x0000003c1a187980 */ /* 0x000f62000c101d00 */
[----:B------:R-:W-:Y:S01]  /*abc0*/  IMAD R42, R37, UR4, RZ ;  /* 0x00000004252a7c24 */ /* 0x000fe2000f8e02ff */
[----:B------:R-:W-:Y:S01]  /*abd0*/  @!PT LDS RZ, [RZ] ;  /* 0x00000000fffff984 */ /* 0x000fe20000000800 */
[----:B------:R-:W-:Y:S01]  /*abe0*/  @!PT LDS RZ, [RZ] ;  /* 0x00000000fffff984 */ /* 0x000fe20000000800 */
[----:B------:R-:W-:Y:S01]  /*abf0*/  @!PT LDS RZ, [RZ] ;  /* 0x00000000fffff984 */ /* 0x000fe20000000800 */
[----:B------:R-:W-:Y:S01]  /*ac00*/  @!PT LDS RZ, [RZ] ;  /* 0x00000000fffff984 */ /* 0x000fe20000000800 */
[----:B------:R2:W-:Y:S06]  /*ac10*/  MEMBAR.ALL.CTA ;  /* 0x0000000000007992 */ /* 0x0005ec0000008000 */
[----:B--2---:R-:W2:Y:S01]  /*ac20*/  FENCE.VIEW.ASYNC.S ;  /* 0x00000000000073c6 */ /* 0x004ea20000000000 */
[----:B------:R-:W-:-:S04]  /*ac30*/  IMAD.WIDE.U32 R36, R43, UR4, R38 ;  /* 0x000000042b247c25 */ /* 0x000fc8000f8e0026 */
[----:B------:R-:W-:Y:S02]  /*ac40*/  IMAD R43, R43, UR5, R42 ;  /* 0x000000052b2b7c24 */ /* 0x000fe4000f8e022a */
[----:B------:R-:W-:Y:S01]  /*ac50*/  IMAD R19, R147, -0xc0, R28 ;  /* 0xffffff4093137824 */ /* 0x000fe200078e021c */
[----:B------:R-:W-:Y:S01]  /*ac60*/  UIADD3 UR4, UR36, 0x31c20, URZ ;  /* 0x00031c2024047890 */ /* 0x000fe2000fffe03f */
[----:B------:R-:W-:Y:S02]  /*ac70*/  IMAD.IADD R37, R37, 0x1, R43 ;  /* 0x0000000125257824 */ /* 0x000fe400078e022b */
[----:B0-----:R-:W-:Y:S01]  /*ac80*/  IMAD R3, R44, UR6, RZ ;  /* 0x000000062c037c24 */ /* 0x001fe2000f8e02ff */
[----:B------:R-:W-:Y:S01]  /*ac90*/  ISETP.GE.AND P0, PT, R18, R19, PT ;  /* 0x000000131200720c */ /* 0x000fe20003f06270 */
[----:B------:R-:W-:Y:S01]  /*aca0*/  IMAD.WIDE.U32 R36, R146, UR6, R36 ;  /* 0x0000000692247c25 */ /* 0x000fe2000f8e0024 */
[----:B-1----:R-:W-:Y:S01]  /*acb0*/  IADD3 R0, R18, 0x60, RZ ;  /* 0x0000006012007810 */ /* 0x002fe20007ffe0ff */
[----:B------:R-:W-:-:S02]  /*acc0*/  UPRMT UR4, URZ, 0x654, UR4 ;  /* 0x000006543f047896 */ /* 0x000fc40008000004 */
[----:B------:R-:W-:Y:S01]  /*acd0*/  IMAD R3, R146, UR7, R3 ;  /* 0x0000000792037c24 */ /* 0x000fe2000f8e0203 */
[----:B------:R-:W-:Y:S01]  /*ace0*/  ULDC.64 UR6, c[0x0][0xae8] ;  /* 0x0002ba0000067ab9 */ /* 0x000fe20000000a00 */
[----:B------:R-:W-:Y:S01]  /*acf0*/  ISETP.GE.AND P3, PT, R0, R19, PT ;  /* 0x000000130000720c */ /* 0x000fe20003f66270 */
[----:B------:R-:W-:Y:S02]  /*ad00*/  IMAD R0, R148, UR6, RZ ;  /* 0x0000000694007c24 */ /* 0x000fe4000f8e02ff */
[----:B------:R-:W-:Y:S01]  /*ad10*/  IMAD.IADD R37, R37, 0x1, R3 ;  /* 0x0000000125257824 */ /* 0x000fe200078e0203 */
[----:B------:R-:W-:Y:S01]  /*ad20*/  SHF.R.S32.HI R19, RZ, 0x1f, R18 ;  /* 0x0000001fff137819 */ /* 0x000fe20000011412 */
[C---:B------:R-:W-:Y:S01]  /*ad30*/  IMAD R3, R145.reuse, UR7, R0 ;  /* 0x0000000791037c24 */ /* 0x040fe2000f8e0200 */
[----:B--2---:R-:W-:Y:S01]  /*ad40*/  SYNCS.ARRIVE.TRANS64.RED.A1T0 RZ, [UR4], RZ ;  /* 0x000000ffffff79a7 */ /* 0x004fe20008100404 */
[----:B------:R-:W-:Y:S01]  /*ad50*/  IMAD.WIDE.U32 R40, R145, UR6, R36 ;  /* 0x0000000691287c25 */ /* 0x000fe2000f8e0024 */
[----:B------:R-:W-:Y:S03]  /*ad60*/  BSSY B1, `(.L_x_150) ;  /* 0x0000017000017945 */ /* 0x000fe60003800000 */
[----:B------:R-:W-:-:S04]  /*ad70*/  IMAD.WIDE R38, R147, 0xc0, R18 ;  /* 0x000000c093267825 */ /* 0x000fc800078e0212 */
[----:B------:R-:W-:Y:S01]  /*ad80*/  IMAD.IADD R45, R41, 0x1, R3 ;  /* 0x00000001292d7824 */ /* 0x000fe200078e0203 */
[----:B------:R-:W-:Y:S06]  /*ad90*/  @P0 BRA `(.L_x_151) ;  /* 0x00000000004c0947 */ /* 0x000fec0003800000 */
[----:B------:R-:W-:Y:S01]  /*ada0*/  ULDC.64 UR6, c[0x0][0xad8] ;  /* 0x0002b60000067ab9 */ /* 0x000fe20000000a00 */
[C---:B------:R-:W-:Y:S01]  /*adb0*/  VIADD R0, R17.reuse, 0x20 ;  /* 0x0000002011007836 */ /* 0x040fe20000000000 */
[----:B------:R-:W-:Y:S01]  /*adc0*/  ULDC UR4, c[0x0][0xa8c] ;  /* 0x0002a30000047ab9 */ /* 0x000fe20000000800 */
[C---:B------:R-:W-:Y:S01]  /*add0*/  VIADD R28, R17.reuse, 0x40 ;  /* 0x00000040111c7836 */ /* 0x040fe20000000000 */
[----:B------:R-:W-:Y:S01]  /*ade0*/  ISETP.GE.AND P0, PT, R17, UR4, PT ;  /* 0x0000000411007c0c */ /* 0x000fe2000bf06270 */
[----:B------:R-:W-:Y:S01]  /*adf0*/  IMAD R3, R39, UR6, RZ ;  /* 0x0000000627037c24 */ /* 0x000fe2000f8e02ff */
[----:B------:R-:W-:Y:S01]  /*ae00*/  ISETP.GE.AND P1, PT, R0, UR4, PT ;  /* 0x0000000400007c0c */ /* 0x000fe2000bf26270 */
[----:B------:R-:W-:Y:S01]  /*ae10*/  IMAD.MOV.U32 R36, RZ, RZ, R40 ;  /* 0x000000ffff247224 */ /* 0x000fe200078e0028 */
[----:B------:R-:W-:Y:S01]  /*ae20*/  ISETP.GE.AND P2, PT, R28, UR4, PT ;  /* 0x000000041c007c0c */ /* 0x000fe2000bf46270 */
[----:B------:R-:W-:Y:S02]  /*ae30*/  IMAD.MOV.U32 R37, RZ, RZ, R45 ;  /* 0x000000ffff257224 */ /* 0x000fe400078e002d */
[----:B------:R-:W-:-:S02]  /*ae40*/  IMAD R3, R38, UR7, R3 ;  /* 0x0000000726037c24 */ /* 0x000fc4000f8e0203 */
[----:B------:R-:W-:Y:S01]  /*ae50*/  IMAD.WIDE.U32 R36, R38, UR6, R36 ;  /* 0x0000000626247c25 */ /* 0x000fe2000f8e0024 */
[----:B------:R-:W-:Y:S02]  /*ae60*/  ULDC.64 UR6, c[0x0][0xa80] ;  /* 0x0002a00000067ab9 */ /* 0x000fe40000000a00 */
[----:B------:R-:W-:Y:S02]  /*ae70*/  LEA R42, P4, R36, UR6, 0x1 ;  /* 0x00000006242a7c11 */ /* 0x000fe4000f8808ff */
[----:B------:R-:W-:-:S04]  /*ae80*/  IADD3 R3, R37, R3, RZ ;  /* 0x0000000325037210 */ /* 0x000fc80007ffe0ff */
[----:B------:R-:W-:-:S05]  /*ae90*/  LEA.HI.X R43, R36, UR7, R3, 0x1, P4 ;  /* 0x00000007242b7c11 */ /* 0x000fca000a0f0c03 */
[----:B-----5:R0:W-:Y:S04]  /*aea0*/  @!P0 STG.E.128 desc[UR60][R42.64], R8 ;  /* 0x000000082a008986 */ /* 0x0201e8000c101d3c */
[----:B------:R0:W-:Y:S04]  /*aeb0*/  @!P1 STG.E.128 desc[UR60][R42.64+0x40], R20 ;  /* 0x000040142a009986 */ /* 0x0001e8000c101d3c */
[----:B------:R0:W-:Y:S02]  /*aec0*/  @!P2 STG.E.128 desc[UR60][R42.64+0x80], R32 ;  /* 0x000080202a00a986 */ /* 0x0001e4000c101d3c */
.L_x_151:
[----:B------:R-:W-:Y:S05]  /*aed0*/  BSYNC B1 ;  /* 0x0000000000017941 */ /* 0x000fea0003800000 */
.L_x_150:
[----:B------:R-:W-:Y:S05]  /*aee0*/  @P3 BRA `(.L_x_152) ;  /* 0x00000008003c3947 */ /* 0x000fea0003800000 */
[----:B------:R-:W-:Y:S01]  /*aef0*/  IADD3 R3, P0, R38, 0x60, RZ ;  /* 0x0000006026037810 */ /* 0x000fe20007f1e0ff */
[----:B------:R-:W-:Y:S01]  /*af00*/  ULDC.64 UR4, c[0x0][0xad8] ;  /* 0x0002b60000047ab9 */ /* 0x000fe20000000a00 */
[----:B0----5:R-:W-:Y:S01]  /*af10*/  IMAD.MOV.U32 R8, RZ, RZ, R40 ;  /* 0x000000ffff087224 */ /* 0x021fe200078e0028 */
[----:B------:R-:W-:Y:S01]  /*af20*/  ULDC.64 UR6, c[0x0][0xa80] ;  /* 0x0002a00000067ab9 */ /* 0x000fe20000000a00 */
[----:B------:R-:W-:Y:S02]  /*af30*/  IMAD.MOV.U32 R9, RZ, RZ, R45 ;  /* 0x000000ffff097224 */ /* 0x000fe400078e002d */
[----:B------:R-:W-:Y:S02]  /*af40*/  IMAD.X R38, RZ, RZ, R39, P0 ;  /* 0x000000ffff267224 */ /* 0x000fe400000e0627 */
[----:B------:R-:W-:Y:S02]  /*af50*/  VIADD R0, R17, 0x20 ;  /* 0x0000002011007836 */ /* 0x000fe40000000000 */
[----:B------:R-:W-:-:S02]  /*af60*/  IMAD R38, R38, UR4, RZ ;  /* 0x0000000426267c24 */ /* 0x000fc4000f8e02ff */
[----:B------:R-:W-:Y:S01]  /*af70*/  IMAD.WIDE.U32 R8, R3, UR4, R8 ;  /* 0x0000000403087c25 */ /* 0x000fe2000f8e0008 */
[----:B------:R-:W-:Y:S02]  /*af80*/  ULDC UR4, c[0x0][0xa8c] ;  /* 0x0002a30000047ab9 */ /* 0x000fe40000000800 */
[----:B------:R-:W-:Y:S01]  /*af90*/  ISETP.GE.AND P1, PT, R17, UR4, PT ;  /* 0x0000000411007c0c */ /* 0x000fe2000bf26270 */
[----:B------:R-:W-:Y:S01]  /*afa0*/  IMAD R3, R3, UR5, R38 ;  /* 0x0000000503037c24 */ /* 0x000fe2000f8e0226 */
[----:B------:R-:W-:Y:S01]  /*afb0*/  ISETP.GE.AND P2, PT, R0, UR4, PT ;  /* 0x0000000400007c0c */ /* 0x000fe2000bf46270 */
[----:B------:R-:W-:Y:S01]  /*afc0*/  VIADD R0, R17, 0x40 ;  /* 0x0000004011007836 */ /* 0x000fe20000000000 */
[----:B------:R-:W-:Y:S01]  /*afd0*/  LEA R10, P0, R8, UR6, 0x1 ;  /* 0x00000006080a7c11 */ /* 0x000fe2000f8008ff */
[----:B------:R-:W-:-:S05]  /*afe0*/  IMAD.IADD R3, R9, 0x1, R3 ;  /* 0x0000000109037824 */ /* 0x000fca00078e0203 */
[----:B------:R-:W-:Y:S02]  /*aff0*/  LEA.HI.X R11, R8, UR7, R3, 0x1, P0 ;  /* 0x00000007080b7c11 */ /* 0x000fe400080f0c03 */
[----:B------:R-:W-:-:S03]  /*b000*/  ISETP.GE.AND P0, PT, R0, UR4, PT ;  /* 0x0000000400007c0c */ /* 0x000fc6000bf06270 */
[----:B------:R3:W-:Y:S04]  /*b010*/  @!P1 STG.E.128 desc[UR60][R10.64], R4 ;  /* 0x000000040a009986 */ /* 0x0007e8000c101d3c */
[----:B------:R3:W-:Y:S06]  /*b020*/  @!P2 STG.E.128 desc[UR60][R10.64+0x40], R12 ;  /* 0x0000400c0a00a986 */ /* 0x0007ec000c101d3c */
[----:B------:R-:W-:Y:S05]  /*b030*/  @P0 BRA `(.L_x_152) ;  /* 0x0000000400e80947 */ /* 0x000fea0003800000 */
[----:B------:R4:W-:Y:S01]  /*b040*/  STG.E.128 desc[UR60][R10.64+0x80], R24 ;  /* 0x000080180a007986 */ /* 0x0009e2000c101d3c */
[----:B------:R-:W-:Y:S05]  /*b050*/  BRA `(.L_x_152) ;  /* 0x0000000400e07947 */ /* 0x000fea0003800000 */
.L_x_148:
[----:B------:R-:W1:Y:S01]  /*b060*/  LDC.64 R6, c[0x0][0xbd8] ;  /* 0x0002f600ff067b82 */ /* 0x000e620000000a00 */
[C---:B------:R-:W-:Y:S01]  /*b070*/  SHF.L.U32 R5, R145.reuse, 0x2, RZ ;  /* 0x0000000291057819 */ /* 0x040fe200000006ff */
[----:B------:R-:W-:Y:S01]  /*b080*/  ULDC.64 UR4, c[0x0][0xbe0] ;  /* 0x0002f80000047ab9 */ /* 0x000fe20000000a00 */
[----:B------:R-:W-:Y:S01]  /*b090*/  SHF.L.U64.HI R8, R145, 0x2, R148 ;  /* 0x0000000291087819 */ /* 0x000fe20000010294 */
[----:B------:R-:W-:-:S04]  /*b0a0*/  IMAD.MOV.U32 R3, RZ, RZ, RZ ;  /* 0x000000ffff037224 */ /* 0x000fc800078e00ff */
[----:B------:R-:W2:Y:S01]  /*b0b0*/  LDC R0, c[0x0][0xa88] ;  /* 0x0002a200ff007b82 */ /* 0x000ea20000000800 */
[----:B-1----:R-:W-:Y:S02]  /*b0c0*/  ISETP.NE.U32.AND P0, PT, R6, RZ, PT ;  /* 0x000000ff0600720c */ /* 0x002fe40003f05070 */
[----:B------:R-:W-:Y:S02]  /*b0d0*/  IADD3 R6, P1, R5, R6, RZ ;  /* 0x0000000605067210 */ /* 0x000fe40007f3e0ff */
[----:B------:R-:W-:-:S03]  /*b0e0*/  ISETP.NE.AND.EX P0, PT, R7, RZ, PT, P0 ;  /* 0x000000ff0700720c */ /* 0x000fc60003f05300 */
[----:B------:R-:W-:Y:S01]  /*b0f0*/  IMAD.X R7, R8, 0x1, R7, P1 ;  /* 0x0000000108077824 */ /* 0x000fe200008e0607 */
[----:B------:R-:W-:-:S04]  /*b100*/  ISETP.NE.U32.AND P1, PT, RZ, UR4, PT ;  /* 0x00000004ff007c0c */ /* 0x000fc8000bf25070 */
[----:B------:R-:W-:-:S05]  /*b110*/  ISETP.NE.AND.EX P1, PT, RZ, UR5, PT, P1 ;  /* 0x00000005ff007c0c */ /* 0x000fca000bf25310 */
[----:B------:R1:W5:Y:S08]  /*b120*/  @P0 LDG.E R3, desc[UR60][R6.64] ;  /* 0x0000003c06030981 */ /* 0x000370000c1e1900 */
[----:B------:R-:W-:-:S04]  /*b130*/  @P1 IADD3 R4, P2, R5, UR4, RZ ;  /* 0x0000000405041c10 */ /* 0x000fc8000ff5e0ff */
[----:B------:R-:W-:-:S05]  /*b140*/  @P1 IADD3.X R5, R8, UR5, RZ, P2, !PT ;  /* 0x0000000508051c10 */ /* 0x000fca00097fe4ff */
[----:B--2---:R1:W5:Y:S01]  /*b150*/  @P1 LDG.E R0, desc[UR60][R4.64] ;  /* 0x0000003c04001981 */ /* 0x004362000c1e1900 */
[----:B------:R-:W-:Y:S01]  /*b160*/  ISETP.GT.AND P2, PT, R155, 0xbf, PT ;  /* 0x000000bf9b00780c */ /* 0x000fe20003f44270 */
[----:B------:R-:W-:-:S12]  /*b170*/  @P1 BRA `(.L_x_153) ;  /* 0x0000000000101947 */ /* 0x000fd80003800000 */
[----:B------:R-:W-:Y:S05]  /*b180*/  @!P0 BRA `(.L_x_153) ;  /* 0x00000000000c8947 */ /* 0x000fea0003800000 */
[----:B-1----:R-:W2:Y:S04]  /*b190*/  LDG.E R5, desc[UR60][R6.64] ;  /* 0x0000003c06057981 */ /* 0x002ea8000c1e1900 */
[----:B-----5:R-:W2:Y:S02]  /*b1a0*/  LDG.E R0, desc[UR60][R6.64+0x4] ;  /* 0x0000043c06007981 */ /* 0x020ea4000c1e1900 */
[----:B--2---:R-:W-:-:S07]  /*b1b0*/  IMAD.IADD R0, R0, 0x1, -R5 ;  /* 0x0000000100007824 */ /* 0x004fce00078e0a05 */
.L_x_153:
[----:B------:R-:W-:Y:S01]  /*b1c0*/  BSSY B1, `(.L_x_154) ;  /* 0x000001d000017945 */ /* 0x000fe20003800000 */
[----:B------:R-:W-:Y:S02]  /*b1d0*/  SHF.R.S32.HI R9, RZ, 0x1f, R146 ;  /* 0x0000001fff097819 */ /* 0x000fe40000011492 */
[----:B------:R-:W-:Y:S02]  /*b1e0*/  SHF.R.S32.HI R10, RZ, 0x1f, R17 ;  /* 0x0000001fff0a7819 */ /* 0x000fe40000011411 */
[----:B------:R-:W-:Y:S02]  /*b1f0*/  SEL R145, R145, RZ, !P0 ;  /* 0x000000ff91917207 */ /* 0x000fe40004000000 */
[----:B------:R-:W-:Y:S02]  /*b200*/  SEL R148, R148, RZ, !P0 ;  /* 0x000000ff94947207 */ /* 0x000fe40004000000 */
[----:B-----5:R-:W-:Y:S01]  /*b210*/  SHF.R.S32.HI R8, RZ, 0x1f, R3 ;  /* 0x0000001fff087819 */ /* 0x020fe20000011403 */
[----:B------:R-:W-:Y:S06]  /*b220*/  @P2 BRA `(.L_x_155) ;  /* 0x0000000000582947 */ /* 0x000fec0003800000 */
[----:B-1----:R-:W1:Y:S02]  /*b230*/  S2R R4, SR_TID.X ;  /* 0x0000000000047919 */ /* 0x002e640000002100 */
[----:B-1----:R-:W-:-:S04]  /*b240*/  IMAD R4, R147, 0xc0, R4 ;  /* 0x000000c093047824 */ /* 0x002fc800078e0204 */
[----:B------:R-:W-:-:S05]  /*b250*/  VIADD R5, R4, 0xffffff80 ;  /* 0xffffff8004057836 */ /* 0x000fca0000000000 */
[----:B------:R-:W-:-:S13]  /*b260*/  ISETP.GE.AND P0, PT, R5, R0, PT ;  /* 0x000000000500720c */ /* 0x000fda0003f06270 */
[----:B------:R-:W-:Y:S05]  /*b270*/  @P0 BRA `(.L_x_155) ;  /* 0x0000000000440947 */ /* 0x000fea0003800000 */
[----:B------:R-:W-:Y:S01]  /*b280*/  IADD3 R4, P0, R5, R3, RZ ;  /* 0x0000000305047210 */ /* 0x000fe20007f1e0ff */
[----:B------:R-:W-:Y:S02]  /*b290*/  ULDC.64 UR4, c[0x0][0xb70] ;  /* 0x0002dc0000047ab9 */ /* 0x000fe40000000a00 */
[----:B------:R-:W-:Y:S01]  /*b2a0*/  IMAD R7, R9, UR4, RZ ;  /* 0x0000000409077c24 */ /* 0x000fe2000f8e02ff */
[----:B------:R-:W-:-:S03]  /*b2b0*/  LEA.HI.X.SX32 R5, R5, R8, 0x1, P0 ;  /* 0x0000000805057211 */ /* 0x000fc600000f0eff */
[C---:B------:R-:W-:Y:S02]  /*b2c0*/  IMAD R7, R146.reuse, UR5, R7 ;  /* 0x0000000592077c24 */ /* 0x040fe4000f8e0207 */
[----:B------:R-:W-:Y:S01]  /*b2d0*/  IMAD.WIDE.U32 R4, R146, UR4, R4 ;  /* 0x0000000492047c25 */ /* 0x000fe2000f8e0004 */
[----:B------:R-:W-:-:S03]  /*b2e0*/  ULDC.64 UR4, c[0x0][0xb78] ;  /* 0x0002de0000047ab9 */ /* 0x000fc60000000a00 */
[----:B------:R-:W-:Y:S02]  /*b2f0*/  IMAD R6, R148, UR4, RZ ;  /* 0x0000000494067c24 */ /* 0x000fe4000f8e02ff */
[----:B------:R-:W-:Y:S02]  /*b300*/  IMAD.IADD R5, R5, 0x1, R7 ;  /* 0x0000000105057824 */ /* 0x000fe400078e0207 */
[C---:B------:R-:W-:Y:S02]  /*b310*/  IMAD R7, R145.reuse, UR5, R6 ;  /* 0x0000000591077c24 */ /* 0x040fe4000f8e0206 */
[----:B------:R-:W-:Y:S01]  /*b320*/  IMAD.WIDE.U32 R4, R145, UR4, R4 ;  /* 0x0000000491047c25 */ /* 0x000fe2000f8e0004 */
[----:B------:R-:W-:-:S03]  /*b330*/  ULDC.64 UR4, c[0x0][0xb40] ;  /* 0x0002d00000047ab9 */ /* 0x000fc60000000a00 */
[----:B------:R-:W-:Y:S01]  /*b340*/  IMAD.IADD R5, R5, 0x1, R7 ;  /* 0x0000000105057824 */ /* 0x000fe200078e0207 */
[----:B------:R-:W-:-:S04]  /*b350*/  LEA R6, P0, R4, UR4, 0x2 ;  /* 0x0000000404067c11 */ /* 0x000fc8000f8010ff */
[----:B------:R-:W-:Y:S02]  /*b360*/  LEA.HI.X R7, R4, UR5, R5, 0x2, P0 ;  /* 0x0000000504077c11 */ /* 0x000fe400080f1405 */
[----:B------:R-:W-:-:S05]  /*b370*/  MOV R5, 0xff800000 ;  /* 0xff80000000057802 */ /* 0x000fca0000000f00 */
[----:B------:R2:W-:Y:S02]  /*b380*/  STG.E desc[UR60][R6.64], R5 ;  /* 0x0000000506007986 */ /* 0x0005e4000c10193c */
.L_x_155:
[----:B------:R-:W-:Y:S05]  /*b390*/  BSYNC B1 ;  /* 0x0000000000017941 */ /* 0x000fea0003800000 */
.L_x_154:
[----:B------:R-:W-:Y:S01]  /*b3a0*/  ULDC.64 UR4, c[0x0][0xaa0] ;  /* 0x0002a80000047ab9 */ /* 0x000fe20000000a00 */
[----:B-1----:R-:W-:Y:S01]  /*b3b0*/  IMAD.MOV.U32 R4, RZ, RZ, R17 ;  /* 0x000000ffff047224 */ /* 0x002fe200078e0011 */
[----:B------:R-:W-:Y:S01]  /*b3c0*/  BSSY B1, `(.L_x_156) ;  /* 0x000002b000017945 */ /* 0x000fe20003800000 */
[----:B--2---:R-:W-:Y:S02]  /*b3d0*/  IMAD.MOV.U32 R5, RZ, RZ, R10 ;  /* 0x000000ffff057224 */ /* 0x004fe400078e000a */
[----:B------:R-:W-:Y:S02]  /*b3e0*/  IMAD R6, R8, UR4, RZ ;  /* 0x0000000408067c24 */ /* 0x000fe4000f8e02ff */
[----:B------:R-:W-:-:S04]  /*b3f0*/  IMAD.WIDE.U32 R4, R3, UR4, R4 ;  /* 0x0000000403047c25 */ /* 0x000fc8000f8e0004 */
[----:B------:R-:W-:Y:S01]  /*b400*/  IMAD R3, R3, UR5, R6 ;  /* 0x0000000503037c24 */ /* 0x000fe2000f8e0206 */
[----:B------:R-:W-:Y:S01]  /*b410*/  ULDC.64 UR4, c[0x0][0xae0] ;  /* 0x0002b80000047ab9 */ /* 0x000fe20000000a00 */
[----:B------:R-:W-:Y:S02]  /*b420*/  IMAD.MOV.U32 R8, RZ, RZ, R18 ;  /* 0x000000ffff087224 */ /* 0x000fe400078e0012 */
[----:B------:R-:W-:Y:S02]  /*b430*/  IMAD.IADD R5, R5, 0x1, R3 ;  /* 0x0000000105057824 */ /* 0x000fe400078e0203 */
[----:B------:R-:W-:Y:S02]  /*b440*/  IMAD R3, R147, -0xc0, R0 ;  /* 0xffffff4093037824 */ /* 0x000fe400078e0200 */
[----:B------:R-:W-:Y:S01]  /*b450*/  IMAD R7, R9, UR4, RZ ;  /* 0x0000000409077c24 */ /* 0x000fe2000f8e02ff */
[----:B------:R-:W-:Y:S01]  /*b460*/  SHF.R.S32.HI R9, RZ, 0x1f, R18 ;  /* 0x0000001fff097819 */ /* 0x000fe20000011412 */
[C---:B------:R-:W-:Y:S01]  /*b470*/  VIADD R0, R18.reuse, 0x60 ;  /* 0x0000006012007836 */ /* 0x040fe20000000000 */
[----:B------:R-:W-:Y:S01]  /*b480*/  ISETP.GE.AND P0, PT, R18, R3, PT ;  /* 0x000000031200720c */ /* 0x000fe20003f06270 */
[----:B------:R-:W-:-:S02]  /*b490*/  IMAD R7, R146, UR5, R7 ;  /* 0x0000000592077c24 */ /* 0x000fc4000f8e0207 */
[----:B------:R-:W-:Y:S01]  /*b4a0*/  IMAD.WIDE.U32 R4, R146, UR4, R4 ;  /* 0x0000000492047c25 */ /* 0x000fe2000f8e0004 */
[----:B------:R-:W-:Y:S01]  /*b4b0*/  ULDC.64 UR4, c[0x0][0xae8] ;  /* 0x0002ba0000047ab9 */ /* 0x000fe20000000a00 */
[----:B------:R-:W-:Y:S02]  /*b4c0*/  ISETP.GE.AND P1, PT, R0, R3, PT ;  /* 0x000000030000720c */ /* 0x000fe40003f26270 */
[----:B------:R-:W-:Y:S02]  /*b4d0*/  IMAD.IADD R5, R5, 0x1, R7 ;  /* 0x0000000105057824 */ /* 0x000fe400078e0207 */
[----:B------:R-:W-:Y:S02]  /*b4e0*/  IMAD R0, R148, UR4, RZ ;  /* 0x0000000494007c24 */ /* 0x000fe4000f8e02ff */
[----:B------:R-:W-:-:S04]  /*b4f0*/  IMAD.WIDE.U32 R6, R145, UR4, R4 ;  /* 0x0000000491067c25 */ /* 0x000fc8000f8e0004 */
[----:B------:R-:W-:Y:S02]  /*b500*/  IMAD R3, R145, UR5, R0 ;  /* 0x0000000591037c24 */ /* 0x000fe4000f8e0200 */
[----:B------:R-:W-:-:S03]  /*b510*/  IMAD.WIDE R8, R147, 0xc0, R8 ;  /* 0x000000c093087825 */ /* 0x000fc600078e0208 */
[----:B------:R-:W-:Y:S01]  /*b520*/  IADD3 R11, R7, R3, RZ ;  /* 0x00000003070b7210 */ /* 0x000fe20007ffe0ff */
        /* <DEDUP_REMOVED lines=13> */
[----:B------:R-:W-:-:S03]  /*b600*/  ULDC.64 UR6, c[0x0][0xa80] ;  /* 0x0002a00000067ab9 */ /* 0x000fc60000000a00 */
[----:B------:R-:W-:Y:S01]  /*b610*/  IMAD.IADD R3, R5, 0x1, R3 ;  /* 0x0000000105037824 */ /* 0x000fe200078e0203 */
[----:B------:R-:W-:-:S04]  /*b620*/  LEA R12, P0, R4, UR6, 0x1 ;  /* 0x00000006040c7c11 */ /* 0x000fc8000f8008ff */
[----:B------:R-:W-:-:S05]  /*b630*/  LEA.HI.X R13, R4, UR7, R3, 0x1, P0 ;  /* 0x00000007040d7c11 */ /* 0x000fca00080f0c03 */
[----:B------:R1:W-:Y:S04]  /*b640*/  @!P2 STG.E.128 desc[UR60][R12.64], RZ ;  /* 0x000000ff0c00a986 */ /* 0x0003e8000c101d3c */
[----:B------:R1:W-:Y:S04]  /*b650*/  @!P3 STG.E.128 desc[UR60][R12.64+0x40], RZ ;  /* 0x000040ff0c00b986 */ /* 0x0003e8000c101d3c */
[----:B------:R1:W-:Y:S02]  /*b660*/  @!P4 STG.E.128 desc[UR60][R12.64+0x80], RZ ;  /* 0x000080ff0c00c986 */ /* 0x0003e4000c101d3c */
.L_x_157:
[----:B------:R-:W-:Y:S05]  /*b670*/  BSYNC B1 ;  /* 0x0000000000017941 */ /* 0x000fea0003800000 */
.L_x_156:
[----:B------:R-:W-:Y:S05]  /*b680*/  @P1 BRA `(.L_x_152) ;  /* 0x0000000000541947 */ /* 0x000fea0003800000 */
[----:B------:R-:W-:Y:S01]  /*b690*/  IADD3 R3, P0, R8, 0x60, RZ ;  /* 0x0000006008037810 */ /* 0x000fe20007f1e0ff */
[C---:B------:R-:W-:Y:S01]  /*b6a0*/  VIADD R0, R17.reuse, 0x20 ;  /* 0x0000002011007836 */ /* 0x040fe20000000000 */
[----:B------:R-:W-:Y:S01]  /*b6b0*/  ULDC UR4, c[0x0][0xa8c] ;  /* 0x0002a30000047ab9 */ /* 0x000fe20000000800 */
[----:B------:R-:W-:Y:S01]  /*b6c0*/  MOV R4, R6 ;  /* 0x0000000600047202 */ /* 0x000fe20000000f00 */
[----:B------:R-:W-:Y:S01]  /*b6d0*/  ULDC.64 UR6, c[0x0][0xad8] ;  /* 0x0002b60000067ab9 */ /* 0x000fe20000000a00 */
[----:B------:R-:W-:Y:S01]  /*b6e0*/  IMAD.X R8, RZ, RZ, R9, P0 ;  /* 0x000000ffff087224 */ /* 0x000fe200000e0609 */
[----:B------:R-:W-:Y:S01]  /*b6f0*/  ISETP.GE.AND P2, PT, R0, UR4, PT ;  /* 0x0000000400007c0c */ /* 0x000fe2000bf46270 */
[----:B------:R-:W-:Y:S01]  /*b700*/  IMAD.MOV.U32 R5, RZ, RZ, R11 ;  /* 0x000000ffff057224 */ /* 0x000fe200078e000b */
[C---:B------:R-:W-:Y:S01]  /*b710*/  ISETP.GE.AND P1, PT, R17.reuse, UR4, PT ;  /* 0x0000000411007c0c */ /* 0x040fe2000bf26270 */
[----:B------:R-:W-:Y:S02]  /*b720*/  IMAD R8, R8, UR6, RZ ;  /* 0x0000000608087c24 */ /* 0x000fe4000f8e02ff */
[----:B------:R-:W-:-:S02]  /*b730*/  VIADD R0, R17, 0x40 ;  /* 0x0000004011007836 */ /* 0x000fc40000000000 */
[----:B------:R-:W-:-:S03]  /*b740*/  IMAD.WIDE.U32 R4, R3, UR6, R4 ;  /* 0x0000000603047c25 */ /* 0x000fc6000f8e0004 */
[----:B------:R-:W-:Y:S01]  /*b750*/  ISETP.GE.AND P3, PT, R0, UR4, PT ;  /* 0x0000000400007c0c */ /* 0x000fe2000bf66270 */
[----:B------:R-:W-:Y:S01]  /*b760*/  IMAD R3, R3, UR7, R8 ;  /* 0x0000000703037c24 */ /* 0x000fe2000f8e0208 */
[----:B------:R-:W-:Y:S02]  /*b770*/  ULDC.64 UR6, c[0x0][0xa80] ;  /* 0x0002a00000067ab9 */ /* 0x000fe40000000a00 */
[----:B------:R-:W-:Y:S01]  /*b780*/  LEA R6, P0, R4, UR6, 0x1 ;  /* 0x0000000604067c11 */ /* 0x000fe2000f8008ff */
[----:B------:R-:W-:-:S05]  /*b790*/  IMAD.IADD R3, R5, 0x1, R3 ;  /* 0x0000000105037824 */ /* 0x000fca00078e0203 */
[----:B------:R-:W-:-:S05]  /*b7a0*/  LEA.HI.X R7, R4, UR7, R3, 0x1, P0 ;  /* 0x0000000704077c11 */ /* 0x000fca00080f0c03 */
[----:B------:R2:W-:Y:S04]  /*b7b0*/  @!P1 STG.E.128 desc[UR60][R6.64], RZ ;  /* 0x000000ff06009986 */ /* 0x0005e8000c101d3c */
[----:B------:R2:W-:Y:S04]  /*b7c0*/  @!P2 STG.E.128 desc[UR60][R6.64+0x40], RZ ;  /* 0x000040ff0600a986 */ /* 0x0005e8000c101d3c */
[----:B------:R2:W-:Y:S02]  /*b7d0*/  @!P3 STG.E.128 desc[UR60][R6.64+0x80], RZ ;  /* 0x000080ff0600b986 */ /* 0x0005e4000c101d3c */
.L_x_152:
[----:B------:R-:W-:Y:S05]  /*b7e0*/  BSYNC B0 ;  /* 0x0000000000007941 */ /* 0x000fea0003800000 */
.L_x_147:
[----:B------:R-:W-:Y:S02]  /*b7f0*/  ULDC UR4, c[0x0][0xc14] ;  /* 0x0003050000047ab9 */ /* 0x000fe40000000800 */
[----:B0-----:R-:W-:-:S13]  /*b800*/  ISETP.GE.AND P0, PT, R31, UR4, PT ;  /* 0x000000041f007c0c */ /* 0x001fda000bf06270 */
[----:B------:R-:W-:Y:S05]  /*b810*/  @!P0 BRA `(.L_x_158) ;  /* 0xffffff5400a08947 */ /* 0x000fea000383ffff */
[----:B------:R-:W-:Y:S05]  /*b820*/  EXIT ;  /* 0x000000000000794d */ /* 0x000fea0003800000 */
.L_x_123:
[----:B------:R-:W-:-:S08]  /*b830*/  NOP ;  /* 0x0000000000007918 */ /* 0x000fd00000000000 */
[----:B--2---:R-:W0:-:S00]  /*b840*/  USETMAXREG.DEALLOC.CTAPOOL 0x20 ;  /* 0x00000020000079c8 */ /* 0x004e0000080e0500 */
[----:B0-----:R-:W-:-:S06]  /*b850*/  LOP3.LUT R0, R0, 0x3, RZ, 0xc0, !PT ;  /* 0x0000000300007812 */ /* 0x001fcc00078ec0ff */
[----:B------:R-:W0:Y:S02]  /*b860*/  SHFL.IDX PT, R0, R0, RZ, 0x1f ;  /* 0x00001fff00007589 */ /* 0x000e2400000e0000 */
[----:B0-----:R-:W-:-:S13]  /*b870*/  ISETP.NE.AND P0, PT, R0, RZ, PT ;  /* 0x000000ff0000720c */ /* 0x001fda0003f05270 */
[----:B------:R-:W-:Y:S05]  /*b880*/  @P0 EXIT ;  /* 0x000000000000094d */ /* 0x000fea0003800000 */
[----:B------:R-:W0:Y:S01]  /*b890*/  S2R R2, SR_TID.X ;  /* 0x0000000000027919 */ /* 0x000e220000002100 */
[----:B------:R-:W-:Y:S01]  /*b8a0*/  LOP3.LUT R6, R6, 0xffffffdf, RZ, 0xc0, !PT ;  /* 0xffffffdf06067812 */ /* 0x000fe200078ec0ff */
[----:B------:R-:W-:Y:S01]  /*b8b0*/  ULDC UR5, c[0x0][0xc14] ;  /* 0x0003050000057ab9 */ /* 0x000fe20000000800 */
[----:B------:R-:W-:Y:S01]  /*b8c0*/  IMAD.MOV.U32 R0, RZ, RZ, RZ ;  /* 0x000000ffff007224 */ /* 0x000fe200078e00ff */
[----:B------:R-:W1:Y:S01]  /*b8d0*/  S2UR UR6, SR_CTAID.X ;  /* 0x00000000000679c3 */ /* 0x000e620000002500 */
[----:B------:R-:W-:Y:S01]  /*b8e0*/  ULDC UR4, c[0x0][0xc10] ;  /* 0x0003040000047ab9 */ /* 0x000fe20000000800 */
[----:B0-----:R-:W-:-:S04]  /*b8f0*/  LOP3.LUT R27, R2, 0x1f, RZ, 0xc0, !PT ;  /* 0x0000001f021b7812 */ /* 0x001fc800078ec0ff */
[----:B------:R-:W-:-:S13]  /*b900*/  ISETP.NE.AND P0, PT, R27, 0x1f, PT ;  /* 0x0000001f1b00780c */ /* 0x000fda0003f05270 */
[----:B------:R-:W-:Y:S02]  /*b910*/  @P0 LOP3.LUT R6, R6, 0x20, RZ, 0xfc, !PT ;  /* 0x0000002006060812 */ /* 0x000fe400078efcff */
[----:B------:R-:W-:-:S13]  /*b920*/  ISETP.GE.OR P0, PT, R27, UR5, !P0 ;  /* 0x000000051b007c0c */ /* 0x000fda000c706670 */
[----:B------:R-:W0:Y:S02]  /*b930*/  @!P0 LDC.64 R2, c[0x0][0xc58] ;  /* 0x00031600ff028b82 */ /* 0x000e240000000a00 */
[----:B0-----:R-:W-:-:S05]  /*b940*/  @!P0 IMAD.WIDE.U32 R2, R27, 0x4, R2 ;  /* 0x000000041b028825 */ /* 0x001fca00078e0002 */
[----:B------:R-:W2:Y:S01]  /*b950*/  @!P0 LDG.E R0, desc[UR60][R2.64] ;  /* 0x0000003c02008981 */ /* 0x000ea2000c1e1900 */
[C---:B------:R-:W-:Y:S01]  /*b960*/  ISETP.NE.AND P1, PT, R27.reuse, RZ, PT ;  /* 0x000000ff1b00720c */ /* 0x040fe20003f25270 */
[----:B------:R-:W-:Y:S01]  /*b970*/  IMAD.MOV.U32 R16, RZ, RZ, RZ ;  /* 0x000000ffff107224 */ /* 0x000fe200078e00ff */
[----:B------:R-:W-:Y:S02]  /*b980*/  ISETP.GE.U32.AND P0, PT, R27, 0x2, PT ;  /* 0x000000021b00780c */ /* 0x000fe40003f06070 */
[----:B------:R-:W-:-:S09]  /*b990*/  LOP3.LUT R6, R6, 0xfffffffe, RZ, 0xc0, !PT ;  /* 0xfffffffe06067812 */ /* 0x000fd200078ec0ff */
[----:B------:R-:W-:-:S04]  /*b9a0*/  @P1 LOP3.LUT R6, R6, 0x1, RZ, 0xfc, !PT ;  /* 0x0000000106061812 */ /* 0x000fc800078efcff */
[----:B------:R-:W-:-:S04]  /*b9b0*/  LOP3.LUT R6, R6, 0xffffffef, RZ, 0xc0, !PT ;  /* 0xffffffef06067812 */ /* 0x000fc800078ec0ff */
[----:B------:R-:W-:-:S04]  /*b9c0*/  @P0 LOP3.LUT R6, R6, 0x10, RZ, 0xfc, !PT ;  /* 0x0000001006060812 */ /* 0x000fc800078efcff */
[----:B------:R-:W-:Y:S01]  /*b9d0*/  LOP3.LUT R6, R6, 0xfffffff7, RZ, 0xc0, !PT ;  /* 0xfffffff706067812 */ /* 0x000fe200078ec0ff */
[----:B--2---:R-:W0:Y:S02]  /*b9e0*/  SHFL.UP PT, R4, R0, 0x1, RZ ;  /* 0x0420000000047989 */ /* 0x004e2400000e00ff */
[----:B0-----:R-:W-:-:S05]  /*b9f0*/  SEL R5, R4, RZ, P1 ;  /* 0x000000ff04057207 */ /* 0x001fca0000800000 */
[----:B------:R-:W-:-:S05]  /*ba00*/  IMAD.IADD R5, R0, 0x1, R5 ;  /* 0x0000000100057824 */ /* 0x000fca00078e0205 */
[----:B------:R-:W0:Y:S02]  /*ba10*/  SHFL.UP PT, R4, R5, 0x2, RZ ;  /* 0x0440000005047989 */ /* 0x000e2400000e00ff */
[----:B0-----:R-:W-:Y:S02]  /*ba20*/  SEL R4, R4, RZ, P0 ;  /* 0x000000ff04047207 */ /* 0x001fe40000000000 */
[----:B------:R-:W-:Y:S02]  /*ba30*/  ISETP.GE.U32.AND P0, PT, R27, 0x4, PT ;  /* 0x000000041b00780c */ /* 0x000fe40003f06070 */
[----:B------:R-:W-:-:S05]  /*ba40*/  IADD3 R4, R5, R4, RZ ;  /* 0x0000000405047210 */ /* 0x000fca0007ffe0ff */
[----:B------:R-:W0:Y:S06]  /*ba50*/  SHFL.UP PT, R7, R4, 0x4, RZ ;  /* 0x0480000004077989 */ /* 0x000e2c00000e00ff */
[----:B------:R-:W-:-:S04]  /*ba60*/  @P0 LOP3.LUT R6, R6, 0x8, RZ, 0xfc, !PT ;  /* 0x0000000806060812 */ /* 0x000fc800078efcff */
[----:B------:R-:W-:Y:S02]  /*ba70*/  LOP3.LUT R6, R6, 0xfffffffb, RZ, 0xc0, !PT ;  /* 0xfffffffb06067812 */ /* 0x000fe400078ec0ff */
[----:B0-----:R-:W-:Y:S02]  /*ba80*/  SEL R7, R7, RZ, P0 ;  /* 0x000000ff07077207 */ /* 0x001fe40000000000 */
[----:B------:R-:W-:-:S03]  /*ba90*/  ISETP.GE.U32.AND P0, PT, R27, 0x8, PT ;  /* 0x000000081b00780c */ /* 0x000fc60003f06070 */
[----:B------:R-:W-:Y:S02]  /*baa0*/  IMAD.IADD R7, R4, 0x1, R7 ;  /* 0x0000000104077824 */ /* 0x000fe400078e0207 */
[----:B------:R-:W-:-:S03]  /*bab0*/  IMAD.MOV.U32 R4, RZ, RZ, RZ ;  /* 0x000000ffff047224 */ /* 0x000fc600078e00ff */
[----:B------:R-:W0:Y:S05]  /*bac0*/  SHFL.UP PT, R2, R7, 0x8, RZ ;  /* 0x0500000007027989 */ /* 0x000e2a00000e00ff */
[----:B------:R-:W-:-:S04]  /*bad0*/  @P0 LOP3.LUT R6, R6, 0x4, RZ, 0xfc, !PT ;  /* 0x0000000406060812 */ /* 0x000fc800078efcff */
[----:B------:R-:W-:Y:S02]  /*bae0*/  LOP3.LUT R6, R6, 0xfffffffd, RZ, 0xc0, !PT ;  /* 0xfffffffd06067812 */ /* 0x000fe400078ec0ff */
[----:B0-----:R-:W-:Y:S02]  /*baf0*/  SEL R2, R2, RZ, P0 ;  /* 0x000000ff02027207 */ /* 0x001fe40000000000 */
[----:B------:R-:W-:-:S03]  /*bb00*/  ISETP.GE.U32.AND P0, PT, R27, 0x10, PT ;  /* 0x000000101b00780c */ /* 0x000fc60003f06070 */
[----:B------:R-:W-:-:S05]  /*bb10*/  IMAD.IADD R2, R7, 0x1, R2 ;  /* 0x0000000107027824 */ /* 0x000fca00078e0202 */
[----:B------:R-:W0:Y:S05]  /*bb20*/  SHFL.UP PT, R3, R2, 0x10, RZ ;  /* 0x0600000002037989 */ /* 0x000e2a00000e00ff */
[----:B------:R-:W-:Y:S02]  /*bb30*/  @P0 LOP3.LUT R6, R6, 0x2, RZ, 0xfc, !PT ;  /* 0x0000000206060812 */ /* 0x000fe400078efcff */
[----:B0-----:R-:W-:-:S05]  /*bb40*/  SEL R3, R3, RZ, P0 ;  /* 0x000000ff03037207 */ /* 0x001fca0000000000 */
[----:B------:R-:W-:-:S05]  /*bb50*/  IMAD.IADD R8, R2, 0x1, R3 ;  /* 0x0000000102087824 */ /* 0x000fca00078e0203 */
[----:B------:R-:W0:Y:S02]  /*bb60*/  SHFL.IDX PT, R5, R8, 0x1f, 0x1f ;  /* 0x03e01f0008057f89 */ /* 0x000e2400000e0000 */
[----:B0-----:R-:W-:-:S04]  /*bb70*/  IMAD R5, R5, UR4, RZ ;  /* 0x0000000405057c24 */ /* 0x001fc8000f8e02ff */
[----:B------:R-:W-:Y:S01]  /*bb80*/  IMAD.MOV.U32 R2, RZ, RZ, R5 ;  /* 0x000000ffff027224 */ /* 0x000fe200078e0005 */
[----:B-1----:R-:W-:-:S13]  /*bb90*/  ISETP.GT.AND P0, PT, R5, UR6, PT ;  /* 0x0000000605007c0c */ /* 0x002fda000bf04270 */
[----:B------:R-:W-:Y:S05]  /*bba0*/  @P0 BRA `(.L_x_159) ;  /* 0x0000000000b00947 */ /* 0x000fea0003800000 */
[----:B------:R-:W-:Y:S01]  /*bbb0*/  MOV R5, R2 ;  /* 0x0000000200057202 */ /* 0x000fe20000000f00 */
[----:B------:R-:W-:Y:S01]  /*bbc0*/  IMAD.MOV.U32 R4, RZ, RZ, RZ ;  /* 0x000000ffff047224 */ /* 0x000fe200078e00ff */
[----:B------:R-:W-:Y:S01]  /*bbd0*/  ULDC UR5, c[0x0][0xc14] ;  /* 0x0003050000057ab9 */ /* 0x000fe20000000800 */
[----:B------:R-:W-:Y:S01]  /*bbe0*/  ULDC UR7, c[0x0][0xc14] ;  /* 0x0003050000077ab9 */ /* 0x000fe20000000800 */
[----:B------:R-:W-:-:S05]  /*bbf0*/  ULDC UR4, c[0x0][0xc10] ;  /* 0x0003040000047ab9 */ /* 0x000fca0000000800 */
.L_x_163:
[----:B------:R-:W-:Y:S02]  /*bc00*/  VIADD R4, R4, 0x1f ;  /* 0x0000001f04047836 */ /* 0x000fe40000000000 */
[----:B------:R-:W-:-:S03]  /*bc10*/  IMAD.U32 R19, RZ, RZ, UR7 ;  /* 0x00000007ff137e24 */ /* 0x000fc6000f8e00ff */
[----:B------:R-:W-:-:S13]  /*bc20*/  ISETP.GE.AND P0, PT, R4, UR5, PT ;  /* 0x0000000504007c0c */ /* 0x000fda000bf06270 */
[----:B------:R-:W-:Y:S05]  /*bc30*/  @P0 BRA `(.L_x_160) ;  /* 0x0000000400380947 */ /* 0x000fea0003800000 */
[C---:B------:R-:W-:Y:S01]  /*bc40*/  IMAD.IADD R7, R27.reuse, 0x1, R4 ;  /* 0x000000011b077824 */ /* 0x040fe200078e0204 */
[----:B------:R-:W-:Y:S01]  /*bc50*/  ISETP.NE.AND P1, PT, R27, 0x1f, PT ;  /* 0x0000001f1b00780c */ /* 0x000fe20003f25270 */
[----:B------:R-:W-:Y:S01]  /*bc60*/  BSSY B0, `(.L_x_161) ;  /* 0x0000007000007945 */ /* 0x000fe20003800000 */
[----:B------:R-:W-:Y:S02]  /*bc70*/  IMAD.MOV.U32 R0, RZ, RZ, RZ ;  /* 0x000000ffff007224 */ /* 0x000fe400078e00ff */
[----:B------:R-:W-:-:S13]  /*bc80*/  ISETP.GE.OR P0, PT, R7, UR5, !P1 ;  /* 0x0000000507007c0c */ /* 0x000fda000cf06670 */
[----:B------:R-:W-:Y:S05]  /*bc90*/  @P0 BRA `(.L_x_162) ;  /* 0x00000000000c0947 */ /* 0x000fea0003800000 */
[----:B------:R-:W0:Y:S02]  /*bca0*/  LDC.64 R2, c[0x0][0xc58] ;  /* 0x00031600ff027b82 */ /* 0x000e240000000a00 */
[----:B0-----:R-:W-:-:S05]  /*bcb0*/  IMAD.WIDE R2, R7, 0x4, R2 ;  /* 0x0000000407027825 */ /* 0x001fca00078e0202 */
[----:B------:R0:W5:Y:S02]  /*bcc0*/  LDG.E R0, desc[UR60][R2.64] ;  /* 0x0000003c02007981 */ /* 0x000164000c1e1900 */
.L_x_162:
[----:B------:R-:W-:Y:S05]  /*bcd0*/  BSYNC B0 ;  /* 0x0000000000007941 */ /* 0x000fea0003800000 */
.L_x_161:
[----:B0----5:R-:W0:Y:S01]  /*bce0*/  SHFL.UP PT, R2, R0, 0x1, RZ ;  /* 0x0420000000027989 */ /* 0x021e2200000e00ff */
[C---:B------:R-:W-:Y:S02]  /*bcf0*/  ISETP.NE.AND P0, PT, R27.reuse, RZ, PT ;  /* 0x000000ff1b00720c */ /* 0x040fe40003f05270 */
[C---:B------:R-:W-:Y:S02]  /*bd00*/  ISETP.GE.U32.AND P1, PT, R27.reuse, 0x2, PT ;  /* 0x000000021b00780c */ /* 0x040fe40003f26070 */
[----:B0-----:R-:W-:Y:S02]  /*bd10*/  SEL R3, R2, RZ, P0 ;  /* 0x000000ff02037207 */ /* 0x001fe40000000000 */
[----:B------:R-:W-:-:S03]  /*bd20*/  ISETP.GE.U32.AND P0, PT, R27, 0x4, PT ;  /* 0x000000041b00780c */ /* 0x000fc60003f06070 */
[----:B------:R-:W-:-:S05]  /*bd30*/  IMAD.IADD R3, R0, 0x1, R3 ;  /* 0x0000000100037824 */ /* 0x000fca00078e0203 */
[----:B------:R-:W0:Y:S02]  /*bd40*/  SHFL.UP PT, R2, R3, 0x2, RZ ;  /* 0x0440000003027989 */ /* 0x000e2400000e00ff */
[----:B0-----:R-:W-:Y:S02]  /*bd50*/  SEL R2, R2, RZ, P1 ;  /* 0x000000ff02027207 */ /* 0x001fe40000800000 */
[----:B------:R-:W-:Y:S02]  /*bd60*/  ISETP.GE.U32.AND P1, PT, R27, 0x8, PT ;  /* 0x000000081b00780c */ /* 0x000fe40003f26070 */
[----:B------:R-:W-:-:S05]  /*bd70*/  IADD3 R2, R3, R2, RZ ;  /* 0x0000000203027210 */ /* 0x000fca0007ffe0ff */
[----:B------:R-:W0:Y:S02]  /*bd80*/  SHFL.UP PT, R7, R2, 0x4, RZ ;  /* 0x0480000002077989 */ /* 0x000e2400000e00ff */
[----:B0-----:R-:W-:Y:S02]  /*bd90*/  SEL R7, R7, RZ, P0 ;  /* 0x000000ff07077207 */ /* 0x001fe40000000000 */
[----:B------:R-:W-:-:S03]  /*bda0*/  ISETP.GE.U32.AND P0, PT, R27, 0x10, PT ;  /* 0x000000101b00780c */ /* 0x000fc60003f06070 */
[----:B------:R-:W-:-:S05]  /*bdb0*/  IMAD.IADD R7, R2, 0x1, R7 ;  /* 0x0000000102077824 */ /* 0x000fca00078e0207 */
[----:B------:R-:W0:Y:S02]  /*bdc0*/  SHFL.UP PT, R8, R7, 0x8, RZ ;  /* 0x0500000007087989 */ /* 0x000e2400000e00ff */
[----:B0-----:R-:W-:-:S05]  /*bdd0*/  SEL R8, R8, RZ, P1 ;  /* 0x000000ff08087207 */ /* 0x001fca0000800000 */
[----:B------:R-:W-:-:S05]  /*bde0*/  IMAD.IADD R8, R7, 0x1, R8 ;  /* 0x0000000107087824 */ /* 0x000fca00078e0208 */
[----:B------:R-:W0:Y:S02]  /*bdf0*/  SHFL.UP PT, R9, R8, 0x10, RZ ;  /* 0x0600000008097989 */ /* 0x000e2400000e00ff */
[----:B0-----:R-:W-:-:S05]  /*be00*/  SEL R9, R9, RZ, P0 ;  /* 0x000000ff09097207 */ /* 0x001fca0000000000 */
[----:B------:R-:W-:-:S05]  /*be10*/  IMAD.IADD R8, R8, 0x1, R9 ;  /* 0x0000000108087824 */ /* 0x000fca00078e0209 */
[----:B------:R-:W0:Y:S02]  /*be20*/  SHFL.IDX PT, R3, R8, 0x1f, 0x1f ;  /* 0x03e01f0008037f89 */ /* 0x000e2400000e0000 */
[----:B0-----:R-:W-:-:S04]  /*be30*/  IMAD R2, R3, UR4, RZ ;  /* 0x0000000403027c24 */ /* 0x001fc8000f8e02ff */
[----:B------:R-:W-:-:S05]  /*be40*/  IMAD.IADD R5, R2, 0x1, R5 ;  /* 0x0000000102057824 */ /* 0x000fca00078e0205 */
[----:B------:R-:W-:-:S13]  /*be50*/  ISETP.GT.AND P0, PT, R5, UR6, PT ;  /* 0x0000000605007c0c */ /* 0x000fda000bf04270 */
[----:B------:R-:W-:Y:S05]  /*be60*/  @!P0 BRA `(.L_x_163) ;  /* 0xfffffffc00648947 */ /* 0x000fea000383ffff */
.L_x_159:
[----:B------:R-:W-:-:S04]  /*be70*/  IMAD.IADD R11, R5, 0x1, -R2 ;  /* 0x00000001050b7824 */ /* 0x000fc800078e0a02 */
[----:B------:R-:W-:-:S05]  /*be80*/  IMAD R2, R8, UR4, R11 ;  /* 0x0000000408027c24 */ /* 0x000fca000f8e020b */
[----:B------:R-:W-:-:S13]  /*be90*/  ISETP.GT.AND P0, PT, R2, UR6, PT ;  /* 0x0000000602007c0c */ /* 0x000fda000bf04270 */
[----:B------:R-:W-:-:S04]  /*bea0*/  VOTE.ANY R7, PT, !P0 ;  /* 0x0000000000077806 */ /* 0x000fc800040e0100 */
[----:B------:R-:W0:Y:S01]  /*beb0*/  POPC R19, R7 ;  /* 0x0000000700137309 */ /* 0x000e220000000000 */
[----:B------:R-:W-:Y:S01]  /*bec0*/  ISETP.NE.AND P0, PT, R7, RZ, PT ;  /* 0x000000ff0700720c */ /* 0x000fe20003f05270 */
[----:B0-----:R-:W0:Y:S02]  /*bed0*/  SHFL.IDX PT, R0, R0, R19, 0x1f ;  /* 0x00001f1300007589 */ /* 0x001e2400000e0000 */
[----:B0-----:R-:W-:-:S04]  /*bee0*/  IABS R5, R0 ;  /* 0x0000000000057213 */ /* 0x001fc80000000000 */
[----:B------:R-:W0:Y:S08]  /*bef0*/  I2F.RP R9, R5 ;  /* 0x0000000500097306 */ /* 0x000e300000209400 */
[----:B0-----:R-:W0:Y:S02]  /*bf00*/  MUFU.RCP R9, R9 ;  /* 0x0000000900097308 */ /* 0x001e240000001000 */
[----:B0-----:R-:W-:-:S06]  /*bf10*/  VIADD R2, R9, 0xffffffe ;  /* 0x0ffffffe09027836 */ /* 0x001fcc0000000000 */
[----:B------:R0:W1:Y:S01]  /*bf20*/  F2I.FTZ.U32.TRUNC.NTZ R3, R2 ;  /* 0x0000000200037305 */ /* 0x000062000021f000 */
[----:B------:R-:W-:Y:S05]  /*bf30*/  @!P0 BRA `(.L_x_164) ;  /* 0x0000000000088947 */ /* 0x000fea0003800000 */
[----:B------:R-:W-:-:S05]  /*bf40*/  IADD3 R7, R19, -0x1, RZ ;  /* 0xffffffff13077810 */ /* 0x000fca0007ffe0ff */
[----:B------:R2:W3:Y:S02]  /*bf50*/  SHFL.IDX PT, R16, R8, R7, 0x1f ;  /* 0x00001f0708107589 */ /* 0x0004e400000e0000 */
.L_x_164:
[----:B---3--:R-:W-:Y:S01]  /*bf60*/  IMAD R16, R16, UR4, R11 ;  /* 0x0000000410107c24 */ /* 0x008fe2000f8e020b */
[----:B------:R-:W-:Y:S01]  /*bf70*/  IABS R10, R0 ;  /* 0x00000000000a7213 */ /* 0x000fe20000000000 */
[----:B01----:R-:W-:Y:S02]  /*bf80*/  IMAD.MOV R2, RZ, RZ, -R3 ;  /* 0x000000ffff027224 */ /* 0x003fe400078e0a03 */
[----:B------:R-:W-:Y:S01]  /*bf90*/  IMAD.IADD R19, R19, 0x1, R4 ;  /* 0x0000000113137824 */ /* 0x000fe200078e0204 */
[----:B------:R-:W-:Y:S01]  /*bfa0*/  IADD3 R9, -R16, UR6, RZ ;  /* 0x0000000610097c10 */ /* 0x000fe2000fffe1ff */
[----:B--2---:R-:W-:Y:S02]  /*bfb0*/  IMAD R7, R2, R5, RZ ;  /* 0x0000000502077224 */ /* 0x004fe400078e02ff */
[----:B------:R-:W-:Y:S01]  /*bfc0*/  IMAD.MOV.U32 R2, RZ, RZ, RZ ;  /* 0x000000ffff027224 */ /* 0x000fe200078e00ff */
[----:B------:R-:W-:Y:S01]  /*bfd0*/  IABS R8, R9 ;  /* 0x0000000900087213 */ /* 0x000fe20000000000 */
[----:B------:R-:W-:-:S02]  /*bfe0*/  IMAD.MOV R10, RZ, RZ, -R10 ;  /* 0x000000ffff0a7224 */ /* 0x000fc400078e0a0a */
[----:B------:R-:W-:-:S04]  /*bff0*/  IMAD.HI.U32 R2, R3, R7, R2 ;  /* 0x0000000703027227 */ /* 0x000fc800078e0002 */
[----:B------:R-:W-:Y:S02]  /*c000*/  IMAD.MOV.U32 R3, RZ, RZ, R8 ;  /* 0x000000ffff037224 */ /* 0x000fe400078e0008 */
[----:B------:R-:W-:Y:S02]  /*c010*/  IMAD.MOV.U32 R8, RZ, RZ, R10 ;  /* 0x000000ffff087224 */ /* 0x000fe400078e000a */
[----:B------:R-:W-:-:S04]  /*c020*/  IMAD.HI.U32 R2, R2, R3, RZ ;  /* 0x0000000302027227 */ /* 0x000fc800078e00ff */
[----:B------:R-:W-:Y:S01]  /*c030*/  IMAD R8, R2, R8, R3 ;  /* 0x0000000802087224 */ /* 0x000fe200078e0203 */
[----:B------:R-:W-:-:S04]  /*c040*/  LOP3.LUT R3, R9, R0, RZ, 0x3c, !PT ;  /* 0x0000000009037212 */ /* 0x000fc800078e3cff */
[----:B------:R-:W-:-:S13]  /*c050*/  ISETP.GT.U32.AND P0, PT, R5, R8, PT ;  /* 0x000000080500720c */ /* 0x000fda0003f04070 */
[----:B------:R-:W-:Y:S01]  /*c060*/  @!P0 IADD3 R8, R8, -R5, RZ ;  /* 0x8000000508088210 */ /* 0x000fe20007ffe0ff */
[----:B------:R-:W-:-:S03]  /*c070*/  @!P0 VIADD R2, R2, 0x1 ;  /* 0x0000000102028836 */ /* 0x000fc60000000000 */
[----:B------:R-:W-:-:S13]  /*c080*/  ISETP.GE.U32.AND P0, PT, R8, R5, PT ;  /* 0x000000050800720c */ /* 0x000fda0003f06070 */
[----:B------:R-:W-:Y:S01]  /*c090*/  @P0 VIADD R2, R2, 0x1 ;  /* 0x0000000102020836 */ /* 0x000fe20000000000 */
[----:B------:R-:W-:-:S13]  /*c0a0*/  ISETP.GE.AND P0, PT, R3, RZ, PT ;  /* 0x000000ff0300720c */ /* 0x000fda0003f06270 */
[----:B------:R-:W-:Y:S01]  /*c0b0*/  @!P0 IMAD.MOV R2, RZ, RZ, -R2 ;  /* 0x000000ffff028224 */ /* 0x000fe200078e0a02 */
[----:B------:R-:W-:-:S13]  /*c0c0*/  ISETP.NE.AND P0, PT, R0, RZ, PT ;  /* 0x000000ff0000720c */ /* 0x000fda0003f05270 */
[----:B------:R-:W-:-:S05]  /*c0d0*/  @!P0 LOP3.LUT R2, RZ, R0, RZ, 0x33, !PT ;  /* 0x00000000ff028212 */ /* 0x000fca00078e33ff */
[--C-:B------:R-:W-:Y:S02]  /*c0e0*/  IMAD.MOV R17, RZ, RZ, -R2.reuse ;  /* 0x000000ffff117224 */ /* 0x100fe400078e0a02 */
[----:B------:R-:W-:Y:S02]  /*c0f0*/  IMAD.MOV.U32 R18, RZ, RZ, R2 ;  /* 0x000000ffff127224 */ /* 0x000fe400078e0002 */
[----:B------:R-:W-:Y:S01]  /*c100*/  IMAD R17, R0, R17, R9 ;  /* 0x0000001100117224 */ /* 0x000fe200078e0209 */
[----:B------:R-:W-:Y:S06]  /*c110*/  BRA `(.L_x_165) ;  /* 0x00000000000c7947 */ /* 0x000fec0003800000 */
.L_x_160:
[----:B------:R-:W-:Y:S01]  /*c120*/  IMAD.MOV.U32 R17, RZ, RZ, RZ ;  /* 0x000000ffff117224 */ /* 0x000fe200078e00ff */
[----:B------:R-:W-:Y:S01]  /*c130*/  MOV R16, UR6 ;  /* 0x0000000600107c02 */ /* 0x000fe20008000f00 */
[----:B------:R-:W-:-:S07]  /*c140*/  IMAD.MOV.U32 R18, RZ, RZ, RZ ;  /* 0x000000ffff127224 */ /* 0x000fce00078e00ff */
.L_x_165:
[----:B------:R-:W-:Y:S01]  /*c150*/  ISETP.NE.AND P0, PT, R27, RZ, PT ;  /* 0x000000ff1b00720c */ /* 0x000fe20003f05270 */
[----:B------:R0:W-:Y:S01]  /*c160*/  STL [R1+0xc], RZ ;  /* 0x00000cff01007387 */ /* 0x0001e20000100800 */
[----:B------:R-:W-:Y:S02]  /*c170*/  IMAD.MOV.U32 R24, RZ, RZ, 0x1 ;  /* 0x00000001ff187424 */ /* 0x000fe400078e00ff */
[----:B------:R-:W-:-:S09]  /*c180*/  IMAD.MOV.U32 R22, RZ, RZ, RZ ;  /* 0x000000ffff167224 */ /* 0x000fd200078e00ff */
[----:B------:R-:W1:Y:S01]  /*c190*/  @!P0 S2R R3, SR_CgaCtaId ;  /* 0x0000000000038919 */ /* 0x000e620000008800 */
[----:B------:R-:W-:-:S04]  /*c1a0*/  @!P0 MOV R0, 0x400 ;  /* 0x0000040000008802 */ /* 0x000fc80000000f00 */
[----:B-1----:R-:W-:-:S05]  /*c1b0*/  @!P0 LEA R0, R3, R0, 0x18 ;  /* 0x0000000003008211 */ /* 0x002fca00078ec0ff */
[----:B------:R0:W-:Y:S01]  /*c1c0*/  @!P0 STS.128 [R0+0x31cd0], R16 ;  /* 0x031cd01000008388 */ /* 0x0001e20000000c00 */
[----:B------:R-:W-:Y:S06]  /*c1d0*/  BAR.ARV 0x5, 0x1a0 ;  /* 0x0146800000007b1d */ /* 0x000fec0000002000 */
[----:B------:R-:W-:-:S13]  /*c1e0*/  ISETP.GE.AND P0, PT, R19, UR5, PT ;  /* 0x0000000513007c0c */ /* 0x000fda000bf06270 */
[----:B------:R-:W-:Y:S05]  /*c1f0*/  @P0 BRA `(.L_x_166) ;  /* 0x0000003800100947 */ /* 0x000fea0003800000 */
[----:B------:R1:W-:Y:S01]  /*c200*/  STL [R1+0xc], RZ ;  /* 0x00000cff01007387 */ /* 0x0003e20000100800 */
[----:B------:R-:W-:Y:S01]  /*c210*/  IMAD.MOV.U32 R24, RZ, RZ, 0x1 ;  /* 0x00000001ff187424 */ /* 0x000fe200078e00ff */
[----:B------:R-:W-:Y:S01]  /*c220*/  ULDC UR36, c[0x0][0xc] ;  /* 0x0000030000247ab9 */ /* 0x000fe20000000800 */
[----:B------:R-:W-:Y:S01]  /*c230*/  IMAD.MOV.U32 R22, RZ, RZ, RZ ;  /* 0x000000ffff167224 */ /* 0x000fe200078e00ff */
[----:B------:R-:W-:-:S06]  /*c240*/  ULDC.64 UR38, c[0x0][0x198] ;  /* 0x0000660000267ab9 */ /* 0x000fcc0000000a00 */
.L_x_231:
[----:B--2---:R-:W2:Y:S02]  /*c250*/  LDC.64 R28, c[0x0][0xc60] ;  /* 0x00031800ff1c7b82 */ /* 0x004ea40000000a00 */
[----:B--2---:R-:W-:-:S06]  /*c260*/  IMAD.WIDE R28, R19, 0x4, R28 ;  /* 0x00000004131c7825 */ /* 0x004fcc00078e021c */
[----:B------:R-:W2:Y:S01]  /*c270*/  LDG.E R28, desc[UR60][R28.64] ;  /* 0x0000003c1c1c7981 */ /* 0x000ea2000c1e1900 */
[----:B------:R-:W-:Y:S05]  /*c280*/  YIELD ;  /* 0x0000000000007946 */ /* 0x000fea0003800000 */
[----:B------:R-:W-:Y:S01]  /*c290*/  ULDC.64 UR4, c[0x0][0xa28] ;  /* 0x00028a0000047ab9 */ /* 0x000fe20000000a00 */
[----:B------:R-:W-:Y:S01]  /*c2a0*/  IMAD.MOV.U32 R23, RZ, RZ, RZ ;  /* 0x000000ffff177224 */ /* 0x000fe200078e00ff */
[----:B------:R-:W-:-:S04]  /*c2b0*/  ISETP.NE.U32.AND P0, PT, RZ, UR4, PT ;  /* 0x00000004ff007c0c */ /* 0x000fc8000bf05070 */
[----:B------:R-:W-:Y:S02]  /*c2c0*/  ISETP.NE.AND.EX P0, PT, RZ, UR5, PT, P0 ;  /* 0x00000005ff007c0c */ /* 0x000fe4000bf05300 */
[----:B0-----:R-:W-:Y:S02]  /*c2d0*/  MOV R0, RZ ;  /* 0x000000ff00007202 */ /* 0x001fe40000000f00 */
[----:B--2---:R-:W-:-:S09]  /*c2e0*/  SHF.R.S32.HI R5, RZ, 0x1f, R28 ;  /* 0x0000001fff057819 */ /* 0x004fd2000001141c */
[----:B------:R-:W-:-:S04]  /*c2f0*/  @P0 LEA R2, P1, R28, UR4, 0x2 ;  /* 0x000000041c020c11 */ /* 0x000fc8000f8210ff */
[----:B------:R-:W-:Y:S01]  /*c300*/  @P0 LEA.HI.X R3, R28, UR5, R5, 0x2, P1 ;  /* 0x000000051c030c11 */ /* 0x000fe200088f1405 */
[----:B------:R-:W-:-:S04]  /*c310*/  ULDC.64 UR4, c[0x0][0xa00] ;  /* 0x0002800000047ab9 */ /* 0x000fc80000000a00 */
[----:B------:R0:W5:Y:S01]  /*c320*/  @P0 LDG.E R23, desc[UR60][R2.64] ;  /* 0x0000003c02170981 */ /* 0x000162000c1e1900 */
[----:B------:R-:W-:-:S04]  /*c330*/  ISETP.NE.U32.AND P0, PT, RZ, UR4, PT ;  /* 0x00000004ff007c0c */ /* 0x000fc8000bf05070 */
[----:B------:R-:W-:-:S13]  /*c340*/  ISETP.NE.AND.EX P0, PT, RZ, UR5, PT, P0 ;  /* 0x00000005ff007c0c */ /* 0x000fda000bf05300 */
[----:B0-----:R-:W-:-:S04]  /*c350*/  @P0 LEA R2, P1, R28, UR4, 0x2 ;  /* 0x000000041c020c11 */ /* 0x001fc8000f8210ff */
[----:B------:R-:W-:Y:S01]  /*c360*/  @P0 LEA.HI.X R3, R28, UR5, R5, 0x2, P1 ;  /* 0x000000051c030c11 */ /* 0x000fe200088f1405 */
[----:B------:R-:W-:-:S04]  /*c370*/  ULDC.64 UR4, c[0x0][0xa20] ;  /* 0x0002880000047ab9 */ /* 0x000fc80000000a00 */
[----:B------:R-:W2:Y:S01]  /*c380*/  @P0 LDG.E R0, desc[UR60][R2.64] ;  /* 0x0000003c02000981 */ /* 0x000ea2000c1e1900 */
[----:B------:R-:W-:Y:S01]  /*c390*/  ISETP.NE.U32.AND P0, PT, RZ, UR4, PT ;  /* 0x00000004ff007c0c */ /* 0x000fe2000bf05070 */
[----:B------:R-:W-:-:S03]  /*c3a0*/  IMAD.SHL.U32 R6, R28, 0x4, RZ ;  /* 0x000000041c067824 */ /* 0x000fc600078e00ff */
[----:B------:R-:W-:-:S13]  /*c3b0*/  ISETP.NE.AND.EX P0, PT, RZ, UR5, PT, P0 ;  /* 0x00000005ff007c0c */ /* 0x000fda000bf05300 */
[----:B------:R-:W-:Y:S01]  /*c3c0*/  @P0 IADD3 R4, P1, R6, UR4, RZ ;  /* 0x0000000406040c10 */ /* 0x000fe2000ff3e0ff */
[----:B--2---:R0:W-:Y:S04]  /*c3d0*/  STL [R1+0x10], R0 ;  /* 0x0000100001007387 */ /* 0x0041e80000100800 */
[----:B------:R2:W-:Y:S01]  /*c3e0*/  STL [R1], R6 ;  /* 0x0000000601007387 */ /* 0x0005e20000100800 */
[----:B0-----:R-:W-:-:S04]  /*c3f0*/  SHF.L.U64.HI R0, R28, 0x2, R5 ;  /* 0x000000021c007819 */ /* 0x001fc80000010205 */
[----:B------:R-:W-:Y:S01]  /*c400*/  @P0 IADD3.X R5, R0, UR5, RZ, P1, !PT ;  /* 0x0000000500050c10 */ /* 0x000fe20008ffe4ff */
[----:B------:R-:W-:Y:S01]  /*c410*/  ULDC.64 UR4, c[0x0][0xa08] ;  /* 0x0002820000047ab9 */ /* 0x000fe20000000a00 */
[----:B------:R0:W-:Y:S01]  /*c420*/  STL [R1+0x4], R0 ;  /* 0x0000040001007387 */ /* 0x0001e20000100800 */
[----:B------:R-:W-:Y:S01]  /*c430*/  IADD3 R2, P1, R6, UR4, RZ ;  /* 0x0000000406027c10 */ /* 0x000fe2000ff3e0ff */
[----:B--2---:R-:W-:-:S03]  /*c440*/  IMAD.MOV.U32 R6, RZ, RZ, RZ ;  /* 0x000000ffff067224 */ /* 0x004fc600078e00ff */
[----:B------:R-:W-:Y:S02]  /*c450*/  IADD3.X R3, R0, UR5, RZ, P1, !PT ;  /* 0x0000000500037c10 */ /* 0x000fe40008ffe4ff */
[----:B------:R-:W-:-:S04]  /*c460*/  ISETP.NE.U32.AND P1, PT, RZ, UR4, PT ;  /* 0x00000004ff007c0c */ /* 0x000fc8000bf25070 */
[----:B------:R-:W-:Y:S01]  /*c470*/  ISETP.NE.AND.EX P1, PT, RZ, UR5, PT, P1 ;  /* 0x00000005ff007c0c */ /* 0x000fe2000bf25310 */
[----:B------:R-:W-:Y:S02]  /*c480*/  ULDC.64 UR4, c[0x0][0x3f8] ;  /* 0x0000fe0000047ab9 */ /* 0x000fe40000000a00 */
[----:B------:R-:W-:-:S03]  /*c490*/  UISETP.NE.U32.AND UP0, UPT, UR4, URZ, UPT ;  /* 0x0000003f0400728c */ /* 0x000fc6000bf05070 */
[----:B------:R-:W-:Y:S01]  /*c4a0*/  ULDC UR4, c[0x0][0x404] ;  /* 0x0001010000047ab9 */ /* 0x000fe20000000800 */
[----:B------:R-:W-:-:S03]  /*c4b0*/  UISETP.NE.AND.EX UP0, UPT, UR5, URZ, UPT, UP0 ;  /* 0x0000003f0500728c */ /* 0x000fc6000bf05300 */
[----:B------:R-:W-:Y:S01]  /*c4c0*/  ULDC UR5, c[0x0][0x2e0] ;  /* 0x0000b80000057ab9 */ /* 0x000fe20000000800 */
[----:B------:R-:W-:Y:S02]  /*c4d0*/  USEL UR4, UR4, 0x1, UP0 ;  /* 0x0000000104047887 */ /* 0x000fe40008000000 */
[----:B------:R2:W5:Y:S02]  /*c4e0*/  @P1 LDG.E R6, desc[UR60][R2.64] ;  /* 0x0000003c02061981 */ /* 0x000564000c1e1900 */
[----:B------:R-:W-:-:S06]  /*c4f0*/  UIMAD UR4, UR4, UR5, URZ ;  /* 0x00000005040472a4 */ /* 0x000fcc000f8e023f */
[----:B0-----:R-:W-:-:S06]  /*c500*/  IMAD.U32 R0, RZ, RZ, UR4 ;  /* 0x00000004ff007e24 */ /* 0x001fcc000f8e00ff */
[----:B------:R2:W5:Y:S01]  /*c510*/  @P0 LDG.E R0, desc[UR60][R4.64] ;  /* 0x0000003c04000981 */ /* 0x000562000c1e1900 */
[----:B------:R-:W-:Y:S05]  /*c520*/  @P0 BRA `(.L_x_167) ;  /* 0x0000000000100947 */ /* 0x000fea0003800000 */
[----:B------:R-:W-:Y:S05]  /*c530*/  @!P1 BRA `(.L_x_167) ;  /* 0x00000000000c9947 */ /* 0x000fea0003800000 */
[----:B--2---:R-:W2:Y:S04]  /*c540*/  LDG.E R5, desc[UR60][R2.64] ;  /* 0x0000003c02057981 */ /* 0x004ea8000c1e1900 */
[----:B-----5:R-:W2:Y:S02]  /*c550*/  LDG.E R0, desc[UR60][R2.64+0x4] ;  /* 0x0000043c02007981 */ /* 0x020ea4000c1e1900 */
[----:B--2---:R-:W-:-:S07]  /*c560*/  IMAD.IADD R0, R0, 0x1, -R5 ;  /* 0x0000000100007824 */ /* 0x004fce00078e0a05 */
.L_x_167:
[----:B--2--5:R-:W-:Y:S01]  /*c570*/  IMAD.IADD R2, R0, 0x1, -R23 ;  /* 0x0000000100027824 */ /* 0x024fe200078e0a17 */
[----:B------:R-:W-:Y:S01]  /*c580*/  BSSY B6, `(.L_x_168) ;  /* 0x00002b4000067945 */ /* 0x000fe20003800000 */
[----:B------:R-:W-:Y:S02]  /*c590*/  IADD3 R23, R6, R23, RZ ;  /* 0x0000001706177210 */ /* 0x000fe40007ffe0ff */
[C---:B------:R-:W-:Y:S01]  /*c5a0*/  VIADD R0, R2.reuse, 0x8f ;  /* 0x0000008f02007836 */ /* 0x040fe20000000000 */
[----:B------:R0:W-:Y:S01]  /*c5b0*/  STL [R1+0x8], R2 ;  /* 0x0000080201007387 */ /* 0x0001e20000100800 */
[----:B------:R-:W-:Y:S02]  /*c5c0*/  ISETP.GT.AND P0, PT, R2, RZ, PT ;  /* 0x000000ff0200720c */ /* 0x000fe40003f04270 */
[----:B------:R-:W-:-:S05]  /*c5d0*/  IMAD.HI R0, R0, 0x38e38e39, RZ ;  /* 0x38e38e3900007827 */ /* 0x000fca00078e02ff */
[----:B------:R-:W-:-:S04]  /*c5e0*/  SHF.R.U32.HI R29, RZ, 0x1f, R0 ;  /* 0x0000001fff1d7819 */ /* 0x000fc80000011600 */
[----:B------:R-:W-:Y:S02]  /*c5f0*/  LEA.HI.SX32 R29, R0, R29, 0x1b ;  /* 0x0000001d001d7211 */ /* 0x000fe400078fdaff */
[----:B0-----:R-:W-:Y:S05]  /*c600*/  @P0 BRA `(.L_x_169) ;  /* 0x00000000003c0947 */ /* 0x001fea0003800000 */
[----:B------:R-:W-:-:S13]  /*c610*/  ISETP.NE.AND P1, PT, R27, RZ, PT ;  /* 0x000000ff1b00720c */ /* 0x000fda0003f25270 */
[----:B------:R-:W-:Y:S05]  /*c620*/  @P1 BRA `(.L_x_170) ;  /* 0x0000002800a41947 */ /* 0x000fea0003800000 */
[----:B------:R-:W0:Y:S01]  /*c630*/  S2R R7, SR_LANEID ;  /* 0x0000000000077919 */ /* 0x000e220000000000 */
[----:B------:R-:W-:Y:S01]  /*c640*/  VOTEU.ANY UR4, UPT, PT ;  /* 0x0000000000047886 */ /* 0x000fe200038e0100 */
[----:B------:R-:W2:Y:S01]  /*c650*/  LDC.64 R2, c[0x0][0xc38] ;  /* 0x00030e00ff027b82 */ /* 0x000ea20000000a00 */
[----:B------:R-:W0:Y:S08]  /*c660*/  FLO.U32 R0, UR4 ;  /* 0x0000000400007d00 */ /* 0x000e3000080e0000 */
[----:B------:R-:W2:Y:S01]  /*c670*/  POPC R5, UR4 ;  /* 0x0000000400057d09 */ /* 0x000ea20008000000 */
[----:B0-----:R-:W-:-:S13]  /*c680*/  ISETP.EQ.U32.AND P0, PT, R0, R7, PT ;  /* 0x000000070000720c */ /* 0x001fda0003f02070 */
[----:B--2---:R-:W2:Y:S01]  /*c690*/  @P0 ATOMG.E.ADD.STRONG.GPU PT, R3, desc[UR60][R2.64], R5 ;  /* 0x00000005020309a8 */ /* 0x004ea200081ee1fc */
[----:B------:R-:W0:Y:S02]  /*c6a0*/  S2R R4, SR_LTMASK ;  /* 0x0000000000047919 */ /* 0x000e240000003900 */
[----:B0-----:R-:W-:-:S04]  /*c6b0*/  LOP3.LUT R4, R4, UR4, RZ, 0xc0, !PT ;  /* 0x0000000404047c12 */ /* 0x001fc8000f8ec0ff */
[----:B------:R-:W0:Y:S01]  /*c6c0*/  POPC R7, R4 ;  /* 0x0000000400077309 */ /* 0x000e220000000000 */
[----:B--2---:R-:W0:Y:S02]  /*c6d0*/  SHFL.IDX PT, R0, R3, R0, 0x1f ;  /* 0x00001f0003007589 */ /* 0x004e2400000e0000 */
[----:B0-----:R-:W-:Y:S01]  /*c6e0*/  IADD3 R16, R0, UR36, R7 ;  /* 0x0000002400107c10 */ /* 0x001fe2000fffe007 */
[----:B------:R-:W-:Y:S06]  /*c6f0*/  BRA `(.L_x_170) ;  /* 0x0000002800707947 */ /* 0x000fec0003800000 */
.L_x_169:
[----:B------:R-:W0:Y:S01]  /*c700*/  S2R R3, SR_CgaCtaId ;  /* 0x0000000000037919 */ /* 0x000e220000008800 */
[----:B------:R-:W-:-:S04]  /*c710*/  MOV R26, 0x400 ;  /* 0x00000400001a7802 */ /* 0x000fc80000000f00 */
[----:B0-----:R-:W-:-:S05]  /*c720*/  LEA R26, R3, R26, 0x18 ;  /* 0x0000001a031a7211 */ /* 0x001fca00078ec0ff */
[----:B------:R-:W-:-:S05]  /*c730*/  VIADD R0, R26, 0x16a00 ;  /* 0x00016a001a007836 */ /* 0x000fca0000000000 */
[----:B------:R-:W-:-:S13]  /*c740*/  LOP3.LUT P0, RZ, R0, 0x1bf, RZ, 0xc0, !PT ;  /* 0x000001bf00ff7812 */ /* 0x000fda000780c0ff */
[----:B------:R-:W-:Y:S05]  /*c750*/  @!P0 BRA `(.L_x_171) ;  /* 0x0000000000408947 */ /* 0x000fea0003800000 */
[----:B------:R-:W-:Y:S01]  /*c760*/  MOV R2, 0x0 ;  /* 0x0000000000027802 */ /* 0x000fe20000000f00 */
[----:B------:R-:W-:Y:S01]  /*c770*/  ULDC.64 UR6, c[0x4][0xa8] ;  /* 0x01002a0000067ab9 */ /* 0x000fe20000000a00 */
[----:B------:R-:W-:Y:S01]  /*c780*/  ULDC.64 UR8, c[0x4][0xb0] ;  /* 0x01002c0000087ab9 */ /* 0x000fe20000000a00 */
[----:B------:R-:W-:Y:S01]  /*c790*/  ULDC.64 UR4, c[0x4][0x8] ;  /* 0x0100020000047ab9 */ /* 0x000fe20000000a00 */
[----:B------:R-:W-:Y:S01]  /*c7a0*/  IMAD.U32 R4, RZ, RZ, UR6 ;  /* 0x00000006ff047e24 */ /* 0x000fe2000f8e00ff */
[----:B------:R-:W-:Y:S01]  /*c7b0*/  MOV R11, UR5 ;  /* 0x00000005000b7c02 */ /* 0x000fe20008000f00 */
[----:B------:R-:W0:Y:S01]  /*c7c0*/  LDC.64 R2, c[0x4][R2] ;  /* 0x0100000002027b82 */ /* 0x000e220000000a00 */
[----:B------:R-:W-:Y:S02]  /*c7d0*/  IMAD.U32 R5, RZ, RZ, UR7 ;  /* 0x00000007ff057e24 */ /* 0x000fe4000f8e00ff */
[----:B------:R-:W-:Y:S02]  /*c7e0*/  IMAD.U32 R6, RZ, RZ, UR8 ;  /* 0x00000008ff067e24 */ /* 0x000fe4000f8e00ff */
[----:B------:R-:W-:-:S02]  /*c7f0*/  IMAD.U32 R7, RZ, RZ, UR9 ;  /* 0x00000009ff077e24 */ /* 0x000fc4000f8e00ff */
[----:B------:R-:W-:Y:S02]  /*c800*/  IMAD.U32 R10, RZ, RZ, UR4 ;  /* 0x00000004ff0a7e24 */ /* 0x000fe4000f8e00ff */
[----:B------:R-:W-:Y:S02]  /*c810*/  IMAD.MOV.U32 R8, RZ, RZ, 0x70 ;  /* 0x00000070ff087424 */ /* 0x000fe400078e00ff */
[----:B------:R-:W-:Y:S02]  /*c820*/  IMAD.MOV.U32 R12, RZ, RZ, 0x1 ;  /* 0x00000001ff0c7424 */ /* 0x000fe400078e00ff */
[----:B------:R-:W-:-:S07]  /*c830*/  IMAD.MOV.U32 R13, RZ, RZ, RZ ;  /* 0x000000ffff0d7224 */ /* 0x000fce00078e00ff */
[----:B------:R-:W-:-:S07]  /*c840*/  LEPC R20, `(.L_x_171) ;  /* 0x000000001014794e */ /* 0x000fce0000000000 */
[----:B01----:R-:W-:Y:S05]  /*c850*/  CALL.ABS.NOINC R2 ;  /* 0x0000000002007343 */ /* 0x003fea0003c00000 */
.L_x_171:
        /* <DEDUP_REMOVED lines=10> */
[----:B------:R-:W-:Y:S02]  /*c900*/  IMAD.U32 R5, RZ, RZ, UR7 ;  /* 0x00000007ff057e24 */ /* 0x000fe4000f8e00ff */
[----:B------:R-:W-:Y:S02]  /*c910*/  IMAD.U32 R7, RZ, RZ, UR9 ;  /* 0x00000009ff077e24 */ /* 0x000fe4000f8e00ff */
[----:B------:R-:W-:-:S02]  /*c920*/  IMAD.U32 R10, RZ, RZ, UR4 ;  /* 0x00000004ff0a7e24 */ /* 0x000fc4000f8e00ff */
[----:B------:R-:W-:Y:S02]  /*c930*/  IMAD.U32 R11, RZ, RZ, UR5 ;  /* 0x00000005ff0b7e24 */ /* 0x000fe4000f8e00ff */
[----:B------:R-:W-:Y:S02]  /*c940*/  IMAD.MOV.U32 R8, RZ, RZ, 0x70 ;  /* 0x00000070ff087424 */ /* 0x000fe400078e00ff */
[----:B------:R-:W-:Y:S02]  /*c950*/  IMAD.MOV.U32 R12, RZ, RZ, 0x1 ;  /* 0x00000001ff0c7424 */ /* 0x000fe400078e00ff */
[----:B0-----:R-:W-:-:S07]  /*c960*/  IMAD.MOV.U32 R13, RZ, RZ, RZ ;  /* 0x000000ffff0d7224 */ /* 0x001fce00078e00ff */
[----:B------:R-:W-:-:S07]  /*c970*/  LEPC R20, `(.L_x_173) ;  /* 0x000000001014794e */ /* 0x000fce0000000000 */
[----:B-12---:R-:W-:Y:S05]  /*c980*/  CALL.ABS.NOINC R2 ;  /* 0x0000000002007343 */ /* 0x006fea0003c00000 */
.L_x_173:
[----:B------:R-:W-:Y:S01]  /*c990*/  MOV R2, 0x0 ;  /* 0x0000000000027802 */ /* 0x000fe20000000f00 */
[----:B------:R-:W-:Y:S01]  /*c9a0*/  ULDC.64 UR6, c[0x4][0xa8] ;  /* 0x01002a0000067ab9 */ /* 0x000fe20000000a00 */
[----:B------:R-:W-:Y:S01]  /*c9b0*/  ULDC.64 UR8, c[0x4][0xb0] ;  /* 0x01002c0000087ab9 */ /* 0x000fe20000000a00 */
[----:B------:R-:W-:Y:S01]  /*c9c0*/  ULDC.64 UR4, c[0x4][0x18] ;  /* 0x0100060000047ab9 */ /* 0x000fe20000000a00 */
[----:B------:R-:W-:Y:S01]  /*c9d0*/  MOV R4, UR6 ;  /* 0x0000000600047c02 */ /* 0x000fe20008000f00 */
[----:B------:R-:W-:Y:S01]  /*c9e0*/  IMAD.U32 R5, RZ, RZ, UR7 ;  /* 0x00000007ff057e24 */ /* 0x000fe2000f8e00ff */
[----:B------:R-:W0:Y:S01]  /*c9f0*/  LDC.64 R2, c[0x4][R2] ;  /* 0x0100000002027b82 */ /* 0x000e220000000a00 */
        /* <DEDUP_REMOVED lines=8> */
[----:B0-----:R-:W-:Y:S05]  /*ca80*/  CALL.ABS.NOINC R2 ;  /* 0x0000000002007343 */ /* 0x001fea0003c00000 */
.L_x_172:
[----:B------:R-:W2:Y:S01]  /*ca90*/  LDL.LU R2, [R1] ;  /* 0x0000000001027983 */ /* 0x000ea20000300800 */
[----:B------:R-:W-:Y:S01]  /*caa0*/  ULDC.64 UR4, c[0x0][0x9f8] ;  /* 0x00027e0000047ab9 */ /* 0x000fe20000000a00 */
[----:B------:R-:W0:Y:S02]  /*cab0*/  LDC R0, c[0x0][0x428] ;  /* 0x00010a00ff007b82 */ /* 0x000e240000000800 */
[----:B------:R-:W3:Y:S04]  /*cac0*/  LDL.LU R21, [R1+0x4] ;  /* 0x0000040001157983 */ /* 0x000ee80000300800 */
[----:B------:R-:W4:Y:S01]  /*cad0*/  LDL.LU R20, [R1+0x10] ;  /* 0x0000100001147983 */ /* 0x000f220000300800 */
[----:B------:R-:W-:Y:S01]  /*cae0*/  ISETP.NE.U32.AND P0, PT, RZ, UR4, PT ;  /* 0x00000004ff007c0c */ /* 0x000fe2000bf05070 */
[----:B------:R-:W-:-:S03]  /*caf0*/  IMAD.MOV.U32 R6, RZ, RZ, R28 ;  /* 0x000000ffff067224 */ /* 0x000fc600078e001c */
[----:B------:R-:W-:Y:S02]  /*cb00*/  ISETP.NE.AND.EX P0, PT, RZ, UR5, PT, P0 ;  /* 0x00000005ff007c0c */ /* 0x000fe4000bf05300 */
[----:B------:R-:W-:-:S13]  /*cb10*/  ISETP.NE.AND P6, PT, R27, RZ, PT ;  /* 0x000000ff1b00720c */ /* 0x000fda0003fc5270 */
[----:B------:R-:W-:-:S05]  /*cb20*/  VOTEU.ALL UP1, P6 ;  /* 0x00000000003f7886 */ /* 0x000fca0003020000 */
[----:B------:R-:W-:-:S04]  /*cb30*/  @!UP1 UIADD3 UR8, UP0, UR38, 0x270, URZ ;  /* 0x0000027026089890 */ /* 0x000fc8000ff1e03f */
[----:B------:R-:W-:-:S03]  /*cb40*/  @!UP1 UIADD3.X UR9, URZ, UR39, URZ, UP0, !UPT ;  /* 0x000000273f099290 */ /* 0x000fc600087fe43f */
[----:B------:R-:W-:Y:S01]  /*cb50*/  VOTEU.ALL UP0, P6 ;  /* 0x00000000003f7886 */ /* 0x000fe20003000000 */
[----:B--2---:R-:W-:-:S04]  /*cb60*/  @P0 IADD3 R2, P1, R2, UR4, RZ ;  /* 0x0000000402020c10 */ /* 0x004fc8000ff3e0ff */
[----:B---3--:R-:W-:Y:S01]  /*cb70*/  @P0 IADD3.X R3, R21, UR5, RZ, P1, !PT ;  /* 0x0000000515030c10 */ /* 0x008fe20008ffe4ff */
[----:B------:R-:W-:-:S04]  /*cb80*/  ULDC.64 UR4, c[0x0][0xa00] ;  /* 0x0002800000047ab9 */ /* 0x000fc80000000a00 */
[----:B------:R2:W5:Y:S01]  /*cb90*/  @P0 LDG.E R6, desc[UR60][R2.64] ;  /* 0x0000003c02060981 */ /* 0x000562000c1e1900 */
[----:B0-----:R-:W-:Y:S01]  /*cba0*/  ISETP.NE.AND P0, PT, R0, 0x1, PT ;  /* 0x000000010000780c */ /* 0x001fe20003f05270 */
[----:B------:R-:W-:Y:S01]  /*cbb0*/  IMAD.MOV.U32 R0, RZ, RZ, R18 ;  /* 0x000000ffff007224 */ /* 0x000fe200078e0012 */
[----:B------:R-:W-:Y:S01]  /*cbc0*/  PLOP3.LUT P1, PT, P6, PT, PT, 0x8, 0x0 ;  /* 0x000000000000781c */ /* 0x000fe2000372e170 */
[----:B----4-:R-:W-:-:S10]  /*cbd0*/  IMAD R17, R17, 0xc0, R20 ;  /* 0x000000c011117824 */ /* 0x010fd400078e0214 */
[----:B------:R-:W0:Y:S08]  /*cbe0*/  @P0 LDC R5, c[0x0][0x42c] ;  /* 0x00010b00ff050b82 */ /* 0x000e300000000800 */
[----:B------:R-:W3:Y:S01]  /*cbf0*/  @P0 LDC R7, c[0x0][0x430] ;  /* 0x00010c00ff070b82 */ /* 0x000ee20000000800 */
[----:B0-----:R-:W-:-:S05]  /*cc00*/  @P0 IMAD.HI.U32 R4, R18, R5, RZ ;  /* 0x0000000512040227 */ /* 0x001fca00078e00ff */
[----:B---3--:R-:W-:Y:S02]  /*cc10*/  @P0 SHF.R.U32.HI R0, RZ, R7, R4 ;  /* 0x00000007ff000219 */ /* 0x008fe40000011604 */
[----:B------:R-:W-:-:S04]  /*cc20*/  ISETP.NE.U32.AND P0, PT, RZ, UR4, PT ;  /* 0x00000004ff007c0c */ /* 0x000fc8000bf05070 */
[----:B------:R-:W-:-:S04]  /*cc30*/  ISETP.NE.AND.EX P0, PT, RZ, UR5, PT, P0 ;  /* 0x00000005ff007c0c */ /* 0x000fc8000bf05300 */
[----:B--2---:R-:W-:-:S09]  /*cc40*/  SEL R9, R28, RZ, !P0 ;  /* 0x000000ff1c097207 */ /* 0x004fd20004000000 */
.L_x_174:
        /* <DEDUP_REMOVED lines=9> */
[----:B0-----:R-:W-:Y:S05]  /*cce0*/  @P1 BRA.U.ANY `(.L_x_174) ;  /* 0xfffffffd00d81947 */ /* 0x001fea000393ffff */
[----:B------:R-:W-:Y:S01]  /*ccf0*/  ISETP.NE.AND P2, PT, R27, RZ, PT ;  /* 0x000000ff1b00720c */ /* 0x000fe20003f45270 */
[----:B------:R-:W-:-:S03]  /*cd00*/  UMOV UR4, 0x20 ;  /* 0x0000002000047882 */ /* 0x000fc60000000000 */
[----:B------:R-:W-:-:S09]  /*cd10*/  PLOP3.LUT P1, PT, P2, PT, PT, 0x8, 0x0 ;  /* 0x000000000000781c */ /* 0x000fd2000172e170 */
[----:B------:R-:W-:-:S05]  /*cd20*/  VOTEU.ALL UP0, P2 ;  /* 0x00000000003f7886 */ /* 0x000fca0001000000 */
.L_x_175:
        /* <DEDUP_REMOVED lines=13> */
.L_x_176:
        /* <DEDUP_REMOVED lines=9> */
[----:B------:R-:W0:Y:S01]  /*ce90*/  LDC.64 R2, c[0x0][0x3f8] ;  /* 0x0000fe00ff027b82 */ /* 0x000e220000000a00 */
[----:B------:R-:W-:Y:S02]  /*cea0*/  ULDC.64 UR4, c[0x0][0xa08] ;  /* 0x0002820000047ab9 */ /* 0x000fe40000000a00 */
[----:B0-----:R-:W-:Y:S01]  /*ceb0*/  LOP3.LUT P0, RZ, R2, UR4, RZ, 0xfc, !PT ;  /* 0x0000000402ff7c12 */ /* 0x001fe2000f80fcff */
[----:B------:R-:W-:-:S03]  /*cec0*/  UMOV UR4, 0xffffffff ;  /* 0xffffffff00047882 */ /* 0x000fc60000000000 */
[----:B------:R-:W-:-:S04]  /*ced0*/  LOP3.LUT P0, RZ, R3, UR5, RZ, 0xfc, P0 ;  /* 0x0000000503ff7c12 */ /* 0x000fc8000800fcff */
[----:B-----5:R-:W-:Y:S01]  /*cee0*/  SEL R7, R6, RZ, !P0 ;  /* 0x000000ff06077207 */ /* 0x020fe20004000000 */
[----:B------:R-:W-:Y:S08]  /*cef0*/  BRA.DIV UR4, `(.L_x_177) ;  /* 0x00000032042c7947 */ /* 0x000ff0000b800000 */
.L_x_247:
[----:B------:R-:W-:Y:S01]  /*cf00*/  UMOV UR4, 0xffffffff ;  /* 0xffffffff00047882 */ /* 0x000fe20000000000 */
[----:B------:R-:W-:Y:S01]  /*cf10*/  SHF.R.S32.HI R8, RZ, 0x1f, R6 ;  /* 0x0000001fff087819 */ /* 0x000fe20000011406 */
[----:B------:R-:W-:Y:S01]  /*cf20*/  VIADD R10, R29, 0xffffffff ;  /* 0xffffffff1d0a7836 */ /* 0x000fe20000000000 */
[----:B------:R-:W-:Y:S06]  /*cf30*/  BRA.DIV UR4, `(.L_x_178) ;  /* 0x0000003204507947 */ /* 0x000fec000b800000 */
[----:B------:R-:W-:-:S13]  /*cf40*/  ELECT P6, URZ, PT ;  /* 0x00000000003f782f */ /* 0x000fda00038c0000 */
.L_x_250:
[----:B------:R-:W-:Y:S05]  /*cf50*/  @!P6 BRA `(.L_x_179) ;  /* 0x0000000000fce947 */ /* 0x000fea0003800000 */
[----:B------:R-:W-:Y:S01]  /*cf60*/  ISETP.NE.U32.AND P0, PT, R2, RZ, PT ;  /* 0x000000ff0200720c */ /* 0x000fe20003f05070 */
[----:B------:R-:W-:-:S03]  /*cf70*/  IMAD.MOV.U32 R25, RZ, RZ, R10 ;  /* 0x000000ffff197224 */ /* 0x000fc600078e000a */
[----:B------:R-:W-:-:S13]  /*cf80*/  ISETP.NE.AND.EX P0, PT, R3, RZ, PT, P0 ;  /* 0x000000ff0300720c */ /* 0x000fda0003f05300 */
[----:B------:R-:W-:Y:S05]  /*cf90*/  @!P0 BRA `(.L_x_180) ;  /* 0x0000000000488947 */ /* 0x000fea0003800000 */
[----:B------:R-:W0:Y:S01]  /*cfa0*/  LDC R25, c[0x0][0x41c] ;  /* 0x00010700ff197b82 */ /* 0x000e220000000800 */
[----:B------:R-:W-:Y:S01]  /*cfb0*/  IMAD.MOV.U32 R7, RZ, RZ, R10 ;  /* 0x000000ffff077224 */ /* 0x000fe200078e000a */
[----:B------:R-:W-:Y:S02]  /*cfc0*/  ULDC.64 UR4, c[0x0][0x408] ;  /* 0x0001020000047ab9 */ /* 0x000fe40000000a00 */
[----:B------:R-:W-:-:S04]  /*cfd0*/  IMAD R11, R8, UR4, RZ ;  /* 0x00000004080b7c24 */ /* 0x000fc8000f8e02ff */
[----:B------:R-:W-:Y:S01]  /*cfe0*/  IMAD R11, R6, UR5, R11 ;  /* 0x00000005060b7c24 */ /* 0x000fe2000f8e020b */
[----:B0-----:R-:W-:-:S13]  /*cff0*/  ISETP.NE.AND P0, PT, R25, 0x1, PT ;  /* 0x000000011900780c */ /* 0x001fda0003f05270 */
[----:B------:R-:W0:Y:S02]  /*d000*/  @P0 LDC.64 R4, c[0x0][0x420] ;  /* 0x00010800ff040b82 */ /* 0x000e240000000a00 */
[----:B0-----:R-:W-:-:S05]  /*d010*/  @P0 IMAD.HI.U32 R4, R10, R4, RZ ;  /* 0x000000040a040227 */ /* 0x001fca00078e00ff */
[----:B------:R-:W-:-:S04]  /*d020*/  @P0 SHF.R.U32.HI R7, RZ, R5, R4 ;  /* 0x00000005ff070219 */ /* 0x000fc80000011604 */
[----:B------:R-:W-:Y:S02]  /*d030*/  SHF.R.S32.HI R5, RZ, 0x1f, R7 ;  /* 0x0000001fff057819 */ /* 0x000fe40000011407 */
[----:B------:R-:W-:-:S05]  /*d040*/  MOV R4, R7 ;  /* 0x0000000700047202 */ /* 0x000fca0000000f00 */
[----:B------:R-:W-:-:S04]  /*d050*/  IMAD.WIDE.U32 R4, R6, UR4, R4 ;  /* 0x0000000406047c25 */ /* 0x000fc8000f8e0004 */
[----:B------:R-:W-:Y:S01]  /*d060*/  IMAD.IADD R5, R5, 0x1, R11 ;  /* 0x0000000105057824 */ /* 0x000fe200078e020b */
[----:B------:R-:W-:-:S04]  /*d070*/  LEA R12, P0, R4, R2, 0x2 ;  /* 0x00000002040c7211 */ /* 0x000fc800078010ff */
[----:B------:R-:W-:Y:S01]  /*d080*/  LEA.HI.X R13, R4, R3, R5, 0x2, P0 ;  /* 0x00000003040d7211 */ /* 0x000fe200000f1405 */
[----:B------:R-:W-:-:S04]  /*d090*/  IMAD.MOV R4, RZ, RZ, -R7 ;  /* 0x000000ffff047224 */ /* 0x000fc800078e0a07 */
[----:B------:R0:W5:Y:S01]  /*d0a0*/  LDG.E R7, desc[UR60][R12.64] ;  /* 0x0000003c0c077981 */ /* 0x000162000c1e1900 */
[----:B------:R-:W-:-:S07]  /*d0b0*/  IMAD R25, R25, R4, R10 ;  /* 0x0000000419197224 */ /* 0x000fce00078e020a */
.L_x_180:
[----:B------:R-:W-:Y:S01]  /*d0c0*/  IMAD R5, R22, 0x8, R26 ;  /* 0x0000000816057824 */ /* 0x000fe200078e021a */
[----:B------:R-:W-:-:S04]  /*d0d0*/  SHF.L.U32 R4, R24, 0x1f, RZ ;  /* 0x0000001f18047819 */ /* 0x000fc800000006ff */
[----:B------:R-:W2:Y:S02]  /*d0e0*/  SYNCS.PHASECHK.TRANS64.TRYWAIT P0, [R5+URZ+0x31c40], R4 ;  /* 0x031c4004050075a7 */ /* 0x000ea4000800017f */
[----:B--2---:R-:W-:Y:S05]  /*d0f0*/  @!P0 BRA `(.L_x_181) ;  /* 0x0000003000008947 */ /* 0x004fea0003800000 */
.L_x_251:
[----:B------:R-:W3:Y:S02]  /*d100*/  S2R R11, SR_TID.X ;  /* 0x00000000000b7919 */ /* 0x000ee40000002100 */
[----:B---3--:R-:W-:-:S04]  /*d110*/  LOP3.LUT R11, R11, 0x7f, RZ, 0xc0, !PT ;  /* 0x0000007f0b0b7812 */ /* 0x008fc800078ec0ff */
[----:B------:R-:W-:-:S13]  /*d120*/  ISETP.NE.AND P0, PT, R11, RZ, PT ;  /* 0x000000ff0b00720c */ /* 0x000fda0003f05270 */
[----:B------:R-:W-:Y:S05]  /*d130*/  @P0 BRA `(.L_x_182) ;  /* 0x0000000000140947 */ /* 0x000fea0003800000 */
[----:B------:R-:W-:Y:S01]  /*d140*/  ISETP.NE.AND P1, PT, R27, RZ, PT ;  /* 0x000000ff1b00720c */ /* 0x000fe20003f25270 */
[----:B--2---:R-:W-:-:S04]  /*d150*/  IMAD.MOV.U32 R4, RZ, RZ, 0x6c00 ;  /* 0x00006c00ff047424 */ /* 0x004fc800078e00ff */
[----:B------:R3:W-:Y:S08]  /*d160*/  SYNCS.ARRIVE.TRANS64 RZ, [R5+URZ+0x31c30], R4 ;  /* 0x031c300405ff79a7 */ /* 0x0007f0000800003f */
[----:B------:R-:W-:Y:S05]  /*d170*/  @!P1 BRA `(.L_x_182) ;  /* 0x0000000000049947 */ /* 0x000fea0003800000 */
[----:B------:R-:W-:Y:S01]  /*d180*/  BPT.TRAP 0x1 ;  /* 0x000000040000795c */ /* 0x000fe20000300000 */
.L_x_182:
[----:B--23--:R-:W-:Y:S01]  /*d190*/  IMAD R4, R22, 0x6c00, R26 ;  /* 0x00006c0016047824 */ /* 0x00cfe200078e021a */
[----:B------:R-:W-:Y:S01]  /*d1a0*/  R2UR UR11, R25 ;  /* 0x00000000190b72ca */ /* 0x000fe200000e0000 */
[----:B------:R-:W-:Y:S01]  /*d1b0*/  UIADD3 UR4, UP0, UR38, 0x370, URZ ;  /* 0x0000037026047890 */ /* 0x000fe2000ff1e03f */
[----:B------:R-:W-:Y:S01]  /*d1c0*/  R2UR UR5, R23 ;  /* 0x00000000170572ca */ /* 0x000fe200000e0000 */
[----:B------:R-:W-:Y:S01]  /*d1d0*/  UMOV UR10, URZ ;  /* 0x0000003f000a7c82 */ /* 0x000fe20008000000 */
[----:B------:R-:W-:Y:S01]  /*d1e0*/  R2UR UR9, R5 ;  /* 0x00000000050972ca */ /* 0x000fe200000e0000 */
[----:B------:R-:W-:Y:S01]  /*d1f0*/  UMOV UR6, 0x0 ;  /* 0x0000000000067882 */ /* 0x000fe20000000000 */
[----:B------:R-:W-:Y:S01]  /*d200*/  R2UR UR8, R4 ;  /* 0x00000000040872ca */ /* 0x000fe200000e0000 */
[----:B------:R-:W-:Y:S01]  /*d210*/  UMOV UR7, 0x14f00000 ;  /* 0x14f0000000077882 */ /* 0x000fe20000000000 */
[----:B------:R-:W-:Y:S01]  /*d220*/  R2UR UR12, R0 ;  /* 0x00000000000c72ca */ /* 0x000fe200000e0000 */
[----:B------:R-:W-:Y:S01]  /*d230*/  UMOV UR16, 0x20 ;  /* 0x0000002000107882 */ /* 0x000fe20000000000 */
[----:B-----5:R-:W-:-:S05]  /*d240*/  R2UR UR13, R7 ;  /* 0x00000000070d72ca */ /* 0x020fca00000e0000 */
[----:B------:R-:W-:Y:S02]  /*d250*/  UIMAD UR11, UR11, 0x90, UR5 ;  /* 0x000000900b0b78a4 */ /* 0x000fe4000f8e0205 */
[----:B------:R-:W-:Y:S02]  /*d260*/  UIADD3 UR9, UR9, 0x31c30, URZ ;  /* 0x00031c3009097890 */ /* 0x000fe4000fffe03f */
[----:B------:R-:W-:Y:S02]  /*d270*/  UIADD3 UR14, UR8, 0x16a00, URZ ;  /* 0x00016a00080e7890 */ /* 0x000fe4000fffe03f */
[----:B------:R-:W-:Y:S02]  /*d280*/  UIADD3.X UR5, URZ, UR39, URZ, UP0, !UPT ;  /* 0x000000273f057290 */ /* 0x000fe400087fe43f */
        /* <DEDUP_REMOVED lines=12> */
.L_x_179:
[----:B------:R-:W2:Y:S01]  /*d350*/  LDL.LU R11, [R1+0xc] ;  /* 0x00000c00010b7983 */ /* 0x000ea20000300800 */
[----:B------:R-:W-:Y:S05]  /*d360*/  WARPSYNC.ALL ;  /* 0x0000000000007948 */ /* 0x000fea0003800000 */
        /* <DEDUP_REMOVED lines=15> */
[----:B------:R-:W-:Y:S01]  /*d460*/  BAR.SYNC.DEFER_BLOCKING 0x8, 0x1a0 ;  /* 0x0206800000007b1d */ /* 0x000fe20000010000 */
[----:B------:R-:W-:Y:S01]  /*d470*/  UIADD3 UR9, UR24, 0x31c00, URZ ;  /* 0x00031c0018097890 */ /* 0x000fe2000fffe03f */
[----:B------:R-:W-:Y:S01]  /*d480*/  @P0 R2UR UR19, R17 ;  /* 0x00000000111302ca */ /* 0x000fe200000e0000 */
[----:B------:R-:W-:-:S03]  /*d490*/  UIADD3 UR16, UR24, 0x10a00, URZ ;  /* 0x00010a0018107890 */ /* 0x000fc6000fffe03f */
[----:B------:R-:W-:Y:S01]  /*d4a0*/  UMOV UR15, 0x12f00000 ;  /* 0x12f00000000f7882 */ /* 0x000fe20000000000 */
[----:B------:R-:W-:Y:S01]  /*d4b0*/  UMOV UR18, 0x20 ;  /* 0x0000002000127882 */ /* 0x000fe20000000000 */
[----:B------:R-:W-:Y:S01]  /*d4c0*/  UMOV UR17, UR9 ;  /* 0x0000000900117c82 */ /* 0x000fe20008000000 */
[----:B------:R-:W-:Y:S01]  /*d4d0*/  UMOV UR22, 0x0 ;  /* 0x0000000000167882 */ /* 0x000fe20000000000 */
[----:B------:R-:W-:Y:S01]  /*d4e0*/  UMOV UR23, 0x12f00000 ;  /* 0x12f0000000177882 */ /* 0x000fe20000000000 */
[----:B------:R-:W-:Y:S01]  /*d4f0*/  BSSY B0, `(.L_x_183) ;  /* 0x0000012000007945 */ /* 0x000fe20003800000 */
[----:B------:R3:W-:Y:S01]  /*d500*/  @P0 SYNCS.ARRIVE.TRANS64 RZ, [R26+URZ+0x31c00], R5 ;  /* 0x031c00051aff09a7 */ /* 0x0007e2000800003f */
[----:B------:R4:W-:Y:S02]  /*d510*/  UTMALDG.4D [UR8], [UR4], desc[UR6] ;  /* 0x00000608040075b4 */ /* 0x0009e40008019000 */
[----:B------:R0:W-:Y:S01]  /*d520*/  UTMALDG.4D [UR16], [UR4], desc[UR14] ;  /* 0x00000e10040075b4 */ /* 0x0001e20008019000 */
[----:B----4-:R-:W-:Y:S01]  /*d530*/  @P0 R2UR UR13, R9 ;  /* 0x00000000090d02ca */ /* 0x010fe200000e0000 */
[----:B------:R-:W-:Y:S01]  /*d540*/  UIADD3 UR8, UR24, 0x13a00, URZ ;  /* 0x00013a0018087890 */ /* 0x000fe2000fffe03f */
[----:B------:R-:W-:Y:S01]  /*d550*/  @P0 R2UR UR12, R18 ;  /* 0x00000000120c02ca */ /* 0x000fe200000e0000 */
[----:B------:R-:W-:Y:S01]  /*d560*/  UMOV UR10, 0x40 ;  /* 0x00000040000a7882 */ /* 0x000fe20000000000 */
[----:B------:R-:W-:-:S13]  /*d570*/  @P0 R2UR UR11, R17 ;  /* 0x00000000110b02ca */ /* 0x000fda00000e0000 */
[----:B------:R0:W-:Y:S01]  /*d580*/  UTMALDG.4D [UR8], [UR4], desc[UR22] ;  /* 0x00001608040075b4 */ /* 0x0001e20008019000 */
[----:B--2---:R-:W-:-:S05]  /*d590*/  VIADD R11, R11, 0x1 ;  /* 0x000000010b0b7836 */ /* 0x004fca0000000000 */
[----:B------:R-:W-:Y:S01]  /*d5a0*/  LEA.HI R4, R11, R11, RZ, 0x1 ;  /* 0x0000000b0b047211 */ /* 0x000fe200078f08ff */
[----:B------:R0:W-:Y:S03]  /*d5b0*/  STL [R1+0xc], R11 ;  /* 0x00000c0b01007387 */ /* 0x0001e60000100800 */
[----:B------:R-:W-:-:S04]  /*d5c0*/  LOP3.LUT R4, R4, 0xfffffffe, RZ, 0xc0, !PT ;  /* 0xfffffffe04047812 */ /* 0x000fc800078ec0ff */
[----:B------:R-:W-:-:S04]  /*d5d0*/  IADD3 R4, R11, -R4, RZ ;  /* 0x800000040b047210 */ /* 0x000fc80007ffe0ff */
[----:B---3--:R-:W-:-:S04]  /*d5e0*/  SHF.L.U32 R5, R4, 0x1f, RZ ;  /* 0x0000001f04057819 */ /* 0x008fc800000006ff */
[----:B------:R-:W2:Y:S02]  /*d5f0*/  SYNCS.PHASECHK.TRANS64.TRYWAIT P0, [R26+URZ+0x31c20], R5 ;  /* 0x031c20051a0075a7 */ /* 0x000ea4000800017f */
[----:B0-2---:R-:W-:Y:S05]  /*d600*/  @!P0 BRA `(.L_x_184) ;  /* 0x0000002800d08947 */ /* 0x005fea0003800000 */
.L_x_252:
[----:B------:R-:W-:Y:S05]  /*d610*/  BSYNC B0 ;  /* 0x0000000000007941 */ /* 0x000fea0003800000 */
.L_x_183:
[----:B------:R-:W2:Y:S01]  /*d620*/  LDL.LU R4, [R1+0x8] ;  /* 0x0000080001047983 */ /* 0x000ea20000300800 */
[----:B------:R-:W-:Y:S01]  /*d630*/  BSSY B0, `(.L_x_185) ;  /* 0x0000167000007945 */ /* 0x000fe20003800000 */
[----:B--2---:R-:W-:-:S13]  /*d640*/  ISETP.GE.AND P0, PT, R4, 0x91, PT ;  /* 0x000000910400780c */ /* 0x004fda0003f06270 */
[----:B------:R-:W-:Y:S05]  /*d650*/  @!P0 BRA `(.L_x_186) ;  /* 0x0000001400908947 */ /* 0x000fea0003800000 */
[----:B------:R-:W-:Y:S01]  /*d660*/  IMAD.MOV R11, RZ, RZ, -R29 ;  /* 0x000000ffff0b7224 */ /* 0x000fe200078e0a1d */
[----:B------:R-:W-:Y:S01]  /*d670*/  BSSY B1, `(.L_x_187) ;  /* 0x000007a000017945 */ /* 0x000fe20003800000 */
[----:B------:R-:W-:Y:S02]  /*d680*/  IMAD.MOV.U32 R4, RZ, RZ, 0x1 ;  /* 0x00000001ff047424 */ /* 0x000fe400078e00ff */
[----:B------:R-:W-:-:S03]  /*d690*/  VIADD R9, R29, 0xfffffffe ;  /* 0xfffffffe1d097836 */ /* 0x000fc60000000000 */
[----:B------:R-:W-:-:S05]  /*d6a0*/  VIADDMNMX R11, R11, R4, 0xffffffff, !PT ;  /* 0xffffffff0b0b7446 */ /* 0x000fca0007800104 */
[----:B------:R-:W-:-:S05]  /*d6b0*/  IMAD.IADD R4, R29, 0x1, R11 ;  /* 0x000000011d047824 */ /* 0x000fca00078e020b */
[----:B------:R-:W-:-:S04]  /*d6c0*/  LOP3.LUT R4, R4, 0x1, RZ, 0xc0, !PT ;  /* 0x0000000104047812 */ /* 0x000fc800078ec0ff */
[----:B------:R-:W-:-:S13]  /*d6d0*/  ISETP.NE.U32.AND P0, PT, R4, 0x1, PT ;  /* 0x000000010400780c */ /* 0x000fda0003f05070 */
[----:B------:R-:W-:Y:S05]  /*d6e0*/  @P0 BRA `(.L_x_188) ;  /* 0x0000000400c80947 */ /* 0x000fea0003800000 */
[----:B------:R-:W-:Y:S01]  /*d6f0*/  VIADD R12, R22, 0x1 ;  /* 0x00000001160c7836 */ /* 0x000fe20000000000 */
[----:B------:R-:W-:Y:S04]  /*d700*/  BSSY B2, `(.L_x_189) ;  /* 0x000006d000027945 */ /* 0x000fe80003800000 */
[----:B------:R-:W-:-:S04]  /*d710*/  ISETP.NE.AND P0, PT, R12, 0x2, PT ;  /* 0x000000020c00780c */ /* 0x000fc80003f05270 */
[----:B------:R-:W-:Y:S02]  /*d720*/  SEL R13, RZ, 0x1, P0 ;  /* 0x00000001ff0d7807 */ /* 0x000fe40000000000 */
[----:B------:R-:W-:Y:S02]  /*d730*/  SEL R12, R12, RZ, P0 ;  /* 0x000000ff0c0c7207 */ /* 0x000fe40000000000 */
[----:B------:R-:W-:Y:S01]  /*d740*/  LOP3.LUT R13, R24, R13, RZ, 0x3c, !PT ;  /* 0x0000000d180d7212 */ /* 0x000fe200078e3cff */
[----:B------:R-:W-:Y:S06]  /*d750*/  @!P6 BRA `(.L_x_190) ;  /* 0x00000004009ce947 */ /* 0x000fec0003800000 */
[----:B------:R-:W-:Y:S01]  /*d760*/  ISETP.NE.U32.AND P0, PT, R2, RZ, PT ;  /* 0x000000ff0200720c */ /* 0x000fe20003f05070 */
[----:B------:R-:W-:-:S03]  /*d770*/  IMAD.MOV.U32 R4, RZ, RZ, R7 ;  /* 0x000000ffff047224 */ /* 0x000fc600078e0007 */
[----:B------:R-:W-:-:S13]  /*d780*/  ISETP.NE.AND.EX P0, PT, R3, RZ, PT, P0 ;  /* 0x000000ff0300720c */ /* 0x000fda0003f05300 */
[----:B------:R-:W-:Y:S05]  /*d790*/  @!P0 BRA `(.L_x_191) ;  /* 0x0000000000488947 */ /* 0x000fea0003800000 */
[----:B------:R-:W2:Y:S01]  /*d7a0*/  LDC R17, c[0x0][0x41c] ;  /* 0x00010700ff117b82 */ /* 0x000ea20000000800 */
[----:B------:R-:W-:Y:S01]  /*d7b0*/  MOV R14, R9 ;  /* 0x00000009000e7202 */ /* 0x000fe20000000f00 */
[----:B------:R-:W-:Y:S02]  /*d7c0*/  ULDC.64 UR4, c[0x0][0x408] ;  /* 0x0001020000047ab9 */ /* 0x000fe40000000a00 */
[----:B------:R-:W-:-:S04]  /*d7d0*/  IMAD R15, R8, UR4, RZ ;  /* 0x00000004080f7c24 */ /* 0x000fc8000f8e02ff */
[----:B------:R-:W-:Y:S01]  /*d7e0*/  IMAD R15, R6, UR5, R15 ;  /* 0x00000005060f7c24 */ /* 0x000fe2000f8e020f */
[----:B--2---:R-:W-:-:S13]  /*d7f0*/  ISETP.NE.AND P0, PT, R17, 0x1, PT ;  /* 0x000000011100780c */ /* 0x004fda0003f05270 */
[----:B0-----:R-:W0:Y:S02]  /*d800*/  @P0 LDC.64 R4, c[0x0][0x420] ;  /* 0x00010800ff040b82 */ /* 0x001e240000000a00 */
[----:B0-----:R-:W-:-:S05]  /*d810*/  @P0 IMAD.HI.U32 R4, R9, R4, RZ ;  /* 0x0000000409040227 */ /* 0x001fca00078e00ff */
[----:B------:R-:W-:-:S04]  /*d820*/  @P0 SHF.R.U32.HI R14, RZ, R5, R4 ;  /* 0x00000005ff0e0219 */ /* 0x000fc80000011604 */
[--C-:B------:R-:W-:Y:S01]  /*d830*/  SHF.R.S32.HI R5, RZ, 0x1f, R14.reuse ;  /* 0x0000001fff057819 */ /* 0x100fe2000001140e */
[----:B------:R-:W-:-:S04]  /*d840*/  IMAD.MOV.U32 R4, RZ, RZ, R14 ;  /* 0x000000ffff047224 */ /* 0x000fc800078e000e */
[----:B------:R-:W-:-:S04]  /*d850*/  IMAD.WIDE.U32 R4, R6, UR4, R4 ;  /* 0x0000000406047c25 */ /* 0x000fc8000f8e0004 */
[----:B------:R-:W-:Y:S01]  /*d860*/  IMAD.IADD R15, R15, 0x1, R5 ;  /* 0x000000010f0f7824 */ /* 0x000fe200078e0205 */
[----:B------:R-:W-:-:S04]  /*d870*/  LEA R2, P0, R4, R2, 0x2 ;  /* 0x0000000204027211 */ /* 0x000fc800078010ff */
[----:B------:R-:W-:Y:S01]  /*d880*/  LEA.HI.X R3, R4, R3, R15, 0x2, P0 ;  /* 0x0000000304037211 */ /* 0x000fe200000f140f */
[----:B------:R-:W-:-:S04]  /*d890*/  IMAD.MOV R4, RZ, RZ, -R14 ;  /* 0x000000ffff047224 */ /* 0x000fc800078e0a0e */
[----:B------:R-:W-:Y:S02]  /*d8a0*/  IMAD R9, R17, R4, R9 ;  /* 0x0000000411097224 */ /* 0x000fe400078e0209 */
[----:B------:R2:W5:Y:S05]  /*d8b0*/  LDG.E R4, desc[UR60][R2.64] ;  /* 0x0000003c02047981 */ /* 0x00056a000c1e1900 */
.L_x_191:
[----:B--2---:R-:W-:Y:S01]  /*d8c0*/  IMAD R3, R12, 0x8, R26 ;  /* 0x000000080c037824 */ /* 0x004fe200078e021a */
[----:B------:R-:W-:-:S04]  /*d8d0*/  SHF.L.U32 R2, R13, 0x1f, RZ ;  /* 0x0000001f0d027819 */ /* 0x000fc800000006ff */
[----:B------:R-:W2:Y:S02]  /*d8e0*/  SYNCS.PHASECHK.TRANS64.TRYWAIT P0, [R3+URZ+0x31c40], R2 ;  /* 0x031c4002030075a7 */ /* 0x000ea4000800017f */
[----:B--2---:R-:W-:Y:S05]  /*d8f0*/  @!P0 BRA `(.L_x_192) ;  /* 0x0000002800288947 */ /* 0x004fea0003800000 */
.L_x_253:
[----:B0-----:R-:W0:Y:S02]  /*d900*/  S2R R5, SR_TID.X ;  /* 0x0000000000057919 */ /* 0x001e240000002100 */
[----:B0-----:R-:W-:-:S04]  /*d910*/  LOP3.LUT R5, R5, 0x7f, RZ, 0xc0, !PT ;  /* 0x0000007f05057812 */ /* 0x001fc800078ec0ff */
[----:B------:R-:W-:-:S13]  /*d920*/  ISETP.NE.AND P1, PT, R5, RZ, PT ;  /* 0x000000ff0500720c */ /* 0x000fda0003f25270 */
[----:B------:R-:W-:Y:S05]  /*d930*/  @P1 BRA `(.L_x_193) ;  /* 0x0000000000141947 */ /* 0x000fea0003800000 */
[----:B------:R-:W-:Y:S01]  /*d940*/  ISETP.NE.AND P0, PT, R27, RZ, PT ;  /* 0x000000ff1b00720c */ /* 0x000fe20003f05270 */
[----:B--2---:R-:W-:-:S04]  /*d950*/  IMAD.MOV.U32 R2, RZ, RZ, 0x6c00 ;  /* 0x00006c00ff027424 */ /* 0x004fc800078e00ff */
[----:B------:R0:W-:Y:S08]  /*d960*/  SYNCS.ARRIVE.TRANS64 RZ, [R3+URZ+0x31c30], R2 ;  /* 0x031c300203ff79a7 */ /* 0x0001f0000800003f */
[----:B------:R-:W-:Y:S05]  /*d970*/  @!P0 BRA `(.L_x_193) ;  /* 0x0000000000048947 */ /* 0x000fea0003800000 */
[----:B------:R-:W-:Y:S01]  /*d980*/  BPT.TRAP 0x1 ;  /* 0x000000040000795c */ /* 0x000fe20000300000 */
.L_x_193:
[----:B0-2---:R-:W-:Y:S01]  /*d990*/  IMAD R2, R12, 0x6c00, R26 ;  /* 0x00006c000c027824 */ /* 0x005fe200078e021a */
        /* <DEDUP_REMOVED lines=9> */
[----:B------:R-:W-:Y:S01]  /*da30*/  VIADD R3, R26, 0x31c00 ;  /* 0x00031c001a037836 */ /* 0x000fe20000000000 */
[----:B-----5:R-:W-:Y:S01]  /*da40*/  R2UR UR13, R4 ;  /* 0x00000000040d72ca */ /* 0x020fe200000e0000 */
[----:B------:R-:W-:Y:S01]  /*da50*/  UMOV UR16, 0x20 ;  /* 0x0000002000107882 */ /* 0x000fe20000000000 */
[----:B------:R-:W-:Y:S01]  /*da60*/  UMOV UR17, 0x40 ;  /* 0x0000004000117882 */ /* 0x000fe20000000000 */
[----:B------:R-:W-:-:S02]  /*da70*/  SHF.L.U32 R5, R24, 0x1f, RZ ;  /* 0x0000001f18057819 */ /* 0x000fc400000006ff */
[----:B------:R-:W-:Y:S01]  /*da80*/  UIMAD UR11, UR11, 0x90, UR5 ;  /* 0x000000900b0b78a4 */ /* 0x000fe2000f8e0205 */
[----:B------:R-:W-:Y:S01]  /*da90*/  LEA R2, R22, R3, 0x3 ;  /* 0x0000000316027211 */ /* 0x000fe200078e18ff */
[----:B------:R-:W-:Y:S02]  /*daa0*/  UIADD3 UR9, UR9, 0x31c30, URZ ;  /* 0x00031c3009097890 */ /* 0x000fe4000fffe03f */
[----:B------:R-:W-:Y:S02]  /*dab0*/  UIADD3 UR8, UR14, 0x16a00, URZ ;  /* 0x00016a000e087890 */ /* 0x000fe4000fffe03f */
[----:B------:R-:W-:Y:S02]  /*dac0*/  UIADD3.X UR5, URZ, UR39, URZ, UP0, !UPT ;  /* 0x000000273f057290 */ /* 0x000fe400087fe43f */
[----:B------:R-:W-:Y:S02]  /*dad0*/  UIADD3 UR15, UR14, 0x18e00, URZ ;  /* 0x00018e000e0f7890 */ /* 0x000fe4000fffe03f */
[----:B------:R-:W-:-:S05]  /*dae0*/  UIADD3 UR14, UR14, 0x1b200, URZ ;  /* 0x0001b2000e0e7890 */ /* 0x000fca000fffe03f */
[----:B------:R0:W-:Y:S02]  /*daf0*/  UTMALDG.4D [UR8], [UR4], desc[UR6] ;  /* 0x00000608040075b4 */ /* 0x0001e40008019000 */
[----:B0-----:R-:W-:Y:S01]  /*db00*/  UMOV UR8, UR15 ;  /* 0x0000000f00087c82 */ /* 0x001fe20008000000 */
[----:B------:R-:W-:Y:S02]  /*db10*/  UMOV UR10, UR16 ;  /* 0x00000010000a7c82 */ /* 0x000fe40008000000 */
[----:B------:R0:W-:Y:S02]  /*db20*/  UTMALDG.4D [UR8], [UR4], desc[UR6] ;  /* 0x00000608040075b4 */ /* 0x0001e40008019000 */
[----:B0-----:R-:W-:Y:S01]  /*db30*/  UMOV UR8, UR14 ;  /* 0x0000000e00087c82 */ /* 0x001fe20008000000 */
[----:B------:R-:W-:Y:S02]  /*db40*/  UMOV UR10, UR17 ;  /* 0x00000011000a7c82 */ /* 0x000fe40008000000 */
[----:B------:R0:W-:Y:S01]  /*db50*/  UTMALDG.4D [UR8], [UR4], desc[UR6] ;  /* 0x00000608040075b4 */ /* 0x0001e20008019000 */
[----:B------:R-:W2:Y:S02]  /*db60*/  SYNCS.PHASECHK.TRANS64.TRYWAIT P0, [R2+URZ+0x60], R5 ;  /* 0x00006005020075a7 */ /* 0x000ea4000800017f */
[----:B0-2---:R-:W-:Y:S05]  /*db70*/  @!P0 BRA `(.L_x_194) ;  /* 0x00000024009c8947 */ /* 0x005fea0003800000 */
.L_x_254:
[----:B------:R-:W-:Y:S05]  /*db80*/  @P1 BRA `(.L_x_195) ;  /* 0x0000000000181947 */ /* 0x000fea0003800000 */
[----:B------:R-:W-:Y:S01]  /*db90*/  ISETP.NE.AND P0, PT, R27, RZ, PT ;  /* 0x000000ff1b00720c */ /* 0x000fe20003f05270 */
[----:B0-----:R-:W-:Y:S02]  /*dba0*/  IMAD R2, R22, 0x8, R26 ;  /* 0x0000000816027824 */ /* 0x001fe400078e021a */
[----:B------:R-:W-:-:S04]  /*dbb0*/  IMAD.MOV.U32 R3, RZ, RZ, 0x6c00 ;  /* 0x00006c00ff037424 */ /* 0x000fc800078e00ff */
[----:B------:R2:W-:Y:S06]  /*dbc0*/  SYNCS.ARRIVE.TRANS64 RZ, [R2+URZ+0x31c50], R3 ;  /* 0x031c500302ff79a7 */ /* 0x0005ec000800003f */
[----:B------:R-:W-:Y:S05]  /*dbd0*/  @!P0 BRA `(.L_x_195) ;  /* 0x0000000000048947 */ /* 0x000fea0003800000 */
[----:B------:R-:W-:Y:S01]  /*dbe0*/  BPT.TRAP 0x1 ;  /* 0x000000040000795c */ /* 0x000fe20000300000 */
.L_x_195:
[C-C-:B0-2---:R-:W-:Y:S01]  /*dbf0*/  IMAD R2, R22.reuse, 0x8, R26.reuse ;  /* 0x0000000816027824 */ /* 0x145fe200078e021a */
[----:B------:R-:W-:Y:S01]  /*dc00*/  R2UR UR11, R25 ;  /* 0x00000000190b72ca */ /* 0x000fe200000e0000 */
[----:B------:R-:W-:Y:S01]  /*dc10*/  IMAD R3, R22, 0x6c00, R26 ;  /* 0x00006c0016037824 */ /* 0x000fe200078e021a */
        /* <DEDUP_REMOVED lines=12> */
[----:B------:R-:W-:Y:S02]  /*dce0*/  UIMAD UR11, UR11, 0x90, UR5 ;  /* 0x000000900b0b78a4 */ /* 0x000fe4000f8e0205 */
[----:B------:R-:W-:Y:S02]  /*dcf0*/  UIADD3 UR9, UR9, 0x31c50, URZ ;  /* 0x00031c5009097890 */ /* 0x000fe4000fffe03f */
[----:B------:R-:W-:Y:S02]  /*dd00*/  UIADD3 UR8, UR15, 0x200, URZ ;  /* 0x000002000f087890 */ /* 0x000fe4000fffe03f */
[----:B------:R-:W-:Y:S02]  /*dd10*/  UIADD3.X UR5, URZ, UR39, URZ, UP0, !UPT ;  /* 0x000000273f057290 */ /* 0x000fe400087fe43f */
[----:B------:R-:W-:Y:S02]  /*dd20*/  UIADD3 UR14, UR15, 0x2600, URZ ;  /* 0x000026000f0e7890 */ /* 0x000fe4000fffe03f */
[----:B------:R-:W-:-:S05]  /*dd30*/  UIADD3 UR15, UR15, 0x4a00, URZ ;  /* 0x00004a000f0f7890 */ /* 0x000fca000fffe03f */
[----:B------:R0:W-:Y:S02]  /*dd40*/  UTMALDG.4D [UR8], [UR4], desc[UR6] ;  /* 0x00000608040075b4 */ /* 0x0001e40008019000 */
[----:B0-----:R-:W-:Y:S01]  /*dd50*/  UMOV UR8, UR14 ;  /* 0x0000000e00087c82 */ /* 0x001fe20008000000 */
[----:B------:R-:W-:Y:S01]  /*dd60*/  UMOV UR10, UR16 ;  /* 0x00000010000a7c82 */ /* 0x000fe20008000000 */
[----:B------:R-:W-:Y:S01]  /*dd70*/  UMOV UR14, 0x40 ;  /* 0x00000040000e7882 */ /* 0x000fe20000000000 */
[----:B------:R0:W-:Y:S02]  /*dd80*/  UTMALDG.4D [UR8], [UR4], desc[UR6] ;  /* 0x00000608040075b4 */ /* 0x0001e40008019000 */
[----:B0-----:R-:W-:Y:S01]  /*dd90*/  UMOV UR8, UR15 ;  /* 0x0000000f00087c82 */ /* 0x001fe20008000000 */
[----:B------:R-:W-:Y:S02]  /*dda0*/  UMOV UR10, UR14 ;  /* 0x0000000e000a7c82 */ /* 0x000fe40008000000 */
[----:B------:R2:W-:Y:S02]  /*ddb0*/  UTMALDG.4D [UR8], [UR4], desc[UR6] ;  /* 0x00000608040075b4 */ /* 0x0005e40008019000 */
[----:B--2---:R-:W-:Y:S01]  /*ddc0*/  NOP ;  /* 0x0000000000007918 */ /* 0x004fe20000000000 */
.L_x_190:
[----:B------:R-:W-:Y:S05]  /*ddd0*/  BSYNC B2 ;  /* 0x0000000000027941 */ /* 0x000fea0003800000 */
.L_x_189:
[----:B------:R-:W-:Y:S01]  /*dde0*/  VIADD R9, R29, 0xfffffffd ;  /* 0xfffffffd1d097836 */ /* 0x000fe20000000000 */
[----:B------:R-:W-:Y:S01]  /*ddf0*/  MOV R22, R12 ;  /* 0x0000000c00167202 */ /* 0x000fe20000000f00 */
[----:B------:R-:W-:-:S07]  /*de00*/  IMAD.MOV.U32 R24, RZ, RZ, R13 ;  /* 0x000000ffff187224 */ /* 0x000fce00078e000d */
.L_x_188:
[----:B------:R-:W-:Y:S05]  /*de10*/  BSYNC B1 ;  /* 0x0000000000017941 */ /* 0x000fea0003800000 */
.L_x_187:
[----:B------:R-:W-:-:S05]  /*de20*/  IMAD.MOV R11, RZ, RZ, -R11 ;  /* 0x000000ffff0b7224 */ /* 0x000fca00078e0a0b */
[----:B------:R-:W-:-:S13]  /*de30*/  ISETP.NE.AND P0, PT, R10, R11, PT ;  /* 0x0000000b0a00720c */ /* 0x000fda0003f05270 */
[----:B------:R-:W-:Y:S05]  /*de40*/  @!P0 BRA `(.L_x_186) ;  /* 0x0000000c00948947 */ /* 0x000fea0003800000 */
[----:B------:R-:W-:-:S07]  /*de50*/  IMAD.MOV.U32 R4, RZ, RZ, R7 ;  /* 0x000000ffff047224 */ /* 0x000fce00078e0007 */
.L_x_210:
[----:B------:R-:W-:Y:S01]  /*de60*/  VIADD R10, R22, 0x1 ;  /* 0x00000001160a7836 */ /* 0x000fe20000000000 */
[----:B------:R-:W-:Y:S05]  /*de70*/  YIELD ;  /* 0x0000000000007946 */ /* 0x000fea0003800000 */
[----:B------:R-:W-:Y:S01]  /*de80*/  ISETP.NE.AND P0, PT, R10, 0x2, PT ;  /* 0x000000020a00780c */ /* 0x000fe20003f05270 */
[----:B------:R-:W-:Y:S03]  /*de90*/  BSSY B1, `(.L_x_196) ;  /* 0x000006c000017945 */ /* 0x000fe60003800000 */
[----:B------:R-:W-:-:S02]  /*dea0*/  SEL R11, RZ, 0x1, P0 ;  /* 0x00000001ff0b7807 */ /* 0x000fc40000000000 */
[----:B------:R-:W-:Y:S02]  /*deb0*/  SEL R10, R10, RZ, P0 ;  /* 0x000000ff0a0a7207 */ /* 0x000fe40000000000 */
[----:B------:R-:W-:Y:S01]  /*dec0*/  LOP3.LUT R11, R24, R11, RZ, 0x3c, !PT ;  /* 0x0000000b180b7212 */ /* 0x000fe200078e3cff */
[----:B------:R-:W-:Y:S06]  /*ded0*/  @!P6 BRA `(.L_x_197) ;  /* 0x00000004009ce947 */ /* 0x000fec0003800000 */
[----:B------:R-:W-:Y:S01]  /*dee0*/  ULDC.64 UR4, c[0x0][0x3f8] ;  /* 0x0000fe0000047ab9 */ /* 0x000fe20000000a00 */
[----:B------:R-:W-:Y:S01]  /*def0*/  IMAD.MOV.U32 R12, RZ, RZ, R9 ;  /* 0x000000ffff0c7224 */ /* 0x000fe200078e0009 */
[----:B------:R-:W-:-:S04]  /*df00*/  ISETP.NE.U32.AND P0, PT, RZ, UR4, PT ;  /* 0x00000004ff007c0c */ /* 0x000fc8000bf05070 */
[----:B------:R-:W-:-:S13]  /*df10*/  ISETP.NE.AND.EX P0, PT, RZ, UR5, PT, P0 ;  /* 0x00000005ff007c0c */ /* 0x000fda000bf05300 */
[----:B------:R-:W-:Y:S05]  /*df20*/  @!P0 BRA `(.L_x_198) ;  /* 0x0000000000488947 */ /* 0x000fea0003800000 */
[----:B------:R-:W2:Y:S01]  /*df30*/  LDC R12, c[0x0][0x41c] ;  /* 0x00010700ff0c7b82 */ /* 0x000ea20000000800 */
[----:B------:R-:W-:Y:S01]  /*df40*/  IMAD.MOV.U32 R13, RZ, RZ, R9 ;  /* 0x000000ffff0d7224 */ /* 0x000fe200078e0009 */
[----:B------:R-:W-:Y:S02]  /*df50*/  ULDC.64 UR6, c[0x0][0x408] ;  /* 0x0001020000067ab9 */ /* 0x000fe40000000a00 */
[----:B0-----:R-:W-:-:S04]  /*df60*/  IMAD R5, R8, UR6, RZ ;  /* 0x0000000608057c24 */ /* 0x001fc8000f8e02ff */
[----:B------:R-:W-:Y:S01]  /*df70*/  IMAD R5, R6, UR7, R5 ;  /* 0x0000000706057c24 */ /* 0x000fe2000f8e0205 */
[----:B--2---:R-:W-:-:S13]  /*df80*/  ISETP.NE.AND P0, PT, R12, 0x1, PT ;  /* 0x000000010c00780c */ /* 0x004fda0003f05270 */
[----:B------:R-:W0:Y:S02]  /*df90*/  @P0 LDC.64 R2, c[0x0][0x420] ;  /* 0x00010800ff020b82 */ /* 0x000e240000000a00 */
[----:B0-----:R-:W-:-:S05]  /*dfa0*/  @P0 IMAD.HI.U32 R2, R9, R2, RZ ;  /* 0x0000000209020227 */ /* 0x001fca00078e00ff */
[----:B------:R-:W-:-:S04]  /*dfb0*/  @P0 SHF.R.U32.HI R13, RZ, R3, R2 ;  /* 0x00000003ff0d0219 */ /* 0x000fc80000011602 */
[----:B------:R-:W-:Y:S02]  /*dfc0*/  SHF.R.S32.HI R3, RZ, 0x1f, R13 ;  /* 0x0000001fff037819 */ /* 0x000fe4000001140d */
[----:B------:R-:W-:-:S05]  /*dfd0*/  MOV R2, R13 ;  /* 0x0000000d00027202 */ /* 0x000fca0000000f00 */
[----:B------:R-:W-:-:S04]  /*dfe0*/  IMAD.WIDE.U32 R2, R6, UR6, R2 ;  /* 0x0000000606027c25 */ /* 0x000fc8000f8e0002 */
[----:B------:R-:W-:Y:S01]  /*dff0*/  IMAD.IADD R3, R5, 0x1, R3 ;  /* 0x0000000105037824 */ /* 0x000fe200078e0203 */
[----:B------:R-:W-:-:S04]  /*e000*/  LEA R4, P0, R2, UR4, 0x2 ;  /* 0x0000000402047c11 */ /* 0x000fc8000f8010ff */
[----:B------:R-:W-:-:S05]  /*e010*/  LEA.HI.X R5, R2, UR5, R3, 0x2, P0 ;  /* 0x0000000502057c11 */ /* 0x000fca00080f1403 */
[----:B------:R2:W5:Y:S01]  /*e020*/  LDG.E R4, desc[UR60][R4.64] ;  /* 0x0000003c04047981 */ /* 0x000562000c1e1900 */
[----:B------:R-:W-:-:S04]  /*e030*/  IMAD.MOV R2, RZ, RZ, -R13 ;  /* 0x000000ffff027224 */ /* 0x000fc800078e0a0d */
[----:B------:R-:W-:-:S07]  /*e040*/  IMAD R12, R12, R2, R9 ;  /* 0x000000020c0c7224 */ /* 0x000fce00078e0209 */
.L_x_198:
[----:B------:R-:W-:Y:S01]  /*e050*/  IMAD R3, R10, 0x8, R26 ;  /* 0x000000080a037824 */ /* 0x000fe200078e021a */
[----:B------:R-:W-:-:S04]  /*e060*/  SHF.L.U32 R2, R11, 0x1f, RZ ;  /* 0x0000001f0b027819 */ /* 0x000fc800000006ff */
[----:B------:R-:W3:Y:S02]  /*e070*/  SYNCS.PHASECHK.TRANS64.TRYWAIT P0, [R3+URZ+0x31c40], R2 ;  /* 0x031c4002030075a7 */ /* 0x000ee4000800017f */
[----:B---3--:R-:W-:Y:S05]  /*e080*/  @!P0 BRA `(.L_x_199) ;  /* 0x00000020006c8947 */ /* 0x008fea0003800000 */
.L_x_255:
[----:B0-2---:R-:W0:Y:S02]  /*e090*/  S2R R5, SR_TID.X ;  /* 0x0000000000057919 */ /* 0x005e240000002100 */
[----:B0-----:R-:W-:-:S04]  /*e0a0*/  LOP3.LUT R5, R5, 0x7f, RZ, 0xc0, !PT ;  /* 0x0000007f05057812 */ /* 0x001fc800078ec0ff */
[----:B------:R-:W-:-:S13]  /*e0b0*/  ISETP.NE.AND P0, PT, R5, RZ, PT ;  /* 0x000000ff0500720c */ /* 0x000fda0003f05270 */
[----:B------:R-:W-:Y:S05]  /*e0c0*/  @P0 BRA `(.L_x_200) ;  /* 0x0000000000140947 */ /* 0x000fea0003800000 */
[----:B------:R-:W-:Y:S01]  /*e0d0*/  ISETP.NE.AND P1, PT, R27, RZ, PT ;  /* 0x000000ff1b00720c */ /* 0x000fe20003f25270 */
[----:B---3--:R-:W-:-:S04]  /*e0e0*/  IMAD.MOV.U32 R2, RZ, RZ, 0x6c00 ;  /* 0x00006c00ff027424 */ /* 0x008fc800078e00ff */
[----:B------:R0:W-:Y:S08]  /*e0f0*/  SYNCS.ARRIVE.TRANS64 RZ, [R3+URZ+0x31c30], R2 ;  /* 0x031c300203ff79a7 */ /* 0x0001f0000800003f */
[----:B------:R-:W-:Y:S05]  /*e100*/  @!P1 BRA `(.L_x_200) ;  /* 0x0000000000049947 */ /* 0x000fea0003800000 */
[----:B------:R-:W-:Y:S01]  /*e110*/  BPT.TRAP 0x1 ;  /* 0x000000040000795c */ /* 0x000fe20000300000 */
.L_x_200:
[----:B0--3--:R-:W-:Y:S01]  /*e120*/  IMAD R2, R10, 0x6c00, R26 ;  /* 0x00006c000a027824 */ /* 0x009fe200078e021a */
        /* <DEDUP_REMOVED lines=10> */
[----:B-----5:R-:W-:Y:S01]  /*e1d0*/  R2UR UR13, R4 ;  /* 0x00000000040d72ca */ /* 0x020fe200000e0000 */
[----:B------:R-:W-:Y:S01]  /*e1e0*/  VIADD R3, R26, 0x31c00 ;  /* 0x00031c001a037836 */ /* 0x000fe20000000000 */
[----:B------:R-:W-:Y:S01]  /*e1f0*/  UMOV UR17, 0x40 ;  /* 0x0000004000117882 */ /* 0x000fe20000000000 */
[----:B------:R-:W-:-:S02]  /*e200*/  SHF.L.U32 R24, R24, 0x1f, RZ ;  /* 0x0000001f18187819 */ /* 0x000fc400000006ff */
[----:B------:R-:W-:Y:S01]  /*e210*/  UIMAD UR11, UR11, 0x90, UR5 ;  /* 0x000000900b0b78a4 */ /* 0x000fe2000f8e0205 */
[----:B------:R-:W-:Y:S01]  /*e220*/  IMAD R3, R22, 0x8, R3 ;  /* 0x0000000816037824 */ /* 0x000fe200078e0203 */
        /* <DEDUP_REMOVED lines=14> */
.L_x_256:
[----:B------:R-:W-:Y:S05]  /*e310*/  @P0 BRA `(.L_x_202) ;  /* 0x0000000000140947 */ /* 0x000fea0003800000 */
[----:B------:R-:W-:Y:S02]  /*e320*/  ISETP.NE.AND P1, PT, R27, RZ, PT ;  /* 0x000000ff1b00720c */ /* 0x000fe40003f25270 */
[----:B------:R-:W-:-:S04]  /*e330*/  MOV R2, 0x6c00 ;  /* 0x00006c0000027802 */ /* 0x000fc80000000f00 */
[----:B------:R2:W-:Y:S07]  /*e340*/  SYNCS.ARRIVE.TRANS64 RZ, [R3+URZ+0x50], R2 ;  /* 0x0000500203ff79a7 */ /* 0x0005ee000800003f */
[----:B------:R-:W-:Y:S05]  /*e350*/  @!P1 BRA `(.L_x_202) ;  /* 0x0000000000049947 */ /* 0x000fea0003800000 */
[----:B------:R-:W-:Y:S01]  /*e360*/  BPT.TRAP 0x1 ;  /* 0x000000040000795c */ /* 0x000fe20000300000 */
.L_x_202:
        /* <DEDUP_REMOVED lines=11> */
[----:B------:R-:W-:Y:S01]  /*e420*/  R2UR UR12, R0 ;  /* 0x00000000000c72ca */ /* 0x000fe200000e0000 */
[----:B------:R-:W-:-:S02]  /*e430*/  IMAD.MOV.U32 R25, RZ, RZ, R12 ;  /* 0x000000ffff197224 */ /* 0x000fc400078e000c */
[----:B------:R-:W-:Y:S02]  /*e440*/  IMAD.MOV.U32 R7, RZ, RZ, R4 ;  /* 0x000000ffff077224 */ /* 0x000fe400078e0004 */
[----:B------:R-:W-:Y:S02]  /*e450*/  UIMAD UR11, UR11, 0x90, UR5 ;  /* 0x000000900b0b78a4 */ /* 0x000fe4000f8e0205 */
[----:B------:R-:W-:Y:S02]  /*e460*/  UIADD3 UR9, UR9, 0x50, URZ ;  /* 0x0000005009097890 */ /* 0x000fe4000fffe03f */
[----:B------:R-:W-:Y:S02]  /*e470*/  UIADD3 UR14, UR8, 0x200, URZ ;  /* 0x00000200080e7890 */ /* 0x000fe4000fffe03f */
[----:B------:R-:W-:Y:S02]  /*e480*/  UIADD3.X UR5, URZ, UR39, URZ, UP0, !UPT ;  /* 0x000000273f057290 */ /* 0x000fe400087fe43f */
[----:B------:R-:W-:-:S02]  /*e490*/  UIADD3 UR15, UR8, 0x2600, URZ ;  /* 0x00002600080f7890 */ /* 0x000fc4000fffe03f */
        /* <DEDUP_REMOVED lines=11> */
.L_x_197:
[----:B------:R-:W-:Y:S05]  /*e550*/  BSYNC B1 ;  /* 0x0000000000017941 */ /* 0x000fea0003800000 */
.L_x_196:
[----:B------:R-:W-:Y:S01]  /*e560*/  VIADD R22, R10, 0x1 ;  /* 0x000000010a167836 */ /* 0x000fe20000000000 */
[----:B------:R-:W-:Y:S04]  /*e570*/  BSSY B1, `(.L_x_203) ;  /* 0x000006e000017945 */ /* 0x000fe80003800000 */
[----:B------:R-:W-:-:S04]  /*e580*/  ISETP.NE.AND P0, PT, R22, 0x2, PT ;  /* 0x000000021600780c */ /* 0x000fc80003f05270 */
[----:B0-----:R-:W-:Y:S02]  /*e590*/  SEL R24, RZ, 0x1, P0 ;  /* 0x00000001ff187807 */ /* 0x001fe40000000000 */
[----:B------:R-:W-:Y:S02]  /*e5a0*/  SEL R22, R22, RZ, P0 ;  /* 0x000000ff16167207 */ /* 0x000fe40000000000 */
[----:B------:R-:W-:Y:S01]  /*e5b0*/  LOP3.LUT R24, R11, R24, RZ, 0x3c, !PT ;  /* 0x000000180b187212 */ /* 0x000fe200078e3cff */
[----:B------:R-:W-:Y:S06]  /*e5c0*/  @!P6 BRA `(.L_x_204) ;  /* 0x0000000400a0e947 */ /* 0x000fec0003800000 */
[----:B------:R-:W-:Y:S01]  /*e5d0*/  ULDC.64 UR4, c[0x0][0x3f8] ;  /* 0x0000fe0000047ab9 */ /* 0x000fe20000000a00 */
[----:B------:R-:W-:Y:S01]  /*e5e0*/  VIADD R13, R9, 0xffffffff ;  /* 0xffffffff090d7836 */ /* 0x000fe20000000000 */
[----:B------:R-:W-:-:S04]  /*e5f0*/  ISETP.NE.U32.AND P0, PT, RZ, UR4, PT ;  /* 0x00000004ff007c0c */ /* 0x000fc8000bf05070 */
[----:B------:R-:W-:-:S13]  /*e600*/  ISETP.NE.AND.EX P0, PT, RZ, UR5, PT, P0 ;  /* 0x00000005ff007c0c */ /* 0x000fda000bf05300 */
[----:B------:R-:W-:Y:S05]  /*e610*/  @!P0 BRA `(.L_x_205) ;  /* 0x0000000000488947 */ /* 0x000fea0003800000 */
[----:B------:R-:W0:Y:S01]  /*e620*/  LDC R12, c[0x0][0x41c] ;  /* 0x00010700ff0c7b82 */ /* 0x000e220000000800 */
[----:B------:R-:W-:Y:S01]  /*e630*/  IMAD.MOV.U32 R15, RZ, RZ, R13 ;  /* 0x000000ffff0f7224 */ /* 0x000fe200078e000d */
[----:B------:R-:W-:Y:S02]  /*e640*/  ULDC.64 UR6, c[0x0][0x408] ;  /* 0x0001020000067ab9 */ /* 0x000fe40000000a00 */
[----:B------:R-:W-:-:S04]  /*e650*/  IMAD R5, R8, UR6, RZ ;  /* 0x0000000608057c24 */ /* 0x000fc8000f8e02ff */
[----:B------:R-:W-:Y:S01]  /*e660*/  IMAD R5, R6, UR7, R5 ;  /* 0x0000000706057c24 */ /* 0x000fe2000f8e0205 */
[----:B0-----:R-:W-:-:S13]  /*e670*/  ISETP.NE.AND P0, PT, R12, 0x1, PT ;  /* 0x000000010c00780c */ /* 0x001fda0003f05270 */
[----:B--2---:R-:W0:Y:S02]  /*e680*/  @P0 LDC.64 R2, c[0x0][0x420] ;  /* 0x00010800ff020b82 */ /* 0x004e240000000a00 */
[----:B0-----:R-:W-:-:S05]  /*e690*/  @P0 IMAD.HI.U32 R2, R13, R2, RZ ;  /* 0x000000020d020227 */ /* 0x001fca00078e00ff */
[----:B------:R-:W-:-:S04]  /*e6a0*/  @P0 SHF.R.U32.HI R15, RZ, R3, R2 ;  /* 0x00000003ff0f0219 */ /* 0x000fc80000011602 */
[--C-:B------:R-:W-:Y:S01]  /*e6b0*/  SHF.R.S32.HI R3, RZ, 0x1f, R15.reuse ;  /* 0x0000001fff037819 */ /* 0x100fe2000001140f */
[----:B------:R-:W-:-:S04]  /*e6c0*/  IMAD.MOV.U32 R2, RZ, RZ, R15 ;  /* 0x000000ffff027224 */ /* 0x000fc800078e000f */
[----:B------:R-:W-:-:S05]  /*e6d0*/  IMAD.WIDE.U32 R2, R6, UR6, R2 ;  /* 0x0000000606027c25 */ /* 0x000fca000f8e0002 */
[----:B------:R-:W-:Y:S02]  /*e6e0*/  IADD3 R3, R5, R3, RZ ;  /* 0x0000000305037210 */ /* 0x000fe40007ffe0ff */
[----:B------:R-:W-:-:S04]  /*e6f0*/  LEA R4, P0, R2, UR4, 0x2 ;  /* 0x0000000402047c11 */ /* 0x000fc8000f8010ff */
[----:B------:R-:W-:-:S05]  /*e700*/  LEA.HI.X R5, R2, UR5, R3, 0x2, P0 ;  /* 0x0000000502057c11 */ /* 0x000fca00080f1403 */
[----:B------:R0:W5:Y:S01]  /*e710*/  LDG.E R4, desc[UR60][R4.64] ;  /* 0x0000003c04047981 */ /* 0x000162000c1e1900 */
[----:B------:R-:W-:-:S04]  /*e720*/  IMAD.MOV R2, RZ, RZ, -R15 ;  /* 0x000000ffff027224 */ /* 0x000fc800078e0a0f */
[----:B------:R-:W-:-:S07]  /*e730*/  IMAD R13, R12, R2, R13 ;  /* 0x000000020c0d7224 */ /* 0x000fce00078e020d */
.L_x_205:
[----:B--2---:R-:W-:Y:S01]  /*e740*/  IMAD R2, R22, 0x8, R26 ;  /* 0x0000000816027824 */ /* 0x004fe200078e021a */
[----:B------:R-:W-:-:S04]  /*e750*/  SHF.L.U32 R3, R24, 0x1f, RZ ;  /* 0x0000001f18037819 */ /* 0x000fc800000006ff */
[----:B------:R-:W2:Y:S02]  /*e760*/  SYNCS.PHASECHK.TRANS64.TRYWAIT P0, [R2+URZ+0x31c40], R3 ;  /* 0x031c4003020075a7 */ /* 0x000ea4000800017f */
[----:B--2---:R-:W-:Y:S05]  /*e770*/  @!P0 BRA `(.L_x_206) ;  /* 0x0000001800d88947 */ /* 0x004fea0003800000 */
.L_x_257:
        /* <DEDUP_REMOVED lines=9> */
.L_x_207:
[----:B0-2---:R-:W-:Y:S01]  /*e810*/  IMAD R2, R22, 0x6c00, R26 ;  /* 0x00006c0016027824 */ /* 0x005fe200078e021a */
[----:B------:R-:W-:Y:S01]  /*e820*/  R2UR UR11, R13 ;  /* 0x000000000d0b72ca */ /* 0x000fe200000e0000 */
[----:B------:R-:W-:Y:S01]  /*e830*/  VIADD R3, R26, 0x31c00 ;  /* 0x00031c001a037836 */ /* 0x000fe20000000000 */
[----:B------:R-:W-:Y:S01]  /*e840*/  R2UR UR5, R23 ;  /* 0x00000000170572ca */ /* 0x000fe200000e0000 */
[----:B------:R-:W-:Y:S01]  /*e850*/  UIADD3 UR4, UP0, UR38, 0x370, URZ ;  /* 0x0000037026047890 */ /* 0x000fe2000ff1e03f */
[----:B------:R-:W-:Y:S01]  /*e860*/  R2UR UR8, R2 ;  /* 0x00000000020872ca */ /* 0x000fe200000e0000 */
[--C-:B------:R-:W-:Y:S01]  /*e870*/  IMAD R2, R22, 0x8, R3.reuse ;  /* 0x0000000816027824 */ /* 0x100fe200078e0203 */
[----:B------:R-:W-:Y:S01]  /*e880*/  R2UR UR12, R0 ;  /* 0x00000000000c72ca */ /* 0x000fe200000e0000 */
[----:B------:R-:W-:Y:S01]  /*e890*/  UMOV UR10, URZ ;  /* 0x0000003f000a7c82 */ /* 0x000fe20008000000 */
[----:B-----5:R-:W-:Y:S01]  /*e8a0*/  R2UR UR13, R4 ;  /* 0x00000000040d72ca */ /* 0x020fe200000e0000 */
[----:B------:R-:W-:Y:S01]  /*e8b0*/  UMOV UR6, 0x0 ;  /* 0x0000000000067882 */ /* 0x000fe20000000000 */
[----:B------:R-:W-:Y:S01]  /*e8c0*/  R2UR UR9, R2 ;  /* 0x00000000020972ca */ /* 0x000fe200000e0000 */
[----:B------:R-:W-:Y:S01]  /*e8d0*/  UMOV UR7, 0x14f00000 ;  /* 0x14f0000000077882 */ /* 0x000fe20000000000 */
[----:B------:R-:W-:Y:S01]  /*e8e0*/  UMOV UR17, 0x20 ;  /* 0x0000002000117882 */ /* 0x000fe20000000000 */
[----:B------:R-:W-:Y:S01]  /*e8f0*/  UMOV UR18, 0x40 ;  /* 0x0000004000127882 */ /* 0x000fe20000000000 */
[----:B------:R-:W-:Y:S01]  /*e900*/  SHF.L.U32 R11, R11, 0x1f, RZ ;  /* 0x0000001f0b0b7819 */ /* 0x000fe200000006ff */
[----:B------:R-:W-:Y:S01]  /*e910*/  UIMAD UR11, UR11, 0x90, UR5 ;  /* 0x000000900b0b78a4 */ /* 0x000fe2000f8e0205 */
[----:B------:R-:W-:Y:S01]  /*e920*/  IMAD R2, R10, 0x8, R3 ;  /* 0x000000080a027824 */ /* 0x000fe200078e0203 */
[----:B------:R-:W-:-:S02]  /*e930*/  UIADD3 UR14, UR8, 0x16a00, URZ ;  /* 0x00016a00080e7890 */ /* 0x000fc4000fffe03f */
[----:B------:R-:W-:Y:S02]  /*e940*/  UIADD3.X UR5, URZ, UR39, URZ, UP0, !UPT ;  /* 0x000000273f057290 */ /* 0x000fe400087fe43f */
[----:B------:R-:W-:Y:S02]  /*e950*/  UIADD3 UR15, UR8, 0x18e00, URZ ;  /* 0x00018e00080f7890 */ /* 0x000fe4000fffe03f */
[----:B------:R-:W-:Y:S02]  /*e960*/  UIADD3 UR9, UR9, 0x30, URZ ;  /* 0x0000003009097890 */ /* 0x000fe4000fffe03f */
[----:B------:R-:W-:-:S03]  /*e970*/  UIADD3 UR16, UR8, 0x1b200, URZ ;  /* 0x0001b20008107890 */ /* 0x000fc6000fffe03f */
[----:B------:R-:W-:-:S04]  /*e980*/  UMOV UR8, UR14 ;  /* 0x0000000e00087c82 */ /* 0x000fc80008000000 */
        /* <DEDUP_REMOVED lines=9> */
.L_x_258:
[----:B------:R-:W-:Y:S05]  /*ea20*/  @P0 BRA `(.L_x_209) ;  /* 0x0000000000140947 */ /* 0x000fea0003800000 */
[----:B------:R-:W-:Y:S02]  /*ea30*/  ISETP.NE.AND P1, PT, R27, RZ, PT ;  /* 0x000000ff1b00720c */ /* 0x000fe40003f25270 */
[----:B------:R-:W-:-:S04]  /*ea40*/  MOV R3, 0x6c00 ;  /* 0x00006c0000037802 */ /* 0x000fc80000000f00 */
[----:B------:R2:W-:Y:S07]  /*ea50*/  SYNCS.ARRIVE.TRANS64 RZ, [R2+URZ+0x50], R3 ;  /* 0x0000500302ff79a7 */ /* 0x0005ee000800003f */
[----:B------:R-:W-:Y:S05]  /*ea60*/  @!P1 BRA `(.L_x_209) ;  /* 0x0000000000049947 */ /* 0x000fea0003800000 */
[----:B------:R-:W-:Y:S01]  /*ea70*/  BPT.TRAP 0x1 ;  /* 0x000000040000795c */ /* 0x000fe20000300000 */
.L_x_209:
        /* <DEDUP_REMOVED lines=29> */
.L_x_204:
[----:B------:R-:W-:Y:S05]  /*ec50*/  BSYNC B1 ;  /* 0x0000000000017941 */ /* 0x000fea0003800000 */
.L_x_203:
[C---:B------:R-:W-:Y:S01]  /*ec60*/  ISETP.GT.AND P0, PT, R9.reuse, 0x1, PT ;  /* 0x000000010900780c */ /* 0x040fe20003f04270 */
[----:B0-2---:R-:W-:-:S04]  /*ec70*/  VIADD R2, R9, 0xfffffffe ;  /* 0xfffffffe09027836 */ /* 0x005fc80000000000 */
[----:B------:R-:W-:-:S08]  /*ec80*/  IMAD.MOV.U32 R9, RZ, RZ, R2 ;  /* 0x000000ffff097224 */ /* 0x000fd000078e0002 */
[----:B------:R-:W-:Y:S05]  /*ec90*/  @P0 BRA `(.L_x_210) ;  /* 0xfffffff000700947 */ /* 0x000fea000383ffff */
.L_x_186:
[----:B------:R-:W-:Y:S05]  /*eca0*/  BSYNC B0 ;  /* 0x0000000000007941 */ /* 0x000fea0003800000 */
.L_x_185:
[----:B------:R-:W-:Y:S01]  /*ecb0*/  ISETP.NE.AND P0, PT, R27, RZ, PT ;  /* 0x000000ff1b00720c */ /* 0x000fe20003f05270 */
[----:B------:R-:W-:-:S12]  /*ecc0*/  BSSY B0, `(.L_x_211) ;  /* 0x000000e000007945 */ /* 0x000fd80003800000 */
[----:B------:R-:W-:Y:S05]  /*ecd0*/  @P0 BRA `(.L_x_212) ;  /* 0x0000000000300947 */ /* 0x000fea0003800000 */
[----:B------:R-:W2:Y:S01]  /*ece0*/  S2R R9, SR_LANEID ;  /* 0x0000000000097919 */ /* 0x000ea20000000000 */
[----:B------:R-:W-:Y:S01]  /*ecf0*/  VOTEU.ANY UR4, UPT, PT ;  /* 0x0000000000047886 */ /* 0x000fe200038e0100 */
[----:B------:R-:W3:Y:S01]  /*ed00*/  LDC.64 R2, c[0x0][0xc38] ;  /* 0x00030e00ff027b82 */ /* 0x000ee20000000a00 */
[----:B------:R-:W2:Y:S08]  /*ed10*/  FLO.U32 R4, UR4 ;  /* 0x0000000400047d00 */ /* 0x000eb000080e0000 */
[----:B0-----:R-:W3:Y:S01]  /*ed20*/  POPC R5, UR4 ;  /* 0x0000000400057d09 */ /* 0x001ee20008000000 */
[----:B--2---:R-:W-:-:S13]  /*ed30*/  ISETP.EQ.U32.AND P0, PT, R4, R9, PT ;  /* 0x000000090400720c */ /* 0x004fda0003f02070 */
[----:B---3--:R-:W2:Y:S01]  /*ed40*/  @P0 ATOMG.E.ADD.STRONG.GPU PT, R3, desc[UR60][R2.64], R5 ;  /* 0x00000005020309a8 */ /* 0x008ea200081ee1fc */
[----:B------:R-:W0:Y:S02]  /*ed50*/  S2R R6, SR_LTMASK ;  /* 0x0000000000067919 */ /* 0x000e240000003900 */
[----:B0-----:R-:W-:-:S04]  /*ed60*/  LOP3.LUT R6, R6, UR4, RZ, 0xc0, !PT ;  /* 0x0000000406067c12 */ /* 0x001fc8000f8ec0ff */
[----:B------:R-:W0:Y:S01]  /*ed70*/  POPC R9, R6 ;  /* 0x0000000600097309 */ /* 0x000e220000000000 */
[----:B--2---:R-:W0:Y:S02]  /*ed80*/  SHFL.IDX PT, R4, R3, R4, 0x1f ;  /* 0x00001f0403047589 */ /* 0x004e2400000e0000 */
[----:B0-----:R-:W-:-:S07]  /*ed90*/  IADD3 R16, R4, UR36, R9 ;  /* 0x0000002404107c10 */ /* 0x001fce000fffe009 */
.L_x_212:
[----:B------:R-:W-:Y:S05]  /*eda0*/  BSYNC B0 ;  /* 0x0000000000007941 */ /* 0x000fea0003800000 */
.L_x_211:
[----:B------:R-:W-:Y:S04]  /*edb0*/  BSSY B0, `(.L_x_213) ;  /* 0x000002b000007945 */ /* 0x000fe80003800000 */
[----:B------:R-:W-:Y:S05]  /*edc0*/  @!P6 BRA `(.L_x_214) ;  /* 0x0000000000a4e947 */ /* 0x000fea0003800000 */
[----:B------:R-:W-:Y:S01]  /*edd0*/  IMAD R3, R22, 0x8, R26 ;  /* 0x0000000816037824 */ /* 0x000fe200078e021a */
[----:B------:R-:W-:-:S04]  /*ede0*/  SHF.L.U32 R2, R24, 0x1f, RZ ;  /* 0x0000001f18027819 */ /* 0x000fc800000006ff */
[----:B------:R-:W2:Y:S02]  /*edf0*/  SYNCS.PHASECHK.TRANS64.TRYWAIT P0, [R3+URZ+0x31c60], R2 ;  /* 0x031c6002030075a7 */ /* 0x000ea4000800017f */
[----:B--2---:R-:W-:Y:S05]  /*ee00*/  @!P0 BRA `(.L_x_215) ;  /* 0x00000014005c8947 */ /* 0x004fea0003800000 */
.L_x_259:
        /* <DEDUP_REMOVED lines=9> */
.L_x_216:
[----:B0-----:R-:W-:Y:S01]  /*eea0*/  IMAD R26, R22, 0x6c00, R26 ;  /* 0x00006c00161a7824 */ /* 0x001fe200078e021a */
        /* <DEDUP_REMOVED lines=10> */
[----:B------:R-:W-:-:S05]  /*ef50*/  R2UR UR13, R7 ;  /* 0x00000000070d72ca */ /* 0x000fca00000e0000 */
        /* <DEDUP_REMOVED lines=9> */
[----:B0-----:R-:W-:Y:S01]  /*eff0*/  UMOV UR8, UR15 ;  /* 0x0000000f00087c82 */ /* 0x001fe20008000000 */
[----:B------:R-:W-:Y:S02]  /*f000*/  UMOV UR10, UR17 ;  /* 0x00000011000a7c82 */ /* 0x000fe40008000000 */
[----:B------:R0:W-:Y:S02]  /*f010*/  UTMALDG.4D [UR8], [UR4], desc[UR6] ;  /* 0x00000608040075b4 */ /* 0x0001e40008019000 */
[----:B0-----:R-:W-:Y:S01]  /*f020*/  UMOV UR8, UR16 ;  /* 0x0000001000087c82 */ /* 0x001fe20008000000 */
[----:B------:R-:W-:-:S02]  /*f030*/  UMOV UR10, UR14 ;  /* 0x0000000e000a7c82 */ /* 0x000fc40008000000 */
[----:B------:R4:W-:Y:S02]  /*f040*/  UTMALDG.4D [UR8], [UR4], desc[UR6] ;  /* 0x00000608040075b4 */ /* 0x0009e40008019000 */
[----:B----4-:R-:W-:Y:S01]  /*f050*/  NOP ;  /* 0x0000000000007918 */ /* 0x010fe20000000000 */
.L_x_214:
[----:B------:R-:W-:Y:S05]  /*f060*/  BSYNC B0 ;  /* 0x0000000000007941 */ /* 0x000fea0003800000 */
.L_x_213:
[----:B------:R-:W-:-:S04]  /*f070*/  IADD3 R22, R22, 0x1, RZ ;  /* 0x0000000116167810 */ /* 0x000fc80007ffe0ff */
[----:B------:R-:W-:-:S04]  /*f080*/  ISETP.NE.AND P0, PT, R22, 0x2, PT ;  /* 0x000000021600780c */ /* 0x000fc80003f05270 */
[----:B--23--:R-:W-:Y:S02]  /*f090*/  SEL R3, RZ, 0x1, P0 ;  /* 0x00000001ff037807 */ /* 0x00cfe40000000000 */
[----:B------:R-:W-:Y:S02]  /*f0a0*/  SEL R22, R22, RZ, P0 ;  /* 0x000000ff16167207 */ /* 0x000fe40000000000 */
[----:B------:R-:W-:-:S07]  /*f0b0*/  LOP3.LUT R24, R24, R3, RZ, 0x3c, !PT ;  /* 0x0000000318187212 */ /* 0x000fce00078e3cff */
.L_x_170:
[----:B------:R-:W-:Y:S05]  /*f0c0*/  BSYNC B6 ;  /* 0x0000000000067941 */ /* 0x000fea0003800000 */
.L_x_168:
[----:B------:R-:W-:-:S03]  /*f0d0*/  UMOV UR4, 0xffffffff ;  /* 0xffffffff00047882 */ /* 0x000fc60000000000 */
[----:B------:R-:W-:Y:S05]  /*f0e0*/  BRA.DIV UR4, `(.L_x_217) ;  /* 0x0000001204b87947 */ /* 0x000fea000b800000 */
[----:B0-----:R0:W2:Y:S04]  /*f0f0*/  SHFL.IDX PT, R5, R16, RZ, 0x1f ;  /* 0x00001fff10057589 */ /* 0x0010a800000e0000 */
[----:B------:R0:W3:Y:S02]  /*f100*/  SHFL.IDX PT, R4, R16, 0x1, 0x1f ;  /* 0x00201f0010047f89 */ /* 0x0000e400000e0000 */
.L_x_263:
[----:B------:R-:W-:Y:S01]  /*f110*/  ULDC UR4, c[0x0][0xc14] ;  /* 0x0003050000047ab9 */ /* 0x000fe20000000800 */
[C---:B------:R-:W-:Y:S01]  /*f120*/  IMAD.IADD R7, R27.reuse, 0x1, R19 ;  /* 0x000000011b077824 */ /* 0x040fe200078e0213 */
[----:B------:R-:W-:Y:S01]  /*f130*/  ISETP.NE.AND P0, PT, R27, 0x1f, PT ;  /* 0x0000001f1b00780c */ /* 0x000fe20003f05270 */
[----:B------:R-:W-:Y:S01]  /*f140*/  IMAD.U32 R0, RZ, RZ, UR4 ;  /* 0x00000004ff007e24 */ /* 0x000fe2000f8e00ff */
[----:B------:R-:W-:Y:S01]  /*f150*/  BSSY B0, `(.L_x_218) ;  /* 0x0000007000007945 */ /* 0x000fe20003800000 */
[----:B------:R-:W-:-:S03]  /*f160*/  IMAD.MOV.U32 R2, RZ, RZ, RZ ;  /* 0x000000ffff027224 */ /* 0x000fc600078e00ff */
[----:B------:R-:W-:-:S13]  /*f170*/  ISETP.GE.OR P0, PT, R7, R0, !P0 ;  /* 0x000000000700720c */ /* 0x000fda0004706670 */
[----:B------:R-:W-:Y:S05]  /*f180*/  @P0 BRA `(.L_x_219) ;  /* 0x00000000000c0947 */ /* 0x000fea0003800000 */
[----:B------:R-:W4:Y:S02]  /*f190*/  LDC.64 R2, c[0x0][0xc58] ;  /* 0x00031600ff027b82 */ /* 0x000f240000000a00 */
[----:B----4-:R-:W-:-:S06]  /*f1a0*/  IMAD.WIDE R2, R7, 0x4, R2 ;  /* 0x0000000407027825 */ /* 0x010fcc00078e0202 */
[----:B------:R4:W5:Y:S02]  /*f1b0*/  LDG.E R2, desc[UR60][R2.64] ;  /* 0x0000003c02027981 */ /* 0x000964000c1e1900 */
.L_x_219:
[----:B------:R-:W-:Y:S05]  /*f1c0*/  BSYNC B0 ;  /* 0x0000000000007941 */ /* 0x000fea0003800000 */
.L_x_218:
[----:B------:R-:W-:-:S03]  /*f1d0*/  UMOV UR4, 0xffffffff ;  /* 0xffffffff00047882 */ /* 0x000fc60000000000 */
[----:B------:R-:W-:Y:S05]  /*f1e0*/  BRA.DIV UR4, `(.L_x_220) ;  /* 0x0000001204c47947 */ /* 0x000fea000b800000 */
[----:B-----5:R-:W0:Y:S01]  /*f1f0*/  SHFL.UP PT, R14, R2, 0x1, RZ ;  /* 0x04200000020e7989 */ /* 0x020e2200000e00ff */
[C---:B------:R-:W-:Y:S02]  /*f200*/  ISETP.NE.AND P0, PT, R27.reuse, RZ, PT ;  /* 0x000000ff1b00720c */ /* 0x040fe40003f05270 */
[C---:B------:R-:W-:Y:S02]  /*f210*/  ISETP.GE.U32.AND P1, PT, R27.reuse, 0x2, PT ;  /* 0x000000021b00780c */ /* 0x040fe40003f26070 */
[----:B0-----:R-:W-:Y:S02]  /*f220*/  SEL R13, R14, RZ, P0 ;  /* 0x000000ff0e0d7207 */ /* 0x001fe40000000000 */
[----:B------:R-:W-:-:S03]  /*f230*/  ISETP.GE.U32.AND P0, PT, R27, 0x4, PT ;  /* 0x000000041b00780c */ /* 0x000fc60003f06070 */
[----:B------:R-:W-:-:S05]  /*f240*/  IMAD.IADD R13, R2, 0x1, R13 ;  /* 0x00000001020d7824 */ /* 0x000fca00078e020d */
[----:B------:R-:W0:Y:S02]  /*f250*/  SHFL.UP PT, R14, R13, 0x2, RZ ;  /* 0x044000000d0e7989 */ /* 0x000e2400000e00ff */
[----:B0-----:R-:W-:Y:S02]  /*f260*/  SEL R14, R14, RZ, P1 ;  /* 0x000000ff0e0e7207 */ /* 0x001fe40000800000 */
[----:B------:R-:W-:-:S03]  /*f270*/  ISETP.GE.U32.AND P1, PT, R27, 0x8, PT ;  /* 0x000000081b00780c */ /* 0x000fc60003f26070 */
[----:B----4-:R-:W-:-:S05]  /*f280*/  IMAD.IADD R3, R13, 0x1, R14 ;  /* 0x000000010d037824 */ /* 0x010fca00078e020e */
[----:B------:R-:W0:Y:S02]  /*f290*/  SHFL.UP PT, R14, R3, 0x4, RZ ;  /* 0x04800000030e7989 */ /* 0x000e2400000e00ff */
[----:B0-----:R-:W-:Y:S02]  /*f2a0*/  SEL R6, R14, RZ, P0 ;  /* 0x000000ff0e067207 */ /* 0x001fe40000000000 */
[----:B------:R-:W-:-:S03]  /*f2b0*/  ISETP.GE.U32.AND P0, PT, R27, 0x10, PT ;  /* 0x000000101b00780c */ /* 0x000fc60003f06070 */
[----:B------:R-:W-:-:S05]  /*f2c0*/  IMAD.IADD R6, R3, 0x1, R6 ;  /* 0x0000000103067824 */ /* 0x000fca00078e0206 */
[----:B------:R-:W0:Y:S02]  /*f2d0*/  SHFL.UP PT, R14, R6, 0x8, RZ ;  /* 0x05000000060e7989 */ /* 0x000e2400000e00ff */
[----:B0-----:R-:W-:-:S04]  /*f2e0*/  SEL R7, R14, RZ, P1 ;  /* 0x000000ff0e077207 */ /* 0x001fc80000800000 */
[----:B------:R-:W-:-:S05]  /*f2f0*/  IADD3 R7, R6, R7, RZ ;  /* 0x0000000706077210 */ /* 0x000fca0007ffe0ff */
[----:B------:R-:W0:Y:S02]  /*f300*/  SHFL.UP PT, R14, R7, 0x10, RZ ;  /* 0x06000000070e7989 */ /* 0x000e2400000e00ff */
[----:B0-----:R-:W-:-:S05]  /*f310*/  SEL R8, R14, RZ, P0 ;  /* 0x000000ff0e087207 */ /* 0x001fca0000000000 */
[----:B------:R-:W-:-:S05]  /*f320*/  IMAD.IADD R8, R7, 0x1, R8 ;  /* 0x0000000107087824 */ /* 0x000fca00078e0208 */
[----:B------:R0:W4:Y:S02]  /*f330*/  SHFL.IDX PT, R14, R8, 0x1f, 0x1f ;  /* 0x03e01f00080e7f89 */ /* 0x00012400000e0000 */
.L_x_271:
[----:B------:R-:W-:Y:S02]  /*f340*/  ULDC UR4, c[0x0][0xc10] ;  /* 0x0003040000047ab9 */ /* 0x000fe40000000800 */
[----:B------:R-:W-:-:S04]  /*f350*/  IMAD.U32 R7, RZ, RZ, UR4 ;  /* 0x00000004ff077e24 */ /* 0x000fc8000f8e00ff */
[----:B----4-:R-:W-:-:S04]  /*f360*/  IMAD R3, R14, R7, RZ ;  /* 0x000000070e037224 */ /* 0x010fc800078e02ff */
[----:B---3--:R-:W-:-:S05]  /*f370*/  IMAD.IADD R4, R4, 0x1, R3 ;  /* 0x0000000104047824 */ /* 0x008fca00078e0203 */
[----:B--2---:R-:W-:-:S13]  /*f380*/  ISETP.GT.AND P0, PT, R4, R5, PT ;  /* 0x000000050400720c */ /* 0x004fda0003f04270 */
[----:B------:R-:W-:Y:S05]  /*f390*/  @P0 BRA `(.L_x_221) ;  /* 0x0000000000ac0947 */ /* 0x000fea0003800000 */
[----:B------:R-:W2:Y:S02]  /*f3a0*/  LDC R0, c[0x0][0xc14] ;  /* 0x00030500ff007b82 */ /* 0x000ea40000000800 */
.L_x_226:
[----:B------:R-:W-:-:S05]  /*f3b0*/  VIADD R19, R19, 0x1f ;  /* 0x0000001f13137836 */ /* 0x000fca0000000000 */
[----:B--2---:R-:W-:-:S13]  /*f3c0*/  ISETP.GE.AND P0, PT, R19, R0, PT ;  /* 0x000000001300720c */ /* 0x004fda0003f06270 */
[----:B------:R-:W-:Y:S05]  /*f3d0*/  @P0 BRA `(.L_x_222) ;  /* 0x0000000400540947 */ /* 0x000fea0003800000 */
[C---:B------:R-:W-:Y:S01]  /*f3e0*/  IMAD.IADD R7, R27.reuse, 0x1, R19 ;  /* 0x000000011b077824 */ /* 0x040fe200078e0213 */
[----:B------:R-:W-:Y:S01]  /*f3f0*/  ISETP.NE.AND P1, PT, R27, 0x1f, PT ;  /* 0x0000001f1b00780c */ /* 0x000fe20003f25270 */
[----:B------:R-:W-:Y:S01]  /*f400*/  BSSY B0, `(.L_x_223) ;  /* 0x0000007000007945 */ /* 0x000fe20003800000 */
[----:B------:R-:W-:Y:S02]  /*f410*/  IMAD.MOV.U32 R2, RZ, RZ, RZ ;  /* 0x000000ffff027224 */ /* 0x000fe400078e00ff */
[----:B------:R-:W-:-:S13]  /*f420*/  ISETP.GE.OR P0, PT, R7, R0, !P1 ;  /* 0x000000000700720c */ /* 0x000fda0004f06670 */
[----:B------:R-:W-:Y:S05]  /*f430*/  @P0 BRA `(.L_x_224) ;  /* 0x00000000000c0947 */ /* 0x000fea0003800000 */
[----:B------:R-:W2:Y:S02]  /*f440*/  LDC.64 R2, c[0x0][0xc58] ;  /* 0x00031600ff027b82 */ /* 0x000ea40000000a00 */
[----:B--2---:R-:W-:-:S06]  /*f450*/  IMAD.WIDE R2, R7, 0x4, R2 ;  /* 0x0000000407027825 */ /* 0x004fcc00078e0202 */
[----:B------:R2:W5:Y:S02]  /*f460*/  LDG.E R2, desc[UR60][R2.64] ;  /* 0x0000003c02027981 */ /* 0x000564000c1e1900 */
.L_x_224:
[----:B------:R-:W-:Y:S05]  /*f470*/  BSYNC B0 ;  /* 0x0000000000007941 */ /* 0x000fea0003800000 */
.L_x_223:
[----:B------:R-:W-:-:S03]  /*f480*/  UMOV UR4, 0xffffffff ;  /* 0xffffffff00047882 */ /* 0x000fc60000000000 */
[----:B------:R-:W-:Y:S05]  /*f490*/  BRA.DIV UR4, `(.L_x_225) ;  /* 0x0000001204e87947 */ /* 0x000fea000b800000 */
[----:B-----5:R-:W3:Y:S01]  /*f4a0*/  SHFL.UP PT, R14, R2, 0x1, RZ ;  /* 0x04200000020e7989 */ /* 0x020ee200000e00ff */
[C---:B------:R-:W-:Y:S02]  /*f4b0*/  ISETP.NE.AND P0, PT, R27.reuse, RZ, PT ;  /* 0x000000ff1b00720c */ /* 0x040fe40003f05270 */
[C---:B------:R-:W-:Y:S02]  /*f4c0*/  ISETP.GE.U32.AND P1, PT, R27.reuse, 0x2, PT ;  /* 0x000000021b00780c */ /* 0x040fe40003f26070 */
[----:B---3--:R-:W-:Y:S02]  /*f4d0*/  SEL R13, R14, RZ, P0 ;  /* 0x000000ff0e0d7207 */ /* 0x008fe40000000000 */
[----:B------:R-:W-:Y:S02]  /*f4e0*/  ISETP.GE.U32.AND P0, PT, R27, 0x4, PT ;  /* 0x000000041b00780c */ /* 0x000fe40003f06070 */
[----:B------:R-:W-:-:S05]  /*f4f0*/  IADD3 R13, R2, R13, RZ ;  /* 0x0000000d020d7210 */ /* 0x000fca0007ffe0ff */
[----:B------:R-:W3:Y:S02]  /*f500*/  SHFL.UP PT, R14, R13, 0x2, RZ ;  /* 0x044000000d0e7989 */ /* 0x000ee400000e00ff */
[----:B---3--:R-:W-:Y:S02]  /*f510*/  SEL R14, R14, RZ, P1 ;  /* 0x000000ff0e0e7207 */ /* 0x008fe40000800000 */
[----:B------:R-:W-:-:S03]  /*f520*/  ISETP.GE.U32.AND P1, PT, R27, 0x8, PT ;  /* 0x000000081b00780c */ /* 0x000fc60003f26070 */
[----:B--2---:R-:W-:-:S05]  /*f530*/  IMAD.IADD R3, R13, 0x1, R14 ;  /* 0x000000010d037824 */ /* 0x004fca00078e020e */
[----:B------:R-:W2:Y:S02]  /*f540*/  SHFL.UP PT, R14, R3, 0x4, RZ ;  /* 0x04800000030e7989 */ /* 0x000ea400000e00ff */
[----:B--2---:R-:W-:Y:S02]  /*f550*/  SEL R6, R14, RZ, P0 ;  /* 0x000000ff0e067207 */ /* 0x004fe40000000000 */
[----:B------:R-:W-:-:S03]  /*f560*/  ISETP.GE.U32.AND P0, PT, R27, 0x10, PT ;  /* 0x000000101b00780c */ /* 0x000fc60003f06070 */
[----:B------:R-:W-:-:S05]  /*f570*/  IMAD.IADD R6, R3, 0x1, R6 ;  /* 0x0000000103067824 */ /* 0x000fca00078e0206 */
[----:B------:R-:W2:Y:S02]  /*f580*/  SHFL.UP PT, R14, R6, 0x8, RZ ;  /* 0x05000000060e7989 */ /* 0x000ea400000e00ff */
[----:B--2---:R-:W-:-:S05]  /*f590*/  SEL R7, R14, RZ, P1 ;  /* 0x000000ff0e077207 */ /* 0x004fca0000800000 */
[----:B------:R-:W-:-:S05]  /*f5a0*/  IMAD.IADD R7, R6, 0x1, R7 ;  /* 0x0000000106077824 */ /* 0x000fca00078e0207 */
[----:B------:R-:W0:Y:S02]  /*f5b0*/  SHFL.UP PT, R14, R7, 0x10, RZ ;  /* 0x06000000070e7989 */ /* 0x000e2400000e00ff */
[----:B0-----:R-:W-:-:S05]  /*f5c0*/  SEL R8, R14, RZ, P0 ;  /* 0x000000ff0e087207 */ /* 0x001fca0000000000 */
[----:B------:R-:W-:-:S05]  /*f5d0*/  IMAD.IADD R8, R7, 0x1, R8 ;  /* 0x0000000107087824 */ /* 0x000fca00078e0208 */
[----:B------:R0:W2:Y:S02]  /*f5e0*/  SHFL.IDX PT, R14, R8, 0x1f, 0x1f ;  /* 0x03e01f00080e7f89 */ /* 0x0000a400000e0000 */
.L_x_279:
[----:B------:R-:W-:Y:S02]  /*f5f0*/  ULDC UR4, c[0x0][0xc10] ;  /* 0x0003040000047ab9 */ /* 0x000fe40000000800 */
[----:B------:R-:W-:-:S04]  /*f600*/  IMAD.U32 R7, RZ, RZ, UR4 ;  /* 0x00000004ff077e24 */ /* 0x000fc8000f8e00ff */
[----:B--2---:R-:W-:-:S04]  /*f610*/  IMAD R3, R14, R7, RZ ;  /* 0x000000070e037224 */ /* 0x004fc800078e02ff */
[----:B------:R-:W-:-:S05]  /*f620*/  IMAD.IADD R4, R3, 0x1, R4 ;  /* 0x0000000103047824 */ /* 0x000fca00078e0204 */
[----:B------:R-:W-:-:S13]  /*f630*/  ISETP.GT.AND P0, PT, R4, R5, PT ;  /* 0x000000050400720c */ /* 0x000fda0003f04270 */
[----:B------:R-:W-:Y:S05]  /*f640*/  @!P0 BRA `(.L_x_226) ;  /* 0xfffffffc00588947 */ /* 0x000fea000383ffff */
.L_x_221:
[----:B------:R-:W-:Y:S01]  /*f650*/  IADD3 R16, -R3, R4, RZ ;  /* 0x0000000403107210 */ /* 0x000fe20007ffe1ff */
[----:B------:R-:W-:-:S04]  /*f660*/  UMOV UR4, 0xffffffff ;  /* 0xffffffff00047882 */ /* 0x000fc80000000000 */
[----:B------:R-:W-:-:S05]  /*f670*/  IMAD R4, R8, R7, R16 ;  /* 0x0000000708047224 */ /* 0x000fca00078e0210 */
[----:B------:R-:W-:Y:S01]  /*f680*/  ISETP.GT.AND P6, PT, R4, R5, PT ;  /* 0x000000050400720c */ /* 0x000fe20003fc4270 */
[----:B------:R-:W-:-:S12]  /*f690*/  BRA.DIV UR4, `(.L_x_227) ;  /* 0x0000001604387947 */ /* 0x000fd8000b800000 */
[----:B------:R-:W-:-:S04]  /*f6a0*/  VOTE.ANY R3, PT, !P6 ;  /* 0x0000000000037806 */ /* 0x000fc800070e0100 */
[----:B------:R-:W2:Y:S02]  /*f6b0*/  POPC R4, R3 ;  /* 0x0000000300047309 */ /* 0x000ea40000000000 */
[----:B--2---:R2:W3:Y:S02]  /*f6c0*/  SHFL.IDX PT, R17, R2, R4, 0x1f ;  /* 0x00001f0402117589 */ /* 0x0044e400000e0000 */
.L_x_283:
[----:B------:R-:W-:Y:S01]  /*f6d0*/  ISETP.NE.AND P0, PT, R3, RZ, PT ;  /* 0x000000ff0300720c */ /* 0x000fe20003f05270 */
[----:B------:R-:W-:-:S12]  /*f6e0*/  IMAD.MOV.U32 R14, RZ, RZ, RZ ;  /* 0x000000ffff0e7224 */ /* 0x000fd800078e00ff */
[----:B------:R-:W-:Y:S05]  /*f6f0*/  @!P0 BRA `(.L_x_228) ;  /* 0x0000000000108947 */ /* 0x000fea0003800000 */
[----:B------:R-:W-:Y:S01]  /*f700*/  UMOV UR4, 0xffffffff ;  /* 0xffffffff00047882 */ /* 0x000fe20000000000 */
[----:B------:R-:W-:Y:S02]  /*f710*/  VIADD R12, R4, 0xffffffff ;  /* 0xffffffff040c7836 */ /* 0x000fe40000000000 */
[----:B------:R-:W-:Y:S05]  /*f720*/  BRA.DIV UR4, `(.L_x_229) ;  /* 0x00000016045c7947 */ /* 0x000fea000b800000 */
[----:B------:R4:W0:Y:S02]  /*f730*/  SHFL.IDX PT, R14, R8, R12, 0x1f ;  /* 0x00001f0c080e7589 */ /* 0x00082400000e0000 */
.L_x_228:
[----:B---3--:R-:W-:Y:S01]  /*f740*/  IABS R6, R17 ;  /* 0x0000001100067213 */ /* 0x008fe20000000000 */
[----:B0-----:R-:W-:Y:S02]  /*f750*/  IMAD R16, R14, R7, R16 ;  /* 0x000000070e107224 */ /* 0x001fe400078e0210 */
[----:B------:R-:W-:Y:S01]  /*f760*/  IMAD.IADD R19, R4, 0x1, R19 ;  /* 0x0000000104137824 */ /* 0x000fe200078e0213 */
[----:B----4-:R-:W0:Y:S01]  /*f770*/  I2F.RP R8, R6 ;  /* 0x0000000600087306 */ /* 0x010e220000209400 */
[----:B------:R-:W-:Y:S01]  /*f780*/  IMAD.IADD R10, R5, 0x1, -R16 ;  /* 0x00000001050a7824 */ /* 0x000fe200078e0a10 */
[----:B------:R-:W-:-:S04]  /*f790*/  IABS R5, R17 ;  /* 0x0000001100057213 */ /* 0x000fc80000000000 */
[----:B------:R-:W-:Y:S02]  /*f7a0*/  IADD3 R5, RZ, -R5, RZ ;  /* 0x80000005ff057210 */ /* 0x000fe40007ffe0ff */
[----:B0-----:R-:W2:Y:S02]  /*f7b0*/  MUFU.RCP R8, R8 ;  /* 0x0000000800087308 */ /* 0x001ea40000001000 */
[----:B--2---:R-:W-:-:S06]  /*f7c0*/  VIADD R2, R8, 0xffffffe ;  /* 0x0ffffffe08027836 */ /* 0x004fcc0000000000 */
[----:B------:R0:W2:Y:S02]  /*f7d0*/  F2I.FTZ.U32.TRUNC.NTZ R3, R2 ;  /* 0x0000000200037305 */ /* 0x0000a4000021f000 */
[----:B0-----:R-:W-:Y:S02]  /*f7e0*/  IMAD.MOV.U32 R2, RZ, RZ, RZ ;  /* 0x000000ffff027224 */ /* 0x001fe400078e00ff */
[----:B--2---:R-:W-:-:S04]  /*f7f0*/  IMAD.MOV R7, RZ, RZ, -R3 ;  /* 0x000000ffff077224 */ /* 0x004fc800078e0a03 */
[----:B------:R-:W-:-:S04]  /*f800*/  IMAD R7, R7, R6, RZ ;  /* 0x0000000607077224 */ /* 0x000fc800078e02ff */
[----:B------:R-:W-:Y:S01]  /*f810*/  IMAD.HI.U32 R3, R3, R7, R2 ;  /* 0x0000000703037227 */ /* 0x000fe200078e0002 */
[----:B------:R-:W-:-:S05]  /*f820*/  IABS R2, R10 ;  /* 0x0000000a00027213 */ /* 0x000fca0000000000 */
[----:B------:R-:W-:-:S04]  /*f830*/  IMAD.HI.U32 R3, R3, R2, RZ ;  /* 0x0000000203037227 */ /* 0x000fc800078e00ff */
[----:B------:R-:W-:Y:S01]  /*f840*/  IMAD R5, R3, R5, R2 ;  /* 0x0000000503057224 */ /* 0x000fe200078e0202 */
[----:B------:R-:W-:-:S04]  /*f850*/  LOP3.LUT R2, R10, R17, RZ, 0x3c, !PT ;  /* 0x000000110a027212 */ /* 0x000fc800078e3cff */
[----:B------:R-:W-:-:S13]  /*f860*/  ISETP.GT.U32.AND P0, PT, R6, R5, PT ;  /* 0x000000050600720c */ /* 0x000fda0003f04070 */
[----:B------:R-:W-:Y:S02]  /*f870*/  @!P0 IMAD.IADD R5, R5, 0x1, -R6 ;  /* 0x0000000105058824 */ /* 0x000fe400078e0a06 */
[----:B------:R-:W-:-:S03]  /*f880*/  @!P0 VIADD R3, R3, 0x1 ;  /* 0x0000000103038836 */ /* 0x000fc60000000000 */
[----:B------:R-:W-:-:S13]  /*f890*/  ISETP.GE.U32.AND P0, PT, R5, R6, PT ;  /* 0x000000060500720c */ /* 0x000fda0003f06070 */
[----:B------:R-:W-:Y:S01]  /*f8a0*/  @P0 VIADD R3, R3, 0x1 ;  /* 0x0000000103030836 */ /* 0x000fe20000000000 */
[----:B------:R-:W-:-:S13]  /*f8b0*/  ISETP.GE.AND P0, PT, R2, RZ, PT ;  /* 0x000000ff0200720c */ /* 0x000fda0003f06270 */
[----:B------:R-:W-:Y:S01]  /*f8c0*/  @!P0 IMAD.MOV R3, RZ, RZ, -R3 ;  /* 0x000000ffff038224 */ /* 0x000fe200078e0a03 */
[----:B------:R-:W-:-:S13]  /*f8d0*/  ISETP.NE.AND P0, PT, R17, RZ, PT ;  /* 0x000000ff1100720c */ /* 0x000fda0003f05270 */
[----:B------:R-:W-:-:S04]  /*f8e0*/  @!P0 LOP3.LUT R3, RZ, R17, RZ, 0x33, !PT ;  /* 0x00000011ff038212 */ /* 0x000fc800078e33ff */
[----:B------:R-:W-:Y:S01]  /*f8f0*/  MOV R18, R3 ;  /* 0x0000000300127202 */ /* 0x000fe20000000f00 */
[----:B------:R-:W-:-:S04]  /*f900*/  IMAD.MOV R2, RZ, RZ, -R3 ;  /* 0x000000ffff027224 */ /* 0x000fc800078e0a03 */
[----:B------:R-:W-:Y:S01]  /*f910*/  IMAD R17, R17, R2, R10 ;  /* 0x0000000211117224 */ /* 0x000fe200078e020a */
[----:B------:R-:W-:Y:S06]  /*f920*/  BRA `(.L_x_230) ;  /* 0x00000000001c7947 */ /* 0x000fec0003800000 */
.L_x_222:
[----:B------:R-:W-:Y:S01]  /*f930*/  UMOV UR4, URZ ;  /* 0x0000003f00047c82 */ /* 0x000fe20008000000 */
[----:B------:R-:W-:Y:S01]  /*f940*/  UMOV UR5, URZ ;  /* 0x0000003f00057c82 */ /* 0x000fe20008000000 */
[----:B------:R-:W-:Y:S01]  /*f950*/  ULDC UR6, c[0x0][0xc14] ;  /* 0x0003050000067ab9 */ /* 0x000fe20000000800 */
[----:B------:R-:W-:Y:S02]  /*f960*/  IMAD.MOV.U32 R16, RZ, RZ, R5 ;  /* 0x000000ffff107224 */ /* 0x000fe400078e0005 */
[----:B------:R-:W-:Y:S02]  /*f970*/  IMAD.U32 R17, RZ, RZ, UR4 ;  /* 0x00000004ff117e24 */ /* 0x000fe4000f8e00ff */
[----:B------:R-:W-:Y:S02]  /*f980*/  IMAD.U32 R18, RZ, RZ, UR5 ;  /* 0x00000005ff127e24 */ /* 0x000fe4000f8e00ff */
[----:B------:R-:W-:-:S07]  /*f990*/  IMAD.U32 R19, RZ, RZ, UR6 ;  /* 0x00000006ff137e24 */ /* 0x000fce000f8e00ff */
.L_x_230:
[----:B------:R-:W-:Y:S01]  /*f9a0*/  ISETP.NE.AND P0, PT, R27, RZ, PT ;  /* 0x000000ff1b00720c */ /* 0x000fe20003f05270 */
[----:B------:R-:W-:Y:S05]  /*f9b0*/  WARPSYNC.ALL ;  /* 0x0000000000007948 */ /* 0x000fea0003800000 */
[----:B------:R-:W-:Y:S07]  /*f9c0*/  BAR.SYNC.DEFER_BLOCKING 0x4, 0x1a0 ;  /* 0x0106800000007b1d */ /* 0x000fee0000010000 */
[----:B------:R-:W-:Y:S01]  /*f9d0*/  @!P0 MOV R2, 0x400 ;  /* 0x0000040000028802 */ /* 0x000fe20000000f00 */
[----:B------:R-:W2:Y:S03]  /*f9e0*/  @!P0 S2R R3, SR_CgaCtaId ;  /* 0x0000000000038919 */ /* 0x000ea60000008800 */
[----:B--2---:R-:W-:-:S05]  /*f9f0*/  @!P0 LEA R2, R3, R2, 0x18 ;  /* 0x0000000203028211 */ /* 0x004fca00078ec0ff */
[----:B------:R2:W-:Y:S01]  /*fa00*/  @!P0 STS.128 [R2+0x31cd0], R16 ;  /* 0x031cd01002008388 */ /* 0x0005e20000000c00 */
[----:B------:R-:W-:Y:S06]  /*fa10*/  BAR.ARV 0x5, 0x1a0 ;  /* 0x0146800000007b1d */ /* 0x000fec0000002000 */
[----:B------:R-:W-:-:S13]  /*fa20*/  ISETP.GE.AND P0, PT, R19, R0, PT ;  /* 0x000000001300720c */ /* 0x000fda0003f06270 */
[----:B------:R-:W-:Y:S05]  /*fa30*/  @!P0 BRA `(.L_x_231) ;  /* 0xffffffc800048947 */ /* 0x000fea000383ffff */
.L_x_166:
[----:B0-----:R-:W3:Y:S01]  /*fa40*/  LDL.LU R0, [R1+0xc] ;  /* 0x00000c0001007983 */ /* 0x001ee20000300800 */
[----:B------:R-:W-:Y:S01]  /*fa50*/  BSSY B0, `(.L_x_232) ;  /* 0x000000b000007945 */ /* 0x000fe20003800000 */
[----:B------:R-:W0:Y:S01]  /*fa60*/  S2R R5, SR_CgaCtaId ;  /* 0x0000000000057919 */ /* 0x000e220000008800 */
[----:B---3--:R-:W-:-:S05]  /*fa70*/  VIADD R0, R0, 0x1 ;  /* 0x0000000100007836 */ /* 0x008fca0000000000 */
[----:B--2---:R-:W-:-:S04]  /*fa80*/  LEA.HI R2, R0, R0, RZ, 0x1 ;  /* 0x0000000000027211 */ /* 0x004fc800078f08ff */
[----:B------:R-:W-:Y:S02]  /*fa90*/  LOP3.LUT R3, R2, 0xfffffffe, RZ, 0xc0, !PT ;  /* 0xfffffffe02037812 */ /* 0x000fe400078ec0ff */
[----:B------:R-:W-:-:S03]  /*faa0*/  MOV R2, 0x400 ;  /* 0x0000040000027802 */ /* 0x000fc60000000f00 */
[----:B------:R-:W-:Y:S01]  /*fab0*/  IMAD.IADD R0, R0, 0x1, -R3 ;  /* 0x0000000100007824 */ /* 0x000fe200078e0a03 */
[----:B0-----:R-:W-:-:S04]  /*fac0*/  LEA R9, R5, R2, 0x18 ;  /* 0x0000000205097211 */ /* 0x001fc800078ec0ff */
[----:B------:R-:W-:-:S04]  /*fad0*/  SHF.L.U32 R0, R0, 0x1f, RZ ;  /* 0x0000001f00007819 */ /* 0x000fc800000006ff */
[----:B------:R-:W0:Y:S02]  /*fae0*/  SYNCS.PHASECHK.TRANS64.TRYWAIT P0, [R9+URZ+0x31c20], R0 ;  /* 0x031c2000090075a7 */ /* 0x000e24000800017f */
[----:B0-----:R-:W-:Y:S05]  /*faf0*/  @!P0 BRA `(.L_x_233) ;  /* 0x00000010008c8947 */ /* 0x001fea0003800000 */
.L_x_286:
[----:B------:R-:W-:Y:S05]  /*fb00*/  BSYNC B0 ;  /* 0x0000000000007941 */ /* 0x000fea0003800000 */
.L_x_232:
[----:B------:R-:W-:-:S03]  /*fb10*/  UMOV UR4, 0xffffffff ;  /* 0xffffffff00047882 */ /* 0x000fc60000000000 */
[----:B------:R-:W-:Y:S05]  /*fb20*/  BRA.DIV UR4, `(.L_x_234) ;  /* 0x0000001204947947 */ /* 0x000fea000b800000 */
[----:B0-----:R-:W0:Y:S02]  /*fb30*/  S2R R0, SR_TID.X ;  /* 0x0000000000007919 */ /* 0x001e240000002100 */
[----:B0-----:R-:W-:-:S04]  /*fb40*/  SHF.R.U32.HI R0, RZ, 0x5, R0 ;  /* 0x00000005ff007819 */ /* 0x001fc80000011600 */
[----:B------:R-:W-:-:S05]  /*fb50*/  LOP3.LUT R0, R0, 0x3, RZ, 0xc0, !PT ;  /* 0x0000000300007812 */ /* 0x000fca00078ec0ff */
[----:B------:R0:W2:Y:S02]  /*fb60*/  SHFL.IDX PT, R14, R0, RZ, 0x1f ;  /* 0x00001fff000e7589 */ /* 0x0000a400000e0000 */
.L_x_289:
[----:B--2---:R-:W-:Y:S01]  /*fb70*/  ISETP.NE.AND P0, PT, R14, RZ, PT ;  /* 0x000000ff0e00720c */ /* 0x004fe20003f05270 */
[----:B------:R-:W-:-:S12]  /*fb80*/  BSSY B0, `(.L_x_235) ;  /* 0x0000024000007945 */ /* 0x000fd80003800000 */
[----:B------:R-:W-:Y:S05]  /*fb90*/  @P0 BRA `(.L_x_236) ;  /* 0x0000000000880947 */ /* 0x000fea0003800000 */
[----:B------:R-:W-:-:S03]  /*fba0*/  UMOV UR4, 0xffffffff ;  /* 0xffffffff00047882 */ /* 0x000fc60000000000 */
[----:B------:R-:W-:Y:S05]  /*fbb0*/  BRA.DIV UR4, `(.L_x_237) ;  /* 0x0000001204a47947 */ /* 0x000fea000b800000 */
[----:B------:R-:W-:-:S13]  /*fbc0*/  ELECT P6, URZ, PT ;  /* 0x00000000003f782f */ /* 0x000fda00038c0000 */
.L_x_292:
[----:B------:R-:W-:Y:S05]  /*fbd0*/  @!P6 BRA `(.L_x_236) ;  /* 0x000000000078e947 */ /* 0x000fea0003800000 */
[----:B0-----:R-:W2:Y:S02]  /*fbe0*/  LDL.LU R0, [R1+0x14] ;  /* 0x0000140001007983 */ /* 0x001ea40000300800 */
[----:B--2---:R-:W-:-:S04]  /*fbf0*/  LOP3.LUT R0, R0, 0x2, RZ, 0xfc, !PT ;  /* 0x0000000200007812 */ /* 0x004fc800078efcff */
[----:B------:R-:W-:-:S13]  /*fc00*/  ISETP.NE.AND P2, PT, R0, 0x3, PT ;  /* 0x000000030000780c */ /* 0x000fda0003f45270 */
[----:B------:R-:W-:Y:S05]  /*fc10*/  @!P2 BRA `(.L_x_238) ;  /* 0x000000000004a947 */ /* 0x000fea0003800000 */
[----:B------:R-:W-:Y:S01]  /*fc20*/  BPT.TRAP 0x1 ;  /* 0x000000040000795c */ /* 0x000fe20000300000 */
.L_x_238:
[----:B------:R-:W-:Y:S01]  /*fc30*/  IADD3 R3, R9, 0x31c40, RZ ;  /* 0x00031c4009037810 */ /* 0x000fe20007ffe0ff */
[----:B------:R-:W-:Y:S01]  /*fc40*/  VIADD R0, R22, 0x1 ;  /* 0x0000000116007836 */ /* 0x000fe20000000000 */
[----:B------:R-:W-:-:S03]  /*fc50*/  SHF.L.U32 R2, R24, 0x1f, RZ ;  /* 0x0000001f18027819 */ /* 0x000fc600000006ff */
[----:B------:R-:W-:Y:S01]  /*fc60*/  IMAD R7, R22, 0x8, R3 ;  /* 0x0000000816077824 */ /* 0x000fe200078e0203 */
[----:B------:R-:W-:-:S03]  /*fc70*/  ISETP.NE.AND P1, PT, R0, 0x2, PT ;  /* 0x000000020000780c */ /* 0x000fc60003f25270 */
[----:B------:R-:W0:Y:S01]  /*fc80*/  SYNCS.PHASECHK.TRANS64.TRYWAIT P0, [R7+URZ], R2 ;  /* 0x00000002070075a7 */ /* 0x000e22000800017f */
[----:B------:R-:W-:Y:S02]  /*fc90*/  SEL R5, RZ, 0x1, P1 ;  /* 0x00000001ff057807 */ /* 0x000fe40000800000 */
[----:B------:R-:W-:Y:S02]  /*fca0*/  SEL R4, R0, RZ, P1 ;  /* 0x000000ff00047207 */ /* 0x000fe40000800000 */
[----:B------:R-:W-:-:S03]  /*fcb0*/  LOP3.LUT R0, R24, R5, RZ, 0x3c, !PT ;  /* 0x0000000518007212 */ /* 0x000fc600078e3cff */
[----:B------:R-:W-:Y:S01]  /*fcc0*/  IMAD R3, R4, 0x8, R3 ;  /* 0x0000000804037824 */ /* 0x000fe200078e0203 */
[----:B------:R-:W-:Y:S01]  /*fcd0*/  SHF.L.U32 R0, R0, 0x1f, RZ ;  /* 0x0000001f00007819 */ /* 0x000fe200000006ff */
[----:B0-----:R-:W-:Y:S06]  /*fce0*/  @!P0 BRA `(.L_x_239) ;  /* 0x0000001000788947 */ /* 0x001fec0003800000 */
.L_x_293:
[----:B------:R-:W2:Y:S02]  /*fcf0*/  SYNCS.PHASECHK.TRANS64.TRYWAIT P0, [R3+URZ], R0 ;  /* 0x00000000030075a7 */ /* 0x000ea4000800017f */
[----:B--2---:R-:W-:Y:S05]  /*fd00*/  @!P0 BRA `(.L_x_240) ;  /* 0x0000001000848947 */ /* 0x004fea0003800000 */
.L_x_294:
[----:B------:R-:W-:Y:S05]  /*fd10*/  @!P2 BRA `(.L_x_241) ;  /* 0x000000000004a947 */ /* 0x000fea0003800000 */
[----:B------:R-:W-:Y:S01]  /*fd20*/  BPT.TRAP 0x1 ;  /* 0x000000040000795c */ /* 0x000fe20000300000 */
.L_x_241:
[----:B--2---:R-:W-:-:S04]  /*fd30*/  VIADD R3, R9, 0x31c60 ;  /* 0x00031c6009037836 */ /* 0x004fc80000000000 */
[----:B------:R-:W-:-:S04]  /*fd40*/  IMAD R5, R22, 0x8, R3 ;  /* 0x0000000816057824 */ /* 0x000fc800078e0203 */
[----:B------:R-:W2:Y:S02]  /*fd50*/  SYNCS.PHASECHK.TRANS64.TRYWAIT P0, [R5+URZ], R2 ;  /* 0x00000002050075a7 */ /* 0x000ea4000800017f */
[----:B--2---:R-:W-:Y:S05]  /*fd60*/  @!P0 BRA `(.L_x_242) ;  /* 0x0000001000808947 */ /* 0x004fea0003800000 */
.L_x_295:
[----:B------:R-:W-:-:S07]  /*fd70*/  IMAD R3, R4, 0x8, R3 ;  /* 0x0000000804037824 */ /* 0x000fce00078e0203 */
.L_x_243:
[----:B---3--:R3:W4:Y:S02]  /*fd80*/  SYNCS.PHASECHK.TRANS64.TRYWAIT P0, [R3+URZ], R0 ;  /* 0x00000000030075a7 */ /* 0x008724000800017f */
[----:B----4-:R-:W-:Y:S05]  /*fd90*/  @!P0 NANOSLEEP.SYNCS 0x989680 ;  /* 0x009896800000895d */ /* 0x010fea0003900000 */
[----:B------:R-:W4:Y:S02]  /*fda0*/  @!P0 SYNCS.PHASECHK.TRANS64 P0, [R3+URZ], R0 ;  /* 0x00000000030085a7 */ /* 0x000f24000800007f */
[----:B----4-:R-:W-:Y:S05]  /*fdb0*/  @!P0 BRA `(.L_x_243) ;  /* 0xfffffffc00f08947 */ /* 0x010fea000383ffff */
.L_x_236:
[----:B------:R-:W-:Y:S05]  /*fdc0*/  BSYNC B0 ;  /* 0x0000000000007941 */ /* 0x000fea0003800000 */
.L_x_235:
[----:B------:R-:W-:Y:S05]  /*fdd0*/  EXIT ;  /* 0x000000000000794d */ /* 0x000fea0003800000 */
.L_x_128:
[----:B0-----:R-:W-:-:S04]  /*fde0*/  MOV R3, UR36 ;  /* 0x0000002400037c02 */ /* 0x001fc80008000f00 */
[----:B------:R0:W1:Y:S03]  /*fdf0*/  SYNCS.PHASECHK.TRANS64.TRYWAIT P1, [R3+URZ+0x31c00], R0 ;  /* 0x031c0000030075a7 */ /* 0x000066000802017f */
[----:B-1----:R-:W-:Y:S05]  /*fe00*/  @!P1 NANOSLEEP.SYNCS 0x989680 ;  /* 0x009896800000995d */ /* 0x002fea0003900000 */
[----:B------:R-:W1:Y:S02]  /*fe10*/  @!P1 SYNCS.PHASECHK.TRANS64 P1, [R3+URZ+0x31c00], R0 ;  /* 0x031c0000030095a7 */ /* 0x000e64000802007f */
[----:B-1----:R-:W-:Y:S05]  /*fe20*/  @!P1 BRA `(.L_x_128) ;  /* 0xfffffffc00ec9947 */ /* 0x002fea000383ffff */
[----:B------:R-:W-:Y:S05]  /*fe30*/  BRA `(.L_x_244) ;  /* 0xffffff1400c87947 */ /* 0x000fea000383ffff */
.L_x_132:
[----:B-1----:R1:W2:Y:S02]  /*fe40*/  SYNCS.PHASECHK.TRANS64.TRYWAIT P2, [R0+URZ+0x31c30], R3 ;  /* 0x031c3003000075a7 */ /* 0x0022a4000804017f */
[----:B--2---:R-:W-:Y:S05]  /*fe50*/  @!P2 NANOSLEEP.SYNCS 0x989680 ;  /* 0x009896800000a95d */ /* 0x004fea0003900000 */
[----:B------:R-:W2:Y:S02]  /*fe60*/  @!P2 SYNCS.PHASECHK.TRANS64 P2, [R0+URZ+0x31c30], R3 ;  /* 0x031c30030000a5a7 */ /* 0x000ea4000804007f */
[----:B--2---:R-:W-:Y:S05]  /*fe70*/  @!P2 BRA `(.L_x_132) ;  /* 0xfffffffc00f0a947 */ /* 0x004fea000383ffff */
[----:B------:R-:W-:Y:S05]  /*fe80*/  BRA `(.L_x_131) ;  /* 0xffffff1400ec7947 */ /* 0x000fea000383ffff */
.L_x_137:
[----:B-1----:R-:W-:-:S04]  /*fe90*/  IMAD.U32 R9, RZ, RZ, UR6 ;  /* 0x00000006ff097e24 */ /* 0x002fc8000f8e00ff */
[----:B------:R1:W2:Y:S03]  /*fea0*/  SYNCS.PHASECHK.TRANS64.TRYWAIT P2, [R9+URZ+0x31c30], R8 ;  /* 0x031c3008090075a7 */ /* 0x0002a6000804017f */
[----:B--2---:R-:W-:Y:S05]  /*feb0*/  @!P2 NANOSLEEP.SYNCS 0x989680 ;  /* 0x009896800000a95d */ /* 0x004fea0003900000 */
[----:B------:R-:W2:Y:S02]  /*fec0*/  @!P2 SYNCS.PHASECHK.TRANS64 P2, [R9+URZ+0x31c30], R8 ;  /* 0x031c30080900a5a7 */ /* 0x000ea4000804007f */
[----:B--2---:R-:W-:Y:S05]  /*fed0*/  @!P2 BRA `(.L_x_137) ;  /* 0xfffffffc00eca947 */ /* 0x004fea000383ffff */
[----:B------:R-:W-:Y:S05]  /*fee0*/  BRA `(.L_x_134) ;  /* 0xffffff5800447947 */ /* 0x000fea000383ffff */
.L_x_141:
[----:B-1----:R-:W-:-:S04]  /*fef0*/  IMAD.U32 R8, RZ, RZ, UR6 ;  /* 0x00000006ff087e24 */ /* 0x002fc8000f8e00ff */
[----:B------:R1:W2:Y:S03]  /*ff00*/  SYNCS.PHASECHK.TRANS64.TRYWAIT P2, [R8+URZ+0x31c50], R7 ;  /* 0x031c5007080075a7 */ /* 0x0002a6000804017f */
[----:B--2---:R-:W-:Y:S05]  /*ff10*/  @!P2 NANOSLEEP.SYNCS 0x989680 ;  /* 0x009896800000a95d */ /* 0x004fea0003900000 */
[----:B------:R-:W2:Y:S02]  /*ff20*/  @!P2 SYNCS.PHASECHK.TRANS64 P2, [R8+URZ+0x31c50], R7 ;  /* 0x031c50070800a5a7 */ /* 0x000ea4000804007f */
[----:B--2---:R-:W-:Y:S05]  /*ff30*/  @!P2 BRA `(.L_x_141) ;  /* 0xfffffffc00eca947 */ /* 0x004fea000383ffff */
[----:B------:R-:W-:Y:S05]  /*ff40*/  BRA `(.L_x_138) ;  /* 0xffffff6c00e87947 */ /* 0x000fea000383ffff */
.L_x_146:
[----:B-1----:R-:W-:-:S04]  /*ff50*/  IMAD.U32 R5, RZ, RZ, UR9 ;  /* 0x00000009ff057e24 */ /* 0x002fc8000f8e00ff */
[----:B------:R1:W2:Y:S03]  /*ff60*/  SYNCS.PHASECHK.TRANS64.TRYWAIT P0, [R5+URZ+0x31c50], R0 ;  /* 0x031c5000050075a7 */ /* 0x0002a6000800017f */
[----:B--2---:R-:W-:Y:S05]  /*ff70*/  @!P0 NANOSLEEP.SYNCS 0x989680 ;  /* 0x009896800000895d */ /* 0x004fea0003900000 */
[----:B------:R-:W2:Y:S02]  /*ff80*/  @!P0 SYNCS.PHASECHK.TRANS64 P0, [R5+URZ+0x31c50], R0 ;  /* 0x031c5000050085a7 */ /* 0x000ea4000800007f */
[----:B--2---:R-:W-:Y:S05]  /*ff90*/  @!P0 BRA `(.L_x_146) ;  /* 0xfffffffc00ec8947 */ /* 0x004fea000383ffff */
[----:B------:R-:W-:Y:S05]  /*ffa0*/  BRA `(.L_x_145) ;  /* 0xffffff9800007947 */ /* 0x000fea000383ffff */
.L_x_177:
[----:B------:R-:W0:Y:S01]  /*ffb0*/  S2R R4, SR_TID.X ;  /* 0x0000000000047919 */ /* 0x000e220000002100 */
[----:B------:R-:W-:Y:S01]  /*ffc0*/  BSSY B0, `(.L_x_245) ;  /* 0x000000a000007945 */ /* 0x000fe20003800000 */
[----:B------:R-:W-:Y:S01]  /*ffd0*/  IMAD.MOV.U32 R12, RZ, RZ, RZ ;  /* 0x000000ffff0c7224 */ /* 0x000fe200078e00ff */
[----:B------:R-:W-:Y:S01]  /*ffe0*/  MOV R15, 0xffffffff ;  /* 0xffffffff000f7802 */ /* 0x000fe20000000f00 */
[----:B------:R-:W-:Y:S01]  /*fff0*/  IMAD.MOV.U32 R11, RZ, RZ, 0x1f ;  /* 0x0000001fff0b7424 */ /* 0x000fe200078e00ff */
[----:B0-----:R-:W-:-:S04]  /*10000*/  SHF.R.U32.HI R4, RZ, 0x5, R4 ;  /* 0x00000005ff047819 */ /* 0x001fc80000011604 */
[----:B------:R-:W-:-:S05]  /*10010*/  LOP3.LUT R4, R4, 0x3, RZ, 0xc0, !PT ;  /* 0x0000000304047812 */ /* 0x000fca00078ec0ff */
[----:B------:R-:W-:-:S07]  /*10020*/  IMAD.MOV.U32 R13, RZ, RZ, R4 ;  /* 0x000000ffff0d7224 */ /* 0x000fce00078e0004 */
[----:B-1----:R-:W-:Y:S05]  /*10030*/  WARPSYNC.COLLECTIVE R15, `(.L_x_246) ;  /* 0x000000000f087348 */ /* 0x002fea0003c00000 */
[----:B------:R0:W2:Y:S02]  /*10040*/  SHFL.IDX P6, R14, R13, R12, R11 ;  /* 0x0000000c0d0e7389 */ /* 0x0000a400000c000b */
[----:B012---:R-:W-:Y:S01]  /*10050*/  ENDCOLLECTIVE ;  /* 0x000000000000791b */ /* 0x007fe20003800000 */
.L_x_246:
[----:B------:R-:W-:Y:S05]  /*10060*/  BSYNC B0 ;  /* 0x0000000000007941 */ /* 0x000fea0003800000 */
.L_x_245:
[----:B------:R-:W-:Y:S05]  /*10070*/  BRA `(.L_x_247) ;  /* 0xffffffcc00a07947 */ /* 0x000fea000383ffff */
.L_x_178:
[----:B------:R-:W-:Y:S01]  /*10080*/  BSSY B0, `(.L_x_248) ;  /* 0x0000006000007945 */ /* 0x000fe20003800000 */
[----:B------:R-:W-:-:S07]  /*10090*/  IMAD.MOV.U32 R15, RZ, RZ, -0x1 ;  /* 0xffffffffff0f7424 */ /* 0x000fce00078e00ff */
[----:B-1----:R-:W-:Y:S05]  /*100a0*/  WARPSYNC.COLLECTIVE R15, `(.L_x_249) ;  /* 0x000000000f0c7348 */ /* 0x002fea0003c00000 */
[----:B------:R-:W-:Y:S02]  /*100b0*/  ELECT P6, UR62, PT ;  /* 0x00000000003e782f */ /* 0x000fe400038c0000 */
[----:B------:R-:W-:Y:S01]  /*100c0*/  MOV R14, UR62 ;  /* 0x0000003e000e7c02 */ /* 0x000fe20008000f00 */
[----:B-1----:R-:W-:Y:S10]  /*100d0*/  ENDCOLLECTIVE ;  /* 0x000000000000791b */ /* 0x002ff40003800000 */
.L_x_249:
[----:B------:R-:W-:Y:S05]  /*100e0*/  BSYNC B0 ;  /* 0x0000000000007941 */ /* 0x000fea0003800000 */
.L_x_248:
[----:B------:R-:W-:Y:S05]  /*100f0*/  BRA `(.L_x_250) ;  /* 0xffffffcc00947947 */ /* 0x000fea000383ffff */
.L_x_181:
[----:B--2---:R2:W3:Y:S02]  /*10100*/  SYNCS.PHASECHK.TRANS64.TRYWAIT P0, [R5+URZ+0x31c40], R4 ;  /* 0x031c4004050075a7 */ /* 0x0044e4000800017f */
[----:B---3--:R-:W-:Y:S05]  /*10110*/  @!P0 NANOSLEEP.SYNCS 0x989680 ;  /* 0x009896800000895d */ /* 0x008fea0003900000 */
[----:B------:R-:W3:Y:S02]  /*10120*/  @!P0 SYNCS.PHASECHK.TRANS64 P0, [R5+URZ+0x31c40], R4 ;  /* 0x031c4004050085a7 */ /* 0x000ee4000800007f */
[----:B---3--:R-:W-:Y:S05]  /*10130*/  @!P0 BRA `(.L_x_181) ;  /* 0xfffffffc00f08947 */ /* 0x008fea000383ffff */
[----:B------:R-:W-:Y:S05]  /*10140*/  BRA `(.L_x_251) ;  /* 0xffffffcc00ec7947 */ /* 0x000fea000383ffff */
.L_x_184:
[----:B0-----:R0:W2:Y:S02]  /*10150*/  SYNCS.PHASECHK.TRANS64.TRYWAIT P0, [R26+URZ+0x31c20], R5 ;  /* 0x031c20051a0075a7 */ /* 0x0010a4000800017f */
[----:B--2---:R-:W-:Y:S05]  /*10160*/  @!P0 NANOSLEEP.SYNCS 0x989680 ;  /* 0x009896800000895d */ /* 0x004fea0003900000 */
[----:B------:R-:W2:Y:S02]  /*10170*/  @!P0 SYNCS.PHASECHK.TRANS64 P0, [R26+URZ+0x31c20], R5 ;  /* 0x031c20051a0085a7 */ /* 0x000ea4000800007f */
[----:B--2---:R-:W-:Y:S05]  /*10180*/  @!P0 BRA `(.L_x_184) ;  /* 0xfffffffc00f08947 */ /* 0x004fea000383ffff */
[----:B------:R-:W-:Y:S05]  /*10190*/  BRA `(.L_x_252) ;  /* 0xffffffd4001c7947 */ /* 0x000fea000383ffff */
.L_x_192:
[----:B--2---:R2:W3:Y:S02]  /*101a0*/  SYNCS.PHASECHK.TRANS64.TRYWAIT P0, [R3+URZ+0x31c40], R2 ;  /* 0x031c4002030075a7 */ /* 0x0044e4000800017f */
[----:B---3--:R-:W-:Y:S05]  /*101b0*/  @!P0 NANOSLEEP.SYNCS 0x989680 ;  /* 0x009896800000895d */ /* 0x008fea0003900000 */
[----:B------:R-:W3:Y:S02]  /*101c0*/  @!P0 SYNCS.PHASECHK.TRANS64 P0, [R3+URZ+0x31c40], R2 ;  /* 0x031c4002030085a7 */ /* 0x000ee4000800007f */
[----:B---3--:R-:W-:Y:S05]  /*101d0*/  @!P0 BRA `(.L_x_192) ;  /* 0xfffffffc00f08947 */ /* 0x008fea000383ffff */
[----:B------:R-:W-:Y:S05]  /*101e0*/  BRA `(.L_x_253) ;  /* 0xffffffd400c47947 */ /* 0x000fea000383ffff */
.L_x_194:
[----:B0-----:R0:W2:Y:S02]  /*101f0*/  SYNCS.PHASECHK.TRANS64.TRYWAIT P0, [R2+URZ+0x60], R5 ;  /* 0x00006005020075a7 */ /* 0x0010a4000800017f */
[----:B--2---:R-:W-:Y:S05]  /*10200*/  @!P0 NANOSLEEP.SYNCS 0x989680 ;  /* 0x009896800000895d */ /* 0x004fea0003900000 */
[----:B------:R-:W2:Y:S02]  /*10210*/  @!P0 SYNCS.PHASECHK.TRANS64 P0, [R2+URZ+0x60], R5 ;  /* 0x00006005020085a7 */ /* 0x000ea4000800007f */
[----:B--2---:R-:W-:Y:S05]  /*10220*/  @!P0 BRA `(.L_x_194) ;  /* 0xfffffffc00f08947 */ /* 0x004fea000383ffff */
[----:B------:R-:W-:Y:S05]  /*10230*/  BRA `(.L_x_254) ;  /* 0xffffffd800507947 */ /* 0x000fea000383ffff */
.L_x_199:
[----:B---3--:R3:W4:Y:S02]  /*10240*/  SYNCS.PHASECHK.TRANS64.TRYWAIT P0, [R3+URZ+0x31c40], R2 ;  /* 0x031c4002030075a7 */ /* 0x008724000800017f */
[----:B----4-:R-:W-:Y:S05]  /*10250*/  @!P0 NANOSLEEP.SYNCS 0x989680 ;  /* 0x009896800000895d */ /* 0x010fea0003900000 */
[----:B------:R-:W4:Y:S02]  /*10260*/  @!P0 SYNCS.PHASECHK.TRANS64 P0, [R3+URZ+0x31c40], R2 ;  /* 0x031c4002030085a7 */ /* 0x000f24000800007f */
[----:B----4-:R-:W-:Y:S05]  /*10270*/  @!P0 BRA `(.L_x_199) ;  /* 0xfffffffc00f08947 */ /* 0x010fea000383ffff */
[----:B------:R-:W-:Y:S05]  /*10280*/  BRA `(.L_x_255) ;  /* 0xffffffdc00807947 */ /* 0x000fea000383ffff */
.L_x_201:
[----:B0-----:R0:W2:Y:S02]  /*10290*/  SYNCS.PHASECHK.TRANS64.TRYWAIT P1, [R3+URZ+0x60], R24 ;  /* 0x00006018030075a7 */ /* 0x0010a4000802017f */
[----:B--2---:R-:W-:Y:S05]  /*102a0*/  @!P1 NANOSLEEP.SYNCS 0x989680 ;  /* 0x009896800000995d */ /* 0x004fea0003900000 */
[----:B------:R-:W2:Y:S02]  /*102b0*/  @!P1 SYNCS.PHASECHK.TRANS64 P1, [R3+URZ+0x60], R24 ;  /* 0x00006018030095a7 */ /* 0x000ea4000802007f */
[----:B--2---:R-:W-:Y:S05]  /*102c0*/  @!P1 BRA `(.L_x_201) ;  /* 0xfffffffc00f09947 */ /* 0x004fea000383ffff */
[----:B------:R-:W-:Y:S05]  /*102d0*/  BRA `(.L_x_256) ;  /* 0xffffffe0000c7947 */ /* 0x000fea000383ffff */
.L_x_206:
[----:B--2---:R2:W3:Y:S02]  /*102e0*/  SYNCS.PHASECHK.TRANS64.TRYWAIT P0, [R2+URZ+0x31c40], R3 ;  /* 0x031c4003020075a7 */ /* 0x0044e4000800017f */
[----:B---3--:R-:W-:Y:S05]  /*102f0*/  @!P0 NANOSLEEP.SYNCS 0x989680 ;  /* 0x009896800000895d */ /* 0x008fea0003900000 */
[----:B------:R-:W3:Y:S02]  /*10300*/  @!P0 SYNCS.PHASECHK.TRANS64 P0, [R2+URZ+0x31c40], R3 ;  /* 0x031c4003020085a7 */ /* 0x000ee4000800007f */
[----:B---3--:R-:W-:Y:S05]  /*10310*/  @!P0 BRA `(.L_x_206) ;  /* 0xfffffffc00f08947 */ /* 0x008fea000383ffff */
[----:B------:R-:W-:Y:S05]  /*10320*/  BRA `(.L_x_257) ;  /* 0xffffffe400147947 */ /* 0x000fea000383ffff */
.L_x_208:
[----:B0-----:R0:W2:Y:S02]  /*10330*/  SYNCS.PHASECHK.TRANS64.TRYWAIT P1, [R2+URZ+0x60], R11 ;  /* 0x0000600b020075a7 */ /* 0x0010a4000802017f */
[----:B--2---:R-:W-:Y:S05]  /*10340*/  @!P1 NANOSLEEP.SYNCS 0x989680 ;  /* 0x009896800000995d */ /* 0x004fea0003900000 */
[----:B------:R-:W2:Y:S02]  /*10350*/  @!P1 SYNCS.PHASECHK.TRANS64 P1, [R2+URZ+0x60], R11 ;  /* 0x0000600b020095a7 */ /* 0x000ea4000802007f */
[----:B--2---:R-:W-:Y:S05]  /*10360*/  @!P1 BRA `(.L_x_208) ;  /* 0xfffffffc00f09947 */ /* 0x004fea000383ffff */
[----:B------:R-:W-:Y:S05]  /*10370*/  BRA `(.L_x_258) ;  /* 0xffffffe400a87947 */ /* 0x000fea000383ffff */
.L_x_215:
[----:B--2---:R2:W3:Y:S02]  /*10380*/  SYNCS.PHASECHK.TRANS64.TRYWAIT P0, [R3+URZ+0x31c60], R2 ;  /* 0x031c6002030075a7 */ /* 0x0044e4000800017f */
[----:B---3--:R-:W-:Y:S05]  /*10390*/  @!P0 NANOSLEEP.SYNCS 0x989680 ;  /* 0x009896800000895d */ /* 0x008fea0003900000 */
[----:B------:R-:W3:Y:S02]  /*103a0*/  @!P0 SYNCS.PHASECHK.TRANS64 P0, [R3+URZ+0x31c60], R2 ;  /* 0x031c6002030085a7 */ /* 0x000ee4000800007f */
[----:B---3--:R-:W-:Y:S05]  /*103b0*/  @!P0 BRA `(.L_x_215) ;  /* 0xfffffffc00f08947 */ /* 0x008fea000383ffff */
[----:B------:R-:W-:Y:S05]  /*103c0*/  BRA `(.L_x_259) ;  /* 0xffffffe800907947 */ /* 0x000fea000383ffff */
.L_x_217:
[----:B------:R-:W-:Y:S01]  /*103d0*/  BSSY B0, `(.L_x_260) ;  /* 0x0000008000007945 */ /* 0x000fe20003800000 */
[----:B------:R-:W-:Y:S02]  /*103e0*/  IMAD.MOV.U32 R13, RZ, RZ, R16 ;  /* 0x000000ffff0d7224 */ /* 0x000fe400078e0010 */
[----:B------:R-:W-:Y:S02]  /*103f0*/  IMAD.MOV.U32 R12, RZ, RZ, RZ ;  /* 0x000000ffff0c7224 */ /* 0x000fe400078e00ff */
[----:B------:R-:W-:Y:S02]  /*10400*/  IMAD.MOV.U32 R11, RZ, RZ, 0x1f ;  /* 0x0000001fff0b7424 */ /* 0x000fe400078e00ff */
[----:B------:R-:W-:-:S07]  /*10410*/  IMAD.MOV.U32 R15, RZ, RZ, -0x1 ;  /* 0xffffffffff0f7424 */ /* 0x000fce00078e00ff */
[----:B01----:R-:W-:Y:S05]  /*10420*/  WARPSYNC.COLLECTIVE R15, `(.L_x_261) ;  /* 0x000000000f087348 */ /* 0x003fea0003c00000 */
[----:B------:R2:W3:Y:S02]  /*10430*/  SHFL.IDX P6, R14, R13, R12, R11 ;  /* 0x0000000c0d0e7389 */ /* 0x0004e400000c000b */
[----:B0123--:R-:W-:Y:S01]  /*10440*/  ENDCOLLECTIVE ;  /* 0x000000000000791b */ /* 0x00ffe20003800000 */
.L_x_261:
[----:B------:R-:W-:Y:S05]  /*10450*/  BSYNC B0 ;  /* 0x0000000000007941 */ /* 0x000fea0003800000 */
.L_x_260:
[----:B------:R-:W-:Y:S01]  /*10460*/  MOV R13, R16 ;  /* 0x00000010000d7202 */ /* 0x000fe20000000f00 */
[----:B------:R-:W-:Y:S02]  /*10470*/  IMAD.MOV.U32 R12, RZ, RZ, 0x1 ;  /* 0x00000001ff0c7424 */ /* 0x000fe400078e00ff */
[----:B------:R-:W-:Y:S02]  /*10480*/  IMAD.MOV.U32 R11, RZ, RZ, 0x1f ;  /* 0x0000001fff0b7424 */ /* 0x000fe400078e00ff */
[----:B------:R-:W-:Y:S02]  /*10490*/  IMAD.MOV.U32 R15, RZ, RZ, -0x1 ;  /* 0xffffffffff0f7424 */ /* 0x000fe400078e00ff */
[----:B------:R-:W-:-:S07]  /*104a0*/  IMAD.MOV.U32 R5, RZ, RZ, R14 ;  /* 0x000000ffff057224 */ /* 0x000fce00078e000e */
[----:B------:R-:W-:Y:S05]  /*104b0*/  WARPSYNC.COLLECTIVE R15, `(.L_x_262) ;  /* 0x000000000f087348 */ /* 0x000fea0003c00000 */
[----:B------:R0:W1:Y:S02]  /*104c0*/  SHFL.IDX P6, R14, R13, R12, R11 ;  /* 0x0000000c0d0e7389 */ /* 0x00006400000c000b */
[----:B01----:R-:W-:Y:S01]  /*104d0*/  ENDCOLLECTIVE ;  /* 0x000000000000791b */ /* 0x003fe20003800000 */
.L_x_262:
[----:B------:R-:W-:Y:S01]  /*104e0*/  IMAD.MOV.U32 R4, RZ, RZ, R14 ;  /* 0x000000ffff047224 */ /* 0x000fe200078e000e */
[----:B------:R-:W-:Y:S06]  /*104f0*/  BRA `(.L_x_263) ;  /* 0xffffffec00047947 */ /* 0x000fec000383ffff */
.L_x_220:
[----:B------:R-:W-:Y:S01]  /*10500*/  BSSY B0, `(.L_x_264) ;  /* 0x0000008000007945 */ /* 0x000fe20003800000 */
[----:B-----5:R-:W-:Y:S01]  /*10510*/  IMAD.MOV.U32 R13, RZ, RZ, R2 ;  /* 0x000000ffff0d7224 */ /* 0x020fe200078e0002 */
[----:B------:R-:W-:Y:S01]  /*10520*/  MOV R11, RZ ;  /* 0x000000ff000b7202 */ /* 0x000fe20000000f00 */
[----:B------:R-:W-:Y:S02]  /*10530*/  IMAD.MOV.U32 R12, RZ, RZ, 0x1 ;  /* 0x00000001ff0c7424 */ /* 0x000fe400078e00ff */
[----:B------:R-:W-:-:S07]  /*10540*/  IMAD.MOV.U32 R15, RZ, RZ, -0x1 ;  /* 0xffffffffff0f7424 */ /* 0x000fce00078e00ff */
[----:B01234-:R-:W-:Y:S05]  /*10550*/  WARPSYNC.COLLECTIVE R15, `(.L_x_265) ;  /* 0x000000000f087348 */ /* 0x01ffea0003c00000 */
[----:B------:R0:W0:Y:S02]  /*10560*/  SHFL.UP P6, R14, R13, R12, R11 ;  /* 0x0400000c0d0e7389 */ /* 0x00002400000c000b */
[----:B01234-:R-:W-:Y:S01]  /*10570*/  ENDCOLLECTIVE ;  /* 0x000000000000791b */ /* 0x01ffe20003800000 */
.L_x_265:
[----:B------:R-:W-:Y:S05]  /*10580*/  BSYNC B0 ;  /* 0x0000000000007941 */ /* 0x000fea0003800000 */
.L_x_264:
[C---:B------:R-:W-:Y:S01]  /*10590*/  ISETP.NE.AND P0, PT, R27.reuse, RZ, PT ;  /* 0x000000ff1b00720c */ /* 0x040fe20003f05270 */
[----:B------:R-:W-:Y:S02]  /*105a0*/  IMAD.MOV.U32 R12, RZ, RZ, 0x2 ;  /* 0x00000002ff0c7424 */ /* 0x000fe400078e00ff */
[----:B------:R-:W-:Y:S01]  /*105b0*/  IMAD.MOV.U32 R11, RZ, RZ, RZ ;  /* 0x000000ffff0b7224 */ /* 0x000fe200078e00ff */
[----:B------:R-:W-:Y:S01]  /*105c0*/  SEL R13, R14, RZ, P0 ;  /* 0x000000ff0e0d7207 */ /* 0x000fe20000000000 */
[----:B------:R-:W-:Y:S01]  /*105d0*/  IMAD.MOV.U32 R15, RZ, RZ, -0x1 ;  /* 0xffffffffff0f7424 */ /* 0x000fe200078e00ff */
[----:B------:R-:W-:-:S03]  /*105e0*/  ISETP.GE.U32.AND P0, PT, R27, 0x2, PT ;  /* 0x000000021b00780c */ /* 0x000fc60003f06070 */
[----:B------:R-:W-:-:S10]  /*105f0*/  IMAD.IADD R13, R2, 0x1, R13 ;  /* 0x00000001020d7824 */ /* 0x000fd400078e020d */
[----:B------:R-:W-:Y:S05]  /*10600*/  WARPSYNC.COLLECTIVE R15, `(.L_x_266) ;  /* 0x000000000f087348 */ /* 0x000fea0003c00000 */
[----:B------:R0:W1:Y:S02]  /*10610*/  SHFL.UP P6, R14, R13, R12, R11 ;  /* 0x0400000c0d0e7389 */ /* 0x00006400000c000b */
[----:B01----:R-:W-:Y:S01]  /*10620*/  ENDCOLLECTIVE ;  /* 0x000000000000791b */ /* 0x003fe20003800000 */
.L_x_266:
[----:B------:R-:W-:Y:S01]  /*10630*/  IMAD.MOV.U32 R12, RZ, RZ, 0x4 ;  /* 0x00000004ff0c7424 */ /* 0x000fe200078e00ff */
[----:B------:R-:W-:Y:S02]  /*10640*/  SEL R14, R14, RZ, P0 ;  /* 0x000000ff0e0e7207 */ /* 0x000fe40000000000 */
[----:B------:R-:W-:-:S03]  /*10650*/  ISETP.GE.U32.AND P0, PT, R27, 0x4, PT ;  /* 0x000000041b00780c */ /* 0x000fc60003f06070 */
[----:B------:R-:W-:-:S05]  /*10660*/  IMAD.IADD R3, R13, 0x1, R14 ;  /* 0x000000010d037824 */ /* 0x000fca00078e020e */
[----:B------:R-:W-:-:S07]  /*10670*/  MOV R13, R3 ;  /* 0x00000003000d7202 */ /* 0x000fce0000000f00 */
[----:B------:R-:W-:Y:S05]  /*10680*/  WARPSYNC.COLLECTIVE R15, `(.L_x_267) ;  /* 0x000000000f087348 */ /* 0x000fea0003c00000 */
[----:B------:R0:W1:Y:S02]  /*10690*/  SHFL.UP P6, R14, R13, R12, R11 ;  /* 0x0400000c0d0e7389 */ /* 0x00006400000c000b */
[----:B01----:R-:W-:Y:S01]  /*106a0*/  ENDCOLLECTIVE ;  /* 0x000000000000791b */ /* 0x003fe20003800000 */
.L_x_267:
[----:B------:R-:W-:Y:S01]  /*106b0*/  IMAD.MOV.U32 R12, RZ, RZ, 0x8 ;  /* 0x00000008ff0c7424 */ /* 0x000fe200078e00ff */
[----:B------:R-:W-:Y:S02]  /*106c0*/  SEL R6, R14, RZ, P0 ;  /* 0x000000ff0e067207 */ /* 0x000fe40000000000 */
[----:B------:R-:W-:-:S03]  /*106d0*/  ISETP.GE.U32.AND P0, PT, R27, 0x8, PT ;  /* 0x000000081b00780c */ /* 0x000fc60003f06070 */
[----:B------:R-:W-:-:S04]  /*106e0*/  IMAD.IADD R6, R3, 0x1, R6 ;  /* 0x0000000103067824 */ /* 0x000fc800078e0206 */
[----:B------:R-:W-:-:S07]  /*106f0*/  IMAD.MOV.U32 R13, RZ, RZ, R6 ;  /* 0x000000ffff0d7224 */ /* 0x000fce00078e0006 */
[----:B------:R-:W-:Y:S05]  /*10700*/  WARPSYNC.COLLECTIVE R15, `(.L_x_268) ;  /* 0x000000000f087348 */ /* 0x000fea0003c00000 */
[----:B------:R0:W1:Y:S02]  /*10710*/  SHFL.UP P6, R14, R13, R12, R11 ;  /* 0x0400000c0d0e7389 */ /* 0x00006400000c000b */
[----:B01----:R-:W-:Y:S01]  /*10720*/  ENDCOLLECTIVE ;  /* 0x000000000000791b */ /* 0x003fe20003800000 */
.L_x_268:
[----:B------:R-:W-:Y:S02]  /*10730*/  MOV R12, 0x10 ;  /* 0x00000010000c7802 */ /* 0x000fe40000000f00 */
[----:B------:R-:W-:Y:S02]  /*10740*/  SEL R7, R14, RZ, P0 ;  /* 0x000000ff0e077207 */ /* 0x000fe40000000000 */
[----:B------:R-:W-:-:S03]  /*10750*/  ISETP.GE.U32.AND P0, PT, R27, 0x10, PT ;  /* 0x000000101b00780c */ /* 0x000fc60003f06070 */
[----:B------:R-:W-:-:S04]  /*10760*/  IMAD.IADD R7, R6, 0x1, R7 ;  /* 0x0000000106077824 */ /* 0x000fc800078e0207 */
[----:B------:R-:W-:-:S07]  /*10770*/  IMAD.MOV.U32 R13, RZ, RZ, R7 ;  /* 0x000000ffff0d7224 */ /* 0x000fce00078e0007 */
[----:B------:R-:W-:Y:S05]  /*10780*/  WARPSYNC.COLLECTIVE R15, `(.L_x_269) ;  /* 0x000000000f087348 */ /* 0x000fea0003c00000 */
[----:B------:R0:W1:Y:S02]  /*10790*/  SHFL.UP P6, R14, R13, R12, R11 ;  /* 0x0400000c0d0e7389 */ /* 0x00006400000c000b */
[----:B01----:R-:W-:Y:S01]  /*107a0*/  ENDCOLLECTIVE ;  /* 0x000000000000791b */ /* 0x003fe20003800000 */
.L_x_269:
[----:B------:R-:W-:Y:S02]  /*107b0*/  IMAD.MOV.U32 R12, RZ, RZ, 0x1f ;  /* 0x0000001fff0c7424 */ /* 0x000fe400078e00ff */
[----:B------:R-:W-:Y:S01]  /*107c0*/  IMAD.MOV.U32 R11, RZ, RZ, 0x1f ;  /* 0x0000001fff0b7424 */ /* 0x000fe200078e00ff */
[----:B------:R-:W-:-:S05]  /*107d0*/  SEL R8, R14, RZ, P0 ;  /* 0x000000ff0e087207 */ /* 0x000fca0000000000 */
[----:B------:R-:W-:-:S04]  /*107e0*/  IMAD.IADD R8, R7, 0x1, R8 ;  /* 0x0000000107087824 */ /* 0x000fc800078e0208 */
[----:B------:R-:W-:-:S07]  /*107f0*/  IMAD.MOV.U32 R13, RZ, RZ, R8 ;  /* 0x000000ffff0d7224 */ /* 0x000fce00078e0008 */
[----:B------:R-:W-:Y:S05]  /*10800*/  WARPSYNC.COLLECTIVE R15, `(.L_x_270) ;  /* 0x000000000f087348 */ /* 0x000fea0003c00000 */
[----:B------:R0:W1:Y:S02]  /*10810*/  SHFL.IDX P6, R14, R13, R12, R11 ;  /* 0x0000000c0d0e7389 */ /* 0x00006400000c000b */
[----:B01----:R-:W-:Y:S01]  /*10820*/  ENDCOLLECTIVE ;  /* 0x000000000000791b */ /* 0x003fe20003800000 */
.L_x_270:
[----:B------:R-:W-:Y:S05]  /*10830*/  BRA `(.L_x_271) ;  /* 0xffffffe800c07947 */ /* 0x000fea000383ffff */
.L_x_225:
[----:B------:R-:W-:Y:S01]  /*10840*/  BSSY B0, `(.L_x_272) ;  /* 0x0000008000007945 */ /* 0x000fe20003800000 */
[----:B-----5:R-:W-:Y:S01]  /*10850*/  IMAD.MOV.U32 R13, RZ, RZ, R2 ;  /* 0x000000ffff0d7224 */ /* 0x020fe200078e0002 */
[----:B------:R-:W-:Y:S01]  /*10860*/  MOV R11, RZ ;  /* 0x000000ff000b7202 */ /* 0x000fe20000000f00 */
[----:B------:R-:W-:Y:S02]  /*10870*/  IMAD.MOV.U32 R12, RZ, RZ, 0x1 ;  /* 0x00000001ff0c7424 */ /* 0x000fe400078e00ff */
[----:B------:R-:W-:-:S07]  /*10880*/  IMAD.MOV.U32 R15, RZ, RZ, -0x1 ;  /* 0xffffffffff0f7424 */ /* 0x000fce00078e00ff */
[----:B012---:R-:W-:Y:S05]  /*10890*/  WARPSYNC.COLLECTIVE R15, `(.L_x_273) ;  /* 0x000000000f087348 */ /* 0x007fea0003c00000 */
[----:B------:R3:W4:Y:S02]  /*108a0*/  SHFL.UP P6, R14, R13, R12, R11 ;  /* 0x0400000c0d0e7389 */ /* 0x00072400000c000b */
[----:B01234-:R-:W-:Y:S01]  /*108b0*/  ENDCOLLECTIVE ;  /* 0x000000000000791b */ /* 0x01ffe20003800000 */
.L_x_273:
[----:B------:R-:W-:Y:S05]  /*108c0*/  BSYNC B0 ;  /* 0x0000000000007941 */ /* 0x000fea0003800000 */
.L_x_272:
        /* <DEDUP_REMOVED lines=10> */
.L_x_274:
        /* <DEDUP_REMOVED lines=8> */
.L_x_275:
        /* <DEDUP_REMOVED lines=8> */
.L_x_276:
        /* <DEDUP_REMOVED lines=8> */
.L_x_277:
        /* <DEDUP_REMOVED lines=8> */
.L_x_278:
[----:B------:R-:W-:Y:S05]  /*10b70*/  BRA `(.L_x_279) ;  /* 0xffffffe8009c7947 */ /* 0x000fea000383ffff */
.L_x_227:
[----:B------:R-:W-:Y:S01]  /*10b80*/  BSSY B0, `(.L_x_280) ;  /* 0x0000006000007945 */ /* 0x000fe20003800000 */
[----:B------:R-:W-:Y:S01]  /*10b90*/  PLOP3.LUT P6, PT, P6, PT, PT, 0x8, 0x0 ;  /* 0x000000000000781c */ /* 0x000fe200037ce170 */
[----:B------:R-:W-:-:S12]  /*10ba0*/  IMAD.MOV.U32 R15, RZ, RZ, -0x1 ;  /* 0xffffffffff0f7424 */ /* 0x000fd800078e00ff */
[----:B01----:R-:W-:Y:S05]  /*10bb0*/  WARPSYNC.COLLECTIVE R15, `(.L_x_281) ;  /* 0x000000000f087348 */ /* 0x003fea0003c00000 */
[----:B------:R-:W-:Y:S01]  /*10bc0*/  VOTE.ANY R14, PT, P6 ;  /* 0x00000000000e7806 */ /* 0x000fe200030e0100 */
[----:B01----:R-:W-:Y:S06]  /*10bd0*/  ENDCOLLECTIVE ;  /* 0x000000000000791b */ /* 0x003fec0003800000 */
.L_x_281:
[----:B------:R-:W-:Y:S05]  /*10be0*/  BSYNC B0 ;  /* 0x0000000000007941 */ /* 0x000fea0003800000 */
.L_x_280:
[----:B------:R-:W-:Y:S01]  /*10bf0*/  IMAD.MOV.U32 R3, RZ, RZ, R14 ;  /* 0x000000ffff037224 */ /* 0x000fe200078e000e */
[----:B------:R-:W-:Y:S01]  /*10c00*/  MOV R13, R2 ;  /* 0x00000002000d7202 */ /* 0x000fe20000000f00 */
[----:B------:R-:W-:Y:S02]  /*10c10*/  IMAD.MOV.U32 R11, RZ, RZ, 0x1f ;  /* 0x0000001fff0b7424 */ /* 0x000fe400078e00ff */
[----:B------:R-:W0:Y:S01]  /*10c20*/  POPC R4, R3 ;  /* 0x0000000300047309 */ /* 0x000e220000000000 */
[----:B------:R-:W-:Y:S02]  /*10c30*/  IMAD.MOV.U32 R15, RZ, RZ, -0x1 ;  /* 0xffffffffff0f7424 */ /* 0x000fe400078e00ff */
[----:B0-----:R-:W-:-:S07]  /*10c40*/  IMAD.MOV.U32 R12, RZ, RZ, R4 ;  /* 0x000000ffff0c7224 */ /* 0x001fce00078e0004 */
[----:B------:R-:W-:Y:S05]  /*10c50*/  WARPSYNC.COLLECTIVE R15, `(.L_x_282) ;  /* 0x000000000f087348 */ /* 0x000fea0003c00000 */
[----:B------:R0:W1:Y:S02]  /*10c60*/  SHFL.IDX P6, R14, R13, R12, R11 ;  /* 0x0000000c0d0e7389 */ /* 0x00006400000c000b */
[----:B01----:R-:W-:Y:S01]  /*10c70*/  ENDCOLLECTIVE ;  /* 0x000000000000791b */ /* 0x003fe20003800000 */
.L_x_282:
[----:B------:R-:W-:Y:S01]  /*10c80*/  IMAD.MOV.U32 R17, RZ, RZ, R14 ;  /* 0x000000ffff117224 */ /* 0x000fe200078e000e */
[----:B------:R-:W-:Y:S06]  /*10c90*/  BRA `(.L_x_283) ;  /* 0xffffffe8008c7947 */ /* 0x000fec000383ffff */
.L_x_229:
[----:B------:R-:W-:Y:S01]  /*10ca0*/  BSSY B0, `(.L_x_284) ;  /* 0x0000007000007945 */ /* 0x000fe20003800000 */
[----:B------:R-:W-:Y:S01]  /*10cb0*/  IMAD.MOV.U32 R13, RZ, RZ, R8 ;  /* 0x000000ffff0d7224 */ /* 0x000fe200078e0008 */
[----:B------:R-:W-:Y:S01]  /*10cc0*/  MOV R15, 0xffffffff ;  /* 0xffffffff000f7802 */ /* 0x000fe20000000f00 */
[----:B------:R-:W-:-:S07]  /*10cd0*/  IMAD.MOV.U32 R11, RZ, RZ, 0x1f ;  /* 0x0000001fff0b7424 */ /* 0x000fce00078e00ff */
[----:B0123--:R-:W-:Y:S05]  /*10ce0*/  WARPSYNC.COLLECTIVE R15, `(.L_x_285) ;  /* 0x000000000f087348 */ /* 0x00ffea0003c00000 */
[----:B------:R4:W0:Y:S02]  /*10cf0*/  SHFL.IDX P6, R14, R13, R12, R11 ;  /* 0x0000000c0d0e7389 */ /* 0x00082400000c000b */
[----:B01234-:R-:W-:Y:S01]  /*10d00*/  ENDCOLLECTIVE ;  /* 0x000000000000791b */ /* 0x01ffe20003800000 */
.L_x_285:
[----:B------:R-:W-:Y:S05]  /*10d10*/  BSYNC B0 ;  /* 0x0000000000007941 */ /* 0x000fea0003800000 */
.L_x_284:
[----:B------:R-:W-:Y:S05]  /*10d20*/  BRA `(.L_x_228) ;  /* 0xffffffe800847947 */ /* 0x000fea000383ffff */
.L_x_233:
[----:B0-----:R0:W2:Y:S02]  /*10d30*/  SYNCS.PHASECHK.TRANS64.TRYWAIT P0, [R9+URZ+0x31c20], R0 ;  /* 0x031c2000090075a7 */ /* 0x0010a4000800017f */
[----:B--2---:R-:W-:Y:S05]  /*10d40*/  @!P0 NANOSLEEP.SYNCS 0x989680 ;  /* 0x009896800000895d */ /* 0x004fea0003900000 */
[----:B------:R-:W2:Y:S02]  /*10d50*/  @!P0 SYNCS.PHASECHK.TRANS64 P0, [R9+URZ+0x31c20], R0 ;  /* 0x031c2000090085a7 */ /* 0x000ea4000800007f */
[----:B--2---:R-:W-:Y:S05]  /*10d60*/  @!P0 BRA `(.L_x_233) ;  /* 0xfffffffc00f08947 */ /* 0x004fea000383ffff */
[----:B------:R-:W-:Y:S05]  /*10d70*/  BRA `(.L_x_286) ;  /* 0xffffffec00607947 */ /* 0x000fea000383ffff */
.L_x_234:
[----:B------:R-:W2:Y:S01]  /*10d80*/  S2R R2, SR_TID.X ;  /* 0x0000000000027919 */ /* 0x000ea20000002100 */
[----:B------:R-:W-:Y:S01]  /*10d90*/  BSSY B0, `(.L_x_287) ;  /* 0x000000a000007945 */ /* 0x000fe20003800000 */
[----:B------:R-:W-:Y:S02]  /*10da0*/  IMAD.MOV.U32 R12, RZ, RZ, RZ ;  /* 0x000000ffff0c7224 */ /* 0x000fe400078e00ff */
[----:B------:R-:W-:Y:S02]  /*10db0*/  IMAD.MOV.U32 R11, RZ, RZ, 0x1f ;  /* 0x0000001fff0b7424 */ /* 0x000fe400078e00ff */
[----:B------:R-:W-:Y:S01]  /*10dc0*/  IMAD.MOV.U32 R15, RZ, RZ, -0x1 ;  /* 0xffffffffff0f7424 */ /* 0x000fe200078e00ff */
[----:B--2---:R-:W-:-:S04]  /*10dd0*/  SHF.R.U32.HI R2, RZ, 0x5, R2 ;  /* 0x00000005ff027819 */ /* 0x004fc80000011602 */
[----:B------:R-:W-:-:S05]  /*10de0*/  LOP3.LUT R2, R2, 0x3, RZ, 0xc0, !PT ;  /* 0x0000000302027812 */ /* 0x000fca00078ec0ff */
[----:B------:R-:W-:-:S07]  /*10df0*/  IMAD.MOV.U32 R13, RZ, RZ, R2 ;  /* 0x000000ffff0d7224 */ /* 0x000fce00078e0002 */
[----:B01----:R-:W-:Y:S05]  /*10e00*/  WARPSYNC.COLLECTIVE R15, `(.L_x_288) ;  /* 0x000000000f087348 */ /* 0x003fea0003c00000 */
[----:B------:R2:W3:Y:S02]  /*10e10*/  SHFL.IDX P6, R14, R13, R12, R11 ;  /* 0x0000000c0d0e7389 */ /* 0x0004e400000c000b */
[----:B0123--:R-:W-:Y:S01]  /*10e20*/  ENDCOLLECTIVE ;  /* 0x000000000000791b */ /* 0x00ffe20003800000 */
.L_x_288:
[----:B------:R-:W-:Y:S05]  /*10e30*/  BSYNC B0 ;  /* 0x0000000000007941 */ /* 0x000fea0003800000 */
.L_x_287:
[----:B------:R-:W-:Y:S05]  /*10e40*/  BRA `(.L_x_289) ;  /* 0xffffffec00487947 */ /* 0x000fea000383ffff */
.L_x_237:
[----:B------:R-:W-:Y:S01]  /*10e50*/  BSSY B1, `(.L_x_290) ;  /* 0x0000006000017945 */ /* 0x000fe20003800000 */
[----:B------:R-:W-:-:S07]  /*10e60*/  IMAD.MOV.U32 R15, RZ, RZ, -0x1 ;  /* 0xffffffffff0f7424 */ /* 0x000fce00078e00ff */
[----:B01----:R-:W-:Y:S05]  /*10e70*/  WARPSYNC.COLLECTIVE R15, `(.L_x_291) ;  /* 0x000000000f0c7348 */ /* 0x003fea0003c00000 */
[----:B------:R-:W-:Y:S02]  /*10e80*/  ELECT P6, UR62, PT ;  /* 0x00000000003e782f */ /* 0x000fe400038c0000 */
[----:B------:R-:W-:Y:S01]  /*10e90*/  MOV R14, UR62 ;  /* 0x0000003e000e7c02 */ /* 0x000fe20008000f00 */
[----:B01----:R-:W-:Y:S10]  /*10ea0*/  ENDCOLLECTIVE ;  /* 0x000000000000791b */ /* 0x003ff40003800000 */
.L_x_291:
[----:B------:R-:W-:Y:S05]  /*10eb0*/  BSYNC B1 ;  /* 0x0000000000017941 */ /* 0x000fea0003800000 */
.L_x_290:
[----:B------:R-:W-:Y:S05]  /*10ec0*/  BRA `(.L_x_292) ;  /* 0xffffffec00407947 */ /* 0x000fea000383ffff */
.L_x_239:
[----:B0-----:R0:W2:Y:S02]  /*10ed0*/  SYNCS.PHASECHK.TRANS64.TRYWAIT P0, [R7+URZ], R2 ;  /* 0x00000002070075a7 */ /* 0x0010a4000800017f */
[----:B--2---:R-:W-:Y:S05]  /*10ee0*/  @!P0 NANOSLEEP.SYNCS 0x989680 ;  /* 0x009896800000895d */ /* 0x004fea0003900000 */
[----:B------:R-:W2:Y:S02]  /*10ef0*/  @!P0 SYNCS.PHASECHK.TRANS64 P0, [R7+URZ], R2 ;  /* 0x00000002070085a7 */ /* 0x000ea4000800007f */
[----:B--2---:R-:W-:Y:S05]  /*10f00*/  @!P0 BRA `(.L_x_239) ;  /* 0xfffffffc00f08947 */ /* 0x004fea000383ffff */
[----:B------:R-:W-:Y:S05]  /*10f10*/  BRA `(.L_x_293) ;  /* 0xffffffec00747947 */ /* 0x000fea000383ffff */
.L_x_240:
[----:B--2---:R2:W3:Y:S02]  /*10f20*/  SYNCS.PHASECHK.TRANS64.TRYWAIT P0, [R3+URZ], R0 ;  /* 0x00000000030075a7 */ /* 0x0044e4000800017f */
[----:B---3--:R-:W-:Y:S05]  /*10f30*/  @!P0 NANOSLEEP.SYNCS 0x989680 ;  /* 0x009896800000895d */ /* 0x008fea0003900000 */
[----:B------:R-:W3:Y:S02]  /*10f40*/  @!P0 SYNCS.PHASECHK.TRANS64 P0, [R3+URZ], R0 ;  /* 0x00000000030085a7 */ /* 0x000ee4000800007f */
[----:B---3--:R-:W-:Y:S05]  /*10f50*/  @!P0 BRA `(.L_x_240) ;  /* 0xfffffffc00f08947 */ /* 0x008fea000383ffff */
[----:B------:R-:W-:Y:S05]  /*10f60*/  BRA `(.L_x_294) ;  /* 0xffffffec00687947 */ /* 0x000fea000383ffff */
.L_x_242:
[----:B--2---:R2:W3:Y:S02]  /*10f70*/  SYNCS.PHASECHK.TRANS64.TRYWAIT P0, [R5+URZ], R2 ;  /* 0x00000002050075a7 */ /* 0x0044e4000800017f */
[----:B---3--:R-:W-:Y:S05]  /*10f80*/  @!P0 NANOSLEEP.SYNCS 0x989680 ;  /* 0x009896800000895d */ /* 0x008fea0003900000 */
[----:B------:R-:W3:Y:S02]  /*10f90*/  @!P0 SYNCS.PHASECHK.TRANS64 P0, [R5+URZ], R2 ;  /* 0x00000002050085a7 */ /* 0x000ee4000800007f */
[----:B---3--:R-:W-:Y:S05]  /*10fa0*/  @!P0 BRA `(.L_x_242) ;  /* 0xfffffffc00f08947 */ /* 0x008fea000383ffff */
[----:B------:R-:W-:Y:S05]  /*10fb0*/  BRA `(.L_x_295) ;  /* 0xffffffec006c7947 */ /* 0x000fea000383ffff */
.L_x_296:
        /* <DEDUP_REMOVED lines=12> */
.L_x_2205:


//--------------------- .text._ZN7cutlass13device_kernelIN5flash11enable_sm90INS1_16FlashAttnFwdSm90INS1_25CollectiveMainloopFwdSm90ILi2EN4cute5tupleIJNS5_1CILi1EEES8_S8_EEENS6_IJNS7_ILi192EEENS7_ILi144EEENS7_ILi96EEEEEELi96ENS_10bfloat16_tEfNS_4arch4Sm90ELb0ELb0ELb1ELb1ELb0ELb1ELb0ELb0ELb1ELb0ELb0ELb0EEENS1_21CollectiveEpilogueFwdINS6_IJSA_SC_SB_EEES9_SE_SG_Li384ELb1ELb0ELb0ELb0EEENS1_36VarlenDynamicPersistentTileSchedulerILi192ELi144ELi384ELi32ELb0ELb0ELb1ELb0ELb1ELb1EEEEEEEEEvNT_6ParamsE --------------------------
	.section	.text._ZN7cutlass13device_kernelIN5flash11enable_sm90INS1_16FlashAttnFwdSm90INS1_25CollectiveMainloopFwdSm90ILi2EN4cute5tupleIJNS5_1CILi1EEES8_S8_EEENS6_IJNS7_ILi192EEENS7_ILi144EEENS7_ILi96EEEEEELi96ENS_10bfloat16_tEfNS_4arch4Sm90ELb0ELb0ELb1ELb1ELb0ELb1ELb0ELb0ELb1ELb0ELb0ELb0EEENS1_21CollectiveEpilogueFwdINS6_IJSA_SC_SB_EEES9_SE_SG_Li384ELb1ELb0ELb0ELb0EEENS1_36VarlenDynamicPersistentTileSchedulerILi192ELi144ELi384ELi32ELb0ELb0ELb1ELb0ELb1ELb1EEEEEEEEEvNT_6ParamsE,"ax",@progbits
	.align	128
.text._ZN7cutlass13device_kernelIN5flash11enable_sm90INS1_16FlashAttnFwdSm90INS1_25CollectiveMainloopFwdSm90ILi2EN4cute5tupleIJNS5_1CILi1EEES8_S8_EEENS6_IJNS7_ILi192EEENS7_ILi144EEENS7_ILi96EEEEEELi96ENS_10bfloat16_tEfNS_4arch4Sm90ELb0ELb0ELb1ELb1ELb0ELb1ELb0ELb0ELb1ELb0ELb0ELb0EEENS1_21CollectiveEpilogueFwdINS6_IJSA_SC_SB_EEES9_SE_SG_Li384ELb1ELb0ELb0ELb0EEENS1_36VarlenDynamicPersistentTileSchedulerILi192ELi144ELi384ELi32ELb0ELb0ELb1ELb0ELb1ELb1EEEEEEEEEvNT_6ParamsE:
        .type           _ZN7cutlass13device_kernelIN5flash11enable_sm90INS1_16FlashAttnFwdSm90INS1_25CollectiveMainloopFwdSm90ILi2EN4cute5tupleIJNS5_1CILi1EEES8_S8_EEENS6_IJNS7_ILi192EEENS7_ILi144EEENS7_ILi96EEEEEELi96ENS_10bfloat16_tEfNS_4arch4Sm90ELb0ELb0ELb1ELb1ELb0ELb1ELb0ELb0ELb1ELb0ELb0ELb0EEENS1_21CollectiveEpilogueFwdINS6_IJSA_SC_SB_EEES9_SE_SG_Li384ELb1ELb0ELb0ELb0EEENS1_36VarlenDynamicPersistentTileSchedulerILi192ELi144ELi384ELi32ELb0ELb0ELb1ELb0ELb1ELb1EEEEEEEEEvNT_6ParamsE,@function
        .size           _ZN7cutlass13device_kernelIN5flash11enable_sm90INS1_16FlashAttnFwdSm90INS1_25CollectiveMainloopFwdSm90ILi2EN4cute5tupleIJNS5_1CILi1EEES8_S8_EEENS6_IJNS7_ILi192EEENS7_ILi144EEENS7_ILi96EEEEEELi96ENS_10bfloat16_tEfNS_4arch4Sm90ELb0ELb0ELb1ELb1ELb0ELb1ELb0ELb0ELb1ELb0ELb0ELb0EEENS1_21CollectiveEpilogueFwdINS6_IJSA_SC_SB_EEES9_SE_SG_Li384ELb1ELb0ELb0ELb0EEENS1_36VarlenDynamicPersistentTileSchedulerILi192ELi144ELi384ELi32ELb0ELb0ELb1ELb0ELb1ELb1EEEEEEEEEvNT_6ParamsE,(.L_x_2206 - _ZN7cutlass13device_kernelIN5flash11enable_sm90INS1_16FlashAttnFwdSm90INS1_25CollectiveMainloopFwdSm90ILi2EN4cute5tupleIJNS5_1CILi1EEES8_S8_EEENS6_IJNS7_ILi192EEENS7_ILi144EEENS7_ILi96EEEEEELi96ENS_10bfloat16_tEfNS_4arch4Sm90ELb0ELb0ELb1ELb1ELb0ELb1ELb0ELb0ELb1ELb0ELb0ELb0EEENS1_21CollectiveEpilogueFwdINS6_IJSA_SC_SB_EEES9_SE_SG_Li384ELb1ELb0ELb0ELb0EEENS1_36VarlenDynamicPersistentTileSchedulerILi192ELi144ELi384ELi32ELb0ELb0ELb1ELb0ELb1ELb1EEEEEEEEEvNT_6ParamsE)
        .other          _ZN7cutlass13device_kernelIN5flash11enable_sm90INS1_16FlashAttnFwdSm90INS1_25CollectiveMainloopFwdSm90ILi2EN4cute5tupleIJNS5_1CILi1EEES8_S8_EEENS6_IJNS7_ILi192EEENS7_ILi144EEENS7_ILi96EEEEEELi96ENS_10bfloat16_tEfNS_4arch4Sm90ELb0ELb0ELb1ELb1ELb0ELb1ELb0ELb0ELb1ELb0ELb0ELb0EEENS1_21CollectiveEpilogueFwdINS6_IJSA_SC_SB_EEES9_SE_SG_Li384ELb1ELb0ELb0ELb0EEENS1_36VarlenDynamicPersistentTileSchedulerILi192ELi144ELi384ELi32ELb0ELb0ELb1ELb0ELb1ELb1EEEEEEEEEvNT_6ParamsE,@"STO_CUDA_ENTRY STV_DEFAULT"
_ZN7cutlass13device_kernelIN5flash11enable_sm90INS1_16FlashAttnFwdSm90INS1_25CollectiveMainloopFwdSm90ILi2EN4cute5tupleIJNS5_1CILi1EEES8_S8_EEENS6_IJNS7_ILi192EEENS7_ILi144EEENS7_ILi96EEEEEELi96ENS_10bfloat16_tEfNS_4arch4Sm90ELb0ELb0ELb1ELb1ELb0ELb1ELb0ELb0ELb1ELb0ELb0ELb0EEENS1_21CollectiveEpilogueFwdINS6_IJSA_SC_SB_EEES9_SE_SG_Li384ELb1ELb0ELb0ELb0EEENS1_36VarlenDynamicPersistentTileSchedulerILi192ELi144ELi384ELi32ELb0ELb0ELb1ELb0ELb1ELb1EEEEEEEEEvNT_6ParamsE:
[----:B------:R-:W0:Y:S02]  /*0000*/  LDC R1, c[0x0][0x28] ;  /* 0x00000a00ff017b82 */ /* 0x000e240000000800 */
[----:B0-----:R-:W-:Y:S01]  /*0010*/  VIADD R1, R1, 0xffffff40 ;  /* 0xffffff4001017836 */ /* 0x001fe20000000000 */
[----:B------:R-:W0:Y:S01]  /*0020*/  S2R R3, SR_TID.X ;  /* 0x0000000000037919 */ /* 0x000e220000002100 */
[----:B------:R-:W-:Y:S01]  /*0030*/  ELECT P0, URZ, PT ;  /* 0x00000000003f782f */ /* 0x000fe20003800000 */
[----:B------:R-:W-:Y:S01]  /*0040*/  BSSY B0, `(.L_x_297) ;  /* 0x0000017000007945 */ /* 0x000fe20003800000 */
[--C-:B0-----:R-:W-:Y:S02]  /*0050*/  SHF.R.U32.HI R0, RZ, 0x5, R3.reuse ;  /* 0x00000005ff007819 */ /* 0x101fe40000011603 */
[----:B------:R-:W-:-:S03]  /*0060*/  SHF.R.U32.HI R3, RZ, 0x7, R3 ;  /* 0x00000007ff037819 */ /* 0x000fc60000011603 */
[----:B------:R-:W0:Y:S02]  /*0070*/  SHFL.IDX PT, R2, R0, RZ, 0x1f ;  /* 0x00001fff00027589 */ /* 0x000e2400000e0000 */
[----:B0-----:R-:W-:-:S13]  /*0080*/  ISETP.EQ.AND P0, PT, R2, RZ, P0 ;  /* 0x000000ff0200720c */ /* 0x001fda0000702270 */
[----:B------:R-:W-:Y:S05]  /*0090*/  @!P0 BRA `(.L_x_298) ;  /* 0x0000000000448947 */ /* 0x000fea0003800000 */
[----:B------:R-:W-:Y:S02]  /*00a0*/  ULDC.64 UR4, c[0x0][0x198] ;  /* 0x0000660000047ab9 */ /* 0x000fe40000000a00 */
[----:B------:R-:W-:Y:S02]  /*00b0*/  UIADD3 UR6, UP0, UR4, 0x270, URZ ;  /* 0x0000027004067890 */ /* 0x000fe4000ff1e03f */
[----:B------:R-:W-:Y:S02]  /*00c0*/  UIADD3 UR8, UP1, UR4, 0x370, URZ ;  /* 0x0000037004087890 */ /* 0x000fe4000ff3e03f */
[----:B------:R-:W-:Y:S02]  /*00d0*/  UIADD3 UR10, UP2, UR4, 0x470, URZ ;  /* 0x00000470040a7890 */ /* 0x000fe4000ff5e03f */
[----:B------:R-:W-:Y:S02]  /*00e0*/  UIADD3 UR12, UP3, UR4, 0x570, URZ ;  /* 0x00000570040c7890 */ /* 0x000fe4000ff7e03f */
[----:B------:R-:W-:-:S02]  /*00f0*/  UIADD3 UR4, UP4, UR4, 0x670, URZ ;  /* 0x0000067004047890 */ /* 0x000fc4000ff9e03f */
[----:B------:R-:W-:Y:S02]  /*0100*/  UIADD3.X UR7, URZ, UR5, URZ, UP0, !UPT ;  /* 0x000000053f077290 */ /* 0x000fe400087fe43f */
[----:B------:R-:W-:Y:S02]  /*0110*/  UIADD3.X UR9, URZ, UR5, URZ, UP1, !UPT ;  /* 0x000000053f097290 */ /* 0x000fe40008ffe43f */
[----:B------:R-:W-:Y:S02]  /*0120*/  UIADD3.X UR11, URZ, UR5, URZ, UP2, !UPT ;  /* 0x000000053f0b7290 */ /* 0x000fe400097fe43f */
[----:B------:R-:W-:Y:S02]  /*0130*/  UIADD3.X UR13, URZ, UR5, URZ, UP3, !UPT ;  /* 0x000000053f0d7290 */ /* 0x000fe40009ffe43f */
[----:B------:R-:W-:Y:S01]  /*0140*/  UIADD3.X UR5, URZ, UR5, URZ, UP4, !UPT ;  /* 0x000000053f057290 */ /* 0x000fe2000a7fe43f */
[----:B------:R0:W-:Y:S02]  /*0150*/  UTMACCTL.PF [UR6] ;  /* 0x00000000060079b9 */ /* 0x0001e40008040000 */
[----:B------:R0:W-:Y:S02]  /*0160*/  UTMACCTL.PF [UR8] ;  /* 0x00000000080079b9 */ /* 0x0001e40008040000 */
[----:B------:R0:W-:Y:S02]  /*0170*/  UTMACCTL.PF [UR10] ;  /* 0x000000000a0079b9 */ /* 0x0001e40008040000 */
[----:B------:R0:W-:Y:S02]  /*0180*/  UTMACCTL.PF [UR12] ;  /* 0x000000000c0079b9 */ /* 0x0001e40008040000 */
[----:B------:R0:W-:Y:S02]  /*0190*/  UTMACCTL.PF [UR4] ;  /* 0x00000000040079b9 */ /* 0x0001e40008040000 */
[----:B0-----:R-:W-:Y:S01]  /*01a0*/  NOP ;  /* 0x0000000000007918 */ /* 0x001fe20000000000 */
.L_x_298:
[----:B------:R-:W-:Y:S05]  /*01b0*/  BSYNC B0 ;  /* 0x0000000000007941 */ /* 0x000fea0003800000 */
.L_x_297:
[----:B------:R-:W-:Y:S01]  /*01c0*/  VOTEU.ANY UP0, P0 ;  /* 0x00000000003f7886 */ /* 0x000fe20000000100 */
[----:B------:R-:W0:Y:S01]  /*01d0*/  SHFL.IDX PT, R3, R3, RZ, 0x1f ;  /* 0x00001fff03037589 */ /* 0x000e2200000e0000 */
[----:B------:R-:W-:Y:S01]  /*01e0*/  UMOV UR4, 0x1 ;  /* 0x0000000100047882 */ /* 0x000fe20000000000 */
[----:B------:R-:W-:Y:S01]  /*01f0*/  UMOV UR7, 0x180 ;  /* 0x0000018000077882 */ /* 0x000fe20000000000 */
[----:B------:R-:W-:Y:S01]  /*0200*/  VOTEU.ANY UP1, P0 ;  /* 0x00000000003f7886 */ /* 0x000fe20000020100 */
[----:B------:R-:W1:Y:S01]  /*0210*/  @UP0 S2UR UR8, SR_CgaCtaId ;  /* 0x00000000000809c3 */ /* 0x000e620000008800 */
[----:B------:R-:W2:Y:S01]  /*0220*/  SHFL.IDX PT, R2, R0, RZ, 0x1f ;  /* 0x00001fff00027589 */ /* 0x000ea200000e0000 */
[----:B------:R-:W-:Y:S01]  /*0230*/  @UP0 UMOV UR6, 0x400 ;  /* 0x0000040000060882 */ /* 0x000fe20000000000 */
[----:B------:R-:W-:-:S04]  /*0240*/  @UP0 UIADD3 UR4, -UR4, 0x100000, URZ ;  /* 0x0010000004040890 */ /* 0x000fc8000fffe13f */
[----:B------:R-:W-:Y:S02]  /*0250*/  @UP0 USHF.L.U32 UR5, UR4, 0xb, URZ ;  /* 0x0000000b04050899 */ /* 0x000fe4000800063f */
[----:B------:R-:W-:Y:S01]  /*0260*/  @UP0 USHF.L.U32 UR4, UR4, 0x1, URZ ;  /* 0x0000000104040899 */ /* 0x000fe2000800063f */
[----:B------:R-:W-:Y:S01]  /*0270*/  VOTEU.ANY UP2, P0 ;  /* 0x00000000003f7886 */ /* 0x000fe20000040100 */
[----:B0-----:R-:W-:Y:S01]  /*0280*/  R2UR UR9, R3 ;  /* 0x00000000030972ca */ /* 0x001fe200000e0000 */
[----:B-1----:R-:W-:Y:S01]  /*0290*/  @UP0 ULEA UR8, UR8, UR6, 0x18 ;  /* 0x0000000608080291 */ /* 0x002fe2000f8ec03f */
[----:B--2---:R-:W-:Y:S01]  /*02a0*/  ISETP.NE.AND P1, PT, R2, RZ, PT ;  /* 0x000000ff0200720c */ /* 0x004fe20003f25270 */
[----:B------:R-:W-:-:S04]  /*02b0*/  @UP0 UIADD3 UR6, -UR7, 0x100000, URZ ;  /* 0x0010000007060890 */ /* 0x000fc8000fffe13f */
[----:B------:R-:W-:Y:S02]  /*02c0*/  @UP0 USHF.L.U32 UR7, UR6, 0xb, URZ ;  /* 0x0000000b06070899 */ /* 0x000fe4000800063f */
[----:B------:R-:W-:-:S04]  /*02d0*/  @UP0 USHF.L.U32 UR6, UR6, 0x1, URZ ;  /* 0x0000000106060899 */ /* 0x000fc8000800063f */
[----:B------:R-:W-:Y:S01]  /*02e0*/  UISETP.NE.AND UP0, UPT, UR9, URZ, UPT ;  /* 0x0000003f0900728c */ /* 0x000fe2000bf05270 */
[----:B------:R-:W0:Y:S02]  /*02f0*/  FENCE.VIEW.ASYNC.S ;  /* 0x00000000000073c6 */ /* 0x000e240000000000 */
[----:B0-----:R0:W1:Y:S05]  /*0300*/  @UP1 SYNCS.EXCH.64 URZ, [UR8+0x31c00], UR4 ;  /* 0x031c0004083f15b2 */ /* 0x00106a0008000100 */
[----:B------:R0:W2:Y:S01]  /*0310*/  @UP2 SYNCS.EXCH.64 URZ, [UR8+0x31c20], UR6 ;  /* 0x031c2006083f25b2 */ /* 0x0000a20008000100 */
[----:B------:R-:W-:Y:S05]  /*0320*/  @P1 BRA `(.L_x_299) ;  /* 0x0000000000481947 */ /* 0x000fea0003800000 */
[----:B0-----:R-:W0:Y:S01]  /*0330*/  S2UR UR5, SR_CgaCtaId ;  /* 0x00000000000579c3 */ /* 0x001e220000008800 */
        /* <DEDUP_REMOVED lines=15> */
[----:B------:R3:W0:Y:S02]  /*0430*/  SYNCS.EXCH.64 URZ, [UR8+0x31c48], UR4 ;  /* 0x031c4804083f75b2 */ /* 0x0006240008000100 */
[----:B---3--:R-:W-:Y:S01]  /*0440*/  NOP ;  /* 0x0000000000007918 */ /* 0x008fe20000000000 */
.L_x_299:
[----:B------:R-:W3:Y:S01]  /*0450*/  SHFL.IDX PT, R2, R0, RZ, 0x1f ;  /* 0x00001fff00027589 */ /* 0x000ee200000e0000 */
[----:B------:R-:W-:Y:S01]  /*0460*/  NOP ;  /* 0x0000000000007918 */ /* 0x000fe20000000000 */
[----:B---3--:R-:W-:-:S13]  /*0470*/  ISETP.NE.AND P0, PT, R2, RZ, PT ;  /* 0x000000ff0200720c */ /* 0x008fda0003f05270 */
        /* <DEDUP_REMOVED lines=17> */
[----:B------:R3:W0:Y:S02]  /*0590*/  SYNCS.EXCH.64 URZ, [UR8+0x31c68], UR6 ;  /* 0x031c6806083f75b2 */ /* 0x0006240008000100 */
[----:B---3--:R-:W-:Y:S01]  /*05a0*/  NOP ;  /* 0x0000000000007918 */ /* 0x008fe20000000000 */
.L_x_300:
[----:B------:R-:W3:Y:S01]  /*05b0*/  SHFL.IDX PT, R2, R0, RZ, 0x1f ;  /* 0x00001fff00027589 */ /* 0x000ee200000e0000 */
[----:B------:R-:W-:Y:S01]  /*05c0*/  NOP ;  /* 0x0000000000007918 */ /* 0x000fe20000000000 */
[----:B---3--:R-:W-:-:S13]  /*05d0*/  ISETP.NE.AND P0, PT, R2, RZ, PT ;  /* 0x000000ff0200720c */ /* 0x008fda0003f05270 */
        /* <DEDUP_REMOVED lines=13> */
[----:B------:R3:W0:Y:S02]  /*06b0*/  SYNCS.EXCH.64 URZ, [UR6+0x31c88], UR4 ;  /* 0x031c8804063f75b2 */ /* 0x0006240008000100 */
[----:B---3--:R-:W-:Y:S01]  /*06c0*/  NOP ;  /* 0x0000000000007918 */ /* 0x008fe20000000000 */
.L_x_301:
        /* <DEDUP_REMOVED lines=22> */
.L_x_302:
        /* <DEDUP_REMOVED lines=22> */
.L_x_303:
[----:B0-----:R-:W-:Y:S01]  /*0990*/  UMOV UR4, 0x1 ;  /* 0x0000000100047882 */ /* 0x001fe20000000000 */
[----:B------:R-:W-:Y:S01]  /*09a0*/  PLOP3.LUT P0, PT, PT, PT, UP0, 0x80, 0x0 ;  /* 0x000000000000781c */ /* 0x000fe20003f0f008 */
[----:B------:R-:W-:Y:S01]  /*09b0*/  USEL UR4, UR4, 0x2, !UP0 ;  /* 0x0000000204047887 */ /* 0x000fe2000c000000 */
[----:B------:R-:W-:Y:S01]  /*09c0*/  NOP ;  /* 0x0000000000007918 */ /* 0x000fe20000000000 */
[----:B------:R-:W-:Y:S01]  /*09d0*/  ULDC.64 UR60, c[0x0][0x208] ;  /* 0x00008200003c7ab9 */ /* 0x000fe20000000a00 */
[----:B------:R-:W-:Y:S03]  /*09e0*/  BSSY B7, `(.L_x_304) ;  /* 0x0001bda000077945 */ /* 0x000fe60003800000 */
[----:B------:R-:W-:-:S05]  /*09f0*/  IMAD.U32 R2, RZ, RZ, UR4 ;  /* 0x00000004ff027e24 */ /* 0x000fca000f8e00ff */
[----:B------:R0:W-:Y:S01]  /*0a00*/  STL [R1+0xa0], R2 ;  /* 0x0000a00201007387 */ /* 0x0001e20000100800 */
[----:B-12-4-:R-:W-:Y:S06]  /*0a10*/  BAR.SYNC.DEFER_BLOCKING 0x0 ;  /* 0x0000000000007b1d */ /* 0x016fec0000010000 */
[----:B------:R-:W-:Y:S05]  /*0a20*/  @!P0 BRA `(.L_x_305) ;  /* 0x0000016800488947 */ /* 0x000fea0003800000 */
.L_x_306:
[----:B------:R-:W-:-:S08]  /*0a30*/  NOP ;  /* 0x0000000000007918 */ /* 0x000fd00000000000 */
[----:B------:R-:W1:Y:S02]  /*0a40*/  USETMAXREG.TRY_ALLOC.CTAPOOL UP0, 0xa0 ;  /* 0x000000a0000079c8 */ /* 0x000e640008000600 */
[----:B-1----:R-:W-:-:S13]  /*0a50*/  PLOP3.LUT P0, PT, PT, PT, UP0, 0x80, 0x0 ;  /* 0x000000000000781c */ /* 0x002fda0003f0f008 */
[----:B------:R-:W-:Y:S05]  /*0a60*/  @!P0 BRA `(.L_x_306) ;  /* 0xfffffffc00f08947 */ /* 0x000fea000383ffff */
[----:B------:R-:W2:Y:S01]  /*0a70*/  LDL.LU R0, [R1+0x4c] ;  /* 0x00004c0001007983 */ /* 0x000ea20000300800 */
[----:B0-----:R-:W0:Y:S01]  /*0a80*/  S2R R2, SR_TID.X ;  /* 0x0000000000027919 */ /* 0x001e220000002100 */
[----:B------:R-:W1:Y:S01]  /*0a90*/  S2UR UR5, SR_CgaCtaId ;  /* 0x00000000000579c3 */ /* 0x000e620000008800 */
[----:B------:R-:W-:Y:S01]  /*0aa0*/  UMOV UR4, 0x400 ;  /* 0x0000040000047882 */ /* 0x000fe20000000000 */
[----:B0-----:R-:W-:-:S06]  /*0ab0*/  SHF.R.U32.HI R2, RZ, 0x7, R2 ;  /* 0x00000007ff027819 */ /* 0x001fcc0000011602 */
[----:B------:R-:W-:Y:S06]  /*0ac0*/  BAR.ARV 0x8, 0x1a0 ;  /* 0x0206800000007b1d */ /* 0x000fec0000002000 */
[----:B------:R-:W-:-:S13]  /*0ad0*/  ISETP.NE.AND P0, PT, R2, 0x1, PT ;  /* 0x000000010200780c */ /* 0x000fda0003f05270 */
[----:B------:R-:W-:Y:S08]  /*0ae0*/  @!P0 BAR.ARV 0x9, 0x100 ;  /* 0x0244000000008b1d */ /* 0x000ff00000002000 */
[----:B------:R-:W-:Y:S01]  /*0af0*/  BAR.SYNC.DEFER_BLOCKING 0x5, 0x1a0 ;  /* 0x0146800000007b1d */ /* 0x000fe20000010000 */
[----:B-1----:R-:W-:-:S06]  /*0b00*/  ULEA UR4, UR5, UR4, 0x18 ;  /* 0x0000000405047291 */ /* 0x002fcc000f8ec03f */
[----:B------:R-:W-:Y:S01]  /*0b10*/  IMAD.U32 R18, RZ, RZ, UR4 ;  /* 0x00000004ff127e24 */ /* 0x000fe2000f8e00ff */
[----:B------:R-:W-:-:S04]  /*0b20*/  ULDC UR4, c[0x0][0xc14] ;  /* 0x0003050000047ab9 */ /* 0x000fc80000000800 */
[----:B------:R-:W0:Y:S01]  /*0b30*/  LDS.128 R108, [R18+0x31cd0] ;  /* 0x031cd000126c7984 */ /* 0x000e220000000c00 */
[----:B------:R-:W-:Y:S06]  /*0b40*/  BAR.ARV 0x4, 0x1a0 ;  /* 0x0106800000007b1d */ /* 0x000fec0000002000 */
[----:B--2---:R-:W-:-:S04]  /*0b50*/  LOP3.LUT R0, R0, 0xfffffffb, RZ, 0xc0, !PT ;  /* 0xfffffffb00007812 */ /* 0x004fc800078ec0ff */
[----:B------:R-:W-:-:S05]  /*0b60*/  @P0 LOP3.LUT R0, R0, 0x4, RZ, 0xfc, !PT ;  /* 0x0000000400000812 */ /* 0x000fca00078efcff */
[----:B------:R4:W-:Y:S01]  /*0b70*/  STL [R1+0x4c], R0 ;  /* 0x00004c0001007387 */ /* 0x0009e20000100800 */
[----:B0-----:R-:W-:-:S13]  /*0b80*/  ISETP.GE.AND P0, PT, R111, UR4, PT ;  /* 0x000000046f007c0c */ /* 0x001fda000bf06270 */
[----:B----4-:R-:W-:Y:S05]  /*0b90*/  @P0 BRA `(.L_x_307) ;  /* 0x000001b800f80947 */ /* 0x010fea0003800000 */
[----:B------:R-:W2:Y:S01]  /*0ba0*/  LDL R2, [R1+0xa0] ;  /* 0x0000a00001027983 */ /* 0x000ea20000100800 */
[----:B------:R-:W-:Y:S01]  /*0bb0*/  IMAD.MOV.U32 R15, RZ, RZ, -0x2 ;  /* 0xfffffffeff0f7424 */ /* 0x000fe200078e00ff */
[----:B------:R-:W-:Y:S02]  /*0bc0*/  R2UR UR4, R18 ;  /* 0x00000000120472ca */ /* 0x000fe400000e0000 */
[----:B------:R-:W-:Y:S01]  /*0bd0*/  CS2R R146, SRZ ;  /* 0x0000000000927805 */ /* 0x000fe2000001ff00 */
[----:B------:R-:W0:Y:S10]  /*0be0*/  S2R R0, SR_TID.X ;  /* 0x0000000000007919 */ /* 0x000e340000002100 */
[----:B------:R-:W-:Y:S01]  /*0bf0*/  UIADD3 UR4, UR4, 0xda00, URZ ;  /* 0x0000da0004047890 */ /* 0x000fe2000fffe03f */
[----:B0-----:R-:W-:-:S05]  /*0c00*/  VIADD R20, R0, 0xffffff80 ;  /* 0xffffff8000147836 */ /* 0x001fca0000000000 */
[-C--:B------:R-:W-:Y:S02]  /*0c10*/  LEA.HI R14, R20, R20.reuse, RZ, 0x1 ;  /* 0x00000014140e7211 */ /* 0x080fe400078f08ff */
[----:B------:R-:W-:Y:S02]  /*0c20*/  SHF.R.S32.HI R0, RZ, 0x1f, R20 ;  /* 0x0000001fff007819 */ /* 0x000fe40000011414 */
[----:B------:R-:W-:Y:S02]  /*0c30*/  SHF.R.S32.HI R23, RZ, 0x1, R14 ;  /* 0x00000001ff177819 */ /* 0x000fe4000001140e */
[----:B------:R-:W-:Y:S02]  /*0c40*/  LEA.HI R3, R0, R20, RZ, 0x4 ;  /* 0x0000001400037211 */ /* 0x000fe400078f20ff */
[----:B------:R-:W-:Y:S02]  /*0c50*/  LEA.HI R6, R14, R23, RZ, 0x1 ;  /* 0x000000170e067211 */ /* 0x000fe400078f08ff */
[----:B------:R-:W-:-:S02]  /*0c60*/  SHF.R.S32.HI R4, RZ, 0x4, R3 ;  /* 0x00000004ff047819 */ /* 0x000fc40000011403 */
[----:B------:R-:W-:Y:S02]  /*0c70*/  LOP3.LUT R8, R6, 0x7fffffe, RZ, 0xc0, !PT ;  /* 0x07fffffe06087812 */ /* 0x000fe400078ec0ff */
[C---:B------:R-:W-:Y:S02]  /*0c80*/  LEA.HI R5, R3.reuse, R4, RZ, 0x1 ;  /* 0x0000000403057211 */ /* 0x040fe400078f08ff */
[----:B------:R-:W-:Y:S01]  /*0c90*/  LOP3.LUT R3, R3, 0xfffffff0, RZ, 0xc0, !PT ;  /* 0xfffffff003037812 */ /* 0x000fe200078ec0ff */
[----:B------:R-:W-:Y:S01]  /*0ca0*/  IMAD.IADD R7, R23, 0x1, -R8 ;  /* 0x0000000117077824 */ /* 0x000fe200078e0a08 */
[----:B------:R-:W-:Y:S02]  /*0cb0*/  LOP3.LUT R5, R5, 0x1ffffffe, RZ, 0xc0, !PT ;  /* 0x1ffffffe05057812 */ /* 0x000fe400078ec0ff */
[----:B------:R-:W-:Y:S01]  /*0cc0*/  LOP3.LUT R14, R14, 0xfffffffe, RZ, 0xc0, !PT ;  /* 0xfffffffe0e0e7812 */ /* 0x000fe200078ec0ff */
[----:B------:R-:W-:Y:S02]  /*0cd0*/  IMAD.IADD R3, R20, 0x1, -R3 ;  /* 0x0000000114037824 */ /* 0x000fe400078e0a03 */
[----:B------:R-:W-:-:S02]  /*0ce0*/  IMAD.IADD R5, R4, 0x1, -R5 ;  /* 0x0000000104057824 */ /* 0x000fc400078e0a05 */
[----:B------:R-:W-:Y:S01]  /*0cf0*/  IMAD R13, R4, 0x8, R7 ;  /* 0x00000008040d7824 */ /* 0x000fe200078e0207 */
[----:B------:R-:W-:Y:S01]  /*0d00*/  SHF.R.S32.HI R4, RZ, 0x1f, R3 ;  /* 0x0000001fff047819 */ /* 0x000fe20000011403 */
[----:B------:R-:W-:Y:S01]  /*0d10*/  IMAD.SHL.U32 R5, R5, 0x8, RZ ;  /* 0x0000000805057824 */ /* 0x000fe200078e00ff */
[----:B------:R-:W-:Y:S01]  /*0d20*/  LEA.HI R7, R0, R20, RZ, 0x5 ;  /* 0x0000001400077211 */ /* 0x000fe200078f28ff */
[----:B------:R-:W-:-:S03]  /*0d30*/  IMAD.IADD R14, R20, 0x1, -R14 ;  /* 0x00000001140e7824 */ /* 0x000fc600078e0a0e */
[----:B------:R-:W-:Y:S01]  /*0d40*/  SHF.R.S32.HI R8, RZ, 0x5, R7 ;  /* 0x00000005ff087819 */ /* 0x000fe20000011407 */
[----:B------:R-:W-:-:S04]  /*0d50*/  IMAD.SHL.U32 R144, R14, 0x8, RZ ;  /* 0x000000080e907824 */ /* 0x000fc800078e00ff */
[----:B------:R-:W-:Y:S01]  /*0d60*/  IMAD R16, R8, 0x10, R3 ;  /* 0x0000001008107824 */ /* 0x000fe200078e0203 */
[----:B--2---:R-:W-:Y:S02]  /*0d70*/  R2UR UR5, R2 ;  /* 0x00000000020572ca */ /* 0x004fe400000e0000 */
[CC--:B------:R-:W-:Y:S02]  /*0d80*/  LEA.HI R2, R0.reuse, R20.reuse, RZ, 0x7 ;  /* 0x0000001400027211 */ /* 0x0c0fe400078f38ff */
[----:B------:R-:W-:Y:S02]  /*0d90*/  LEA.HI R0, R0, R20, RZ, 0x2 ;  /* 0x0000001400007211 */ /* 0x000fe400078f10ff */
[----:B------:R-:W-:Y:S02]  /*0da0*/  LOP3.LUT R6, R2, 0xffffff80, RZ, 0xc0, !PT ;  /* 0xffffff8002067812 */ /* 0x000fe400078ec0ff */
[----:B------:R-:W-:-:S03]  /*0db0*/  SHF.R.S32.HI R24, RZ, 0x2, R0 ;  /* 0x00000002ff187819 */ /* 0x000fc60000011400 */
[----:B------:R-:W-:Y:S01]  /*0dc0*/  IMAD.IADD R19, R20, 0x1, -R6 ;  /* 0x0000000114137824 */ /* 0x000fe200078e0a06 */
[CC--:B------:R-:W-:Y:S01]  /*0dd0*/  LEA.HI R6, R4.reuse, R3.reuse, RZ, 0x3 ;  /* 0x0000000304067211 */ /* 0x0c0fe200078f18ff */
[----:B------:R-:W-:Y:S01]  /*0de0*/  ULOP3.LUT UR5, UR5, 0x1, URZ, 0xfc, !UPT ;  /* 0x0000000105057892 */ /* 0x000fe2000f8efc3f */
[----:B------:R-:W-:Y:S02]  /*0df0*/  LEA.HI R4, R4, R3, RZ, 0x2 ;  /* 0x0000000304047211 */ /* 0x000fe400078f10ff */
[----:B------:R-:W-:Y:S01]  /*0e00*/  SHF.R.S32.HI R9, RZ, 0x1f, R19 ;  /* 0x0000001fff097819 */ /* 0x000fe20000011413 */
[----:B------:R-:W-:Y:S01]  /*0e10*/  IMAD.SHL.U32 R7, R6, 0x10, RZ ;  /* 0x0000001006077824 */ /* 0x000fe200078e00ff */
[----:B------:R-:W-:Y:S02]  /*0e20*/  LOP3.LUT R6, R4, 0x7fffffc, RZ, 0xc0, !PT ;  /* 0x07fffffc04067812 */ /* 0x000fe400078ec0ff */
[----:B------:R-:W-:Y:S02]  /*0e30*/  LEA.HI R10, R9, R19, RZ, 0x2 ;  /* 0x00000013090a7211 */ /* 0x000fe400078f10ff */
[----:B------:R-:W-:Y:S01]  /*0e40*/  SHF.R.S32.HI R4, RZ, 0x2, R4 ;  /* 0x00000002ff047819 */ /* 0x000fe20000011404 */
[----:B------:R-:W-:Y:S01]  /*0e50*/  IMAD.IADD R6, R3, 0x1, -R6 ;  /* 0x0000000103067824 */ /* 0x000fe200078e0a06 */
[----:B------:R-:W-:-:S02]  /*0e60*/  SHF.R.S32.HI R11, RZ, 0x2, R10 ;  /* 0x00000002ff0b7819 */ /* 0x000fc4000001140a */
[----:B------:R-:W-:Y:S01]  /*0e70*/  SHF.R.S32.HI R12, RZ, 0x1f, R10 ;  /* 0x0000001fff0c7819 */ /* 0x000fe2000001140a */
[----:B------:R-:W-:Y:S01]  /*0e80*/  IMAD.SHL.U32 R4, R4, 0x40, RZ ;  /* 0x0000004004047824 */ /* 0x000fe200078e00ff */
[----:B------:R-:W-:Y:S02]  /*0e90*/  LOP3.LUT R10, R10, 0x7ffffffc, RZ, 0xc0, !PT ;  /* 0x7ffffffc0a0a7812 */ /* 0x000fe400078ec0ff */
[----:B------:R-:W-:Y:S02]  /*0ea0*/  LOP3.LUT R7, R7, 0x7fffff80, RZ, 0xc0, !PT ;  /* 0x7fffff8007077812 */ /* 0x000fe400078ec0ff */
[----:B------:R-:W-:Y:S01]  /*0eb0*/  LOP3.LUT R4, R4, 0x40, RZ, 0xc0, !PT ;  /* 0x0000004004047812 */ /* 0x000fe200078ec0ff */
[----:B------:R-:W-:Y:S01]  /*0ec0*/  IMAD.IADD R10, R19, 0x1, -R10 ;  /* 0x00000001130a7824 */ /* 0x000fe200078e0a0a */
[----:B------:R-:W-:Y:S01]  /*0ed0*/  LEA.HI R12, R12, R11, RZ, 0x3 ;  /* 0x0000000b0c0c7211 */ /* 0x000fe200078f18ff */
[----:B------:R-:W-:Y:S01]  /*0ee0*/  IMAD R7, R8, 0x100, R7 ;  /* 0x0000010008077824 */ /* 0x000fe200078e0207 */
[----:B------:R-:W-:Y:S01]  /*0ef0*/  LEA.HI R9, R9, R19, RZ, 0x5 ;  /* 0x0000001309097211 */ /* 0x000fe200078f28ff */
[----:B------:R-:W-:Y:S01]  /*0f00*/  IMAD R3, R10, R15, 0x90 ;  /* 0x000000900a037424 */ /* 0x000fe200078e020f */
[----:B------:R-:W-:Y:S01]  /*0f10*/  SHF.R.S32.HI R15, RZ, 0x7, R2 ;  /* 0x00000007ff0f7819 */ /* 0x000fe20000011402 */
[----:B------:R-:W-:Y:S01]  /*0f20*/  IMAD R7, R6, 0x10, R7 ;  /* 0x0000001006077824 */ /* 0x000fe200078e0207 */
[----:B------:R-:W-:Y:S01]  /*0f30*/  LOP3.LUT R12, R12, 0xfffffff8, RZ, 0xc0, !PT ;  /* 0xfffffff80c0c7812 */ /* 0x000fe200078ec0ff */
[----:B------:R-:W-:Y:S01]  /*0f40*/  VIADD R10, R144, 0x10 ;  /* 0x00000010900a7836 */ /* 0x000fe20000000000 */
[----:B------:R0:W-:Y:S01]  /*0f50*/  STL [R1+0x90], R3 ;  /* 0x0000900301007387 */ /* 0x0001e20000100800 */
[----:B------:R-:W-:Y:S01]  /*0f60*/  IMAD.HI R2, R15, 0x55555556, RZ ;  /* 0x555555560f027827 */ /* 0x000fe200078e02ff */
[----:B------:R-:W-:-:S03]  /*0f70*/  SHF.R.S32.HI R9, RZ, 0x5, R9 ;  /* 0x00000005ff097819 */ /* 0x000fc60000011409 */
[----:B------:R-:W-:Y:S01]  /*0f80*/  IMAD.IADD R12, R11, 0x1, -R12 ;  /* 0x000000010b0c7824 */ /* 0x000fe200078e0a0c */
[----:B------:R-:W-:Y:S01]  /*0f90*/  LEA.HI R2, R2, R2, RZ, 0x1 ;  /* 0x0000000202027211 */ /* 0x000fe200078f08ff */
[----:B------:R-:W-:Y:S02]  /*0fa0*/  IMAD.SHL.U32 R11, R13, 0x20, RZ ;  /* 0x000000200d0b7824 */ /* 0x000fe400078e00ff */
[----:B------:R-:W-:Y:S02]  /*0fb0*/  IMAD R9, R9, 0x10, R12 ;  /* 0x0000001009097824 */ /* 0x000fe400078e020c */
[--C-:B0-----:R-:W-:Y:S01]  /*0fc0*/  IMAD.U32 R3, R16, 0x20, R5.reuse ;  /* 0x0000002010037824 */ /* 0x101fe200078e0005 */
[----:B------:R-:W-:Y:S01]  /*0fd0*/  LOP3.LUT R5, R4, 0x8, R5, 0xf8, !PT ;  /* 0x0000000804057812 */ /* 0x000fe200078ef805 */
[----:B------:R-:W-:Y:S01]  /*0fe0*/  VIADD R16, R144, 0x20 ;  /* 0x0000002090107836 */ /* 0x000fe20000000000 */
[----:B------:R-:W-:Y:S01]  /*0ff0*/  SHF.R.U32.HI R4, RZ, 0x3, R4 ;  /* 0x00000003ff047819 */ /* 0x000fe20000011604 */
[----:B------:R-:W-:Y:S01]  /*1000*/  IMAD R2, R2, -0x3, R15 ;  /* 0xfffffffd02027824 */ /* 0x000fe200078e020f */
[----:B------:R0:W-:Y:S01]  /*1010*/  STL [R1+0x98], R3 ;  /* 0x0000980301007387 */ /* 0x0001e20000100800 */
[----:B------:R-:W-:Y:S01]  /*1020*/  IMAD.MOV.U32 R19, RZ, RZ, RZ ;  /* 0x000000ffff137224 */ /* 0x000fe200078e00ff */
[----:B------:R-:W-:Y:S01]  /*1030*/  LOP3.LUT R4, R5, R4, RZ, 0x3c, !PT ;  /* 0x0000000405047212 */ /* 0x000fe200078e3cff */
[----:B------:R-:W-:Y:S01]  /*1040*/  IMAD R2, R2, 0x40, R9 ;  /* 0x0000004002027824 */ /* 0x000fe200078e0209 */
[----:B------:R-:W-:Y:S01]  /*1050*/  STL [R1+0x68], R24 ;  /* 0x0000681801007387 */ /* 0x000fe20000100800 */
[----:B------:R-:W-:-:S02]  /*1060*/  SHF.R.S32.HI R5, RZ, 0x1f, R10 ;  /* 0x0000001fff057819 */ /* 0x000fc4000001140a */
[----:B------:R-:W-:Y:S01]  /*1070*/  SHF.R.S32.HI R8, RZ, 0x1f, R16 ;  /* 0x0000001fff087819 */ /* 0x000fe20000011410 */
[----:B------:R-:W-:Y:S01]  /*1080*/  STL [R1+0x2c], R10 ;  /* 0x00002c0a01007387 */ /* 0x000fe20000100800 */
[----:B------:R-:W-:Y:S01]  /*1090*/  IMAD.IADD R7, R4, 0x1, R7 ;  /* 0x0000000104077824 */ /* 0x000fe200078e0207 */
[----:B0-----:R-:W-:Y:S02]  /*10a0*/  SHF.R.S32.HI R3, RZ, 0x1f, R0 ;  /* 0x0000001fff037819 */ /* 0x001fe40000011400 */
[----:B------:R-:W-:Y:S01]  /*10b0*/  STL [R1+0x34], R16 ;  /* 0x0000341001007387 */ /* 0x000fe20000100800 */
[----:B------:R-:W-:Y:S01]  /*10c0*/  LOP3.LUT R0, R0, 0x1ffffffc, RZ, 0xc0, !PT ;  /* 0x1ffffffc00007812 */ /* 0x000fe200078ec0ff */
[----:B------:R-:W-:Y:S01]  /*10d0*/  IMAD R22, R7, 0x2, R18 ;  /* 0x0000000207167824 */ /* 0x000fe200078e0212 */
[----:B------:R-:W-:Y:S02]  /*10e0*/  LEA.HI R3, R3, R24, RZ, 0x2 ;  /* 0x0000001803037211 */ /* 0x000fe400078f10ff */
[----:B------:R-:W-:Y:S01]  /*10f0*/  SHF.R.S32.HI R4, RZ, 0x1f, R23 ;  /* 0x0000001fff047819 */ /* 0x000fe20000011417 */
[----:B------:R-:W-:Y:S01]  /*1100*/  IMAD.IADD R0, R20, 0x1, -R0 ;  /* 0x0000000114007824 */ /* 0x000fe200078e0a00 */
[----:B------:R-:W-:-:S03]  /*1110*/  LOP3.LUT R3, R3, 0xfffffffc, RZ, 0xc0, !PT ;  /* 0xfffffffc03037812 */ /* 0x000fc600078ec0ff */
[----:B------:R-:W-:Y:S02]  /*1120*/  IMAD.SHL.U32 R4, R0, 0x8, RZ ;  /* 0x0000000800047824 */ /* 0x000fe400078e00ff */
[----:B------:R-:W-:-:S04]  /*1130*/  IMAD.IADD R6, R24, 0x1, -R3 ;  /* 0x0000000118067824 */ /* 0x000fc800078e0a03 */
[----:B------:R-:W-:Y:S01]  /*1140*/  IMAD.SHL.U32 R3, R6, 0x40, RZ ;  /* 0x0000004006037824 */ /* 0x000fe200078e00ff */
[----:B------:R0:W-:Y:S04]  /*1150*/  STL [R1+0x80], R6 ;  /* 0x0000800601007387 */ /* 0x0001e80000100800 */
[----:B------:R-:W-:Y:S01]  /*1160*/  LOP3.LUT R13, R3, 0xc0, RZ, 0xc0, !PT ;  /* 0x000000c0030d7812 */ /* 0x000fe200078ec0ff */
[----:B------:R-:W-:Y:S03]  /*1170*/  STL [R1+0x40], R11 ;  /* 0x0000400b01007387 */ /* 0x000fe60000100800 */
[----:B------:R-:W-:Y:S01]  /*1180*/  SHF.R.U32.HI R12, RZ, 0x3, R13 ;  /* 0x00000003ff0c7819 */ /* 0x000fe2000001160d */
[----:B------:R-:W-:Y:S01]  /*1190*/  STL [R1+0x38], R13 ;  /* 0x0000380d01007387 */ /* 0x000fe20000100800 */
[----:B0-----:R-:W-:-:S02]  /*11a0*/  LEA.HI R6, R5, R10, RZ, 0x3 ;  /* 0x0000000a05067211 */ /* 0x001fc400078f18ff */
[----:B------:R-:W-:Y:S01]  /*11b0*/  LEA.HI R5, R5, R10, RZ, 0x5 ;  /* 0x0000000a05057211 */ /* 0x000fe200078f28ff */
[----:B------:R-:W-:Y:S01]  /*11c0*/  STL [R1+0x3c], R12 ;  /* 0x00003c0c01007387 */ /* 0x000fe20000100800 */
[CC--:B------:R-:W-:Y:S02]  /*11d0*/  LEA.HI R10, R8.reuse, R16.reuse, RZ, 0x5 ;  /* 0x00000010080a7211 */ /* 0x0c0fe400078f28ff */
[----:B------:R-:W-:Y:S01]  /*11e0*/  LEA.HI R8, R8, R16, RZ, 0x3 ;  /* 0x0000001008087211 */ /* 0x000fe200078f18ff */
[----:B------:R0:W-:Y:S01]  /*11f0*/  STL [R1+0x94], R2 ;  /* 0x0000940201007387 */ /* 0x0001e20000100800 */
[----:B------:R-:W-:Y:S01]  /*1200*/  SHF.R.S32.HI R10, RZ, 0x5, R10 ;  /* 0x00000005ff0a7819 */ /* 0x000fe2000001140a */
[----:B------:R-:W-:Y:S01]  /*1210*/  IMAD.SHL.U32 R16, R14, 0x4, RZ ;  /* 0x000000040e107824 */ /* 0x000fe200078e00ff */
[----:B------:R-:W-:Y:S01]  /*1220*/  LOP3.LUT R8, R13, 0x18, R8, 0xf8, !PT ;  /* 0x000000180d087812 */ /* 0x000fe200078ef808 */
[----:B------:R-:W-:Y:S01]  /*1230*/  STL [R1+0x78], RZ ;  /* 0x000078ff01007387 */ /* 0x000fe20000100800 */
[----:B------:R-:W-:Y:S01]  /*1240*/  SHF.R.S32.HI R5, RZ, 0x5, R5 ;  /* 0x00000005ff057819 */ /* 0x000fe20000011405 */
[----:B------:R-:W-:Y:S01]  /*1250*/  IMAD R10, R10, 0x1800, R11 ;  /* 0x000018000a0a7824 */ /* 0x000fe200078e020b */
[----:B------:R-:W-:-:S02]  /*1260*/  LOP3.LUT R3, R8, R12, RZ, 0x3c, !PT ;  /* 0x0000000c08037212 */ /* 0x000fc400078e3cff */
[----:B------:R-:W-:Y:S01]  /*1270*/  LOP3.LUT R6, R13, 0x18, R6, 0xf8, !PT ;  /* 0x000000180d067812 */ /* 0x000fe200078ef806 */
[----:B0-----:R-:W-:Y:S02]  /*1280*/  IMAD.U32 R2, RZ, RZ, UR5 ;  /* 0x00000005ff027e24 */ /* 0x001fe4000f8e00ff */
[----:B------:R-:W-:Y:S01]  /*1290*/  IMAD.IADD R10, R10, 0x1, R3 ;  /* 0x000000010a0a7824 */ /* 0x000fe200078e0203 */
[-C--:B------:R-:W-:Y:S01]  /*12a0*/  LOP3.LUT R6, R6, R12.reuse, RZ, 0x3c, !PT ;  /* 0x0000000c06067212 */ /* 0x080fe200078e3cff */
[----:B------:R-:W-:Y:S01]  /*12b0*/  IMAD R5, R5, 0x1800, R11 ;  /* 0x0000180005057824 */ /* 0x000fe200078e020b */
[----:B------:R0:W-:Y:S01]  /*12c0*/  STL [R1+0x48], R2 ;  /* 0x0000480201007387 */ /* 0x0001e20000100800 */
[----:B------:R-:W-:Y:S02]  /*12d0*/  LOP3.LUT R3, R13, 0x18, R144, 0xf8, !PT ;  /* 0x000000180d037812 */ /* 0x000fe400078ef890 */
[----:B------:R-:W-:Y:S01]  /*12e0*/  IMAD.IADD R5, R5, 0x1, R6 ;  /* 0x0000000105057824 */ /* 0x000fe200078e0206 */
[----:B------:R-:W-:Y:S01]  /*12f0*/  STL [R1+0x44], RZ ;  /* 0x000044ff01007387 */ /* 0x000fe20000100800 */
[----:B------:R-:W-:Y:S01]  /*1300*/  LOP3.LUT R3, R3, R12, RZ, 0x3c, !PT ;  /* 0x0000000c03037212 */ /* 0x000fe200078e3cff */
[----:B------:R-:W-:Y:S01]  /*1310*/  IMAD.U32 R6, RZ, RZ, UR4 ;  /* 0x00000004ff067e24 */ /* 0x000fe2000f8e00ff */
[----:B0-----:R-:W-:-:S03]  /*1320*/  LOP3.LUT R2, R13, 0x8, R144, 0xf8, !PT ;  /* 0x000000080d027812 */ /* 0x001fc600078ef890 */
[----:B------:R-:W-:Y:S01]  /*1330*/  IMAD.IADD R3, R11, 0x1, R3 ;  /* 0x000000010b037824 */ /* 0x000fe200078e0203 */
[----:B------:R-:W-:Y:S01]  /*1340*/  STL [R1+0x9c], R6 ;  /* 0x00009c0601007387 */ /* 0x000fe20000100800 */
[----:B------:R-:W-:-:S03]  /*1350*/  LOP3.LUT R2, R2, R12, RZ, 0x3c, !PT ;  /* 0x0000000c02027212 */ /* 0x000fc600078e3cff */
[----:B------:R0:W-:Y:S02]  /*1360*/  STL [R1+0x5c], R4 ;  /* 0x00005c0401007387 */ /* 0x0001e40000100800 */
[----:B------:R-:W-:Y:S01]  /*1370*/  IMAD.IADD R0, R11, 0x1, R2 ;  /* 0x000000010b007824 */ /* 0x000fe200078e0202 */
[----:B------:R-:W-:-:S04]  /*1380*/  LEA R2, R10, UR4, 0x1 ;  /* 0x000000040a027c11 */ /* 0x000fc8000f8e08ff */
[----:B------:R1:W-:Y:S01]  /*1390*/  STL [R1+0x60], R0 ;  /* 0x0000600001007387 */ /* 0x0003e20000100800 */
[----:B0-----:R-:W-:-:S05]  /*13a0*/  LEA R4, R5, UR4, 0x1 ;  /* 0x0000000405047c11 */ /* 0x001fca000f8e08ff */
[----:B------:R0:W-:Y:S01]  /*13b0*/  STL [R1+0x88], R4 ;  /* 0x0000880401007387 */ /* 0x0001e20000100800 */
[----:B-1----:R-:W-:-:S03]  /*13c0*/  LEA R0, R3, UR4, 0x1 ;  /* 0x0000000403007c11 */ /* 0x002fc6000f8e08ff */
[----:B------:R0:W-:Y:S04]  /*13d0*/  STL [R1+0x84], R2 ;  /* 0x0000840201007387 */ /* 0x0001e80000100800 */
[----:B------:R0:W-:Y:S02]  /*13e0*/  STL [R1+0x8c], R0 ;  /* 0x00008c0001007387 */ /* 0x0001e40000100800 */
.L_x_446:
[----:B0-----:R-:W0:Y:S02]  /*13f0*/  LDC.64 R2, c[0x0][0xc60] ;  /* 0x00031800ff027b82 */ /* 0x001e240000000a00 */
[----:B0-----:R-:W-:-:S05]  /*1400*/  IMAD.WIDE R2, R111, 0x4, R2 ;  /* 0x000000046f027825 */ /* 0x001fca00078e0202 */
[----:B--2--5:R0:W2:Y:S01]  /*1410*/  LDG.E R10, desc[UR60][R2.64] ;  /* 0x0000003c020a7981 */ /* 0x0240a2000c1e1900 */
[----:B------:R-:W-:Y:S05]  /*1420*/  YIELD ;  /* 0x0000000000007946 */ /* 0x000fea0003800000 */
[----:B------:R-:W-:Y:S01]  /*1430*/  ULDC.64 UR4, c[0x0][0xa28] ;  /* 0x00028a0000047ab9 */ /* 0x000fe20000000a00 */
[----:B------:R-:W-:Y:S01]  /*1440*/  ULDC.64 UR8, c[0x0][0xa18] ;  /* 0x0002860000087ab9 */ /* 0x000fe20000000a00 */
[----:B------:R-:W-:Y:S01]  /*1450*/  ISETP.NE.U32.AND P1, PT, RZ, UR4, PT ;  /* 0x00000004ff007c0c */ /* 0x000fe2000bf25070 */
[----:B------:R-:W-:Y:S01]  /*1460*/  ULDC.64 UR6, c[0x0][0xa08] ;  /* 0x0002820000067ab9 */ /* 0x000fe20000000a00 */
[----:B0-----:R-:W-:Y:S01]  /*1470*/  IMAD.MOV.U32 R3, RZ, RZ, RZ ;  /* 0x000000ffff037224 */ /* 0x001fe200078e00ff */
[----:B------:R-:W-:Y:S01]  /*1480*/  ISETP.NE.U32.AND P0, PT, RZ, UR6, PT ;  /* 0x00000006ff007c0c */ /* 0x000fe2000bf05070 */
[----:B------:R-:W-:Y:S01]  /*1490*/  IMAD.MOV.U32 R29, RZ, RZ, RZ ;  /* 0x000000ffff1d7224 */ /* 0x000fe200078e00ff */
[----:B------:R-:W-:-:S02]  /*14a0*/  ISETP.NE.AND.EX P1, PT, RZ, UR5, PT, P1 ;  /* 0x00000005ff007c0c */ /* 0x000fc4000bf25310 */
[----:B------:R-:W-:Y:S02]  /*14b0*/  ISETP.NE.AND.EX P0, PT, RZ, UR7, PT, P0 ;  /* 0x00000007ff007c0c */ /* 0x000fe4000bf05300 */
[----:B--2---:R-:W-:Y:S01]  /*14c0*/  SHF.R.S32.HI R0, RZ, 0x1f, R10 ;  /* 0x0000001fff007819 */ /* 0x004fe2000001140a */
[----:B------:R-:W-:-:S08]  /*14d0*/  IMAD.SHL.U32 R28, R10, 0x4, RZ ;  /* 0x000000040a1c7824 */ /* 0x000fd000078e00ff */
[C---:B-1-3--:R-:W-:Y:S01]  /*14e0*/  @P1 LEA R4, P2, R10.reuse, UR4, 0x2 ;  /* 0x000000040a041c11 */ /* 0x04afe2000f8410ff */
[----:B------:R0:W-:Y:S01]  /*14f0*/  STL [R1+0x70], R10 ;  /* 0x0000700a01007387 */ /* 0x0001e20000100800 */
[C-C-:B------:R-:W-:Y:S02]  /*1500*/  SHF.L.U64.HI R30, R10.reuse, 0x2, R0.reuse ;  /* 0x000000020a1e7819 */ /* 0x140fe40000010200 */
[----:B------:R-:W-:Y:S02]  /*1510*/  @P1 LEA.HI.X R5, R10, UR5, R0, 0x2, P2 ;  /* 0x000000050a051c11 */ /* 0x000fe400090f1400 */
[----:B------:R-:W-:Y:S01]  /*1520*/  ISETP.NE.U32.AND P2, PT, RZ, UR8, PT ;  /* 0x00000008ff007c0c */ /* 0x000fe2000bf45070 */
[----:B------:R-:W-:Y:S01]  /*1530*/  ULDC UR4, c[0x0][0x288] ;  /* 0x0000a20000047ab9 */ /* 0x000fe20000000800 */
[----:B------:R-:W-:Y:S01]  /*1540*/  IADD3 R8, P3, R28, UR6, RZ ;  /* 0x000000061c087c10 */ /* 0x000fe2000ff7e0ff */
[----:B------:R0:W5:Y:S01]  /*1550*/  @P1 LDG.E R3, desc[UR60][R4.64] ;  /* 0x0000003c04031981 */ /* 0x000162000c1e1900 */
[----:B------:R-:W-:Y:S01]  /*1560*/  ISETP.NE.AND.EX P2, PT, RZ, UR9, PT, P2 ;  /* 0x00000009ff007c0c */ /* 0x000fe2000bf45320 */
[----:B------:R-:W-:Y:S01]  /*1570*/  IMAD.U32 R107, RZ, RZ, UR4 ;  /* 0x00000004ff6b7e24 */ /* 0x000fe2000f8e00ff */
[----:B------:R-:W-:Y:S01]  /*1580*/  IADD3.X R9, R30, UR7, RZ, P3, !PT ;  /* 0x000000071e097c10 */ /* 0x000fe20009ffe4ff */
[----:B------:R-:W-:-:S04]  /*1590*/  ULDC.64 UR4, c[0x0][0x3f8] ;  /* 0x0000fe0000047ab9 */ /* 0x000fc80000000a00 */
[----:B------:R0:W5:Y:S06]  /*15a0*/  @P0 LDG.E R29, desc[UR60][R8.64] ;  /* 0x0000003c081d0981 */ /* 0x00016c000c1e1900 */
[----:B------:R-:W-:-:S04]  /*15b0*/  @P2 IADD3 R6, P1, R28, UR8, RZ ;  /* 0x000000081c062c10 */ /* 0x000fc8000ff3e0ff */
[----:B------:R-:W-:-:S05]  /*15c0*/  @P2 IADD3.X R7, R30, UR9, RZ, P1, !PT ;  /* 0x000000091e072c10 */ /* 0x000fca0008ffe4ff */
[----:B------:R0:W5:Y:S01]  /*15d0*/  @P2 LDG.E R107, desc[UR60][R6.64] ;  /* 0x0000003c066b2981 */ /* 0x000162000c1e1900 */
[----:B------:R-:W-:-:S03]  /*15e0*/  UISETP.NE.U32.AND UP0, UPT, UR4, URZ, UPT ;  /* 0x0000003f0400728c */ /* 0x000fc6000bf05070 */
[----:B------:R-:W-:Y:S01]  /*15f0*/  ULDC UR4, c[0x0][0x404] ;  /* 0x0001010000047ab9 */ /* 0x000fe20000000800 */
[----:B------:R-:W-:-:S03]  /*1600*/  UISETP.NE.AND.EX UP0, UPT, UR5, URZ, UPT, UP0 ;  /* 0x0000003f0500728c */ /* 0x000fc6000bf05300 */
[----:B------:R-:W-:Y:S01]  /*1610*/  ULDC UR5, c[0x0][0x2e0] ;  /* 0x0000b80000057ab9 */ /* 0x000fe20000000800 */
[----:B------:R-:W-:-:S04]  /*1620*/  USEL UR4, UR4, 0x1, UP0 ;  /* 0x0000000104047887 */ /* 0x000fc80008000000 */
[----:B------:R-:W-:-:S03]  /*1630*/  UIMAD UR4, UR4, UR5, URZ ;  /* 0x00000005040472a4 */ /* 0x000fc6000f8e023f */
[----:B------:R-:W-:Y:S02]  /*1640*/  ULDC UR5, c[0x0][0x338] ;  /* 0x0000ce0000057ab9 */ /* 0x000fe40000000800 */
[----:B------:R-:W-:Y:S02]  /*1650*/  IMAD.U32 R2, RZ, RZ, UR5 ;  /* 0x00000005ff027e24 */ /* 0x000fe4000f8e00ff */
[----:B------:R-:W-:Y:S02]  /*1660*/  IMAD.U32 R26, RZ, RZ, UR4 ;  /* 0x00000004ff1a7e24 */ /* 0x000fe4000f8e00ff */
[----:B------:R-:W-:Y:S01]  /*1670*/  IMAD.MOV.U32 R27, RZ, RZ, R10 ;  /* 0x000000ffff1b7224 */ /* 0x000fe200078e000a */
[----:B0-----:R-:W-:Y:S06]  /*1680*/  @P2 BRA `(.L_x_308) ;  /* 0x0000000000242947 */ /* 0x001fec0003800000 */
[----:B------:R-:W-:Y:S02]  /*1690*/  ULDC.64 UR4, c[0x0][0xa00] ;  /* 0x0002800000047ab9 */ /* 0x000fe40000000a00 */
[----:B------:R-:W-:-:S04]  /*16a0*/  ISETP.NE.U32.AND P1, PT, RZ, UR4, PT ;  /* 0x00000004ff007c0c */ /* 0x000fc8000bf25070 */
[----:B------:R-:W-:-:S13]  /*16b0*/  ISETP.NE.AND.EX P1, PT, RZ, UR5, PT, P1 ;  /* 0x00000005ff007c0c */ /* 0x000fda000bf25310 */
[----:B------:R-:W-:Y:S05]  /*16c0*/  @!P1 BRA `(.L_x_308) ;  /* 0x0000000000149947 */ /* 0x000fea0003800000 */
[----:B------:R-:W0:Y:S02]  /*16d0*/  LDC.64 R4, c[0x0][0xa00] ;  /* 0x00028000ff047b82 */ /* 0x000e240000000a00 */
[----:B0-----:R-:W-:-:S05]  /*16e0*/  IMAD.WIDE R4, R27, 0x4, R4 ;  /* 0x000000041b047825 */ /* 0x001fca00078e0204 */
[----:B-----5:R-:W2:Y:S04]  /*16f0*/  LDG.E R107, desc[UR60][R4.64] ;  /* 0x0000003c046b7981 */ /* 0x020ea8000c1e1900 */
[----:B------:R-:W2:Y:S02]  /*1700*/  LDG.E R0, desc[UR60][R4.64+0x4] ;  /* 0x0000043c04007981 */ /* 0x000ea4000c1e1900 */
[----:B--2---:R-:W-:-:S07]  /*1710*/  IMAD.IADD R107, R0, 0x1, -R107 ;  /* 0x00000001006b7824 */ /* 0x004fce00078e0a6b */
.L_x_308:
[----:B------:R-:W-:Y:S01]  /*1720*/  ULDC.64 UR4, c[0x0][0xa20] ;  /* 0x0002880000047ab9 */ /* 0x000fe20000000a00 */
[----:B------:R0:W-:Y:S01]  /*1730*/  STL [R1+0x7c], R109 ;  /* 0x00007c6d01007387 */ /* 0x0001e20000100800 */
[----:B------:R-:W-:-:S03]  /*1740*/  ISETP.NE.U32.AND P1, PT, RZ, UR4, PT ;  /* 0x00000004ff007c0c */ /* 0x000fc6000bf25070 */
[----:B------:R0:W-:Y:S01]  /*1750*/  STL [R1+0x74], R110 ;  /* 0x0000746e01007387 */ /* 0x0001e20000100800 */
[----:B------:R-:W-:-:S13]  /*1760*/  ISETP.NE.AND.EX P1, PT, RZ, UR5, PT, P1 ;  /* 0x00000005ff007c0c */ /* 0x000fda000bf25310 */
[----:B0-----:R-:W-:Y:S05]  /*1770*/  @!P1 BRA `(.L_x_309) ;  /* 0x0000000000109947 */ /* 0x001fea0003800000 */
[----:B------:R-:W-:-:S04]  /*1780*/  IADD3 R4, P0, R28, UR4, RZ ;  /* 0x000000041c047c10 */ /* 0x000fc8000ff1e0ff */
[----:B------:R-:W-:-:S05]  /*1790*/  IADD3.X R5, R30, UR5, RZ, P0, !PT ;  /* 0x000000051e057c10 */ /* 0x000fca00087fe4ff */
[----:B------:R0:W5:Y:S01]  /*17a0*/  LDG.E R26, desc[UR60][R4.64] ;  /* 0x0000003c041a7981 */ /* 0x000162000c1e1900 */
[----:B------:R-:W-:Y:S05]  /*17b0*/  BRA `(.L_x_310) ;  /* 0x0000000000107947 */ /* 0x000fea0003800000 */
.L_x_309:
[----:B------:R-:W-:Y:S05]  /*17c0*/  @!P0 BRA `(.L_x_310) ;  /* 0x00000000000c8947 */ /* 0x000fea0003800000 */
[----:B------:R-:W2:Y:S04]  /*17d0*/  LDG.E R5, desc[UR60][R8.64] ;  /* 0x0000003c08057981 */ /* 0x000ea8000c1e1900 */
[----:B------:R-:W2:Y:S02]  /*17e0*/  LDG.E R26, desc[UR60][R8.64+0x4] ;  /* 0x0000043c081a7981 */ /* 0x000ea4000c1e1900 */
[----:B--2---:R-:W-:-:S07]  /*17f0*/  IMAD.IADD R26, R26, 0x1, -R5 ;  /* 0x000000011a1a7824 */ /* 0x004fce00078e0a05 */
.L_x_310:
[----:B------:R-:W-:Y:S02]  /*1800*/  ULDC.64 UR4, c[0x0][0xa10] ;  /* 0x0002840000047ab9 */ /* 0x000fe40000000a00 */
[----:B------:R-:W-:-:S04]  /*1810*/  ISETP.NE.U32.AND P0, PT, RZ, UR4, PT ;  /* 0x00000004ff007c0c */ /* 0x000fc8000bf05070 */
[----:B------:R-:W-:Y:S01]  /*1820*/  ISETP.NE.AND.EX P0, PT, RZ, UR5, PT, P0 ;  /* 0x00000005ff007c0c */ /* 0x000fe2000bf05300 */
[----:B-----5:R-:W-:Y:S01]  /*1830*/  IMAD.IADD R11, R26, 0x1, -R3 ;  /* 0x000000011a0b7824 */ /* 0x020fe200078e0a03 */
[----:B------:R-:W-:-:S11]  /*1840*/  ULDC.64 UR4, c[0x0][0xa30] ;  /* 0x00028c0000047ab9 */ /* 0x000fd60000000a00 */
[----:B0-----:R-:W0:Y:S02]  /*1850*/  @P0 LDC.64 R4, c[0x0][0xa10] ;  /* 0x00028400ff040b82 */ /* 0x001e240000000a00 */
[----:B0-----:R-:W-:-:S05]  /*1860*/  @P0 IMAD.WIDE R4, R27, 0x4, R4 ;  /* 0x000000041b040825 */ /* 0x001fca00078e0204 */
[----:B------:R-:W2:Y:S04]  /*1870*/  @P0 LDG.E R0, desc[UR60][R4.64] ;  /* 0x0000003c04000981 */ /* 0x000ea8000c1e1900 */
[----:B------:R-:W2:Y:S01]  /*1880*/  @P0 LDG.E R9, desc[UR60][R4.64+0x4] ;  /* 0x0000043c04090981 */ /* 0x000ea2000c1e1900 */
[----:B------:R-:W-:Y:S01]  /*1890*/  IMAD.MOV R80, RZ, RZ, -R11 ;  /* 0x000000ffff507224 */ /* 0x000fe200078e0a0b */
[----:B------:R-:W-:Y:S01]  /*18a0*/  ISETP.NE.U32.AND P1, PT, RZ, UR4, PT ;  /* 0x00000004ff007c0c */ /* 0x000fe2000bf25070 */
[----:B------:R-:W-:-:S03]  /*18b0*/  IMAD.MOV.U32 R104, RZ, RZ, R26 ;  /* 0x000000ffff687224 */ /* 0x000fc600078e001a */
[----:B------:R-:W-:Y:S02]  /*18c0*/  VIMNMX R80, RZ, R80, !PT ;  /* 0x00000050ff507248 */ /* 0x000fe40007fe0100 */
[----:B------:R-:W-:-:S13]  /*18d0*/  ISETP.NE.AND.EX P1, PT, RZ, UR5, PT, P1 ;  /* 0x00000005ff007c0c */ /* 0x000fda000bf25310 */
[----:B------:R-:W-:-:S04]  /*18e0*/  @P1 IADD3 R6, P2, R28, UR4, RZ ;  /* 0x000000041c061c10 */ /* 0x000fc8000ff5e0ff */
[----:B------:R-:W-:-:S05]  /*18f0*/  @P1 IADD3.X R7, R30, UR5, RZ, P2, !PT ;  /* 0x000000051e071c10 */ /* 0x000fca00097fe4ff */
[----:B------:R0:W5:Y:S01]  /*1900*/  @P1 LDG.E R104, desc[UR60][R6.64] ;  /* 0x0000003c06681981 */ /* 0x000162000c1e1900 */
[----:B--2---:R-:W-:-:S04]  /*1910*/  @P0 IMAD.IADD R2, R9, 0x1, -R0 ;  /* 0x0000000109020824 */ /* 0x004fc800078e0a00 */
[----:B------:R-:W-:-:S04]  /*1920*/  IMAD.IADD R108, R11, 0x1, R2 ;  /* 0x000000010b6c7824 */ /* 0x000fc800078e0202 */
[----:B------:R-:W-:-:S04]  /*1930*/  VIADD R0, R108, 0x8f ;  /* 0x0000008f6c007836 */ /* 0x000fc80000000000 */
[----:B------:R-:W-:-:S05]  /*1940*/  IMAD.HI R0, R0, 0x38e38e39, RZ ;  /* 0x38e38e3900007827 */ /* 0x000fca00078e02ff */
[----:B------:R-:W-:-:S04]  /*1950*/  SHF.R.U32.HI R3, RZ, 0x1f, R0 ;  /* 0x0000001fff037819 */ /* 0x000fc80000011600 */
[----:B------:R-:W-:-:S05]  /*1960*/  LEA.HI.SX32 R112, R0, R3, 0x1b ;  /* 0x0000000300707211 */ /* 0x000fca00078fdaff */
[----:B------:R-:W-:-:S05]  /*1970*/  IMAD R3, R112, 0x90, -R11 ;  /* 0x0000009070037824 */ /* 0x000fca00078e0a0b */
[----:B------:R-:W-:-:S04]  /*1980*/  VIMNMX R3, R3, R2, PT ;  /* 0x0000000203037248 */ /* 0x000fc80003fe0100 */
[----:B------:R-:W-:Y:S01]  /*1990*/  ISETP.GT.AND P0, PT, R3, R80, PT ;  /* 0x000000500300720c */ /* 0x000fe20003f04270 */
[----:B------:R-:W-:-:S05]  /*19a0*/  IMAD.WIDE.U32 R80, R80, 0x38e38e39, RZ ;  /* 0x38e38e3950507825 */ /* 0x000fca00078e00ff */
[----:B------:R-:W-:-:S05]  /*19b0*/  SHF.R.U32.HI R80, RZ, 0x5, R81 ;  /* 0x00000005ff507819 */ /* 0x000fca0000011651 */
[----:B------:R-:W-:Y:S02]  /*19c0*/  IMAD.MOV.U32 R24, RZ, RZ, R80 ;  /* 0x000000ffff187224 */ /* 0x000fe400078e0050 */
[----:B------:R-:W-:-:S04]  /*19d0*/  @P0 VIADD R0, R3, 0x8f ;  /* 0x0000008f03000836 */ /* 0x000fc80000000000 */
[----:B------:R-:W-:-:S05]  /*19e0*/  @P0 IMAD.HI R0, R0, 0x38e38e39, RZ ;  /* 0x38e38e3900000827 */ /* 0x000fca00078e02ff */
[----:B------:R-:W-:-:S04]  /*19f0*/  @P0 SHF.R.U32.HI R3, RZ, 0x1f, R0 ;  /* 0x0000001fff030819 */ /* 0x000fc80000011600 */
[----:B------:R-:W-:Y:S02]  /*1a00*/  @P0 LEA.HI.SX32 R24, R0, R3, 0x1b ;  /* 0x0000000300180211 */ /* 0x000fe400078fdaff */
[----:B------:R-:W-:Y:S02]  /*1a10*/  PLOP3.LUT P0, PT, PT, PT, PT, 0x80, 0x0 ;  /* 0x000000000000781c */ /* 0x000fe40003f0f070 */
[----:B------:R-:W-:-:S13]  /*1a20*/  ISETP.GT.AND P1, PT, R24, R80, PT ;  /* 0x000000501800720c */ /* 0x000fda0003f24270 */
[----:B0-----:R-:W-:Y:S05]  /*1a30*/  @!P1 BRA `(.L_x_311) ;  /* 0x0000005400389947 */ /* 0x001fea0003800000 */
[----:B------:R-:W-:Y:S01]  /*1a40*/  VIADD R0, R18, 0x16a00 ;  /* 0x00016a0012007836 */ /* 0x000fe20000000000 */
[----:B------:R-:W-:Y:S04]  /*1a50*/  BSSY B6, `(.L_x_312) ;  /* 0x0000013000067945 */ /* 0x000fe80003800000 */
[----:B------:R-:W-:-:S13]  /*1a60*/  LOP3.LUT P0, RZ, R0, 0x1bf, RZ, 0xc0, !PT ;  /* 0x000001bf00ff7812 */ /* 0x000fda000780c0ff */
[----:B------:R-:W-:Y:S05]  /*1a70*/  @!P0 BRA `(.L_x_313) ;  /* 0x0000000000408947 */ /* 0x000fea0003800000 */
[----:B------:R-:W-:Y:S01]  /*1a80*/  MOV R0, 0x0 ;  /* 0x0000000000007802 */ /* 0x000fe20000000f00 */
[----:B------:R-:W-:Y:S01]  /*1a90*/  ULDC.64 UR4, c[0x4][0xa8] ;  /* 0x01002a0000047ab9 */ /* 0x000fe20000000a00 */
[----:B------:R-:W-:Y:S01]  /*1aa0*/  ULDC.64 UR6, c[0x4][0x18] ;  /* 0x0100060000067ab9 */ /* 0x000fe20000000a00 */
[----:B------:R-:W-:Y:S01]  /*1ab0*/  IMAD.U32 R4, RZ, RZ, UR4 ;  /* 0x00000004ff047e24 */ /* 0x000fe2000f8e00ff */
[----:B------:R0:W1:Y:S01]  /*1ac0*/  LDC.64 R14, c[0x4][R0] ;  /* 0x01000000000e7b82 */ /* 0x0000620000000a00 */
[----:B------:R-:W-:Y:S01]  /*1ad0*/  IMAD.U32 R5, RZ, RZ, UR5 ;  /* 0x00000005ff057e24 */ /* 0x000fe2000f8e00ff */
[----:B------:R-:W-:Y:S01]  /*1ae0*/  ULDC.64 UR4, c[0x4][0xb0] ;  /* 0x01002c0000047ab9 */ /* 0x000fe20000000a00 */
        /* <DEDUP_REMOVED lines=8> */
[----:B-1---5:R-:W-:Y:S05]  /*1b70*/  CALL.ABS.NOINC R14 ;  /* 0x000000000e007343 */ /* 0x022fea0003c00000 */
.L_x_313:
[----:B------:R-:W-:Y:S05]  /*1b80*/  BSYNC B6 ;  /* 0x0000000000067941 */ /* 0x000fea0003800000 */
.L_x_312:
        /* <DEDUP_REMOVED lines=20> */
.L_x_315:
[----:B------:R-:W-:Y:S05]  /*1cd0*/  BSYNC B6 ;  /* 0x0000000000067941 */ /* 0x000fea0003800000 */
.L_x_314:
[----:B------:R-:W-:Y:S01]  /*1ce0*/  ULDC.64 UR4, c[0x0][0x9f8] ;  /* 0x00027e0000047ab9 */ /* 0x000fe20000000a00 */
[----:B------:R-:W2:Y:S01]  /*1cf0*/  LDL R20, [R1+0x2c] ;  /* 0x00002c0001147983 */ /* 0x000ea20000100800 */
[----:B------:R-:W-:Y:S01]  /*1d00*/  ISETP.NE.U32.AND P0, PT, RZ, UR4, PT ;  /* 0x00000004ff007c0c */ /* 0x000fe2000bf05070 */
[----:B------:R-:W0:Y:S01]  /*1d10*/  LDC R0, c[0x0][0x428] ;  /* 0x00010a00ff007b82 */ /* 0x000e220000000800 */
[----:B------:R-:W-:Y:S01]  /*1d20*/  IMAD.IADD R76, R29, 0x1, R26 ;  /* 0x000000011d4c7824 */ /* 0x000fe200078e021a */
[----:B------:R-:W3:Y:S01]  /*1d30*/  LDL R14, [R1+0x34] ;  /* 0x00003400010e7983 */ /* 0x000ee20000100800 */
[----:B------:R-:W-:Y:S01]  /*1d40*/  ISETP.NE.AND.EX P0, PT, RZ, UR5, PT, P0 ;  /* 0x00000005ff007c0c */ /* 0x000fe2000bf05300 */
[----:B------:R-:W-:Y:S02]  /*1d50*/  ULDC.64 UR6, c[0x0][0xa08] ;  /* 0x0002820000067ab9 */ /* 0x000fe40000000a00 */
[----:B------:R-:W4:Y:S04]  /*1d60*/  LDL R39, [R1+0x38] ;  /* 0x0000380001277983 */ /* 0x000f280000100800 */
[----:B------:R-:W4:Y:S04]  /*1d70*/  LDL R38, [R1+0x40] ;  /* 0x0000400001267983 */ /* 0x000f280000100800 */
[----:B------:R-:W4:Y:S01]  /*1d80*/  LDL R37, [R1+0x3c] ;  /* 0x00003c0001257983 */ /* 0x000f220000100800 */
[----:B------:R-:W1:Y:S01]  /*1d90*/  S2R R21, SR_TID.X ;  /* 0x0000000000157919 */ /* 0x000e620000002100 */
[----:B------:R-:W-:Y:S01]  /*1da0*/  @P0 IADD3 R4, P1, R28, UR4, RZ ;  /* 0x000000041c040c10 */ /* 0x000fe2000ff3e0ff */
[----:B------:R-:W1:Y:S01]  /*1db0*/  LDC.64 R68, c[0x0][0x3e8] ;  /* 0x0000fa00ff447b82 */ /* 0x000e620000000a00 */
[----:B------:R-:W4:Y:S02]  /*1dc0*/  LDL.LU R35, [R1+0x4c] ;  /* 0x00004c0001237983 */ /* 0x000f240000300800 */
[----:B------:R-:W-:Y:S01]  /*1dd0*/  @P0 IADD3.X R5, R30, UR5, RZ, P1, !PT ;  /* 0x000000051e050c10 */ /* 0x000fe20008ffe4ff */
[----:B------:R-:W-:Y:S01]  /*1de0*/  ULDC.64 UR4, c[0x0][0x2f8] ;  /* 0x0000be0000047ab9 */ /* 0x000fe20000000a00 */
[----:B------:R-:W4:Y:S03]  /*1df0*/  LDL R36, [R1+0x80] ;  /* 0x0000800001247983 */ /* 0x000f260000100800 */
[----:B------:R-:W1:Y:S01]  /*1e00*/  LDC.64 R30, c[0x0][0x2f0] ;  /* 0x0000bc00ff1e7b82 */ /* 0x000e620000000a00 */
[----:B------:R1:W2:Y:S01]  /*1e10*/  @P0 LDG.E R27, desc[UR60][R4.64] ;  /* 0x0000003c041b0981 */ /* 0x0002a2000c1e1900 */
[----:B0-----:R-:W-:-:S02]  /*1e20*/  ISETP.NE.AND P0, PT, R0, 0x1, PT ;  /* 0x000000010000780c */ /* 0x001fc40003f05270 */
[----:B------:R-:W-:Y:S02]  /*1e30*/  SHF.R.S32.HI R9, RZ, 0x1f, R76 ;  /* 0x0000001fff097819 */ /* 0x000fe4000001144c */
[----:B------:R-:W-:Y:S02]  /*1e40*/  SHF.R.S32.HI R145, RZ, 0x1f, R144 ;  /* 0x0000001fff917819 */ /* 0x000fe40000011490 */
[----:B------:R-:W0:Y:S08]  /*1e50*/  LDC R33, c[0x0][0x3d4] ;  /* 0x0000f500ff217b82 */ /* 0x000e300000000800 */
[----:B------:R-:W0:Y:S01]  /*1e60*/  @P0 LDC R3, c[0x0][0x42c] ;  /* 0x00010b00ff030b82 */ /* 0x000e220000000800 */
[----:B-1----:R-:W-:-:S07]  /*1e70*/  SHF.R.U32.HI R34, RZ, 0x7, R21 ;  /* 0x00000007ff227819 */ /* 0x002fce0000011615 */
[----:B------:R-:W1:Y:S01]  /*1e80*/  @P0 LDC R7, c[0x0][0x430] ;  /* 0x00010c00ff070b82 */ /* 0x000e620000000800 */
[----:B------:R-:W-:Y:S01]  /*1e90*/  IMAD.WIDE.U32 R4, R76, R30, RZ ;  /* 0x0000001e4c047225 */ /* 0x000fe200078e00ff */
[----:B------:R-:W-:Y:S02]  /*1ea0*/  ISETP.NE.AND P6, PT, R34, 0x1, PT ;  /* 0x000000012200780c */ /* 0x000fe40003fc5270 */
[----:B------:R-:W-:-:S04]  /*1eb0*/  SHF.R.S32.HI R32, RZ, 0x1f, R23 ;  /* 0x0000001fff207819 */ /* 0x000fc80000011417 */
[----:B------:R-:W1:Y:S01]  /*1ec0*/  LDC.64 R74, c[0x0][0x3d8] ;  /* 0x0000f600ff4a7b82 */ /* 0x000e620000000a00 */
[----:B0-----:R-:W-:-:S04]  /*1ed0*/  @P0 IMAD.HI.U32 R0, R110, R3, RZ ;  /* 0x000000036e000227 */ /* 0x001fc800078e00ff */
[----:B------:R-:W-:Y:S01]  /*1ee0*/  IMAD R3, R9, R30, RZ ;  /* 0x0000001e09037224 */ /* 0x000fe200078e02ff */
[----:B-1----:R-:W-:-:S03]  /*1ef0*/  @P0 SHF.R.U32.HI R110, RZ, R7, R0 ;  /* 0x00000007ff6e0219 */ /* 0x002fc60000011600 */
[----:B------:R-:W-:Y:S01]  /*1f00*/  IMAD R3, R76, R31, R3 ;  /* 0x0000001f4c037224 */ /* 0x000fe200078e0203 */
[----:B------:R-:W-:Y:S02]  /*1f10*/  ISETP.NE.U32.AND P0, PT, RZ, UR6, PT ;  /* 0x00000006ff007c0c */ /* 0x000fe4000bf05070 */
[----:B------:R-:W-:Y:S01]  /*1f20*/  SHF.R.S32.HI R6, RZ, 0x1f, R110 ;  /* 0x0000001fff067819 */ /* 0x000fe2000001146e */
[----:B------:R-:W-:Y:S01]  /*1f30*/  IMAD.IADD R5, R5, 0x1, R3 ;  /* 0x0000000105057824 */ /* 0x000fe200078e0203 */
[----:B------:R-:W-:-:S03]  /*1f40*/  ISETP.NE.AND.EX P0, PT, RZ, UR7, PT, P0 ;  /* 0x00000007ff007c0c */ /* 0x000fc6000bf05300 */
[----:B------:R-:W-:Y:S02]  /*1f50*/  IMAD R3, R6, UR4, RZ ;  /* 0x0000000406037c24 */ /* 0x000fe4000f8e02ff */
[----:B------:R-:W-:-:S04]  /*1f60*/  IMAD.WIDE.U32 R4, R110, UR4, R4 ;  /* 0x000000046e047c25 */ /* 0x000fc8000f8e0004 */
[----:B------:R-:W-:Y:S01]  /*1f70*/  IMAD R3, R110, UR5, R3 ;  /* 0x000000056e037c24 */ /* 0x000fe2000f8e0203 */
[----:B------:R-:W-:-:S03]  /*1f80*/  ULDC.64 UR4, c[0x0][0x300] ;  /* 0x0000c00000047ab9 */ /* 0x000fc60000000a00 */
[----:B------:R-:W-:Y:S01]  /*1f90*/  IMAD.IADD R5, R5, 0x1, R3 ;  /* 0x0000000105057824 */ /* 0x000fe200078e0203 */
[----:B------:R-:W-:Y:S01]  /*1fa0*/  SHF.R.S32.HI R17, RZ, 0x1f, R16 ;  /* 0x0000001fff117819 */ /* 0x000fe20000011410 */
[----:B------:R-:W-:-:S04]  /*1fb0*/  IMAD.WIDE.U32 R64, R23, R68, R144 ;  /* 0x0000004417407225 */ /* 0x000fc800078e0090 */
[----:B------:R-:W-:-:S04]  /*1fc0*/  IMAD.WIDE.U32 R66, R23, R68, R16 ;  /* 0x0000004417427225 */ /* 0x000fc800078e0010 */
[----:B------:R-:W-:-:S04]  /*1fd0*/  IMAD.WIDE.U32 R70, R23, R74, R144 ;  /* 0x0000004a17467225 */ /* 0x000fc800078e0090 */
[----:B------:R-:W-:Y:S01]  /*1fe0*/  IMAD.WIDE.U32 R72, R23, R74, R16 ;  /* 0x0000004a17487225 */ /* 0x000fe200078e0010 */
[----:B-----5:R-:W-:-:S03]  /*1ff0*/  SHF.R.S32.HI R21, RZ, 0x1f, R104 ;  /* 0x0000001fff157819 */ /* 0x020fc60000011468 */
[----:B------:R-:W-:Y:S02]  /*2000*/  VIADD R79, R144, 0x50 ;  /* 0x00000050904f7836 */ /* 0x000fe40000000000 */
[----:B------:R-:W-:Y:S02]  /*2010*/  IMAD R91, R31, 0x90, RZ ;  /* 0x000000901f5b7824 */ /* 0x000fe400078e02ff */
[----:B------:R-:W-:Y:S02]  /*2020*/  IMAD R93, R75, 0x90, RZ ;  /* 0x000000904b5d7824 */ /* 0x000fe400078e02ff */
[----:B------:R-:W-:Y:S01]  /*2030*/  IMAD.SHL.U32 R106, R33, 0x2, RZ ;  /* 0x00000002216a7824 */ /* 0x000fe200078e00ff */
[----:B--2---:R-:W-:-:S04]  /*2040*/  SHF.R.S32.HI R0, RZ, 0x1f, R27 ;  /* 0x0000001fff007819 */ /* 0x004fc8000001141b */
[----:B------:R-:W-:Y:S02]  /*2050*/  SEL R11, R0, RZ, !P0 ;  /* 0x000000ff000b7207 */ /* 0x000fe40004000000 */
[----:B------:R-:W-:-:S03]  /*2060*/  SEL R15, R27, RZ, !P0 ;  /* 0x000000ff1b0f7207 */ /* 0x000fc60004000000 */
[----:B------:R-:W-:Y:S02]  /*2070*/  IMAD R0, R11, UR4, RZ ;  /* 0x000000040b007c24 */ /* 0x000fe4000f8e02ff */
[----:B------:R-:W-:-:S04]  /*2080*/  IMAD.WIDE.U32 R26, R15, UR4, R4 ;  /* 0x000000040f1a7c25 */ /* 0x000fc8000f8e0004 */
[----:B------:R-:W-:Y:S01]  /*2090*/  IMAD R3, R15, UR5, R0 ;  /* 0x000000050f037c24 */ /* 0x000fe2000f8e0200 */
[----:B------:R-:W-:Y:S05]  /*20a0*/  @!P6 WARPSYNC.ALL ;  /* 0x000000000000e948 */ /* 0x000fea0003800000 */
[----:B------:R-:W-:Y:S01]  /*20b0*/  ULDC.64 UR4, c[0x0][0x320] ;  /* 0x0000c80000047ab9 */ /* 0x000fe20000000a00 */
[----:B------:R-:W-:Y:S01]  /*20c0*/  IMAD R0, R32, R30, RZ ;  /* 0x0000001e20007224 */ /* 0x000fe200078e02ff */
[----:B------:R-:W-:Y:S01]  /*20d0*/  @!P6 BAR.SYNC.DEFER_BLOCKING 0x9, 0x100 ;  /* 0x024400000000eb1d */ /* 0x000fe20000010000 */
[----:B------:R-:W-:Y:S02]  /*20e0*/  IMAD R5, R6, UR4, RZ ;  /* 0x0000000406057c24 */ /* 0x000fe4000f8e02ff */
[----:B------:R-:W-:-:S03]  /*20f0*/  IMAD.WIDE.U32 R28, R110, UR4, R144 ;  /* 0x000000046e1c7c25 */ /* 0x000fc6000f8e0090 */
[----:B------:R-:W-:Y:S01]  /*2100*/  ULDC UR4, c[0x0][0x2e4] ;  /* 0x0000b90000047ab9 */ /* 0x000fe20000000800 */
[----:B---3--:R-:W-:Y:S01]  /*2110*/  ISETP.GE.AND P2, PT, R14, R33, PT ;  /* 0x000000210e00720c */ /* 0x008fe20003f46270 */
[----:B------:R-:W-:Y:S01]  /*2120*/  ULDC.64 UR6, c[0x0][0x328] ;  /* 0x0000ca0000067ab9 */ /* 0x000fe20000000a00 */
[----:B------:R-:W-:Y:S01]  /*2130*/  ISETP.GE.AND P1, PT, R20, UR4, PT ;  /* 0x0000000414007c0c */ /* 0x000fe2000bf26270 */
[----:B------:R-:W-:Y:S02]  /*2140*/  IMAD R7, R110, UR5, R5 ;  /* 0x000000056e077c24 */ /* 0x000fe4000f8e0205 */
[C---:B------:R-:W-:Y:S01]  /*2150*/  IMAD.WIDE.U32 R4, R23.reuse, R30, R144 ;  /* 0x0000001e17047225 */ /* 0x040fe200078e0090 */
[----:B------:R-:W-:Y:S02]  /*2160*/  SEL R6, RZ, 0xffffffff, P1 ;  /* 0xffffffffff067807 */ /* 0x000fe40000800000 */
[----:B------:R-:W-:Y:S01]  /*2170*/  ISETP.GE.AND P0, PT, R144, UR4, PT ;  /* 0x0000000490007c0c */ /* 0x000fe2000bf06270 */
[----:B------:R-:W-:Y:S01]  /*2180*/  IMAD R87, R23, R31, R0 ;  /* 0x0000001f17577224 */ /* 0x000fe200078e0200 */
[----:B------:R-:W-:Y:S01]  /*2190*/  IADD3 R90, P1, R26, R4, RZ ;  /* 0x000000041a5a7210 */ /* 0x000fe20007f3e0ff */
[----:B------:R-:W-:Y:S01]  /*21a0*/  IMAD.IADD R0, R27, 0x1, R3 ;  /* 0x000000011b007824 */ /* 0x000fe200078e0203 */
[----:B------:R-:W-:Y:S01]  /*21b0*/  SEL R3, RZ, 0x1, P0 ;  /* 0x00000001ff037807 */ /* 0x000fe20000000000 */
[----:B------:R-:W-:-:S03]  /*21c0*/  IMAD.SHL.U32 R6, R6, 0x2, RZ ;  /* 0x0000000206067824 */ /* 0x000fc600078e00ff */
[----:B------:R-:W-:Y:S02]  /*21d0*/  IADD3.X R87, R0, R5, R87, P1, !PT ;  /* 0x0000000500577210 */ /* 0x000fe40000ffe457 */
[----:B------:R-:W-:Y:S01]  /*21e0*/  LOP3.LUT R5, R6, 0x2, R3, 0xe2, !PT ;  /* 0x0000000206057812 */ /* 0x000fe200078ee203 */
[----:B------:R-:W-:Y:S01]  /*21f0*/  VIADD R3, R144, 0x30 ;  /* 0x0000003090037836 */ /* 0x000fe20000000000 */
[----:B------:R-:W-:Y:S01]  /*2200*/  ISETP.GE.AND P0, PT, R14, UR4, PT ;  /* 0x000000040e007c0c */ /* 0x000fe2000bf06270 */
[----:B------:R-:W-:Y:S02]  /*2210*/  IMAD R6, R32, R68, RZ ;  /* 0x0000004420067224 */ /* 0x000fe400078e02ff */
[----:B------:R-:W-:Y:S01]  /*2220*/  VIADD R4, R144, 0x40 ;  /* 0x0000004090047836 */ /* 0x000fe20000000000 */
[----:B------:R-:W-:Y:S01]  /*2230*/  ISETP.GE.AND P1, PT, R3, UR4, PT ;  /* 0x0000000403007c0c */ /* 0x000fe2000bf26270 */
[----:B------:R-:W-:Y:S01]  /*2240*/  IMAD R13, R23, R69, R6 ;  /* 0x00000045170d7224 */ /* 0x000fe200078e0206 */
[----:B------:R-:W-:Y:S01]  /*2250*/  SEL R6, RZ, 0x4, P0 ;  /* 0x00000004ff067807 */ /* 0x000fe20000000000 */
[----:B------:R-:W-:Y:S01]  /*2260*/  IMAD.IADD R29, R29, 0x1, R7 ;  /* 0x000000011d1d7824 */ /* 0x000fe200078e0207 */
[----:B------:R-:W-:-:S02]  /*2270*/  SEL R7, RZ, 0x8, P1 ;  /* 0x00000008ff077807 */ /* 0x000fc40000800000 */
[----:B------:R-:W-:Y:S02]  /*2280*/  ISETP.GE.AND P0, PT, R4, UR4, PT ;  /* 0x0000000404007c0c */ /* 0x000fe4000bf06270 */
[----:B------:R-:W-:Y:S02]  /*2290*/  LOP3.LUT R5, R7, R5, R6, 0xfe, !PT ;  /* 0x0000000507057212 */ /* 0x000fe400078efe06 */
[----:B------:R-:W-:Y:S02]  /*22a0*/  SEL R10, RZ, 0x10, P0 ;  /* 0x00000010ff0a7807 */ /* 0x000fe40000000000 */
[-C--:B------:R-:W-:Y:S02]  /*22b0*/  ISETP.GE.AND P0, PT, R144, R33.reuse, PT ;  /* 0x000000219000720c */ /* 0x080fe40003f06270 */
[----:B------:R-:W-:Y:S01]  /*22c0*/  ISETP.GE.AND P1, PT, R20, R33, PT ;  /* 0x000000211400720c */ /* 0x000fe20003f26270 */
[----:B------:R-:W-:Y:S01]  /*22d0*/  IMAD R6, R32, R74, RZ ;  /* 0x0000004a20067224 */ /* 0x000fe200078e02ff */
[----:B------:R-:W-:-:S02]  /*22e0*/  LOP3.LUT R10, R5, R10, RZ, 0xfc, !PT ;  /* 0x0000000a050a7212 */ /* 0x000fc400078efcff */
[C---:B------:R-:W-:Y:S02]  /*22f0*/  SEL R5, R33.reuse, RZ, P0 ;  /* 0x000000ff21057207 */ /* 0x040fe40000000000 */
[----:B------:R-:W-:Y:S01]  /*2300*/  SEL R7, R33, RZ, P1 ;  /* 0x000000ff21077207 */ /* 0x000fe20000800000 */
[----:B------:R-:W-:Y:S01]  /*2310*/  IMAD.IADD R65, R65, 0x1, R13 ;  /* 0x0000000141417824 */ /* 0x000fe200078e020d */
[----:B------:R-:W-:Y:S01]  /*2320*/  SEL R8, R33, RZ, P2 ;  /* 0x000000ff21087207 */ /* 0x000fe20001000000 */
[----:B------:R-:W-:Y:S02]  /*2330*/  IMAD.IADD R67, R13, 0x1, R67 ;  /* 0x000000010d437824 */ /* 0x000fe400078e0243 */
[----:B------:R-:W-:Y:S02]  /*2340*/  IMAD R13, R23, R75, R6 ;  /* 0x0000004b170d7224 */ /* 0x000fe400078e0206 */
[----:B------:R-:W-:Y:S02]  /*2350*/  IMAD.IADD R6, R144, 0x1, R5 ;  /* 0x0000000190067824 */ /* 0x000fe400078e0205 */
[----:B------:R-:W-:Y:S01]  /*2360*/  IMAD.IADD R12, R20, 0x1, R7 ;  /* 0x00000001140c7824 */ /* 0x000fe200078e0207 */
[----:B----4-:R-:W-:Y:S01]  /*2370*/  LOP3.LUT P3, RZ, R36, 0x2, RZ, 0xc0, !PT ;  /* 0x0000000224ff7812 */ /* 0x010fe2000786c0ff */
[----:B------:R-:W-:Y:S01]  /*2380*/  IMAD R11, R11, UR6, RZ ;  /* 0x000000060b0b7c24 */ /* 0x000fe2000f8e02ff */
[----:B------:R-:W-:Y:S01]  /*2390*/  LOP3.LUT R35, R35, 0xfffffffe, RZ, 0xc0, !PT ;  /* 0xfffffffe23237812 */ /* 0x000fe200078ec0ff */
[----:B------:R-:W-:Y:S01]  /*23a0*/  IMAD.IADD R14, R14, 0x1, R8 ;  /* 0x000000010e0e7824 */ /* 0x000fe200078e0208 */
[----:B------:R-:W-:Y:S01]  /*23b0*/  SHF.R.S32.HI R7, RZ, 0x1f, R6 ;  /* 0x0000001fff077819 */ /* 0x000fe20000011406 */
[----:B------:R-:W-:-:S02]  /*23c0*/  IMAD.IADD R71, R71, 0x1, R13 ;  /* 0x0000000147477824 */ /* 0x000fc400078e020d */
[----:B------:R-:W-:Y:S01]  /*23d0*/  IMAD.IADD R73, R13, 0x1, R73 ;  /* 0x000000010d497824 */ /* 0x000fe200078e0249 */
[----:B------:R-:W-:Y:S01]  /*23e0*/  SHF.R.S32.HI R13, RZ, 0x1f, R12 ;  /* 0x0000001fff0d7819 */ /* 0x000fe2000001140c */
[----:B------:R-:W-:Y:S01]  /*23f0*/  IMAD R11, R15, UR7, R11 ;  /* 0x000000070f0b7c24 */ /* 0x000fe2000f8e020b */
[----:B------:R-:W-:Y:S01]  /*2400*/  @P2 LOP3.LUT R35, R35, 0x1, RZ, 0xfc, !PT ;  /* 0x0000000123232812 */ /* 0x000fe200078efcff */
[----:B------:R-:W-:Y:S01]  /*2410*/  IMAD.WIDE.U32 R28, R15, UR6, R28 ;  /* 0x000000060f1c7c25 */ /* 0x000fe2000f8e001c */
[----:B------:R-:W-:Y:S02]  /*2420*/  SHF.R.S32.HI R15, RZ, 0x1f, R14 ;  /* 0x0000001fff0f7819 */ /* 0x000fe4000001140e */
[CC--:B------:R-:W-:Y:S02]  /*2430*/  LEA.HI R5, R7.reuse, R6.reuse, RZ, 0x3 ;  /* 0x0000000607057211 */ /* 0x0c0fe400078f18ff */
[----:B------:R-:W-:Y:S02]  /*2440*/  LEA.HI R8, R7, R6, RZ, 0x5 ;  /* 0x0000000607087211 */ /* 0x000fe400078f28ff */
[----:B------:R-:W-:-:S02]  /*2450*/  LEA.HI R6, R13, R12, RZ, 0x3 ;  /* 0x0000000c0d067211 */ /* 0x000fc400078f18ff */
[----:B------:R-:W-:Y:S02]  /*2460*/  LEA.HI R13, R13, R12, RZ, 0x5 ;  /* 0x0000000c0d0d7211 */ /* 0x000fe400078f28ff */
[----:B------:R-:W-:Y:S02]  /*2470*/  LOP3.LUT R35, R35, 0xfffffffd, RZ, 0xc0, !PT ;  /* 0xfffffffd23237812 */ /* 0x000fe400078ec0ff */
[CC--:B------:R-:W-:Y:S02]  /*2480*/  LEA.HI R7, R15.reuse, R14.reuse, RZ, 0x3 ;  /* 0x0000000e0f077211 */ /* 0x0c0fe400078f18ff */
[----:B------:R-:W-:Y:S02]  /*2490*/  LEA.HI R15, R15, R14, RZ, 0x5 ;  /* 0x0000000e0f0f7211 */ /* 0x000fe400078f28ff */
[----:B------:R-:W-:Y:S02]  /*24a0*/  SHF.R.S32.HI R14, RZ, 0x5, R13 ;  /* 0x00000005ff0e7819 */ /* 0x000fe4000001140d */
[----:B------:R-:W-:-:S02]  /*24b0*/  SHF.R.S32.HI R12, RZ, 0x5, R8 ;  /* 0x00000005ff0c7819 */ /* 0x000fc40000011408 */
[----:B------:R-:W-:Y:S02]  /*24c0*/  LOP3.LUT R13, R39, 0x18, R6, 0xf8, !PT ;  /* 0x00000018270d7812 */ /* 0x000fe400078ef806 */
[----:B------:R-:W-:Y:S02]  /*24d0*/  @P3 LOP3.LUT R35, R35, 0x2, RZ, 0xfc, !PT ;  /* 0x0000000223233812 */ /* 0x000fe400078efcff */
[----:B------:R-:W-:Y:S01]  /*24e0*/  LOP3.LUT R8, R39, 0x18, R5, 0xf8, !PT ;  /* 0x0000001827087812 */ /* 0x000fe200078ef805 */
[----:B------:R-:W-:Y:S01]  /*24f0*/  IMAD R14, R14, 0x1200, R38 ;  /* 0x000012000e0e7824 */ /* 0x000fe200078e0226 */
[-C--:B------:R-:W-:Y:S01]  /*2500*/  LOP3.LUT R13, R13, R37.reuse, RZ, 0x3c, !PT ;  /* 0x000000250d0d7212 */ /* 0x080fe200078e3cff */
[----:B------:R0:W-:Y:S01]  /*2510*/  STL [R1+0x4c], R35 ;  /* 0x00004c2301007387 */ /* 0x0001e20000100800 */
[----:B------:R-:W-:Y:S01]  /*2520*/  LOP3.LUT R103, R8, R37, RZ, 0x3c, !PT ;  /* 0x0000002508677212 */ /* 0x000fe200078e3cff */
[----:B------:R-:W-:Y:S01]  /*2530*/  IMAD R8, R21, R68, RZ ;  /* 0x0000004415087224 */ /* 0x000fe200078e02ff */
[----:B------:R-:W-:Y:S01]  /*2540*/  IADD3 R76, P2, R23, R76, RZ ;  /* 0x0000004c174c7210 */ /* 0x000fe20007f5e0ff */
[----:B------:R-:W-:Y:S01]  /*2550*/  IMAD.IADD R102, R14, 0x1, R13 ;  /* 0x000000010e667824 */ /* 0x000fe200078e020d */
[----:B------:R-:W-:Y:S01]  /*2560*/  SHF.R.S32.HI R20, RZ, 0x5, R15 ;  /* 0x00000005ff147819 */ /* 0x000fe2000001140f */
[----:B------:R-:W-:Y:S01]  /*2570*/  IMAD R83, R104, R69, R8 ;  /* 0x0000004568537224 */ /* 0x000fe200078e0208 */
[----:B------:R-:W-:Y:S01]  /*2580*/  LOP3.LUT R15, R39, 0x18, R7, 0xf8, !PT ;  /* 0x00000018270f7812 */ /* 0x000fe200078ef807 */
[----:B------:R-:W-:-:S02]  /*2590*/  IMAD R13, R69, 0x90, RZ ;  /* 0x00000090450d7824 */ /* 0x000fc400078e02ff */
[----:B------:R-:W-:-:S04]  /*25a0*/  IMAD.WIDE.U32 R64, R104, R68, R64 ;  /* 0x0000004468407225 */ /* 0x000fc800078e0040 */
[----:B------:R-:W-:Y:S01]  /*25b0*/  IMAD.WIDE.U32 R66, R104, R68, R66 ;  /* 0x0000004468427225 */ /* 0x000fe200078e0042 */
[----:B------:R-:W-:-:S03]  /*25c0*/  LOP3.LUT R15, R15, R37, RZ, 0x3c, !PT ;  /* 0x000000250f0f7212 */ /* 0x000fc600078e3cff */
[----:B------:R-:W-:-:S04]  /*25d0*/  IMAD.WIDE.U32 R68, R68, 0x90, RZ ;  /* 0x0000009044447825 */ /* 0x000fc800078e00ff */
[----:B------:R-:W-:Y:S01]  /*25e0*/  IMAD.X R77, R32, 0x1, R9, P2 ;  /* 0x00000001204d7824 */ /* 0x000fe200010e0609 */
[----:B------:R-:W-:Y:S01]  /*25f0*/  ISETP.GE.AND P2, PT, R79, UR4, PT ;  /* 0x000000044f007c0c */ /* 0x000fe2000bf46270 */
[--C-:B------:R-:W-:Y:S02]  /*2600*/  IMAD R20, R20, 0x1200, R38.reuse ;  /* 0x0000120014147824 */ /* 0x100fe400078e0226 */
[----:B------:R-:W-:Y:S01]  /*2610*/  IMAD.IADD R92, R69, 0x1, R13 ;  /* 0x00000001455c7824 */ /* 0x000fe200078e020d */
[----:B------:R-:W-:Y:S01]  /*2620*/  SEL R13, RZ, 0x20, P2 ;  /* 0x00000020ff0d7807 */ /* 0x000fe20001000000 */
[-C--:B------:R-:W-:Y:S02]  /*2630*/  IMAD R21, R21, R74.reuse, RZ ;  /* 0x0000004a15157224 */ /* 0x080fe400078e02ff */
[----:B------:R-:W-:Y:S02]  /*2640*/  IMAD R12, R12, 0x1200, R38 ;  /* 0x000012000c0c7824 */ /* 0x000fe400078e0226 */
[----:B------:R-:W-:Y:S01]  /*2650*/  IMAD.IADD R101, R20, 0x1, R15 ;  /* 0x0000000114657824 */ /* 0x000fe200078e020f */
[----:B------:R-:W-:Y:S01]  /*2660*/  LOP3.LUT R15, R10, R13, RZ, 0xfc, !PT ;  /* 0x0000000d0a0f7212 */ /* 0x000fe200078efcff */
[C---:B------:R-:W-:Y:S01]  /*2670*/  IMAD R21, R104.reuse, R75, R21 ;  /* 0x0000004b68157224 */ /* 0x040fe200078e0215 */
[----:B------:R-:W-:Y:S01]  /*2680*/  LOP3.LUT R78, R5, 0xfffffff8, RZ, 0xc0, !PT ;  /* 0xfffffff8054e7812 */ /* 0x000fe200078ec0ff */
[----:B------:R-:W-:Y:S01]  /*2690*/  IMAD.WIDE.U32 R70, R104, R74, R70 ;  /* 0x0000004a68467225 */ /* 0x000fe200078e0046 */
[----:B------:R-:W-:-:S02]  /*26a0*/  LOP3.LUT R8, R6, 0xfffffff8, RZ, 0xc0, !PT ;  /* 0xfffffff806087812 */ /* 0x000fc400078ec0ff */
[----:B------:R-:W-:Y:S01]  /*26b0*/  LOP3.LUT R9, R7, 0xfffffff8, RZ, 0xc0, !PT ;  /* 0xfffffff807097812 */ /* 0x000fe200078ec0ff */
[----:B------:R-:W-:Y:S01]  /*26c0*/  IMAD.WIDE.U32 R72, R104, R74, R72 ;  /* 0x0000004a68487225 */ /* 0x000fe200078e0048 */
[----:B------:R-:W-:-:S03]  /*26d0*/  LOP3.LUT R13, R15, 0x8, RZ, 0xc0, !PT ;  /* 0x000000080f0d7812 */ /* 0x000fc600078ec0ff */
[----:B------:R-:W-:Y:S01]  /*26e0*/  IMAD.WIDE.U32 R30, R30, 0x90, RZ ;  /* 0x000000901e1e7825 */ /* 0x000fe200078e00ff */
[----:B------:R-:W-:-:S03]  /*26f0*/  LOP3.LUT R14, R15, 0x10, RZ, 0xc0, !PT ;  /* 0x000000100f0e7812 */ /* 0x000fc600078ec0ff */
[----:B------:R-:W-:Y:S01]  /*2700*/  IMAD.WIDE.U32 R74, R74, 0x90, RZ ;  /* 0x000000904a4a7825 */ /* 0x000fe200078e00ff */
[----:B------:R-:W-:-:S03]  /*2710*/  SHF.R.S32.HI R100, RZ, 0x1f, R78 ;  /* 0x0000001fff647819 */ /* 0x000fc6000001144e */
[----:B------:R-:W-:Y:S01]  /*2720*/  IMAD.IADD R103, R12, 0x1, R103 ;  /* 0x000000010c677824 */ /* 0x000fe200078e0267 */
[----:B------:R-:W-:Y:S01]  /*2730*/  LOP3.LUT R12, R15, 0x4, RZ, 0xc0, !PT ;  /* 0x000000040f0c7812 */ /* 0x000fe200078ec0ff */
[----:B------:R-:W-:Y:S01]  /*2740*/  IMAD.IADD R86, R29, 0x1, R11 ;  /* 0x000000011d567824 */ /* 0x000fe200078e020b */
[----:B------:R-:W-:Y:S01]  /*2750*/  LOP3.LUT R11, R15, 0x2, RZ, 0xc0, !PT ;  /* 0x000000020f0b7812 */ /* 0x000fe200078ec0ff */
[----:B------:R-:W-:Y:S01]  /*2760*/  IMAD.IADD R85, R65, 0x1, R83 ;  /* 0x0000000141557824 */ /* 0x000fe200078e0253 */
[----:B------:R-:W-:Y:S01]  /*2770*/  SHF.R.S32.HI R99, RZ, 0x1f, R8 ;  /* 0x0000001fff637819 */ /* 0x000fe20000011408 */
[----:B------:R-:W-:Y:S01]  /*2780*/  VIADD R110, R34, 0x8 ;  /* 0x00000008226e7836 */ /* 0x000fe20000000000 */
[----:B------:R-:W-:Y:S01]  /*2790*/  SHF.R.S32.HI R98, RZ, 0x1f, R9 ;  /* 0x0000001fff627819 */ /* 0x000fe20000011409 */
[----:B------:R-:W-:Y:S01]  /*27a0*/  IMAD.IADD R91, R31, 0x1, R91 ;  /* 0x000000011f5b7824 */ /* 0x000fe200078e025b */
[----:B------:R-:W-:Y:S01]  /*27b0*/  LOP3.LUT R10, R10, 0x1, RZ, 0xc0, !PT ;  /* 0x000000010a0a7812 */ /* 0x000fe200078ec0ff */
[----:B------:R-:W-:Y:S01]  /*27c0*/  IMAD.IADD R93, R75, 0x1, R93 ;  /* 0x000000014b5d7824 */ /* 0x000fe200078e025d */
[----:B------:R-:W-:Y:S01]  /*27d0*/  LOP3.LUT R15, R15, 0x20, RZ, 0xc0, !PT ;  /* 0x000000200f0f7812 */ /* 0x000fe200078ec0ff */
[----:B------:R-:W-:-:S02]  /*27e0*/  IMAD.IADD R83, R83, 0x1, R67 ;  /* 0x0000000153537824 */ /* 0x000fc400078e0243 */
[----:B------:R-:W-:Y:S02]  /*27f0*/  IMAD.IADD R84, R71, 0x1, R21 ;  /* 0x0000000147547824 */ /* 0x000fe400078e0215 */
[----:B0-----:R-:W-:-:S07]  /*2800*/  IMAD.IADD R82, R21, 0x1, R73 ;  /* 0x0000000115527824 */ /* 0x001fce00078e0249 */
.L_x_371:
[----:B------:R-:W2:Y:S01]  /*2810*/  LDL R21, [R1+0x4c] ;  /* 0x00004c0001157983 */ /* 0x000ea20000100800 */
[----:B------:R-:W0:Y:S03]  /*2820*/  LDC.64 R94, c[0x0][0x2d8] ;  /* 0x0000b600ff5e7b82 */ /* 0x000e260000000a00 */
[----:B---3--:R-:W3:Y:S01]  /*2830*/  LDL R20, [R1+0x60] ;  /* 0x0000600001147983 */ /* 0x008ee20000100800 */
[----:B------:R-:W-:Y:S01]  /*2840*/  VIADD R39, R24, 0xffffffff ;  /* 0xffffffff18277836 */ /* 0x000fe20000000000 */
[----:B------:R-:W-:Y:S05]  /*2850*/  YIELD ;  /* 0x0000000000007946 */ /* 0x000fea0003800000 */
[----:B-1----:R-:W1:Y:S01]  /*2860*/  LDC R105, c[0x0][0x3d4] ;  /* 0x0000f500ff697b82 */ /* 0x002e620000000800 */
[----:B------:R-:W-:Y:S01]  /*2870*/  SHF.R.S32.HI R34, RZ, 0x1f, R39 ;  /* 0x0000001fff227819 */ /* 0x000fe20000011427 */
[----:B------:R-:W-:Y:S01]  /*2880*/  IMAD.WIDE.U32 R60, R30, R39, RZ ;  /* 0x000000271e3c7225 */ /* 0x000fe200078e00ff */
[----:B------:R-:W-:Y:S01]  /*2890*/  BSSY B0, `(.L_x_316) ;  /* 0x0000419000007945 */ /* 0x000fe20003800000 */
[----:B--2---:R-:W-:-:S02]  /*28a0*/  LOP3.LUT P4, RZ, R21, 0x2, RZ, 0xc0, !PT ;  /* 0x0000000215ff7812 */ /* 0x004fc4000788c0ff */
[----:B------:R-:W-:Y:S02]  /*28b0*/  IMAD R21, R91, R39, RZ ;  /* 0x000000275b157224 */ /* 0x000fe400078e02ff */
[----:B---3--:R-:W-:Y:S02]  /*28c0*/  IMAD R20, R19, 0x3600, R20 ;  /* 0x0000360013147824 */ /* 0x008fe400078e0214 */
[----:B------:R-:W-:Y:S01]  /*28d0*/  IMAD R33, R34, R30, R21 ;  /* 0x0000001e22217224 */ /* 0x000fe200078e0215 */
[----:B------:R-:W-:Y:S01]  /*28e0*/  IADD3 R21, P2, R90, R60, RZ ;  /* 0x0000003c5a157210 */ /* 0x000fe20007f5e0ff */
[C---:B------:R-:W-:Y:S02]  /*28f0*/  VIADD R32, R20.reuse, 0x10 ;  /* 0x0000001014207836 */ /* 0x040fe40000000000 */
[----:B------:R-:W-:Y:S01]  /*2900*/  IMAD.IADD R96, R61, 0x1, R33 ;  /* 0x000000013d607824 */ /* 0x000fe200078e0221 */
[----:B0-----:R-:W-:Y:S01]  /*2910*/  LEA R36, P3, R21, R94, 0x1 ;  /* 0x0000005e15247211 */ /* 0x001fe200078608ff */
[----:B------:R-:W-:-:S02]  /*2920*/  IMAD R81, R20, 0x2, R25 ;  /* 0x0000000214517824 */ /* 0x000fc400078e0219 */
[----:B------:R-:W-:Y:S01]  /*2930*/  IMAD.X R24, R96, 0x1, R87, P2 ;  /* 0x0000000160187824 */ /* 0x000fe200010e0657 */
[----:B------:R-:W-:Y:S01]  /*2940*/  ISETP.GT.AND P2, PT, R39, R80, PT ;  /* 0x000000502700720c */ /* 0x000fe20003f44270 */
[----:B------:R-:W-:-:S03]  /*2950*/  @P4 VIADD R32, R20, 0xfffffff0 ;  /* 0xfffffff014204836 */ /* 0x000fc60000000000 */
[----:B------:R-:W-:Y:S01]  /*2960*/  LEA.HI.X R37, R21, R95, R24, 0x1, P3 ;  /* 0x0000005f15257211 */ /* 0x000fe200018f0c18 */
[----:B------:R-:W-:Y:S01]  /*2970*/  IMAD.MOV.U32 R24, RZ, RZ, R39 ;  /* 0x000000ffff187224 */ /* 0x000fe200078e0027 */
[----:B-1----:R-:W-:Y:S01]  /*2980*/  ISETP.GE.AND P3, PT, R105, 0x1, PT ;  /* 0x000000016900780c */ /* 0x002fe20003f66270 */
[----:B------:R-:W-:-:S12]  /*2990*/  IMAD R21, R32, 0x2, R25 ;  /* 0x0000000220157824 */ /* 0x000fd800078e0219 */
[----:B------:R-:W-:Y:S05]  /*29a0*/  @!P3 BRA `(.L_x_317) ;  /* 0x0000003c0094b947 */ /* 0x000fea0003800000 */
[----:B------:R-:W-:Y:S01]  /*29b0*/  ULDC.U8 UR4, c[0x0][0x3f0] ;  /* 0x0000fc0000047ab9 */ /* 0x000fe20000000000 */
[-C--:B------:R-:W-:Y:S01]  /*29c0*/  IMAD R33, R93, R39.reuse, RZ ;  /* 0x000000275d217224 */ /* 0x080fe200078e02ff */
[----:B------:R-:W-:Y:S01]  /*29d0*/  ISETP.NE.AND P3, PT, RZ, UR4, PT ;  /* 0x00000004ff007c0c */ /* 0x000fe2000bf65270 */
[-C--:B------:R-:W-:Y:S02]  /*29e0*/  IMAD R35, R92, R39.reuse, RZ ;  /* 0x000000275c237224 */ /* 0x080fe400078e02ff */
[----:B------:R-:W-:Y:S02]  /*29f0*/  IMAD R88, R24, -0x90, R2 ;  /* 0xffffff7018587824 */ /* 0x000fe400078e0202 */
[C---:B------:R-:W-:Y:S02]  /*2a00*/  IMAD R33, R34.reuse, R74, R33 ;  /* 0x0000004a22217224 */ /* 0x040fe400078e0221 */
[----:B------:R-:W-:Y:S01]  /*2a10*/  IMAD R35, R34, R68, R35 ;  /* 0x0000004422237224 */ /* 0x000fe200078e0223 */
[----:B------:R-:W-:Y:S01]  /*2a20*/  VIMNMX R88, R88, 0x90, PT ;  /* 0x0000009058587848 */ /* 0x000fe20003fe0100 */
[----:B------:R-:W-:-:S04]  /*2a30*/  IMAD.WIDE.U32 R58, R74, R39, RZ ;  /* 0x000000274a3a7225 */ /* 0x000fc800078e00ff */
[----:B------:R-:W-:-:S04]  /*2a40*/  IMAD.WIDE.U32 R56, R68, R39, RZ ;  /* 0x0000002744387225 */ /* 0x000fc800078e00ff */
[----:B------:R-:W-:Y:S02]  /*2a50*/  IMAD.IADD R20, R59, 0x1, R33 ;  /* 0x000000013b147824 */ /* 0x000fe400078e0221 */
[----:B------:R-:W-:Y:S01]  /*2a60*/  IMAD.IADD R89, R57, 0x1, R35 ;  /* 0x0000000139597824 */ /* 0x000fe200078e0223 */
[----:B------:R-:W-:Y:S06]  /*2a70*/  @!P3 BRA `(.L_x_318) ;  /* 0x0000001c0028b947 */ /* 0x000fec0003800000 */
[----:B------:R-:W-:Y:S01]  /*2a80*/  ISETP.GE.AND P4, PT, R23, R88, PT ;  /* 0x000000581700720c */ /* 0x000fe20003f86270 */
[----:B------:R-:W-:Y:S01]  /*2a90*/  BSSY B1, `(.L_x_319) ;  /* 0x000003b000017945 */ /* 0x000fe20003800000 */
        /* <DEDUP_REMOVED lines=12> */
[----:B------:R-:W-:Y:S06]  /*2b60*/  @P4 BRA `(.L_x_320) ;  /* 0x0000000000b44947 */ /* 0x000fec0003800000 */
[----:B------:R-:W-:Y:S01]  /*2b70*/  IADD3 R58, P3, R72, R58, RZ ;  /* 0x0000003a483a7210 */ /* 0x000fe20007f7e0ff */
[----:B------:R-:W-:Y:S01]  /*2b80*/  ULDC.64 UR4, c[0x0][0x3c8] ;  /* 0x0000f20000047ab9 */ /* 0x000fe20000000a00 */
[----:B------:R-:W-:Y:S02]  /*2b90*/  CS2R R62, SRZ ;  /* 0x00000000003e7805 */ /* 0x000fe4000001ff00 */
[----:B------:R-:W-:Y:S01]  /*2ba0*/  CS2R R94, SRZ ;  /* 0x00000000005e7805 */ /* 0x000fe2000001ff00 */
[----:B------:R-:W-:Y:S01]  /*2bb0*/  IMAD.X R33, R20, 0x1, R82, P3 ;  /* 0x0000000114217824 */ /* 0x000fe200018e0652 */
[----:B------:R-:W-:-:S05]  /*2bc0*/  IADD3 R56, P3, R66, R56, RZ ;  /* 0x0000003842387210 */ /* 0x000fca0007f7e0ff */
[----:B------:R-:W-:Y:S01]  /*2bd0*/  IMAD.X R89, R89, 0x1, R83, P3 ;  /* 0x0000000159597824 */ /* 0x000fe200018e0653 */
[----:B------:R-:W-:-:S04]  /*2be0*/  LEA R32, P3, R58, UR4, 0x1 ;  /* 0x000000043a207c11 */ /* 0x000fc8000f8608ff */
[----:B------:R-:W-:Y:S01]  /*2bf0*/  LEA.HI.X R33, R58, UR5, R33, 0x1, P3 ;  /* 0x000000053a217c11 */ /* 0x000fe200098f0c21 */
[----:B------:R-:W-:Y:S02]  /*2c00*/  ULDC.64 UR4, c[0x0][0x3e0] ;  /* 0x0000f80000047ab9 */ /* 0x000fe40000000a00 */
[----:B------:R-:W-:-:S04]  /*2c10*/  LEA R34, P3, R56, UR4, 0x1 ;  /* 0x0000000438227c11 */ /* 0x000fc8000f8608ff */
[----:B------:R-:W-:Y:S02]  /*2c20*/  LEA.HI.X R35, R56, UR5, R89, 0x1, P3 ;  /* 0x0000000538237c11 */ /* 0x000fe400098f0c59 */
[C---:B------:R-:W-:Y:S01]  /*2c30*/  ISETP.GE.AND P3, PT, R16.reuse, R105, PT ;  /* 0x000000691000720c */ /* 0x040fe20003f66270 */
[----:B------:R-:W-:Y:S01]  /*2c40*/  VIADD R20, R16, 0x8 ;  /* 0x0000000810147836 */ /* 0x000fe20000000000 */
[----:B------:R-:W-:Y:S02]  /*2c50*/  CS2R R54, SRZ ;  /* 0x0000000000367805 */ /* 0x000fe4000001ff00 */
[----:B------:R-:W-:-:S09]  /*2c60*/  CS2R R60, SRZ ;  /* 0x00000000003c7805 */ /* 0x000fd2000001ff00 */
[----:B------:R0:W5:Y:S04]  /*2c70*/  @!P3 LDG.E.64 R62, desc[UR60][R32.64] ;  /* 0x0000003c203eb981 */ /* 0x000168000c1e1b00 */
[----:B------:R0:W5:Y:S01]  /*2c80*/  @!P3 LDG.E.64 R94, desc[UR60][R34.64] ;  /* 0x0000003c225eb981 */ /* 0x000162000c1e1b00 */
[----:B------:R-:W-:Y:S01]  /*2c90*/  ISETP.GE.AND P3, PT, R20, R105, PT ;  /* 0x000000691400720c */ /* 0x000fe20003f66270 */
        /* <DEDUP_REMOVED lines=23> */
[----:B------:R-:W-:-:S13]  /*2e10*/  ISETP.GE.AND P3, PT, R20, R105, PT ;  /* 0x000000691400720c */ /* 0x000fda0003f66270 */
[----:B------:R0:W5:Y:S04]  /*2e20*/  @!P3 LDG.E.64 R38, desc[UR60][R32.64+0x50] ;  /* 0x0000503c2026b981 */ /* 0x000168000c1e1b00 */
[----:B------:R0:W5:Y:S02]  /*2e30*/  @!P3 LDG.E.64 R40, desc[UR60][R34.64+0x50] ;  /* 0x0000503c2228b981 */ /* 0x000164000c1e1b00 */
.L_x_320:
[----:B------:R-:W-:Y:S05]  /*2e40*/  BSYNC B1 ;  /* 0x0000000000017941 */ /* 0x000fea0003800000 */
.L_x_319:
[----:B------:R-:W2:Y:S01]  /*2e50*/  LDL R20, [R1+0x48] ;  /* 0x0000480001147983 */ /* 0x000ea20000100800 */
[----:B0----5:R-:W-:Y:S02]  /*2e60*/  IMAD.MOV.U32 R32, RZ, RZ, R39 ;  /* 0x000000ffff207224 */ /* 0x021fe400078e0027 */
[----:B------:R-:W-:Y:S02]  /*2e70*/  IMAD.MOV.U32 R33, RZ, RZ, R42 ;  /* 0x000000ffff217224 */ /* 0x000fe400078e002a */
[----:B------:R-:W-:Y:S01]  /*2e80*/  IMAD.MOV.U32 R34, RZ, RZ, R43 ;  /* 0x000000ffff227224 */ /* 0x000fe200078e002b */
[----:B------:R-:W-:Y:S01]  /*2e90*/  PRMT R113, R32, 0x7610, R113 ;  /* 0x0000761020717816 */ /* 0x000fe20000000071 */
        /* <DEDUP_REMOVED lines=29> */
[----:B------:R-:W-:-:S02]  /*3070*/  PRMT R97, R97, 0x5410, R32 ;  /* 0x0000541061617816 */ /* 0x000fc40000000020 */
[----:B------:R-:W-:Y:S02]  /*3080*/  PRMT R129, R33, 0x7610, R129 ;  /* 0x0000761021817816 */ /* 0x000fe40000000081 */
[----:B------:R-:W-:Y:S02]  /*3090*/  PRMT R113, R113, 0x5410, R34 ;  /* 0x0000541071717816 */ /* 0x000fe40000000022 */
[----:B--2---:R-:W-:Y:S01]  /*30a0*/  R2UR UR4, R20 ;  /* 0x00000000140472ca */ /* 0x004fe200000e0000 */
[----:B------:R-:W-:-:S05]  /*30b0*/  IMAD.MOV.U32 R20, RZ, RZ, R38 ;  /* 0x000000ffff147224 */ /* 0x000fca00078e0026 */
[----:B------:R-:W-:Y:S01]  /*30c0*/  PRMT R111, R20, 0x7610, R111 ;  /* 0x00007610146f7816 */ /* 0x000fe2000000006f */
[----:B------:R-:W-:-:S05]  /*30d0*/  IMAD.MOV.U32 R20, RZ, RZ, R46 ;  /* 0x000000ffff147224 */ /* 0x000fca00078e002e */
[----:B------:R-:W-:Y:S01]  /*30e0*/  PRMT R120, R20, 0x7610, R120 ;  /* 0x0000761014787816 */ /* 0x000fe20000000078 */
[----:B------:R-:W-:Y:S01]  /*30f0*/  IMAD.MOV.U32 R20, RZ, RZ, R54 ;  /* 0x000000ffff147224 */ /* 0x000fe200078e0036 */
[----:B------:R-:W-:-:S04]  /*3100*/  UISETP.NE.AND UP0, UPT, UR4, 0x3, UPT ;  /* 0x000000030400788c */ /* 0x000fc8000bf05270 */
[----:B------:R-:W-:Y:S01]  /*3110*/  PRMT R111, R111, 0x5410, R20 ;  /* 0x000054106f6f7816 */ /* 0x000fe20000000014 */
[----:B------:R-:W-:Y:S01]  /*3120*/  IMAD.MOV.U32 R20, RZ, RZ, R40 ;  /* 0x000000ffff147224 */ /* 0x000fe200078e0028 */
[----:B------:R-:W-:-:S04]  /*3130*/  PLOP3.LUT P3, PT, PT, PT, UP0, 0x80, 0x0 ;  /* 0x000000000000781c */ /* 0x000fc80003f6f008 */
[----:B------:R-:W-:Y:S01]  /*3140*/  PRMT R114, R20, 0x7610, R114 ;  /* 0x0000761014727816 */ /* 0x000fe20000000072 */
[----:B------:R-:W-:-:S05]  /*3150*/  IMAD.MOV.U32 R20, RZ, RZ, R53 ;  /* 0x000000ffff147224 */ /* 0x000fca00078e0035 */
[----:B------:R-:W-:Y:S01]  /*3160*/  PRMT R128, R20, 0x7610, R128 ;  /* 0x0000761014807816 */ /* 0x000fe20000000080 */
[----:B------:R-:W-:-:S05]  /*3170*/  IMAD.MOV.U32 R20, RZ, RZ, R94 ;  /* 0x000000ffff147224 */ /* 0x000fca00078e005e */
[----:B------:R-:W-:Y:S01]  /*3180*/  PRMT R58, R20, 0x7610, R58 ;  /* 0x00007610143a7816 */ /* 0x000fe2000000003a */
[----:B------:R-:W-:Y:S06]  /*3190*/  @!P3 BRA `(.L_x_321) ;  /* 0x000000000004b947 */ /* 0x000fec0003800000 */
[----:B------:R-:W-:Y:S01]  /*31a0*/  BPT.TRAP 0x1 ;  /* 0x000000040000795c */ /* 0x000fe20000300000 */
.L_x_321:
[----:B------:R-:W-:Y:S01]  /*31b0*/  IMAD R20, R19, 0x8, R18 ;  /* 0x0000000813147824 */ /* 0x000fe200078e0212 */
[----:B------:R-:W-:Y:S01]  /*31c0*/  SHF.L.U32 R89, R147, 0x1f, RZ ;  /* 0x0000001f93597819 */ /* 0x000fe200000006ff */
[----:B------:R-:W-:Y:S03]  /*31d0*/  BSSY B1, `(.L_x_322) ;  /* 0x0000003000017945 */ /* 0x000fe60003800000 */
[----:B------:R-:W0:Y:S02]  /*31e0*/  SYNCS.PHASECHK.TRANS64.TRYWAIT P5, [R20+URZ+0x31c90], R89 ;  /* 0x031c9059140075a7 */ /* 0x000e2400080a017f */
[----:B0-----:R-:W-:Y:S05]  /*31f0*/  @!P5 BRA `(.L_x_323) ;  /* 0x000001940068d947 */ /* 0x001fea0003800000 */
.L_x_549:
[----:B------:R-:W-:Y:S05]  /*3200*/  BSYNC B1 ;  /* 0x0000000000017941 */ /* 0x000fea0003800000 */
.L_x_322:
[----:B------:R-:W-:Y:S05]  /*3210*/  @P4 BRA `(.L_x_324) ;  /* 0x0000003800004947 */ /* 0x000fea0003800000 */
[----:B------:R-:W-:Y:S01]  /*3220*/  ISETP.NE.AND P4, PT, R10, RZ, PT ;  /* 0x000000ff0a00720c */ /* 0x000fe20003f85270 */
[----:B------:R-:W-:-:S12]  /*3230*/  BSSY B1, `(.L_x_325) ;  /* 0x0000035000017945 */ /* 0x000fd80003800000 */
[----:B------:R-:W-:Y:S05]  /*3240*/  @!P4 BRA `(.L_x_326) ;  /* 0x0000000000ccc947 */ /* 0x000fea0003800000 */
[----:B------:R1:W2:Y:S01]  /*3250*/  LDS.128 R32, [R81+0x16800] ;  /* 0x0168000051207984 */ /* 0x0002a20000000c00 */
[----:B------:R-:W-:Y:S01]  /*3260*/  ISETP.GE.AND P4, PT, R16, R105, PT ;  /* 0x000000691000720c */ /* 0x000fe20003f86270 */
[----:B------:R-:W-:-:S12]  /*3270*/  BSSY B2, `(.L_x_327) ;  /* 0x000002f000027945 */ /* 0x000fd80003800000 */
[----:B-1----:R-:W-:Y:S05]  /*3280*/  @P4 BRA `(.L_x_328) ;  /* 0x0000000000b44947 */ /* 0x002fea0003800000 */
[----:B------:R-:W-:Y:S02]  /*3290*/  SHF.R.U64 R57, R94, 0x10, R95 ;  /* 0x000000105e397819 */ /* 0x000fe4000000125f */
[----:B------:R-:W-:Y:S02]  /*32a0*/  SHF.R.U64 R56, R62, 0x10, R63 ;  /* 0x000000103e387819 */ /* 0x000fe4000000123f */
[C---:B------:R-:W-:Y:S02]  /*32b0*/  PRMT R57, R58.reuse, 0x5410, R57 ;  /* 0x000054103a397816 */ /* 0x040fe40000000039 */
[----:B------:R-:W-:Y:S02]  /*32c0*/  PRMT R56, R58, 0x5432, R56 ;  /* 0x000054323a387816 */ /* 0x000fe40000000038 */
[----:B------:R-:W-:Y:S02]  /*32d0*/  SHF.R.U32.HI R62, RZ, 0x10, R95 ;  /* 0x00000010ff3e7819 */ /* 0x000fe4000001165f */
[----:B--2---:R-:W-:-:S02]  /*32e0*/  LOP3.LUT R95, R33, 0xffff0000, RZ, 0xc0, !PT ;  /* 0xffff0000215f7812 */ /* 0x004fc400078ec0ff */
[----:B------:R-:W-:Y:S02]  /*32f0*/  LOP3.LUT R58, R57, 0xffff0000, RZ, 0xc0, !PT ;  /* 0xffff0000393a7812 */ /* 0x000fe400078ec0ff */
[C---:B------:R-:W-:Y:S01]  /*3300*/  LOP3.LUT R94, R56.reuse, 0xffff0000, RZ, 0xc0, !PT ;  /* 0xffff0000385e7812 */ /* 0x040fe200078ec0ff */
[----:B------:R-:W-:Y:S01]  /*3310*/  IMAD.U32 R56, R56, 0x10000, RZ ;  /* 0x0001000038387824 */ /* 0x000fe200078e00ff */
[----:B------:R-:W-:Y:S01]  /*3320*/  SHF.R.U32.HI R59, RZ, 0x10, R63 ;  /* 0x00000010ff3b7819 */ /* 0x000fe2000001163f */
[----:B------:R-:W-:Y:S02]  /*3330*/  IMAD.U32 R63, R33, 0x10000, RZ ;  /* 0x00010000213f7824 */ /* 0x000fe400078e00ff */
[C---:B------:R-:W-:Y:S01]  /*3340*/  FMUL.FTZ R96, R95.reuse, R58 ;  /* 0x0000003a5f607220 */ /* 0x040fe20000410000 */
[-C--:B------:R-:W-:Y:S01]  /*3350*/  FMUL.FTZ R95, R95, R94.reuse ;  /* 0x0000005e5f5f7220 */ /* 0x080fe20000410000 */
[C---:B------:R-:W-:Y:S02]  /*3360*/  PRMT R62, R97.reuse, 0x5432, R62 ;  /* 0x00005432613e7816 */ /* 0x040fe4000000003e */
[----:B------:R-:W-:Y:S01]  /*3370*/  PRMT R59, R97, 0x5410, R59 ;  /* 0x00005410613b7816 */ /* 0x000fe2000000003b */
[C---:B------:R-:W-:Y:S01]  /*3380*/  FFMA.FTZ R33, R63.reuse, R94, -R96 ;  /* 0x0000005e3f217223 */ /* 0x040fe20000010860 */
[----:B------:R-:W-:Y:S01]  /*3390*/  FFMA.FTZ R58, R63, R58, R95 ;  /* 0x0000003a3f3a7223 */ /* 0x000fe2000001005f */
[----:B------:R-:W-:Y:S01]  /*33a0*/  LOP3.LUT R96, R34, 0xffff0000, RZ, 0xc0, !PT ;  /* 0xffff000022607812 */ /* 0x000fe200078ec0ff */
[C---:B------:R-:W-:Y:S01]  /*33b0*/  IMAD.U32 R63, R62.reuse, 0x10000, RZ ;  /* 0x000100003e3f7824 */ /* 0x040fe200078e00ff */
[----:B------:R-:W-:Y:S01]  /*33c0*/  LOP3.LUT R62, R62, 0xffff0000, RZ, 0xc0, !PT ;  /* 0xffff00003e3e7812 */ /* 0x000fe200078ec0ff */
[C---:B------:R-:W-:Y:S01]  /*33d0*/  IMAD.U32 R95, R59.reuse, 0x10000, RZ ;  /* 0x000100003b5f7824 */ /* 0x040fe200078e00ff */
[----:B------:R-:W-:Y:S01]  /*33e0*/  LOP3.LUT R59, R59, 0xffff0000, RZ, 0xc0, !PT ;  /* 0xffff00003b3b7812 */ /* 0x000fe200078ec0ff */
[----:B------:R-:W-:Y:S01]  /*33f0*/  FMUL.FTZ R97, R96, R63 ;  /* 0x0000003f60617220 */ /* 0x000fe20000410000 */
[----:B------:R-:W-:-:S02]  /*3400*/  IMAD.U32 R94, R34, 0x10000, RZ ;  /* 0x00010000225e7824 */ /* 0x000fc400078e00ff */
[----:B------:R-:W-:Y:S01]  /*3410*/  FMUL.FTZ R96, R96, R95 ;  /* 0x0000005f60607220 */ /* 0x000fe20000410000 */
[----:B------:R-:W-:Y:S01]  /*3420*/  F2FP.BF16.F32.PACK_AB R33, R58, R33 ;  /* 0x000000213a21723e */ /* 0x000fe200000010ff */
[C---:B------:R-:W-:Y:S02]  /*3430*/  FFMA.FTZ R34, R94.reuse, R95, -R97 ;  /* 0x0000005f5e227223 */ /* 0x040fe40000010861 */
[----:B------:R-:W-:Y:S01]  /*3440*/  FFMA.FTZ R63, R94, R63, R96 ;  /* 0x0000003f5e3f7223 */ /* 0x000fe20000010060 */
[C---:B------:R-:W-:Y:S01]  /*3450*/  LOP3.LUT R94, R35.reuse, 0xffff0000, RZ, 0xc0, !PT ;  /* 0xffff0000235e7812 */ /* 0x040fe200078ec0ff */
[----:B------:R-:W-:-:S03]  /*3460*/  IMAD.U32 R35, R35, 0x10000, RZ ;  /* 0x0001000023237824 */ /* 0x000fc600078e00ff */
[----:B------:R-:W-:Y:S01]  /*3470*/  F2FP.BF16.F32.PACK_AB R34, R63, R34 ;  /* 0x000000223f22723e */ /* 0x000fe200000010ff */
[C---:B------:R-:W-:Y:S01]  /*3480*/  FMUL.FTZ R96, R94.reuse, R62 ;  /* 0x0000003e5e607220 */ /* 0x040fe20000410000 */
[----:B------:R-:W-:-:S03]  /*3490*/  FMUL.FTZ R95, R94, R59 ;  /* 0x0000003b5e5f7220 */ /* 0x000fc60000410000 */
[C---:B------:R-:W-:Y:S01]  /*34a0*/  FFMA.FTZ R96, R35.reuse, R59, -R96 ;  /* 0x0000003b23607223 */ /* 0x040fe20000010860 */
[----:B------:R-:W-:Y:S01]  /*34b0*/  FFMA.FTZ R95, R35, R62, R95 ;  /* 0x0000003e235f7223 */ /* 0x000fe2000001005f */
[C---:B------:R-:W-:Y:S01]  /*34c0*/  LOP3.LUT R35, R32.reuse, 0xffff0000, RZ, 0xc0, !PT ;  /* 0xffff000020237812 */ /* 0x040fe200078ec0ff */
[----:B------:R-:W-:Y:S02]  /*34d0*/  IMAD.U32 R62, R57, 0x10000, RZ ;  /* 0x00010000393e7824 */ /* 0x000fe400078e00ff */
[----:B------:R-:W-:Y:S01]  /*34e0*/  IMAD.U32 R57, R32, 0x10000, RZ ;  /* 0x0001000020397824 */ /* 0x000fe200078e00ff */
[----:B------:R-:W-:Y:S01]  /*34f0*/  F2FP.BF16.F32.PACK_AB R95, R95, R96 ;  /* 0x000000605f5f723e */ /* 0x000fe200000010ff */
[C---:B------:R-:W-:Y:S01]  /*3500*/  FMUL.FTZ R32, R35.reuse, R62 ;  /* 0x0000003e23207220 */ /* 0x040fe20000410000 */
[----:B------:R-:W-:-:S03]  /*3510*/  FMUL.FTZ R35, R35, R56 ;  /* 0x0000003823237220 */ /* 0x000fc60000410000 */
[C---:B------:R-:W-:Y:S01]  /*3520*/  FFMA.FTZ R32, R57.reuse, R56, -R32 ;  /* 0x0000003839207223 */ /* 0x040fe20000010820 */
[----:B------:R-:W-:-:S05]  /*3530*/  FFMA.FTZ R35, R57, R62, R35 ;  /* 0x0000003e39237223 */ /* 0x000fca0000010023 */
[----:B------:R-:W-:Y:S01]  /*3540*/  F2FP.BF16.F32.PACK_AB R32, R35, R32 ;  /* 0x000000202320723e */ /* 0x000fe200000010ff */
[----:B------:R-:W-:-:S07]  /*3550*/  IMAD.MOV.U32 R35, RZ, RZ, R95 ;  /* 0x000000ffff237224 */ /* 0x000fce00078e005f */
.L_x_328:
[----:B------:R-:W-:Y:S05]  /*3560*/  BSYNC B2 ;  /* 0x0000000000027941 */ /* 0x000fea0003800000 */
.L_x_327:
[----:B--2---:R1:W-:Y:S02]  /*3570*/  STG.E.128 desc[UR60][R36.64], R32 ;  /* 0x0000002024007986 */ /* 0x0043e4000c101d3c */
.L_x_326:
[----:B------:R-:W-:Y:S05]  /*3580*/  BSYNC B1 ;  /* 0x0000000000017941 */ /* 0x000fea0003800000 */
.L_x_325:
[----:B------:R-:W-:Y:S01]  /*3590*/  ISETP.NE.AND P4, PT, R11, RZ, PT ;  /* 0x000000ff0b00720c */ /* 0x000fe20003f85270 */
[----:B------:R-:W-:-:S12]  /*35a0*/  BSSY B1, `(.L_x_329) ;  /* 0x0000036000017945 */ /* 0x000fd80003800000 */
[----:B------:R-:W-:Y:S05]  /*35b0*/  @!P4 BRA `(.L_x_330) ;  /* 0x0000000000d0c947 */ /* 0x000fea0003800000 */
[----:B-1----:R1:W2:Y:S01]  /*35c0*/  LDS.128 R32, [R21+0x16800] ;  /* 0x0168000015207984 */ /* 0x0022a20000000c00 */
[----:B------:R-:W-:Y:S01]  /*35d0*/  VIADD R56, R16, 0x8 ;  /* 0x0000000810387836 */ /* 0x000fe20000000000 */
[----:B------:R-:W-:Y:S04]  /*35e0*/  BSSY B2, `(.L_x_331) ;  /* 0x0000030000027945 */ /* 0x000fe80003800000 */
[----:B------:R-:W-:-:S13]  /*35f0*/  ISETP.GE.AND P4, PT, R56, R105, PT ;  /* 0x000000693800720c */ /* 0x000fda0003f86270 */
[----:B-1----:R-:W-:Y:S05]  /*3600*/  @P4 BRA `(.L_x_332) ;  /* 0x0000000000b44947 */ /* 0x002fea0003800000 */
[----:B------:R-:W-:Y:S02]  /*3610*/  SHF.R.U64 R56, R54, 0x10, R55 ;  /* 0x0000001036387819 */ /* 0x000fe40000001237 */
[--C-:B------:R-:W-:Y:S02]  /*3620*/  SHF.R.U64 R54, R60, 0x10, R61.reuse ;  /* 0x000000103c367819 */ /* 0x100fe4000000123d */
[----:B------:R-:W-:Y:S02]  /*3630*/  PRMT R56, R111, 0x5432, R56 ;  /* 0x000054326f387816 */ /* 0x000fe40000000038 */
[----:B------:R-:W-:Y:S02]  /*3640*/  PRMT R54, R113, 0x5432, R54 ;  /* 0x0000543271367816 */ /* 0x000fe40000000036 */
[C---:B--2---:R-:W-:Y:S01]  /*3650*/  LOP3.LUT R59, R33.reuse, 0xffff0000, RZ, 0xc0, !PT ;  /* 0xffff0000213b7812 */ /* 0x044fe200078ec0ff */
[----:B------:R-:W-:Y:S01]  /*3660*/  IMAD.U32 R33, R33, 0x10000, RZ ;  /* 0x0001000021217824 */ /* 0x000fe200078e00ff */
[C---:B------:R-:W-:Y:S01]  /*3670*/  LOP3.LUT R57, R54.reuse, 0xffff0000, RZ, 0xc0, !PT ;  /* 0xffff000036397812 */ /* 0x040fe200078ec0ff */
[----:B------:R-:W-:Y:S01]  /*3680*/  IMAD.U32 R54, R54, 0x10000, RZ ;  /* 0x0001000036367824 */ /* 0x000fe200078e00ff */
[C---:B------:R-:W-:Y:S01]  /*3690*/  LOP3.LUT R58, R56.reuse, 0xffff0000, RZ, 0xc0, !PT ;  /* 0xffff0000383a7812 */ /* 0x040fe200078ec0ff */
[----:B------:R-:W-:Y:S01]  /*36a0*/  IMAD.U32 R56, R56, 0x10000, RZ ;  /* 0x0001000038387824 */ /* 0x000fe200078e00ff */
[----:B------:R-:W-:Y:S01]  /*36b0*/  SHF.R.U32.HI R61, RZ, 0x10, R61 ;  /* 0x00000010ff3d7819 */ /* 0x000fe2000001163d */
[CC--:B------:R-:W-:Y:S01]  /*36c0*/  FMUL.FTZ R60, R59.reuse, R57.reuse ;  /* 0x000000393b3c7220 */ /* 0x0c0fe20000410000 */
[----:B------:R-:W-:Y:S01]  /*36d0*/  SHF.R.U32.HI R55, RZ, 0x10, R55 ;  /* 0x00000010ff377819 */ /* 0x000fe20000011637 */
[-C--:B------:R-:W-:Y:S01]  /*36e0*/  FMUL.FTZ R62, R59, R58.reuse ;  /* 0x0000003a3b3e7220 */ /* 0x080fe20000410000 */
[----:B------:R-:W-:Y:S01]  /*36f0*/  PRMT R61, R129, 0x5410, R61 ;  /* 0x00005410813d7816 */ /* 0x000fe2000000003d */
[C---:B------:R-:W-:Y:S01]  /*3700*/  FFMA.FTZ R60, R33.reuse, R58, -R60 ;  /* 0x0000003a213c7223 */ /* 0x040fe2000001083c */
[----:B------:R-:W-:Y:S01]  /*3710*/  PRMT R55, R126, 0x5410, R55 ;  /* 0x000054107e377816 */ /* 0x000fe20000000037 */
[----:B------:R-:W-:Y:S01]  /*3720*/  FFMA.FTZ R33, R33, R57, R62 ;  /* 0x0000003921217223 */ /* 0x000fe2000001003e */
[C---:B------:R-:W-:Y:S01]  /*3730*/  LOP3.LUT R57, R34.reuse, 0xffff0000, RZ, 0xc0, !PT ;  /* 0xffff000022397812 */ /* 0x040fe200078ec0ff */
[C---:B------:R-:W-:Y:S01]  /*3740*/  IMAD.U32 R62, R61.reuse, 0x10000, RZ ;  /* 0x000100003d3e7824 */ /* 0x040fe200078e00ff */
[----:B------:R-:W-:Y:S01]  /*3750*/  LOP3.LUT R61, R61, 0xffff0000, RZ, 0xc0, !PT ;  /* 0xffff00003d3d7812 */ /* 0x000fe200078ec0ff */
[C---:B------:R-:W-:Y:S01]  /*3760*/  IMAD.U32 R63, R55.reuse, 0x10000, RZ ;  /* 0x00010000373f7824 */ /* 0x040fe200078e00ff */
[----:B------:R-:W-:Y:S01]  /*3770*/  LOP3.LUT R55, R55, 0xffff0000, RZ, 0xc0, !PT ;  /* 0xffff000037377812 */ /* 0x000fe200078ec0ff */
[----:B------:R-:W-:Y:S01]  /*3780*/  IMAD.U32 R58, R34, 0x10000, RZ ;  /* 0x00010000223a7824 */ /* 0x000fe200078e00ff */
[C---:B------:R-:W-:Y:S01]  /*3790*/  LOP3.LUT R34, R35.reuse, 0xffff0000, RZ, 0xc0, !PT ;  /* 0xffff000023227812 */ /* 0x040fe200078ec0ff */
[----:B------:R-:W-:-:S02]  /*37a0*/  IMAD.U32 R59, R35, 0x10000, RZ ;  /* 0x00010000233b7824 */ /* 0x000fc400078e00ff */
[CC--:B------:R-:W-:Y:S01]  /*37b0*/  FMUL.FTZ R95, R57.reuse, R62.reuse ;  /* 0x0000003e395f7220 */ /* 0x0c0fe20000410000 */
[C---:B------:R-:W-:Y:S02]  /*37c0*/  IMAD.U32 R35, R32.reuse, 0x10000, RZ ;  /* 0x0001000020237824 */ /* 0x040fe400078e00ff */
[-C--:B------:R-:W-:Y:S01]  /*37d0*/  FMUL.FTZ R57, R57, R63.reuse ;  /* 0x0000003f39397220 */ /* 0x080fe20000410000 */
[----:B------:R-:W-:Y:S01]  /*37e0*/  LOP3.LUT R32, R32, 0xffff0000, RZ, 0xc0, !PT ;  /* 0xffff000020207812 */ /* 0x000fe200078ec0ff */
[----:B------:R-:W-:Y:S01]  /*37f0*/  FFMA.FTZ R95, R58, R63, -R95 ;  /* 0x0000003f3a5f7223 */ /* 0x000fe2000001085f */
[----:B------:R-:W-:Y:S01]  /*3800*/  FMUL.FTZ R94, R34, R55 ;  /* 0x00000037225e7220 */ /* 0x000fe20000410000 */
[----:B------:R-:W-:Y:S01]  /*3810*/  FFMA.FTZ R58, R58, R62, R57 ;  /* 0x0000003e3a3a7223 */ /* 0x000fe20000010039 */
[----:B------:R-:W-:Y:S01]  /*3820*/  FMUL.FTZ R62, R34, R61 ;  /* 0x0000003d223e7220 */ /* 0x000fe20000410000 */
[C---:B------:R-:W-:Y:S01]  /*3830*/  FMUL.FTZ R34, R32.reuse, R54 ;  /* 0x0000003620227220 */ /* 0x040fe20000410000 */
[----:B------:R-:W-:Y:S01]  /*3840*/  FMUL.FTZ R57, R32, R56 ;  /* 0x0000003820397220 */ /* 0x000fe20000410000 */
[----:B------:R-:W-:Y:S01]  /*3850*/  F2FP.BF16.F32.PACK_AB R33, R33, R60 ;  /* 0x0000003c2121723e */ /* 0x000fe200000010ff */
[----:B------:R-:W-:Y:S01]  /*3860*/  FFMA.FTZ R62, R59, R55, -R62 ;  /* 0x000000373b3e7223 */ /* 0x000fe2000001083e */
[C---:B------:R-:W-:Y:S01]  /*3870*/  FFMA.FTZ R34, R35.reuse, R56, -R34 ;  /* 0x0000003823227223 */ /* 0x040fe20000010822 */
[----:B------:R-:W-:Y:S01]  /*3880*/  FFMA.FTZ R57, R35, R54, R57 ;  /* 0x0000003623397223 */ /* 0x000fe20000010039 */
[----:B------:R-:W-:Y:S01]  /*3890*/  FFMA.FTZ R59, R59, R61, R94 ;  /* 0x0000003d3b3b7223 */ /* 0x000fe2000001005e */
[----:B------:R-:W-:-:S03]  /*38a0*/  F2FP.BF16.F32.PACK_AB R58, R58, R95 ;  /* 0x0000005f3a3a723e */ /* 0x000fc600000010ff */
[----:B------:R-:W-:Y:S02]  /*38b0*/  F2FP.BF16.F32.PACK_AB R32, R57, R34 ;  /* 0x000000223920723e */ /* 0x000fe400000010ff */
[----:B------:R-:W-:Y:S01]  /*38c0*/  F2FP.BF16.F32.PACK_AB R35, R59, R62 ;  /* 0x0000003e3b23723e */ /* 0x000fe200000010ff */
[----:B------:R-:W-:-:S07]  /*38d0*/  IMAD.MOV.U32 R34, RZ, RZ, R58 ;  /* 0x000000ffff227224 */ /* 0x000fce00078e003a */
.L_x_332:
[----:B------:R-:W-:Y:S05]  /*38e0*/  BSYNC B2 ;  /* 0x0000000000027941 */ /* 0x000fea0003800000 */
.L_x_331:
[----:B--2---:R2:W-:Y:S02]  /*38f0*/  STG.E.128 desc[UR60][R36.64+0x20], R32 ;  /* 0x0000202024007986 */ /* 0x0045e4000c101d3c */
.L_x_330:
[----:B------:R-:W-:Y:S05]  /*3900*/  BSYNC B1 ;  /* 0x0000000000017941 */ /* 0x000fea0003800000 */
.L_x_329:
[----:B------:R-:W-:Y:S01]  /*3910*/  ISETP.NE.AND P4, PT, R12, RZ, PT ;  /* 0x000000ff0c00720c */ /* 0x000fe20003f85270 */
[----:B------:R-:W-:-:S12]  /*3920*/  BSSY B1, `(.L_x_333) ;  /* 0x0000037000017945 */ /* 0x000fd80003800000 */
[----:B------:R-:W-:Y:S05]  /*3930*/  @!P4 BRA `(.L_x_334) ;  /* 0x0000000000d4c947 */ /* 0x000fea0003800000 */
[----:B-12---:R1:W2:Y:S01]  /*3940*/  LDS.128 R32, [R81+0x18c00] ;  /* 0x018c000051207984 */ /* 0x0062a20000000c00 */
[----:B------:R-:W-:Y:S01]  /*3950*/  VIADD R54, R16, 0x10 ;  /* 0x0000001010367836 */ /* 0x000fe20000000000 */
[----:B------:R-:W-:Y:S04]  /*3960*/  BSSY B2, `(.L_x_335) ;  /* 0x0000031000027945 */ /* 0x000fe80003800000 */
[----:B------:R-:W-:-:S13]  /*3970*/  ISETP.GE.AND P4, PT, R54, R105, PT ;  /* 0x000000693600720c */ /* 0x000fda0003f86270 */
[----:B-1----:R-:W-:Y:S05]  /*3980*/  @P4 BRA `(.L_x_336) ;  /* 0x0000000000b84947 */ /* 0x002fea0003800000 */
[--C-:B------:R-:W-:Y:S02]  /*3990*/  SHF.R.U64 R52, R52, 0x10, R53.reuse ;  /* 0x0000001034347819 */ /* 0x100fe40000001235 */
[----:B------:R-:W-:Y:S02]  /*39a0*/  SHF.R.U32.HI R53, RZ, 0x10, R53 ;  /* 0x00000010ff357819 */ /* 0x000fe40000011635 */
[--C-:B------:R-:W-:Y:S02]  /*39b0*/  SHF.R.U32.HI R54, RZ, 0x10, R51.reuse ;  /* 0x00000010ff367819 */ /* 0x100fe40000011633 */
[----:B------:R-:W-:Y:S01]  /*39c0*/  SHF.R.U64 R55, R50, 0x10, R51 ;  /* 0x0000001032377819 */ /* 0x000fe20000001233 */
[----:B--2---:R-:W-:Y:S01]  /*39d0*/  IMAD.U32 R51, R34, 0x10000, RZ ;  /* 0x0001000022337824 */ /* 0x004fe200078e00ff */
[----:B------:R-:W-:Y:S02]  /*39e0*/  PRMT R128, R128, 0x5410, R53 ;  /* 0x0000541080807816 */ /* 0x000fe40000000035 */
[----:B------:R-:W-:-:S02]  /*39f0*/  PRMT R125, R125, 0x5410, R54 ;  /* 0x000054107d7d7816 */ /* 0x000fc40000000036 */
[----:B------:R-:W-:Y:S01]  /*3a00*/  PRMT R127, R127, 0x5410, R52 ;  /* 0x000054107f7f7816 */ /* 0x000fe20000000034 */
[----:B------:R-:W-:Y:S01]  /*3a10*/  IMAD.U32 R52, R128, 0x10000, RZ ;  /* 0x0001000080347824 */ /* 0x000fe200078e00ff */
[----:B------:R-:W-:Y:S01]  /*3a20*/  PRMT R124, R124, 0x5410, R55 ;  /* 0x000054107c7c7816 */ /* 0x000fe20000000037 */
[----:B------:R-:W-:Y:S01]  /*3a30*/  IMAD.U32 R53, R125, 0x10000, RZ ;  /* 0x000100007d357824 */ /* 0x000fe200078e00ff */
[----:B------:R-:W-:Y:S01]  /*3a40*/  LOP3.LUT R34, R34, 0xffff0000, RZ, 0xc0, !PT ;  /* 0xffff000022227812 */ /* 0x000fe200078ec0ff */
[C---:B------:R-:W-:Y:S01]  /*3a50*/  IMAD.U32 R55, R33.reuse, 0x10000, RZ ;  /* 0x0001000021377824 */ /* 0x040fe200078e00ff */
[----:B------:R-:W-:Y:S01]  /*3a60*/  LOP3.LUT R54, R33, 0xffff0000, RZ, 0xc0, !PT ;  /* 0xffff000021367812 */ /* 0x000fe200078ec0ff */
[----:B------:R-:W-:Y:S01]  /*3a70*/  IMAD.U32 R33, R32, 0x10000, RZ ;  /* 0x0001000020217824 */ /* 0x000fe200078e00ff */
[C---:B------:R-:W-:Y:S01]  /*3a80*/  LOP3.LUT R57, R127.reuse, 0xffff0000, RZ, 0xc0, !PT ;  /* 0xffff00007f397812 */ /* 0x040fe200078ec0ff */
[----:B------:R-:W-:Y:S01]  /*3a90*/  FMUL.FTZ R60, R34, R52 ;  /* 0x00000034223c7220 */ /* 0x000fe20000410000 */
[----:B------:R-:W-:Y:S01]  /*3aa0*/  LOP3.LUT R56, R124, 0xffff0000, RZ, 0xc0, !PT ;  /* 0xffff00007c387812 */ /* 0x000fe200078ec0ff */
[----:B------:R-:W-:Y:S01]  /*3ab0*/  FMUL.FTZ R34, R34, R53 ;  /* 0x0000003522227220 */ /* 0x000fe20000410000 */
[----:B------:R-:W-:Y:S01]  /*3ac0*/  LOP3.LUT R32, R32, 0xffff0000, RZ, 0xc0, !PT ;  /* 0xffff000020207812 */ /* 0x000fe200078ec0ff */
[C---:B------:R-:W-:Y:S01]  /*3ad0*/  FMUL.FTZ R58, R54.reuse, R57 ;  /* 0x00000039363a7220 */ /* 0x040fe20000410000 */
[----:B------:R-:W-:Y:S01]  /*3ae0*/  IMAD.U32 R127, R127, 0x10000, RZ ;  /* 0x000100007f7f7824 */ /* 0x000fe200078e00ff */
[----:B------:R-:W-:Y:S01]  /*3af0*/  LOP3.LUT R50, R35, 0xffff0000, RZ, 0xc0, !PT ;  /* 0xffff000023327812 */ /* 0x000fe200078ec0ff */
[----:B------:R-:W-:Y:S01]  /*3b00*/  FMUL.FTZ R54, R54, R56 ;  /* 0x0000003836367220 */ /* 0x000fe20000410000 */
[----:B------:R-:W-:Y:S01]  /*3b10*/  LOP3.LUT R128, R128, 0xffff0000, RZ, 0xc0, !PT ;  /* 0xffff000080807812 */ /* 0x000fe200078ec0ff */
[----:B------:R-:W-:Y:S01]  /*3b20*/  IMAD.U32 R124, R124, 0x10000, RZ ;  /* 0x000100007c7c7824 */ /* 0x000fe200078e00ff */
[----:B------:R-:W-:Y:S01]  /*3b30*/  LOP3.LUT R125, R125, 0xffff0000, RZ, 0xc0, !PT ;  /* 0xffff00007d7d7812 */ /* 0x000fe200078ec0ff */
[----:B------:R-:W-:Y:S01]  /*3b40*/  FFMA.FTZ R52, R51, R52, R34 ;  /* 0x0000003433347223 */ /* 0x000fe20000010022 */
[C---:B------:R-:W-:Y:S01]  /*3b50*/  FFMA.FTZ R56, R55.reuse, R56, -R58 ;  /* 0x0000003837387223 */ /* 0x040fe2000001083a */
[C---:B------:R-:W-:Y:S01]  /*3b60*/  FMUL.FTZ R34, R32.reuse, R127 ;  /* 0x0000007f20227220 */ /* 0x040fe20000410000 */
[----:B------:R-:W-:Y:S01]  /*3b70*/  FFMA.FTZ R55, R55, R57, R54 ;  /* 0x0000003937377223 */ /* 0x000fe20000010036 */
[----:B------:R-:W-:Y:S01]  /*3b80*/  FFMA.FTZ R53, R51, R53, -R60 ;  /* 0x0000003533357223 */ /* 0x000fe2000001083c */
[----:B------:R-:W-:Y:S01]  /*3b90*/  FMUL.FTZ R32, R32, R124 ;  /* 0x0000007c20207220 */ /* 0x000fe20000410000 */
[----:B------:R-:W-:-:S02]  /*3ba0*/  IMAD.U32 R35, R35, 0x10000, RZ ;  /* 0x0001000023237824 */ /* 0x000fc400078e00ff */
[C---:B------:R-:W-:Y:S01]  /*3bb0*/  FMUL.FTZ R54, R50.reuse, R128 ;  /* 0x0000008032367220 */ /* 0x040fe20000410000 */
[----:B------:R-:W-:Y:S01]  /*3bc0*/  FMUL.FTZ R51, R50, R125 ;  /* 0x0000007d32337220 */ /* 0x000fe20000410000 */
[C---:B------:R-:W-:Y:S01]  /*3bd0*/  FFMA.FTZ R34, R33.reuse, R124, -R34 ;  /* 0x0000007c21227223 */ /* 0x040fe20000010822 */
[----:B------:R-:W-:Y:S01]  /*3be0*/  FFMA.FTZ R33, R33, R127, R32 ;  /* 0x0000007f21217223 */ /* 0x000fe20000010020 */
[C---:B------:R-:W-:Y:S01]  /*3bf0*/  FFMA.FTZ R54, R35.reuse, R125, -R54 ;  /* 0x0000007d23367223 */ /* 0x040fe20000010836 */
[----:B------:R-:W-:Y:S01]  /*3c00*/  FFMA.FTZ R51, R35, R128, R51 ;  /* 0x0000008023337223 */ /* 0x000fe20000010033 */
[----:B------:R-:W-:Y:S02]  /*3c10*/  F2FP.BF16.F32.PACK_AB R55, R55, R56 ;  /* 0x000000383737723e */ /* 0x000fe400000010ff */
[----:B------:R-:W-:Y:S02]  /*3c20*/  F2FP.BF16.F32.PACK_AB R52, R52, R53 ;  /* 0x000000353434723e */ /* 0x000fe400000010ff */
[----:B------:R-:W-:Y:S01]  /*3c30*/  F2FP.BF16.F32.PACK_AB R32, R33, R34 ;  /* 0x000000222120723e */ /* 0x000fe200000010ff */
[----:B------:R-:W-:Y:S01]  /*3c40*/  IMAD.MOV.U32 R33, RZ, RZ, R55 ;  /* 0x000000ffff217224 */ /* 0x000fe200078e0037 */
[----:B------:R-:W-:Y:S01]  /*3c50*/  F2FP.BF16.F32.PACK_AB R35, R51, R54 ;  /* 0x000000363323723e */ /* 0x000fe200000010ff */
[----:B------:R-:W-:-:S07]  /*3c60*/  IMAD.MOV.U32 R34, RZ, RZ, R52 ;  /* 0x000000ffff227224 */ /* 0x000fce00078e0034 */
.L_x_336:
[----:B------:R-:W-:Y:S05]  /*3c70*/  BSYNC B2 ;  /* 0x0000000000027941 */ /* 0x000fea0003800000 */
.L_x_335:
[----:B--2---:R3:W-:Y:S02]  /*3c80*/  STG.E.128 desc[UR60][R36.64+0x40], R32 ;  /* 0x0000402024007986 */ /* 0x0047e4000c101d3c */
.L_x_334:
[----:B------:R-:W-:Y:S05]  /*3c90*/  BSYNC B1 ;  /* 0x0000000000017941 */ /* 0x000fea0003800000 */
.L_x_333:
[----:B------:R-:W-:Y:S01]  /*3ca0*/  ISETP.NE.AND P4, PT, R13, RZ, PT ;  /* 0x000000ff0d00720c */ /* 0x000fe20003f85270 */
[----:B------:R-:W-:-:S12]  /*3cb0*/  BSSY B1, `(.L_x_337) ;  /* 0x0000036000017945 */ /* 0x000fd80003800000 */
[----:B------:R-:W-:Y:S05]  /*3cc0*/  @!P4 BRA `(.L_x_338) ;  /* 0x0000000000d0c947 */ /* 0x000fea0003800000 */
[----:B-123--:R1:W2:Y:S01]  /*3cd0*/  LDS.128 R32, [R21+0x18c00] ;  /* 0x018c000015207984 */ /* 0x00e2a20000000c00 */
[----:B------:R-:W-:Y:S01]  /*3ce0*/  VIADD R50, R16, 0x18 ;  /* 0x0000001810327836 */ /* 0x000fe20000000000 */
[----:B------:R-:W-:Y:S04]  /*3cf0*/  BSSY B2, `(.L_x_339) ;  /* 0x0000030000027945 */ /* 0x000fe80003800000 */
[----:B------:R-:W-:-:S13]  /*3d00*/  ISETP.GE.AND P4, PT, R50, R105, PT ;  /* 0x000000693200720c */ /* 0x000fda0003f86270 */
[----:B-1----:R-:W-:Y:S05]  /*3d10*/  @P4 BRA `(.L_x_340) ;  /* 0x0000000000b44947 */ /* 0x002fea0003800000 */
[----:B------:R-:W-:Y:S02]  /*3d20*/  SHF.R.U64 R51, R48, 0x10, R49 ;  /* 0x0000001030337819 */ /* 0x000fe40000001231 */
[--C-:B------:R-:W-:Y:S01]  /*3d30*/  SHF.R.U64 R53, R46, 0x10, R47.reuse ;  /* 0x000000102e357819 */ /* 0x100fe2000000122f */
[----:B--2---:R-:W-:Y:S01]  /*3d40*/  IMAD.U32 R46, R34, 0x10000, RZ ;  /* 0x00010000222e7824 */ /* 0x004fe200078e00ff */
[----:B------:R-:W-:Y:S02]  /*3d50*/  SHF.R.U32.HI R50, RZ, 0x10, R47 ;  /* 0x00000010ff327819 */ /* 0x000fe4000001162f */
[----:B------:R-:W-:Y:S01]  /*3d60*/  PRMT R122, R122, 0x5410, R51 ;  /* 0x000054107a7a7816 */ /* 0x000fe20000000033 */
[----:B------:R-:W-:Y:S01]  /*3d70*/  IMAD.U32 R51, R33, 0x10000, RZ ;  /* 0x0001000021337824 */ /* 0x000fe200078e00ff */
[----:B------:R-:W-:Y:S02]  /*3d80*/  SHF.R.U32.HI R48, RZ, 0x10, R49 ;  /* 0x00000010ff307819 */ /* 0x000fe40000011631 */
[----:B------:R-:W-:-:S02]  /*3d90*/  PRMT R120, R120, 0x5410, R53 ;  /* 0x0000541078787816 */ /* 0x000fc40000000035 */
[----:B------:R-:W-:Y:S02]  /*3da0*/  PRMT R121, R121, 0x5410, R50 ;  /* 0x0000541079797816 */ /* 0x000fe40000000032 */
[----:B------:R-:W-:Y:S01]  /*3db0*/  LOP3.LUT R49, R33, 0xffff0000, RZ, 0xc0, !PT ;  /* 0xffff000021317812 */ /* 0x000fe200078ec0ff */
[----:B------:R-:W-:Y:S01]  /*3dc0*/  IMAD.U32 R33, R32, 0x10000, RZ ;  /* 0x0001000020217824 */ /* 0x000fe200078e00ff */
[C---:B------:R-:W-:Y:S01]  /*3dd0*/  LOP3.LUT R54, R122.reuse, 0xffff0000, RZ, 0xc0, !PT ;  /* 0xffff00007a367812 */ /* 0x040fe200078ec0ff */
[----:B------:R-:W-:Y:S01]  /*3de0*/  IMAD.U32 R52, R121, 0x10000, RZ ;  /* 0x0001000079347824 */ /* 0x000fe200078e00ff */
[----:B------:R-:W-:Y:S01]  /*3df0*/  PRMT R123, R123, 0x5410, R48 ;  /* 0x000054107b7b7816 */ /* 0x000fe20000000030 */
[----:B------:R-:W-:Y:S01]  /*3e00*/  IMAD.U32 R122, R122, 0x10000, RZ ;  /* 0x000100007a7a7824 */ /* 0x000fe200078e00ff */
[----:B------:R-:W-:Y:S01]  /*3e10*/  LOP3.LUT R50, R120, 0xffff0000, RZ, 0xc0, !PT ;  /* 0xffff000078327812 */ /* 0x000fe200078ec0ff */
[----:B------:R-:W-:Y:S01]  /*3e20*/  FMUL.FTZ R56, R49, R54 ;  /* 0x0000003631387220 */ /* 0x000fe20000410000 */
[----:B------:R-:W-:Y:S01]  /*3e30*/  LOP3.LUT R47, R34, 0xffff0000, RZ, 0xc0, !PT ;  /* 0xffff0000222f7812 */ /* 0x000fe200078ec0ff */
[----:B------:R-:W-:Y:S01]  /*3e40*/  IMAD.U32 R48, R123, 0x10000, RZ ;  /* 0x000100007b307824 */ /* 0x000fe200078e00ff */
[----:B------:R-:W-:Y:S01]  /*3e50*/  LOP3.LUT R34, R35, 0xffff0000, RZ, 0xc0, !PT ;  /* 0xffff000023227812 */ /* 0x000fe200078ec0ff */
[-C--:B------:R-:W-:Y:S01]  /*3e60*/  FMUL.FTZ R53, R49, R50.reuse ;  /* 0x0000003231357220 */ /* 0x080fe20000410000 */
[----:B------:R-:W-:Y:S01]  /*3e70*/  LOP3.LUT R49, R32, 0xffff0000, RZ, 0xc0, !PT ;  /* 0xffff000020317812 */ /* 0x000fe200078ec0ff */
[----:B------:R-:W-:Y:S01]  /*3e80*/  FFMA.FTZ R32, R51, R50, -R56 ;  /* 0x0000003233207223 */ /* 0x000fe20000010838 */
[----:B------:R-:W-:Y:S01]  /*3e90*/  FMUL.FTZ R55, R47, R48 ;  /* 0x000000302f377220 */ /* 0x000fe20000410000 */
[----:B------:R-:W-:Y:S01]  /*3ea0*/  FFMA.FTZ R51, R51, R54, R53 ;  /* 0x0000003633337223 */ /* 0x000fe20000010035 */
[-C--:B------:R-:W-:Y:S01]  /*3eb0*/  FMUL.FTZ R53, R47, R52.reuse ;  /* 0x000000342f357220 */ /* 0x080fe20000410000 */
[----:B------:R-:W-:Y:S01]  /*3ec0*/  LOP3.LUT R123, R123, 0xffff0000, RZ, 0xc0, !PT ;  /* 0xffff00007b7b7812 */ /* 0x000fe200078ec0ff */
[----:B------:R-:W-:Y:S01]  /*3ed0*/  FFMA.FTZ R47, R46, R52, -R55 ;  /* 0x000000342e2f7223 */ /* 0x000fe20000010837 */
[----:B------:R-:W-:Y:S01]  /*3ee0*/  LOP3.LUT R121, R121, 0xffff0000, RZ, 0xc0, !PT ;  /* 0xffff000079797812 */ /* 0x000fe200078ec0ff */
[----:B------:R-:W-:-:S02]  /*3ef0*/  IMAD.U32 R120, R120, 0x10000, RZ ;  /* 0x0001000078787824 */ /* 0x000fc400078e00ff */
[----:B------:R-:W-:Y:S01]  /*3f00*/  FFMA.FTZ R46, R46, R48, R53 ;  /* 0x000000302e2e7223 */ /* 0x000fe20000010035 */
[C---:B------:R-:W-:Y:S01]  /*3f10*/  FMUL.FTZ R48, R34.reuse, R123 ;  /* 0x0000007b22307220 */ /* 0x040fe20000410000 */
[----:B------:R-:W-:Y:S02]  /*3f20*/  IMAD.U32 R35, R35, 0x10000, RZ ;  /* 0x0001000023237824 */ /* 0x000fe400078e00ff */
[-C--:B------:R-:W-:Y:S01]  /*3f30*/  FMUL.FTZ R50, R34, R121.reuse ;  /* 0x0000007922327220 */ /* 0x080fe20000410000 */
[C---:B------:R-:W-:Y:S01]  /*3f40*/  FMUL.FTZ R34, R49.reuse, R122 ;  /* 0x0000007a31227220 */ /* 0x040fe20000410000 */
[-C--:B------:R-:W-:Y:S01]  /*3f50*/  FMUL.FTZ R49, R49, R120.reuse ;  /* 0x0000007831317220 */ /* 0x080fe20000410000 */
[C---:B------:R-:W-:Y:S01]  /*3f60*/  FFMA.FTZ R48, R35.reuse, R121, -R48 ;  /* 0x0000007923307223 */ /* 0x040fe20000010830 */
[----:B------:R-:W-:Y:S01]  /*3f70*/  FFMA.FTZ R35, R35, R123, R50 ;  /* 0x0000007b23237223 */ /* 0x000fe20000010032 */
[C---:B------:R-:W-:Y:S01]  /*3f80*/  FFMA.FTZ R34, R33.reuse, R120, -R34 ;  /* 0x0000007821227223 */ /* 0x040fe20000010822 */
[----:B------:R-:W-:Y:S01]  /*3f90*/  FFMA.FTZ R49, R33, R122, R49 ;  /* 0x0000007a21317223 */ /* 0x000fe20000010031 */
[----:B------:R-:W-:-:S02]  /*3fa0*/  F2FP.BF16.F32.PACK_AB R46, R46, R47 ;  /* 0x0000002f2e2e723e */ /* 0x000fc400000010ff */
[----:B------:R-:W-:Y:S02]  /*3fb0*/  F2FP.BF16.F32.PACK_AB R33, R51, R32 ;  /* 0x000000203321723e */ /* 0x000fe400000010ff */
[----:B------:R-:W-:Y:S01]  /*3fc0*/  F2FP.BF16.F32.PACK_AB R32, R49, R34 ;  /* 0x000000223120723e */ /* 0x000fe200000010ff */
[----:B------:R-:W-:Y:S01]  /*3fd0*/  IMAD.MOV.U32 R34, RZ, RZ, R46 ;  /* 0x000000ffff227224 */ /* 0x000fe200078e002e */
[----:B------:R-:W-:-:S07]  /*3fe0*/  F2FP.BF16.F32.PACK_AB R35, R35, R48 ;  /* 0x000000302323723e */ /* 0x000fce00000010ff */
.L_x_340:
[----:B------:R-:W-:Y:S05]  /*3ff0*/  BSYNC B2 ;  /* 0x0000000000027941 */ /* 0x000fea0003800000 */
.L_x_339:
[----:B--2---:R4:W-:Y:S02]  /*4000*/  STG.E.128 desc[UR60][R36.64+0x60], R32 ;  /* 0x0000602024007986 */ /* 0x0049e4000c101d3c */
.L_x_338:
[----:B------:R-:W-:Y:S05]  /*4010*/  BSYNC B1 ;  /* 0x0000000000017941 */ /* 0x000fea0003800000 */
.L_x_337:
[----:B------:R-:W-:Y:S01]  /*4020*/  ISETP.NE.AND P4, PT, R14, RZ, PT ;  /* 0x000000ff0e00720c */ /* 0x000fe20003f85270 */
[----:B------:R-:W-:-:S12]  /*4030*/  BSSY B1, `(.L_x_341) ;  /* 0x0000036000017945 */ /* 0x000fd80003800000 */
[----:B------:R-:W-:Y:S05]  /*4040*/  @!P4 BRA `(.L_x_342) ;  /* 0x0000000000d0c947 */ /* 0x000fea0003800000 */
[----:B-1234-:R1:W2:Y:S01]  /*4050*/  LDS.128 R32, [R81+0x1b000] ;  /* 0x01b0000051207984 */ /* 0x01e2a20000000c00 */
[----:B------:R-:W-:Y:S01]  /*4060*/  VIADD R46, R16, 0x20 ;  /* 0x00000020102e7836 */ /* 0x000fe20000000000 */
[----:B------:R-:W-:Y:S04]  /*4070*/  BSSY B2, `(.L_x_343) ;  /* 0x0000030000027945 */ /* 0x000fe80003800000 */
[----:B------:R-:W-:-:S13]  /*4080*/  ISETP.GE.AND P4, PT, R46, R105, PT ;  /* 0x000000692e00720c */ /* 0x000fda0003f86270 */
[----:B-1----:R-:W-:Y:S05]  /*4090*/  @P4 BRA `(.L_x_344) ;  /* 0x0000000000b44947 */ /* 0x002fea0003800000 */
[----:B------:R-:W-:Y:S02]  /*40a0*/  SHF.R.U64 R47, R44, 0x10, R45 ;  /* 0x000000102c2f7819 */ /* 0x000fe4000000122d */
[----:B------:R-:W-:Y:S02]  /*40b0*/  SHF.R.U64 R49, R42, 0x10, R43 ;  /* 0x000000102a317819 */ /* 0x000fe4000000122b */
[----:B------:R-:W-:Y:S02]  /*40c0*/  SHF.R.U32.HI R44, RZ, 0x10, R45 ;  /* 0x00000010ff2c7819 */ /* 0x000fe4000001162d */
[----:B------:R-:W-:Y:S01]  /*40d0*/  SHF.R.U32.HI R46, RZ, 0x10, R43 ;  /* 0x00000010ff2e7819 */ /* 0x000fe2000001162b */
[----:B--2---:R-:W-:Y:S01]  /*40e0*/  IMAD.U32 R43, R34, 0x10000, RZ ;  /* 0x00010000222b7824 */ /* 0x004fe200078e00ff */
[----:B------:R-:W-:Y:S02]  /*40f0*/  PRMT R118, R118, 0x5410, R47 ;  /* 0x0000541076767816 */ /* 0x000fe4000000002f */
[----:B------:R-:W-:-:S02]  /*4100*/  PRMT R116, R116, 0x5410, R49 ;  /* 0x0000541074747816 */ /* 0x000fc40000000031 */
[----:B------:R-:W-:Y:S02]  /*4110*/  PRMT R119, R119, 0x5410, R44 ;  /* 0x0000541077777816 */ /* 0x000fe4000000002c */
[----:B------:R-:W-:Y:S02]  /*4120*/  PRMT R117, R117, 0x5410, R46 ;  /* 0x0000541075757816 */ /* 0x000fe4000000002e */
[----:B------:R-:W-:Y:S01]  /*4130*/  LOP3.LUT R44, R33, 0xffff0000, RZ, 0xc0, !PT ;  /* 0xffff0000212c7812 */ /* 0x000fe200078ec0ff */
[----:B------:R-:W-:Y:S01]  /*4140*/  IMAD.U32 R50, R119, 0x10000, RZ ;  /* 0x0001000077327824 */ /* 0x000fe200078e00ff */
[----:B------:R-:W-:Y:S01]  /*4150*/  LOP3.LUT R47, R118, 0xffff0000, RZ, 0xc0, !PT ;  /* 0xffff0000762f7812 */ /* 0x000fe200078ec0ff */
[----:B------:R-:W-:Y:S01]  /*4160*/  IMAD.U32 R48, R117, 0x10000, RZ ;  /* 0x0001000075307824 */ /* 0x000fe200078e00ff */
[----:B------:R-:W-:Y:S01]  /*4170*/  LOP3.LUT R46, R116, 0xffff0000, RZ, 0xc0, !PT ;  /* 0xffff0000742e7812 */ /* 0x000fe200078ec0ff */
[----:B------:R-:W-:Y:S01]  /*4180*/  IMAD.U32 R118, R118, 0x10000, RZ ;  /* 0x0001000076767824 */ /* 0x000fe200078e00ff */
[----:B------:R-:W-:Y:S01]  /*4190*/  LOP3.LUT R45, R34, 0xffff0000, RZ, 0xc0, !PT ;  /* 0xffff0000222d7812 */ /* 0x000fe200078ec0ff */
[C---:B------:R-:W-:Y:S01]  /*41a0*/  IMAD.U32 R34, R35.reuse, 0x10000, RZ ;  /* 0x0001000023227824 */ /* 0x040fe200078e00ff */
[----:B------:R-:W-:Y:S01]  /*41b0*/  LOP3.LUT R42, R35, 0xffff0000, RZ, 0xc0, !PT ;  /* 0xffff0000232a7812 */ /* 0x000fe200078ec0ff */
[----:B------:R-:W-:Y:S01]  /*41c0*/  FMUL.FTZ R52, R44, R47 ;  /* 0x0000002f2c347220 */ /* 0x000fe20000410000 */
[----:B------:R-:W-:-:S02]  /*41d0*/  IMAD.U32 R35, R33, 0x10000, RZ ;  /* 0x0001000021237824 */ /* 0x000fc400078e00ff */
[----:B------:R-:W-:Y:S01]  /*41e0*/  FMUL.FTZ R44, R44, R46 ;  /* 0x0000002e2c2c7220 */ /* 0x000fe20000410000 */
[----:B------:R-:W-:Y:S01]  /*41f0*/  FMUL.FTZ R54, R45, R50 ;  /* 0x000000322d367220 */ /* 0x000fe20000410000 */
[----:B------:R-:W-:Y:S01]  /*4200*/  LOP3.LUT R119, R119, 0xffff0000, RZ, 0xc0, !PT ;  /* 0xffff000077777812 */ /* 0x000fe200078ec0ff */
[C---:B------:R-:W-:Y:S02]  /*4210*/  IMAD.U32 R33, R32.reuse, 0x10000, RZ ;  /* 0x0001000020217824 */ /* 0x040fe400078e00ff */
[----:B------:R-:W-:Y:S01]  /*4220*/  FFMA.FTZ R47, R35, R47, R44 ;  /* 0x0000002f232f7223 */ /* 0x000fe2000001002c */
[-C--:B------:R-:W-:Y:S01]  /*4230*/  FMUL.FTZ R44, R45, R48.reuse ;  /* 0x000000302d2c7220 */ /* 0x080fe20000410000 */
[----:B------:R-:W-:Y:S01]  /*4240*/  LOP3.LUT R117, R117, 0xffff0000, RZ, 0xc0, !PT ;  /* 0xffff000075757812 */ /* 0x000fe200078ec0ff */
[C---:B------:R-:W-:Y:S01]  /*4250*/  FFMA.FTZ R54, R43.reuse, R48, -R54 ;  /* 0x000000302b367223 */ /* 0x040fe20000010836 */
[----:B------:R-:W-:Y:S01]  /*4260*/  LOP3.LUT R32, R32, 0xffff0000, RZ, 0xc0, !PT ;  /* 0xffff000020207812 */ /* 0x000fe200078ec0ff */
[----:B------:R-:W-:Y:S01]  /*4270*/  FFMA.FTZ R43, R43, R50, R44 ;  /* 0x000000322b2b7223 */ /* 0x000fe2000001002c */
[----:B------:R-:W-:-:S02]  /*4280*/  IMAD.U32 R116, R116, 0x10000, RZ ;  /* 0x0001000074747824 */ /* 0x000fc400078e00ff */
[C---:B------:R-:W-:Y:S01]  /*4290*/  FMUL.FTZ R45, R42.reuse, R119 ;  /* 0x000000772a2d7220 */ /* 0x040fe20000410000 */
[-C--:B------:R-:W-:Y:S01]  /*42a0*/  FMUL.FTZ R44, R42, R117.reuse ;  /* 0x000000752a2c7220 */ /* 0x080fe20000410000 */
[----:B------:R-:W-:Y:S01]  /*42b0*/  FFMA.FTZ R52, R35, R46, -R52 ;  /* 0x0000002e23347223 */ /* 0x000fe20000010834 */
[C---:B------:R-:W-:Y:S01]  /*42c0*/  FMUL.FTZ R42, R32.reuse, R118 ;  /* 0x00000076202a7220 */ /* 0x040fe20000410000 */
[-C--:B------:R-:W-:Y:S01]  /*42d0*/  FMUL.FTZ R35, R32, R116.reuse ;  /* 0x0000007420237220 */ /* 0x080fe20000410000 */
[C---:B------:R-:W-:Y:S01]  /*42e0*/  FFMA.FTZ R45, R34.reuse, R117, -R45 ;  /* 0x00000075222d7223 */ /* 0x040fe2000001082d */
[----:B------:R-:W-:Y:S01]  /*42f0*/  FFMA.FTZ R44, R34, R119, R44 ;  /* 0x00000077222c7223 */ /* 0x000fe2000001002c */
[C---:B------:R-:W-:Y:S01]  /*4300*/  FFMA.FTZ R42, R33.reuse, R116, -R42 ;  /* 0x00000074212a7223 */ /* 0x040fe2000001082a */
[----:B------:R-:W-:Y:S01]  /*4310*/  FFMA.FTZ R35, R33, R118, R35 ;  /* 0x0000007621237223 */ /* 0x000fe20000010023 */
[----:B------:R-:W-:Y:S02]  /*4320*/  F2FP.BF16.F32.PACK_AB R33, R47, R52 ;  /* 0x000000342f21723e */ /* 0x000fe400000010ff */
[----:B------:R-:W-:-:S02]  /*4330*/  F2FP.BF16.F32.PACK_AB R44, R44, R45 ;  /* 0x0000002d2c2c723e */ /* 0x000fc400000010ff */
[----:B------:R-:W-:Y:S02]  /*4340*/  F2FP.BF16.F32.PACK_AB R32, R35, R42 ;  /* 0x0000002a2320723e */ /* 0x000fe400000010ff */
[----:B------:R-:W-:Y:S01]  /*4350*/  F2FP.BF16.F32.PACK_AB R34, R43, R54 ;  /* 0x000000362b22723e */ /* 0x000fe200000010ff */
[----:B------:R-:W-:-:S07]  /*4360*/  IMAD.MOV.U32 R35, RZ, RZ, R44 ;  /* 0x000000ffff237224 */ /* 0x000fce00078e002c */
.L_x_344:
[----:B------:R-:W-:Y:S05]  /*4370*/  BSYNC B2 ;  /* 0x0000000000027941 */ /* 0x000fea0003800000 */
.L_x_343:
[----:B--2---:R1:W-:Y:S02]  /*4380*/  STG.E.128 desc[UR60][R36.64+0x80], R32 ;  /* 0x0000802024007986 */ /* 0x0043e4000c101d3c */
.L_x_342:
[----:B------:R-:W-:Y:S05]  /*4390*/  BSYNC B1 ;  /* 0x0000000000017941 */ /* 0x000fea0003800000 */
.L_x_341:
[----:B------:R-:W-:-:S13]  /*43a0*/  ISETP.NE.AND P4, PT, R15, RZ, PT ;  /* 0x000000ff0f00720c */ /* 0x000fda0003f85270 */
[----:B------:R-:W-:Y:S05]  /*43b0*/  @!P4 BRA `(.L_x_324) ;  /* 0x000000240098c947 */ /* 0x000fea0003800000 */
[----:B-1234-:R1:W2:Y:S01]  /*43c0*/  LDS.128 R32, [R21+0x1b000] ;  /* 0x01b0000015207984 */ /* 0x01e2a20000000c00 */
[----:B------:R-:W-:Y:S01]  /*43d0*/  VIADD R42, R16, 0x28 ;  /* 0x00000028102a7836 */ /* 0x000fe20000000000 */
[----:B------:R-:W-:Y:S04]  /*43e0*/  BSSY B1, `(.L_x_345) ;  /* 0x0000031000017945 */ /* 0x000fe80003800000 */
[----:B------:R-:W-:-:S13]  /*43f0*/  ISETP.GE.AND P4, PT, R42, R105, PT ;  /* 0x000000692a00720c */ /* 0x000fda0003f86270 */
[----:B-1----:R-:W-:Y:S05]  /*4400*/  @P4 BRA `(.L_x_346) ;  /* 0x0000000000b84947 */ /* 0x002fea0003800000 */
[----:B------:R-:W-:Y:S02]  /*4410*/  SHF.R.U32.HI R42, RZ, 0x10, R41 ;  /* 0x00000010ff2a7819 */ /* 0x000fe40000011629 */
[----:B------:R-:W-:Y:S02]  /*4420*/  SHF.R.U32.HI R44, RZ, 0x10, R39 ;  /* 0x00000010ff2c7819 */ /* 0x000fe40000011627 */
[----:B------:R-:W-:Y:S01]  /*4430*/  SHF.R.U64 R43, R40, 0x10, R41 ;  /* 0x00000010282b7819 */ /* 0x000fe20000001229 */
[----:B--2---:R-:W-:Y:S01]  /*4440*/  IMAD.U32 R40, R35, 0x10000, RZ ;  /* 0x0001000023287824 */ /* 0x004fe200078e00ff */
[----:B------:R-:W-:Y:S02]  /*4450*/  PRMT R115, R115, 0x5410, R42 ;  /* 0x0000541073737816 */ /* 0x000fe4000000002a */
[----:B------:R-:W-:Y:S01]  /*4460*/  SHF.R.U64 R46, R38, 0x10, R39 ;  /* 0x00000010262e7819 */ /* 0x000fe20000001227 */
[----:B------:R-:W-:Y:S01]  /*4470*/  IMAD.U32 R38, R34, 0x10000, RZ ;  /* 0x0001000022267824 */ /* 0x000fe200078e00ff */
[----:B------:R-:W-:Y:S01]  /*4480*/  PRMT R113, R113, 0x5410, R44 ;  /* 0x0000541071717816 */ /* 0x000fe2000000002c */
[----:B------:R-:W-:Y:S01]  /*4490*/  IMAD.U32 R45, R115, 0x10000, RZ ;  /* 0x00010000732d7824 */ /* 0x000fe200078e00ff */
[----:B------:R-:W-:-:S02]  /*44a0*/  PRMT R114, R114, 0x5410, R43 ;  /* 0x0000541072727816 */ /* 0x000fc4000000002b */
[----:B------:R-:W-:Y:S01]  /*44b0*/  LOP3.LUT R39, R34, 0xffff0000, RZ, 0xc0, !PT ;  /* 0xffff000022277812 */ /* 0x000fe200078ec0ff */
[----:B------:R-:W-:Y:S01]  /*44c0*/  IMAD.U32 R43, R113, 0x10000, RZ ;  /* 0x00010000712b7824 */ /* 0x000fe200078e00ff */
[----:B------:R-:W-:Y:S01]  /*44d0*/  LOP3.LUT R41, R35, 0xffff0000, RZ, 0xc0, !PT ;  /* 0xffff000023297812 */ /* 0x000fe200078ec0ff */
[----:B------:R-:W-:Y:S01]  /*44e0*/  IMAD.U32 R34, R33, 0x10000, RZ ;  /* 0x0001000021227824 */ /* 0x000fe200078e00ff */
[----:B------:R-:W-:Y:S01]  /*44f0*/  PRMT R111, R111, 0x5410, R46 ;  /* 0x000054106f6f7816 */ /* 0x000fe2000000002e */
[----:B------:R-:W-:Y:S01]  /*4500*/  FMUL.FTZ R49, R39, R45 ;  /* 0x0000002d27317220 */ /* 0x000fe20000410000 */
[----:B------:R-:W-:Y:S01]  /*4510*/  LOP3.LUT R35, R33, 0xffff0000, RZ, 0xc0, !PT ;  /* 0xffff000021237812 */ /* 0x000fe200078ec0ff */
[-C--:B------:R-:W-:Y:S01]  /*4520*/  FMUL.FTZ R39, R39, R43.reuse ;  /* 0x0000002b27277220 */ /* 0x080fe20000410000 */
[----:B------:R-:W-:Y:S01]  /*4530*/  LOP3.LUT R44, R114, 0xffff0000, RZ, 0xc0, !PT ;  /* 0xffff0000722c7812 */ /* 0x000fe200078ec0ff */
[----:B------:R-:W-:Y:S01]  /*4540*/  IMAD.U32 R33, R32, 0x10000, RZ ;  /* 0x0001000020217824 */ /* 0x000fe200078e00ff */
[----:B------:R-:W-:Y:S01]  /*4550*/  LOP3.LUT R42, R111, 0xffff0000, RZ, 0xc0, !PT ;  /* 0xffff00006f2a7812 */ /* 0x000fe200078ec0ff */
[----:B------:R-:W-:Y:S01]  /*4560*/  FFMA.FTZ R49, R38, R43, -R49 ;  /* 0x0000002b26317223 */ /* 0x000fe20000010831 */
[----:B------:R-:W-:Y:S01]  /*4570*/  LOP3.LUT R115, R115, 0xffff0000, RZ, 0xc0, !PT ;  /* 0xffff000073737812 */ /* 0x000fe200078ec0ff */
[----:B------:R-:W-:Y:S01]  /*4580*/  FMUL.FTZ R47, R35, R44 ;  /* 0x0000002c232f7220 */ /* 0x000fe20000410000 */
[----:B------:R-:W-:Y:S01]  /*4590*/  LOP3.LUT R113, R113, 0xffff0000, RZ, 0xc0, !PT ;  /* 0xffff000071717812 */ /* 0x000fe200078ec0ff */
[-C--:B------:R-:W-:Y:S01]  /*45a0*/  FMUL.FTZ R35, R35, R42.reuse ;  /* 0x0000002a23237220 */ /* 0x080fe20000410000 */
[----:B------:R-:W-:Y:S01]  /*45b0*/  LOP3.LUT R32, R32, 0xffff0000, RZ, 0xc0, !PT ;  /* 0xffff000020207812 */ /* 0x000fe200078ec0ff */
[----:B------:R-:W-:Y:S01]  /*45c0*/  FFMA.FTZ R47, R34, R42, -R47 ;  /* 0x0000002a222f7223 */ /* 0x000fe2000001082f */
[----:B------:R-:W-:Y:S01]  /*45d0*/  FFMA.FTZ R38, R38, R45, R39 ;  /* 0x0000002d26267223 */ /* 0x000fe20000010027 */
[----:B------:R-:W-:-:S02]  /*45e0*/  IMAD.U32 R114, R114, 0x10000, RZ ;  /* 0x0001000072727824 */ /* 0x000fc400078e00ff */
[----:B------:R-:W-:Y:S01]  /*45f0*/  FMUL.FTZ R39, R41, R115 ;  /* 0x0000007329277220 */ /* 0x000fe20000410000 */
[----:B------:R-:W-:Y:S02]  /*4600*/  IMAD.U32 R111, R111, 0x10000, RZ ;  /* 0x000100006f6f7824 */ /* 0x000fe400078e00ff */
[----:B------:R-:W-:Y:S01]  /*4610*/  FMUL.FTZ R42, R41, R113 ;  /* 0x00000071292a7220 */ /* 0x000fe20000410000 */
[----:B------:R-:W-:Y:S01]  /*4620*/  FFMA.FTZ R44, R34, R44, R35 ;  /* 0x0000002c222c7223 */ /* 0x000fe20000010023 */
[CC--:B------:R-:W-:Y:S01]  /*4630*/  FMUL.FTZ R34, R32.reuse, R114.reuse ;  /* 0x0000007220227220 */ /* 0x0c0fe20000410000 */
[----:B------:R-:W-:Y:S01]  /*4640*/  FMUL.FTZ R35, R32, R111 ;  /* 0x0000006f20237220 */ /* 0x000fe20000410000 */
        /* <DEDUP_REMOVED lines=8> */
[----:B------:R-:W-:Y:S01]  /*46d0*/  F2FP.BF16.F32.PACK_AB R33, R44, R47 ;  /* 0x0000002f2c21723e */ /* 0x000fe200000010ff */
[----:B------:R-:W-:-:S07]  /*46e0*/  IMAD.MOV.U32 R35, RZ, RZ, R39 ;  /* 0x000000ffff237224 */ /* 0x000fce00078e0027 */
.L_x_346:
[----:B------:R-:W-:Y:S05]  /*46f0*/  BSYNC B1 ;  /* 0x0000000000017941 */ /* 0x000fea0003800000 */
.L_x_345:
[----:B--2---:R1:W-:Y:S01]  /*4700*/  STG.E.128 desc[UR60][R36.64+0xa0], R32 ;  /* 0x0000a02024007986 */ /* 0x0043e2000c101d3c */
[----:B------:R-:W-:Y:S05]  /*4710*/  BRA `(.L_x_324) ;  /* 0x0000002000c07947 */ /* 0x000fea0003800000 */
.L_x_318:
        /* <DEDUP_REMOVED lines=15> */
[----:B------:R-:W2:Y:S04]  /*4810*/  LDL R63, [R1+0x2c] ;  /* 0x00002c00013f7983 */ /* 0x000ea80000100800 */
[----:B------:R-:W3:Y:S01]  /*4820*/  LDL R62, [R1+0x34] ;  /* 0x00003400013e7983 */ /* 0x000ee20000100800 */
[----:B------:R-:W-:Y:S01]  /*4830*/  IADD3 R58, P3, R70, R58, RZ ;  /* 0x0000003a463a7210 */ /* 0x000fe20007f7e0ff */
[----:B------:R-:W-:Y:S01]  /*4840*/  ULDC.64 UR4, c[0x0][0x3c8] ;  /* 0x0000f20000047ab9 */ /* 0x000fe20000000a00 */
[----:B------:R-:W-:Y:S02]  /*4850*/  CS2R R42, SRZ ;  /* 0x00000000002a7805 */ /* 0x000fe4000001ff00 */
[----:B------:R-:W-:Y:S02]  /*4860*/  CS2R R40, SRZ ;  /* 0x0000000000287805 */ /* 0x000fe4000001ff00 */
[----:B------:R-:W-:Y:S01]  /*4870*/  CS2R R54, SRZ ;  /* 0x0000000000367805 */ /* 0x000fe2000001ff00 */
[----:B------:R-:W-:Y:S01]  /*4880*/  IMAD.X R33, R20, 0x1, R84, P3 ;  /* 0x0000000114217824 */ /* 0x000fe200018e0654 */
[----:B------:R-:W-:-:S02]  /*4890*/  IADD3 R20, P3, R64, R56, RZ ;  /* 0x0000003840147210 */ /* 0x000fc40007f7e0ff */
[----:B------:R-:W-:-:S03]  /*48a0*/  CS2R R52, SRZ ;  /* 0x0000000000347805 */ /* 0x000fc6000001ff00 */
[----:B------:R-:W-:Y:S01]  /*48b0*/  IMAD.X R89, R89, 0x1, R85, P3 ;  /* 0x0000000159597824 */ /* 0x000fe200018e0655 */
[----:B------:R-:W-:-:S04]  /*48c0*/  LEA R56, P3, R58, UR4, 0x1 ;  /* 0x000000043a387c11 */ /* 0x000fc8000f8608ff */
[----:B------:R-:W-:Y:S01]  /*48d0*/  LEA.HI.X R57, R58, UR5, R33, 0x1, P3 ;  /* 0x000000053a397c11 */ /* 0x000fe200098f0c21 */
[----:B------:R-:W-:Y:S02]  /*48e0*/  ULDC.64 UR4, c[0x0][0x3e0] ;  /* 0x0000f80000047ab9 */ /* 0x000fe40000000a00 */
[----:B------:R-:W-:-:S04]  /*48f0*/  LEA R58, P3, R20, UR4, 0x1 ;  /* 0x00000004143a7c11 */ /* 0x000fc8000f8608ff */
[----:B------:R-:W-:Y:S02]  /*4900*/  LEA.HI.X R59, R20, UR5, R89, 0x1, P3 ;  /* 0x00000005143b7c11 */ /* 0x000fe400098f0c59 */
[----:B------:R-:W-:Y:S02]  /*4910*/  ISETP.GE.AND P3, PT, R144, R105, PT ;  /* 0x000000699000720c */ /* 0x000fe40003f66270 */
[----:B------:R-:W-:Y:S02]  /*4920*/  CS2R R38, SRZ ;  /* 0x0000000000267805 */ /* 0x000fe4000001ff00 */
[----:B------:R-:W-:Y:S02]  /*4930*/  CS2R R36, SRZ ;  /* 0x0000000000247805 */ /* 0x000fe4000001ff00 */
[----:B------:R-:W-:Y:S02]  /*4940*/  CS2R R50, SRZ ;  /* 0x0000000000327805 */ /* 0x000fe4000001ff00 */
[----:B------:R-:W-:-:S05]  /*4950*/  CS2R R48, SRZ ;  /* 0x0000000000307805 */ /* 0x000fca000001ff00 */
[----:B------:R0:W5:Y:S04]  /*4960*/  @!P3 LDG.E.128 R40, desc[UR60][R56.64] ;  /* 0x0000003c3828b981 */ /* 0x000168000c1e1d00 */
[----:B------:R0:W5:Y:S01]  /*4970*/  @!P3 LDG.E.128 R52, desc[UR60][R58.64] ;  /* 0x0000003c3a34b981 */ /* 0x000162000c1e1d00 */
[----:B------:R-:W-:Y:S02]  /*4980*/  CS2R R34, SRZ ;  /* 0x0000000000227805 */ /* 0x000fe4000001ff00 */
[----:B------:R-:W-:Y:S02]  /*4990*/  CS2R R32, SRZ ;  /* 0x0000000000207805 */ /* 0x000fe4000001ff00 */
[----:B------:R-:W-:Y:S02]  /*49a0*/  CS2R R46, SRZ ;  /* 0x00000000002e7805 */ /* 0x000fe4000001ff00 */
[----:B------:R-:W-:-:S02]  /*49b0*/  CS2R R44, SRZ ;  /* 0x00000000002c7805 */ /* 0x000fc4000001ff00 */
[----:B--2---:R-:W-:-:S13]  /*49c0*/  ISETP.GE.AND P3, PT, R63, R105, PT ;  /* 0x000000693f00720c */ /* 0x004fda0003f66270 */
[----:B------:R0:W5:Y:S04]  /*49d0*/  @!P3 LDG.E.128 R36, desc[UR60][R56.64+0x20] ;  /* 0x0000203c3824b981 */ /* 0x000168000c1e1d00 */
[----:B------:R0:W5:Y:S01]  /*49e0*/  @!P3 LDG.E.128 R48, desc[UR60][R58.64+0x20] ;  /* 0x0000203c3a30b981 */ /* 0x000162000c1e1d00 */
[----:B---3--:R-:W-:-:S13]  /*49f0*/  ISETP.GE.AND P3, PT, R62, R105, PT ;  /* 0x000000693e00720c */ /* 0x008fda0003f66270 */
[----:B------:R0:W5:Y:S04]  /*4a00*/  @!P3 LDG.E.128 R32, desc[UR60][R56.64+0x40] ;  /* 0x0000403c3820b981 */ /* 0x000168000c1e1d00 */
[----:B------:R0:W5:Y:S02]  /*4a10*/  @!P3 LDG.E.128 R44, desc[UR60][R58.64+0x40] ;  /* 0x0000403c3a2cb981 */ /* 0x000164000c1e1d00 */
.L_x_348:
[----:B------:R-:W-:Y:S05]  /*4a20*/  BSYNC B1 ;  /* 0x0000000000017941 */ /* 0x000fea0003800000 */
.L_x_347:
[----:B------:R-:W2:Y:S01]  /*4a30*/  LDL R20, [R1+0x48] ;  /* 0x0000480001147983 */ /* 0x000ea20000100800 */
[----:B0----5:R-:W-:Y:S02]  /*4a40*/  IMAD.MOV.U32 R56, RZ, RZ, R35 ;  /* 0x000000ffff387224 */ /* 0x021fe400078e0023 */
[----:B------:R-:W-:Y:S02]  /*4a50*/  IMAD.MOV.U32 R57, RZ, RZ, R32 ;  /* 0x000000ffff397224 */ /* 0x000fe400078e0020 */
[----:B------:R-:W-:-:S05]  /*4a60*/  IMAD.MOV.U32 R58, RZ, RZ, R33 ;  /* 0x000000ffff3a7224 */ /* 0x000fca00078e0021 */
[----:B------:R-:W-:Y:S01]  /*4a70*/  PRMT R122, R57, 0x5410, R58 ;  /* 0x00005410397a7816 */ /* 0x000fe2000000003a */
[----:B------:R-:W-:Y:S02]  /*4a80*/  IMAD.MOV.U32 R57, RZ, RZ, R36 ;  /* 0x000000ffff397224 */ /* 0x000fe400078e0024 */
[----:B------:R-:W-:-:S03]  /*4a90*/  IMAD.MOV.U32 R58, RZ, RZ, R37 ;  /* 0x000000ffff3a7224 */ /* 0x000fc600078e0025 */
[----:B------:R-:W-:Y:S01]  /*4aa0*/  PRMT R126, R126, 0x5410, R57 ;  /* 0x000054107e7e7816 */ /* 0x000fe20000000039 */
[----:B------:R-:W-:Y:S01]  /*4ab0*/  IMAD.MOV.U32 R57, RZ, RZ, R40 ;  /* 0x000000ffff397224 */ /* 0x000fe200078e0028 */
[----:B------:R-:W-:Y:S01]  /*4ac0*/  PRMT R128, R128, 0x5410, R58 ;  /* 0x0000541080807816 */ /* 0x000fe2000000003a */
[----:B------:R-:W-:-:S03]  /*4ad0*/  IMAD.MOV.U32 R58, RZ, RZ, R41 ;  /* 0x000000ffff3a7224 */ /* 0x000fc600078e0029 */
[----:B------:R-:W-:Y:S01]  /*4ae0*/  PRMT R117, R117, 0x5410, R57 ;  /* 0x0000541075757816 */ /* 0x000fe20000000039 */
[----:B------:R-:W-:Y:S01]  /*4af0*/  IMAD.MOV.U32 R57, RZ, RZ, R44 ;  /* 0x000000ffff397224 */ /* 0x000fe200078e002c */
[----:B------:R-:W-:Y:S01]  /*4b00*/  PRMT R119, R119, 0x5410, R58 ;  /* 0x0000541077777816 */ /* 0x000fe2000000003a */
[----:B------:R-:W-:-:S05]  /*4b10*/  IMAD.MOV.U32 R58, RZ, RZ, R45 ;  /* 0x000000ffff3a7224 */ /* 0x000fca00078e002d */
[----:B------:R-:W-:Y:S01]  /*4b20*/  PRMT R124, R57, 0x5410, R58 ;  /* 0x00005410397c7816 */ /* 0x000fe2000000003a */
[----:B------:R-:W-:Y:S02]  /*4b30*/  IMAD.MOV.U32 R58, RZ, RZ, R50 ;  /* 0x000000ffff3a7224 */ /* 0x000fe400078e0032 */
[----:B------:R-:W-:Y:S01]  /*4b40*/  IMAD.MOV.U32 R57, RZ, RZ, R51 ;  /* 0x000000ffff397224 */ /* 0x000fe200078e0033 */
[----:B--2---:R-:W-:Y:S01]  /*4b50*/  R2UR UR4, R20 ;  /* 0x00000000140472ca */ /* 0x004fe200000e0000 */
[----:B------:R-:W-:-:S05]  /*4b60*/  IMAD.MOV.U32 R20, RZ, RZ, R34 ;  /* 0x000000ffff147224 */ /* 0x000fca00078e0022 */
[----:B------:R-:W-:Y:S01]  /*4b70*/  PRMT R121, R20, 0x5410, R56 ;  /* 0x0000541014797816 */ /* 0x000fe20000000038 */
[----:B------:R-:W-:Y:S02]  /*4b80*/  IMAD.MOV.U32 R20, RZ, RZ, R38 ;  /* 0x000000ffff147224 */ /* 0x000fe400078e0026 */
[----:B------:R-:W-:-:S03]  /*4b90*/  IMAD.MOV.U32 R56, RZ, RZ, R39 ;  /* 0x000000ffff387224 */ /* 0x000fc600078e0027 */
[----:B------:R-:W-:Y:S01]  /*4ba0*/  PRMT R125, R125, 0x5410, R20 ;  /* 0x000054107d7d7816 */ /* 0x000fe20000000014 */
[----:B------:R-:W-:Y:S01]  /*4bb0*/  IMAD.MOV.U32 R20, RZ, RZ, R42 ;  /* 0x000000ffff147224 */ /* 0x000fe200078e002a */
[----:B------:R-:W-:Y:S01]  /*4bc0*/  PRMT R127, R56, 0x7610, R127 ;  /* 0x00007610387f7816 */ /* 0x000fe2000000007f */
[----:B------:R-:W-:Y:S01]  /*4bd0*/  IMAD.MOV.U32 R56, RZ, RZ, R43 ;  /* 0x000000ffff387224 */ /* 0x000fe200078e002b */
[----:B------:R-:W-:Y:S01]  /*4be0*/  UISETP.NE.AND UP0, UPT, UR4, 0x3, UPT ;  /* 0x000000030400788c */ /* 0x000fe2000bf05270 */
[----:B------:R-:W-:Y:S01]  /*4bf0*/  PRMT R125, R58, 0x7610, R125 ;  /* 0x000076103a7d7816 */ /* 0x000fe2000000007d */
[----:B------:R-:W-:Y:S01]  /*4c00*/  IMAD.MOV.U32 R58, RZ, RZ, R53 ;  /* 0x000000ffff3a7224 */ /* 0x000fe200078e0035 */
[----:B------:R-:W-:Y:S01]  /*4c10*/  PRMT R127, R127, 0x5410, R57 ;  /* 0x000054107f7f7816 */ /* 0x000fe20000000039 */
[----:B------:R-:W-:Y:S01]  /*4c20*/  IMAD.MOV.U32 R57, RZ, RZ, R52 ;  /* 0x000000ffff397224 */ /* 0x000fe200078e0034 */
[----:B------:R-:W-:Y:S01]  /*4c30*/  PRMT R118, R20, 0x5410, R56 ;  /* 0x0000541014767816 */ /* 0x000fe20000000038 */
[----:B------:R-:W-:Y:S01]  /*4c40*/  IMAD.MOV.U32 R20, RZ, RZ, R46 ;  /* 0x000000ffff147224 */ /* 0x000fe200078e002e */
[----:B------:R-:W-:Y:S01]  /*4c50*/  PLOP3.LUT P3, PT, PT, PT, UP0, 0x80, 0x0 ;  /* 0x000000000000781c */ /* 0x000fe20003f6f008 */
[----:B------:R-:W-:Y:S01]  /*4c60*/  IMAD.MOV.U32 R56, RZ, RZ, R47 ;  /* 0x000000ffff387224 */ /* 0x000fe200078e002f */
[----:B------:R-:W-:-:S04]  /*4c70*/  PRMT R129, R58, 0x7610, R129 ;  /* 0x000076103a817816 */ /* 0x000fc80000000081 */
[----:B------:R-:W-:Y:S01]  /*4c80*/  PRMT R123, R20, 0x5410, R56 ;  /* 0x00005410147b7816 */ /* 0x000fe20000000038 */
[----:B------:R-:W-:Y:S02]  /*4c90*/  IMAD.MOV.U32 R56, RZ, RZ, R48 ;  /* 0x000000ffff387224 */ /* 0x000fe400078e0030 */
[----:B------:R-:W-:-:S03]  /*4ca0*/  IMAD.MOV.U32 R20, RZ, RZ, R49 ;  /* 0x000000ffff147224 */ /* 0x000fc600078e0031 */
[----:B------:R-:W-:Y:S01]  /*4cb0*/  PRMT R126, R56, 0x7610, R126 ;  /* 0x00007610387e7816 */ /* 0x000fe2000000007e */
[----:B------:R-:W-:Y:S01]  /*4cc0*/  IMAD.MOV.U32 R56, RZ, RZ, R55 ;  /* 0x000000ffff387224 */ /* 0x000fe200078e0037 */
[----:B------:R-:W-:Y:S01]  /*4cd0*/  PRMT R128, R20, 0x7610, R128 ;  /* 0x0000761014807816 */ /* 0x000fe20000000080 */
[----:B------:R-:W-:-:S03]  /*4ce0*/  IMAD.MOV.U32 R20, RZ, RZ, R54 ;  /* 0x000000ffff147224 */ /* 0x000fc600078e0036 */
[----:B------:R-:W-:Y:S02]  /*4cf0*/  PRMT R119, R56, 0x7610, R119 ;  /* 0x0000761038777816 */ /* 0x000fe40000000077 */
[----:B------:R-:W-:Y:S01]  /*4d00*/  PRMT R120, R57, 0x5410, R20 ;  /* 0x0000541039787816 */ /* 0x000fe20000000014 */
[----:B------:R-:W-:Y:S06]  /*4d10*/  @!P3 BRA `(.L_x_349) ;  /* 0x000000000004b947 */ /* 0x000fec0003800000 */
[----:B------:R-:W-:Y:S01]  /*4d20*/  BPT.TRAP 0x1 ;  /* 0x000000040000795c */ /* 0x000fe20000300000 */
.L_x_349:
[----:B------:R-:W-:Y:S01]  /*4d30*/  IMAD R20, R19, 0x8, R18 ;  /* 0x0000000813147824 */ /* 0x000fe200078e0212 */
[----:B------:R-:W-:Y:S01]  /*4d40*/  SHF.L.U32 R89, R147, 0x1f, RZ ;  /* 0x0000001f93597819 */ /* 0x000fe200000006ff */
[----:B------:R-:W-:Y:S03]  /*4d50*/  BSSY B1, `(.L_x_350) ;  /* 0x0000003000017945 */ /* 0x000fe60003800000 */
[----:B------:R-:W0:Y:S02]  /*4d60*/  SYNCS.PHASECHK.TRANS64.TRYWAIT P5, [R20+URZ+0x31c90], R89 ;  /* 0x031c9059140075a7 */ /* 0x000e2400080a017f */
[----:B0-----:R-:W-:Y:S05]  /*4d70*/  @!P5 BRA `(.L_x_351) ;  /* 0x00000178009cd947 */ /* 0x001fea0003800000 */
.L_x_550:
[----:B------:R-:W-:Y:S05]  /*4d80*/  BSYNC B1 ;  /* 0x0000000000017941 */ /* 0x000fea0003800000 */
.L_x_350:
[----:B------:R-:W-:Y:S05]  /*4d90*/  @P4 BRA `(.L_x_324) ;  /* 0x0000001c00204947 */ /* 0x000fea0003800000 */
[----:B------:R-:W1:Y:S01]  /*4da0*/  LDC R111, c[0x0][0x2e4] ;  /* 0x0000b900ff6f7b82 */ /* 0x000e620000000800 */
[----:B------:R-:W-:Y:S01]  /*4db0*/  ISETP.NE.AND P4, PT, R10, RZ, PT ;  /* 0x000000ff0a00720c */ /* 0x000fe20003f85270 */
[----:B------:R-:W-:Y:S01]  /*4dc0*/  ULDC.64 UR4, c[0x0][0x2f0] ;  /* 0x0000bc0000047ab9 */ /* 0x000fe20000000a00 */
[----:B------:R-:W-:Y:S01]  /*4dd0*/  SHF.R.S32.HI R56, RZ, 0x1f, R23 ;  /* 0x0000001fff387819 */ /* 0x000fe20000011417 */
[----:B------:R-:W-:Y:S01]  /*4de0*/  IMAD.MOV.U32 R97, RZ, RZ, R96 ;  /* 0x000000ffff617224 */ /* 0x000fe200078e0060 */
[----:B------:R-:W-:Y:S01]  /*4df0*/  BSSY B1, `(.L_x_352) ;  /* 0x000008a000017945 */ /* 0x000fe20003800000 */
[----:B------:R-:W-:Y:S02]  /*4e00*/  IMAD.MOV.U32 R96, RZ, RZ, R60 ;  /* 0x000000ffff607224 */ /* 0x000fe400078e003c */
[----:B------:R-:W-:Y:S02]  /*4e10*/  IMAD R56, R56, UR4, RZ ;  /* 0x0000000438387c24 */ /* 0x000fe4000f8e02ff */
[----:B------:R-:W-:-:S04]  /*4e20*/  IMAD.WIDE.U32 R96, R23, UR4, R96 ;  /* 0x0000000417607c25 */ /* 0x000fc8000f8e0060 */
[----:B------:R-:W-:-:S04]  /*4e30*/  IMAD R113, R23, UR5, R56 ;  /* 0x0000000517717c24 */ /* 0x000fc8000f8e0238 */
[----:B------:R-:W-:Y:S02]  /*4e40*/  IMAD.IADD R113, R113, 0x1, R97 ;  /* 0x0000000171717824 */ /* 0x000fe400078e0261 */
[----:B-1----:R-:W-:Y:S01]  /*4e50*/  IMAD.IADD R114, R111, 0x1, -R106 ;  /* 0x000000016f727824 */ /* 0x002fe200078e0a6a */
[----:B------:R-:W-:Y:S06]  /*4e60*/  @!P4 BRA `(.L_x_353) ;  /* 0x000000080008c947 */ /* 0x000fec0003800000 */
[----:B------:R-:W2:Y:S04]  /*4e70*/  LDL R62, [R1+0x38] ;  /* 0x00003800013e7983 */ /* 0x000ea80000100800 */
[----:B------:R-:W3:Y:S04]  /*4e80*/  LDL R58, [R1+0x3c] ;  /* 0x00003c00013a7983 */ /* 0x000ee80000100800 */
[----:B------:R-:W4:Y:S01]  /*4e90*/  LDL R59, [R1+0x40] ;  /* 0x00004000013b7983 */ /* 0x000f220000100800 */
[----:B------:R-:W-:-:S04]  /*4ea0*/  SEL R56, R106, R114, !P0 ;  /* 0x000000726a387207 */ /* 0x000fc80004000000 */
[----:B------:R-:W-:-:S04]  /*4eb0*/  SHF.R.S32.HI R57, RZ, 0x1f, R56 ;  /* 0x0000001fff397819 */ /* 0x000fc80000011438 */
[----:B------:R-:W-:-:S04]  /*4ec0*/  LEA.HI R57, R57, R56, RZ, 0x4 ;  /* 0x0000003839397211 */ /* 0x000fc800078f20ff */
[----:B------:R-:W-:-:S04]  /*4ed0*/  SHF.R.S32.HI R56, RZ, 0x4, R57 ;  /* 0x00000004ff387819 */ /* 0x000fc80000011439 */
[----:B------:R-:W-:-:S04]  /*4ee0*/  LEA.HI.SX32 R115, R5, R56, 0x1d ;  /* 0x0000003805737211 */ /* 0x000fc800078feaff */
[----:B------:R-:W-:-:S04]  /*4ef0*/  SHF.R.S32.HI R56, RZ, 0x1f, R115 ;  /* 0x0000001fff387819 */ /* 0x000fc80000011473 */
[----:B------:R-:W-:Y:S01]  /*4f00*/  LEA.HI R57, R56, R115, RZ, 0x2 ;  /* 0x0000007338397211 */ /* 0x000fe200078f10ff */
[----:B------:R-:W-:-:S03]  /*4f10*/  IMAD.SHL.U32 R115, R115, 0x8, RZ ;  /* 0x0000000873737824 */ /* 0x000fc600078e00ff */
[----:B------:R-:W-:Y:S02]  /*4f20*/  SHF.R.S32.HI R57, RZ, 0x2, R57 ;  /* 0x00000002ff397819 */ /* 0x000fe40000011439 */
[----:B------:R-:W-:Y:S01]  /*4f30*/  ISETP.GE.AND P4, PT, R144, R105, PT ;  /* 0x000000699000720c */ /* 0x000fe20003f86270 */
[----:B------:R-:W-:Y:S01]  /*4f40*/  BSSY B2, `(.L_x_354) ;  /* 0x0000068000027945 */ /* 0x000fe20003800000 */
[----:B--2---:R-:W-:-:S04]  /*4f50*/  LOP3.LUT R56, R62, 0x18, R115, 0xf8, !PT ;  /* 0x000000183e387812 */ /* 0x004fc800078ef873 */
[----:B---3--:R-:W-:Y:S01]  /*4f60*/  LOP3.LUT R56, R56, R58, RZ, 0x3c, !PT ;  /* 0x0000003a38387212 */ /* 0x008fe200078e3cff */
[----:B----4-:R-:W-:-:S04]  /*4f70*/  IMAD R57, R57, 0x1200, R59 ;  /* 0x0000120039397824 */ /* 0x010fc800078e023b */
[----:B------:R-:W-:Y:S02]  /*4f80*/  IMAD.IADD R56, R57, 0x1, R56 ;  /* 0x0000000139387824 */ /* 0x000fe400078e0238 */
[C---:B------:R-:W-:Y:S02]  /*4f90*/  IMAD R59, R19.reuse, 0x3600, R103 ;  /* 0x00003600133b7824 */ /* 0x040fe400078e0267 */
[----:B------:R-:W-:Y:S02]  /*4fa0*/  IMAD R57, R19, 0x3600, R56 ;  /* 0x0000360013397824 */ /* 0x000fe400078e0238 */
[--C-:B------:R-:W-:Y:S02]  /*4fb0*/  IMAD R56, R59, 0x2, R18.reuse ;  /* 0x000000023b387824 */ /* 0x100fe400078e0212 */
[----:B------:R-:W-:-:S04]  /*4fc0*/  IMAD R60, R57, 0x2, R18 ;  /* 0x00000002393c7824 */ /* 0x000fc800078e0212 */
[----:B------:R-:W1:Y:S04]  /*4fd0*/  LDS.128 R56, [R56+0x16a00] ;  /* 0x016a000038387984 */ /* 0x000e680000000c00 */
[----:B------:R-:W2:Y:S01]  /*4fe0*/  LDS.128 R60, [R60+0x16a00] ;  /* 0x016a00003c3c7984 */ /* 0x000ea20000000c00 */
[----:B------:R-:W-:Y:S05]  /*4ff0*/  @P4 BRA `(.L_x_355) ;  /* 0x0000000400704947 */ /* 0x000fea0003800000 */
[--C-:B------:R-:W-:Y:S02]  /*5000*/  SHF.R.U64 R40, R40, 0x10, R41.reuse ;  /* 0x0000001028287819 */ /* 0x100fe40000001229 */
[----:B------:R-:W-:Y:S02]  /*5010*/  SHF.R.U32.HI R116, RZ, 0x10, R41 ;  /* 0x00000010ff747819 */ /* 0x000fe40000011629 */
[----:B------:R-:W-:Y:S02]  /*5020*/  PRMT R40, R117, 0x5432, R40 ;  /* 0x0000543275287816 */ /* 0x000fe40000000028 */
[----:B------:R-:W-:Y:S02]  /*5030*/  SHF.R.U32.HI R117, RZ, 0x10, R53 ;  /* 0x00000010ff757819 */ /* 0x000fe40000011635 */
[--C-:B------:R-:W-:Y:S02]  /*5040*/  SHF.R.U64 R41, R42, 0x10, R43.reuse ;  /* 0x000000102a297819 */ /* 0x100fe4000000122b */
[----:B------:R-:W-:-:S02]  /*5050*/  SHF.R.U32.HI R42, RZ, 0x10, R43 ;  /* 0x00000010ff2a7819 */ /* 0x000fc4000001162b */
[----:B------:R-:W-:Y:S02]  /*5060*/  SHF.R.U64 R43, R52, 0x10, R53 ;  /* 0x00000010342b7819 */ /* 0x000fe40000001235 */
[--C-:B------:R-:W-:Y:S02]  /*5070*/  SHF.R.U64 R52, R54, 0x10, R55.reuse ;  /* 0x0000001036347819 */ /* 0x100fe40000001237 */
[----:B------:R-:W-:Y:S02]  /*5080*/  SHF.R.U32.HI R53, RZ, 0x10, R55 ;  /* 0x00000010ff357819 */ /* 0x000fe40000011637 */
[----:B------:R-:W-:Y:S02]  /*5090*/  PRMT R117, R129, 0x5410, R117 ;  /* 0x0000541081757816 */ /* 0x000fe40000000075 */
[----:B------:R-:W-:Y:S02]  /*50a0*/  PRMT R116, R119, 0x5432, R116 ;  /* 0x0000543277747816 */ /* 0x000fe40000000074 */
[----:B------:R-:W-:-:S02]  /*50b0*/  PRMT R43, R120, 0x5410, R43 ;  /* 0x00005410782b7816 */ /* 0x000fc4000000002b */
[----:B------:R-:W-:Y:S01]  /*50c0*/  PRMT R52, R120, 0x5432, R52 ;  /* 0x0000543278347816 */ /* 0x000fe20000000034 */
[----:B--2---:R-:W-:Y:S01]  /*50d0*/  IMAD.U32 R120, R61, 0x10000, RZ ;  /* 0x000100003d787824 */ /* 0x004fe200078e00ff */
[----:B------:R-:W-:Y:S01]  /*50e0*/  PRMT R53, R119, 0x5410, R53 ;  /* 0x0000541077357816 */ /* 0x000fe20000000035 */
[----:B------:R-:W-:Y:S01]  /*50f0*/  IMAD.U32 R119, R117, 0x10000, RZ ;  /* 0x0001000075777824 */ /* 0x000fe200078e00ff */
[----:B------:R-:W-:Y:S01]  /*5100*/  PRMT R41, R118, 0x5410, R41 ;  /* 0x0000541076297816 */ /* 0x000fe20000000029 */
[----:B------:R-:W-:Y:S01]  /*5110*/  IMAD.U32 R55, R116, 0x10000, RZ ;  /* 0x0001000074377824 */ /* 0x000fe200078e00ff */
[----:B------:R-:W-:Y:S01]  /*5120*/  PRMT R42, R118, 0x5432, R42 ;  /* 0x00005432762a7816 */ /* 0x000fe2000000002a */
[----:B-1----:R-:W-:Y:S02]  /*5130*/  IMAD.U32 R118, R57, 0x10000, RZ ;  /* 0x0001000039767824 */ /* 0x002fe400078e00ff */
[----:B------:R-:W-:Y:S01]  /*5140*/  FMUL.FTZ R54, R120, R119 ;  /* 0x0000007778367220 */ /* 0x000fe20000410000 */
[----:B------:R-:W-:-:S02]  /*5150*/  LOP3.LUT R117, R117, 0xffff0000, RZ, 0xc0, !PT ;  /* 0xffff000075757812 */ /* 0x000fc400078ec0ff */
[----:B------:R-:W-:Y:S01]  /*5160*/  LOP3.LUT R61, R61, 0xffff0000, RZ, 0xc0, !PT ;  /* 0xffff00003d3d7812 */ /* 0x000fe200078ec0ff */
[-C--:B------:R-:W-:Y:S01]  /*5170*/  FFMA.FTZ R54, R118, R55.reuse, -R54 ;  /* 0x0000003776367223 */ /* 0x080fe20000010836 */
[----:B------:R-:W-:Y:S01]  /*5180*/  FMUL.FTZ R55, R120, R55 ;  /* 0x0000003778377220 */ /* 0x000fe20000410000 */
[----:B------:R-:W-:Y:S01]  /*5190*/  LOP3.LUT R116, R116, 0xffff0000, RZ, 0xc0, !PT ;  /* 0xffff000074747812 */ /* 0x000fe200078ec0ff */
[C---:B------:R-:W-:Y:S01]  /*51a0*/  IMAD.U32 R120, R63.reuse, 0x10000, RZ ;  /* 0x000100003f787824 */ /* 0x040fe200078e00ff */
[----:B------:R-:W-:Y:S01]  /*51b0*/  LOP3.LUT R63, R63, 0xffff0000, RZ, 0xc0, !PT ;  /* 0xffff00003f3f7812 */ /* 0x000fe200078ec0ff */
[----:B------:R-:W-:Y:S01]  /*51c0*/  FFMA.FTZ R55, R118, R119, R55 ;  /* 0x0000007776377223 */ /* 0x000fe20000010037 */
[----:B------:R-:W-:Y:S01]  /*51d0*/  LOP3.LUT R118, R57, 0xffff0000, RZ, 0xc0, !PT ;  /* 0xffff000039767812 */ /* 0x000fe200078ec0ff */
[CC--:B------:R-:W-:Y:S01]  /*51e0*/  FMUL.FTZ R57, R61.reuse, R117.reuse ;  /* 0x000000753d397220 */ /* 0x0c0fe20000410000 */
[-C--:B------:R-:W-:Y:S01]  /*51f0*/  FMUL.FTZ R61, R61, R116.reuse ;  /* 0x000000743d3d7220 */ /* 0x080fe20000410000 */
[C---:B------:R-:W-:Y:S01]  /*5200*/  IMAD.U32 R119, R53.reuse, 0x10000, RZ ;  /* 0x0001000035777824 */ /* 0x040fe200078e00ff */
[----:B------:R-:W-:Y:S01]  /*5210*/  LOP3.LUT R53, R53, 0xffff0000, RZ, 0xc0, !PT ;  /* 0xffff000035357812 */ /* 0x000fe200078ec0ff */
[C---:B------:R-:W-:Y:S01]  /*5220*/  FFMA.FTZ R57, R118.reuse, R116, -R57 ;  /* 0x0000007476397223 */ /* 0x040fe20000010839 */
[----:B------:R-:W-:Y:S01]  /*5230*/  FFMA.FTZ R61, R118, R117, R61 ;  /* 0x00000075763d7223 */ /* 0x000fe2000001003d */
[----:B------:R-:W-:-:S02]  /*5240*/  IMAD.U32 R118, R59, 0x10000, RZ ;  /* 0x000100003b767824 */ /* 0x000fc400078e00ff */
[----:B------:R-:W-:Y:S01]  /*5250*/  FMUL.FTZ R116, R120, R119 ;  /* 0x0000007778747220 */ /* 0x000fe20000410000 */
[----:B------:R-:W-:Y:S01]  /*5260*/  IMAD.U32 R117, R42, 0x10000, RZ ;  /* 0x000100002a757824 */ /* 0x000fe200078e00ff */
[----:B------:R-:W-:Y:S01]  /*5270*/  F2FP.BF16.F32.PACK_AB R57, R57, R54 ;  /* 0x000000363939723e */ /* 0x000fe200000010ff */
[----:B------:R-:W-:Y:S01]  /*5280*/  IMAD.U32 R54, R60, 0x10000, RZ ;  /* 0x000100003c367824 */ /* 0x000fe200078e00ff */
[----:B------:R-:W-:Y:S01]  /*5290*/  F2FP.BF16.F32.PACK_AB R61, R61, R55 ;  /* 0x000000373d3d723e */ /* 0x000fe200000010ff */
[-C--:B------:R-:W-:Y:S01]  /*52a0*/  FFMA.FTZ R116, R118, R117.reuse, -R116 ;  /* 0x0000007576747223 */ /* 0x080fe20000010874 */
[----:B------:R-:W-:Y:S01]  /*52b0*/  FMUL.FTZ R117, R120, R117 ;  /* 0x0000007578757220 */ /* 0x000fe20000410000 */
[C---:B------:R-:W-:Y:S01]  /*52c0*/  IMAD.U32 R55, R40.reuse, 0x10000, RZ ;  /* 0x0001000028377824 */ /* 0x040fe200078e00ff */
[----:B------:R-:W-:Y:S02]  /*52d0*/  LOP3.LUT R40, R40, 0xffff0000, RZ, 0xc0, !PT ;  /* 0xffff000028287812 */ /* 0x000fe400078ec0ff */
[----:B------:R-:W-:Y:S01]  /*52e0*/  FFMA.FTZ R117, R118, R119, R117 ;  /* 0x0000007776757223 */ /* 0x000fe20000010075 */
[----:B------:R-:W-:-:S02]  /*52f0*/  LOP3.LUT R118, R42, 0xffff0000, RZ, 0xc0, !PT ;  /* 0xffff00002a767812 */ /* 0x000fc400078ec0ff */
[----:B------:R-:W-:Y:S01]  /*5300*/  LOP3.LUT R42, R59, 0xffff0000, RZ, 0xc0, !PT ;  /* 0xffff00003b2a7812 */ /* 0x000fe200078ec0ff */
[CC--:B------:R-:W-:Y:S02]  /*5310*/  FMUL.FTZ R59, R63.reuse, R53.reuse ;  /* 0x000000353f3b7220 */ /* 0x0c0fe40000410000 */
[-C--:B------:R-:W-:Y:S02]  /*5320*/  FMUL.FTZ R63, R63, R118.reuse ;  /* 0x000000763f3f7220 */ /* 0x080fe40000410000 */
[C---:B------:R-:W-:Y:S02]  /*5330*/  FFMA.FTZ R59, R42.reuse, R118, -R59 ;  /* 0x000000762a3b7223 */ /* 0x040fe4000001083b */
[----:B------:R-:W-:Y:S01]  /*5340*/  FFMA.FTZ R63, R42, R53, R63 ;  /* 0x000000352a3f7223 */ /* 0x000fe2000001003f */
[C---:B------:R-:W-:Y:S01]  /*5350*/  IMAD.U32 R53, R43.reuse, 0x10000, RZ ;  /* 0x000100002b357824 */ /* 0x040fe200078e00ff */
[----:B------:R-:W-:Y:S01]  /*5360*/  LOP3.LUT R43, R43, 0xffff0000, RZ, 0xc0, !PT ;  /* 0xffff00002b2b7812 */ /* 0x000fe200078ec0ff */
[----:B------:R-:W-:Y:S01]  /*5370*/  IMAD.U32 R42, R56, 0x10000, RZ ;  /* 0x00010000382a7824 */ /* 0x000fe200078e00ff */
[----:B------:R-:W-:Y:S01]  /*5380*/  F2FP.BF16.F32.PACK_AB R59, R59, R116 ;  /* 0x000000743b3b723e */ /* 0x000fe200000010ff */
[C---:B------:R-:W-:Y:S01]  /*5390*/  FMUL.FTZ R116, R54.reuse, R53 ;  /* 0x0000003536747220 */ /* 0x040fe20000410000 */
[----:B------:R-:W-:Y:S01]  /*53a0*/  FMUL.FTZ R54, R54, R55 ;  /* 0x0000003736367220 */ /* 0x000fe20000410000 */
[----:B------:R-:W-:-:S02]  /*53b0*/  F2FP.BF16.F32.PACK_AB R63, R63, R117 ;  /* 0x000000753f3f723e */ /* 0x000fc400000010ff */
[C---:B------:R-:W-:Y:S01]  /*53c0*/  FFMA.FTZ R116, R42.reuse, R55, -R116 ;  /* 0x000000372a747223 */ /* 0x040fe20000010874 */
[----:B------:R-:W-:Y:S01]  /*53d0*/  FFMA.FTZ R54, R42, R53, R54 ;  /* 0x000000352a367223 */ /* 0x000fe20000010036 */
[----:B------:R-:W-:Y:S01]  /*53e0*/  LOP3.LUT R42, R60, 0xffff0000, RZ, 0xc0, !PT ;  /* 0xffff00003c2a7812 */ /* 0x000fe200078ec0ff */
[----:B------:R-:W-:Y:S01]  /*53f0*/  IMAD.U32 R60, R62, 0x10000, RZ ;  /* 0x000100003e3c7824 */ /* 0x000fe200078e00ff */
[----:B------:R-:W-:-:S03]  /*5400*/  LOP3.LUT R53, R56, 0xffff0000, RZ, 0xc0, !PT ;  /* 0xffff000038357812 */ /* 0x000fc600078ec0ff */
[C---:B------:R-:W-:Y:S01]  /*5410*/  FMUL.FTZ R55, R42.reuse, R43 ;  /* 0x0000002b2a377220 */ /* 0x040fe20000410000 */
[----:B------:R-:W-:-:S03]  /*5420*/  FMUL.FTZ R42, R42, R40 ;  /* 0x000000282a2a7220 */ /* 0x000fc60000410000 */
[C---:B------:R-:W-:Y:S01]  /*5430*/  FFMA.FTZ R40, R53.reuse, R40, -R55 ;  /* 0x0000002835287223 */ /* 0x040fe20000010837 */
[----:B------:R-:W-:Y:S01]  /*5440*/  FFMA.FTZ R42, R53, R43, R42 ;  /* 0x0000002b352a7223 */ /* 0x000fe2000001002a */
[C---:B------:R-:W-:Y:S01]  /*5450*/  IMAD.U32 R53, R52.reuse, 0x10000, RZ ;  /* 0x0001000034357824 */ /* 0x040fe200078e00ff */
[----:B------:R-:W-:Y:S01]  /*5460*/  LOP3.LUT R52, R52, 0xffff0000, RZ, 0xc0, !PT ;  /* 0xffff000034347812 */ /* 0x000fe200078ec0ff */
[C---:B------:R-:W-:Y:S01]  /*5470*/  IMAD.U32 R55, R41.reuse, 0x10000, RZ ;  /* 0x0001000029377824 */ /* 0x040fe200078e00ff */
[----:B------:R-:W-:Y:S01]  /*5480*/  LOP3.LUT R41, R41, 0xffff0000, RZ, 0xc0, !PT ;  /* 0xffff000029297812 */ /* 0x000fe200078ec0ff */
[----:B------:R-:W-:Y:S01]  /*5490*/  FMUL.FTZ R56, R60, R53 ;  /* 0x000000353c387220 */ /* 0x000fe20000410000 */
[----:B------:R-:W-:Y:S02]  /*54a0*/  IMAD.U32 R43, R58, 0x10000, RZ ;  /* 0x000100003a2b7824 */ /* 0x000fe400078e00ff */
[-C--:B------:R-:W-:Y:S01]  /*54b0*/  FMUL.FTZ R60, R60, R55.reuse ;  /* 0x000000373c3c7220 */ /* 0x080fe20000410000 */
[----:B------:R-:W-:Y:S01]  /*54c0*/  F2FP.BF16.F32.PACK_AB R40, R40, R116 ;  /* 0x000000742828723e */ /* 0x000fe200000010ff */
[----:B------:R-:W-:-:S02]  /*54d0*/  FFMA.FTZ R56, R43, R55, -R56 ;  /* 0x000000372b387223 */ /* 0x000fc40000010838 */
[----:B------:R-:W-:Y:S01]  /*54e0*/  FFMA.FTZ R60, R43, R53, R60 ;  /* 0x000000352b3c7223 */ /* 0x000fe2000001003c */
[----:B------:R-:W-:Y:S02]  /*54f0*/  LOP3.LUT R43, R62, 0xffff0000, RZ, 0xc0, !PT ;  /* 0xffff00003e2b7812 */ /* 0x000fe400078ec0ff */
[----:B------:R-:W-:Y:S02]  /*5500*/  LOP3.LUT R53, R58, 0xffff0000, RZ, 0xc0, !PT ;  /* 0xffff00003a357812 */ /* 0x000fe400078ec0ff */
[----:B------:R-:W-:Y:S01]  /*5510*/  F2FP.BF16.F32.PACK_AB R42, R42, R54 ;  /* 0x000000362a2a723e */ /* 0x000fe200000010ff */
[C---:B------:R-:W-:Y:S01]  /*5520*/  FMUL.FTZ R55, R43.reuse, R52 ;  /* 0x000000342b377220 */ /* 0x040fe20000410000 */
[----:B------:R-:W-:-:S03]  /*5530*/  FMUL.FTZ R43, R43, R41 ;  /* 0x000000292b2b7220 */ /* 0x000fc60000410000 */
[C---:B------:R-:W-:Y:S01]  /*5540*/  FFMA.FTZ R55, R53.reuse, R41, -R55 ;  /* 0x0000002935377223 */ /* 0x040fe20000010837 */
[----:B------:R-:W-:-:S04]  /*5550*/  FFMA.FTZ R43, R53, R52, R43 ;  /* 0x00000034352b7223 */ /* 0x000fc8000001002b */
[----:B------:R-:W-:Y:S01]  /*5560*/  F2FP.BF16.F32.PACK_AB R55, R55, R56 ;  /* 0x000000383737723e */ /* 0x000fe200000010ff */
[----:B------:R-:W-:Y:S01]  /*5570*/  IMAD.MOV.U32 R56, RZ, RZ, R40 ;  /* 0x000000ffff387224 */ /* 0x000fe200078e0028 */
[----:B------:R-:W-:Y:S01]  /*5580*/  F2FP.BF16.F32.PACK_AB R43, R43, R60 ;  /* 0x0000003c2b2b723e */ /* 0x000fe200000010ff */
[----:B------:R-:W-:Y:S02]  /*5590*/  IMAD.MOV.U32 R60, RZ, RZ, R42 ;  /* 0x000000ffff3c7224 */ /* 0x000fe400078e002a */
[----:B------:R-:W-:Y:S02]  /*55a0*/  IMAD.MOV.U32 R58, RZ, RZ, R55 ;  /* 0x000000ffff3a7224 */ /* 0x000fe400078e0037 */
[----:B------:R-:W-:-:S07]  /*55b0*/  IMAD.MOV.U32 R62, RZ, RZ, R43 ;  /* 0x000000ffff3e7224 */ /* 0x000fce00078e002b */
.L_x_355:
[----:B------:R-:W-:Y:S05]  /*55c0*/  BSYNC B2 ;  /* 0x0000000000027941 */ /* 0x000fea0003800000 */
.L_x_354:
[----:B------:R-:W-:-:S13]  /*55d0*/  ISETP.GE.AND P4, PT, R115, R111, PT ;  /* 0x0000006f7300720c */ /* 0x000fda0003f86270 */
[--C-:B------:R-:W-:Y:S02]  /*55e0*/  @!P4 SHF.R.S32.HI R43, RZ, 0x1f, R115.reuse ;  /* 0x0000001fff2bc819 */ /* 0x100fe40000011473 */
[----:B------:R-:W-:-:S04]  /*55f0*/  @!P4 IADD3 R115, P5, P6, R26, R96, R115 ;  /* 0x000000601a73c210 */ /* 0x000fc80007ebe073 */
[----:B------:R-:W-:Y:S02]  /*5600*/  @!P4 IADD3.X R43, R0, R113, R43, P5, P6 ;  /* 0x00000071002bc210 */ /* 0x000fe40002fec42b */
[----:B------:R-:W-:-:S04]  /*5610*/  IADD3 R41, P5, P6, R26, R96, R78 ;  /* 0x000000601a297210 */ /* 0x000fc80007ebe04e */
[----:B------:R-:W-:Y:S02]  /*5620*/  IADD3.X R42, R0, R113, R100, P5, P6 ;  /* 0x00000071002a7210 */ /* 0x000fe40002fec464 */
[----:B------:R-:W-:-:S04]  /*5630*/  LEA R40, P5, R41, R94, 0x1 ;  /* 0x0000005e29287211 */ /* 0x000fc800078a08ff */
[----:B------:R-:W-:Y:S02]  /*5640*/  LEA.HI.X R41, R41, R95, R42, 0x1, P5 ;  /* 0x0000005f29297211 */ /* 0x000fe400028f0c2a */
[----:B------:R-:W-:-:S03]  /*5650*/  @!P4 LEA R42, P5, R115, R94, 0x1 ;  /* 0x0000005e732ac211 */ /* 0x000fc600078a08ff */
[----:B-1----:R1:W-:Y:S01]  /*5660*/  STG.E.128 desc[UR60][R40.64], R56 ;  /* 0x0000003828007986 */ /* 0x0023e2000c101d3c */
[----:B------:R-:W-:-:S05]  /*5670*/  @!P4 LEA.HI.X R43, R115, R95, R43, 0x1, P5 ;  /* 0x0000005f732bc211 */ /* 0x000fca00028f0c2b */
[----:B--2---:R1:W-:Y:S04]  /*5680*/  @!P4 STG.E.128 desc[UR60][R42.64], R60 ;  /* 0x0000003c2a00c986 */ /* 0x0043e8000c101d3c */
.L_x_353:
[----:B------:R-:W-:Y:S05]  /*5690*/  BSYNC B1 ;  /* 0x0000000000017941 */ /* 0x000fea0003800000 */
.L_x_352:
[----:B------:R-:W-:Y:S01]  /*56a0*/  ISETP.NE.AND P4, PT, R11, RZ, PT ;  /* 0x000000ff0b00720c */ /* 0x000fe20003f85270 */
[----:B------:R-:W-:-:S12]  /*56b0*/  BSSY B1, `(.L_x_356) ;  /* 0x0000086000017945 */ /* 0x000fd80003800000 */
[----:B------:R-:W-:Y:S05]  /*56c0*/  @!P4 BRA `(.L_x_357) ;  /* 0x000000080010c947 */ /* 0x000fea0003800000 */
[----:B------:R-:W2:Y:S04]  /*56d0*/  LDL R52, [R1+0x38] ;  /* 0x0000380001347983 */ /* 0x000ea80000100800 */
[----:B-1----:R-:W3:Y:S04]  /*56e0*/  LDL R42, [R1+0x3c] ;  /* 0x00003c00012a7983 */ /* 0x002ee80000100800 */
[----:B------:R-:W4:Y:S04]  /*56f0*/  LDL R43, [R1+0x40] ;  /* 0x00004000012b7983 */ /* 0x000f280000100800 */
[----:B------:R-:W5:Y:S01]  /*5700*/  LDL R59, [R1+0x2c] ;  /* 0x00002c00013b7983 */ /* 0x000f620000100800 */
[----:B------:R-:W-:-:S04]  /*5710*/  SEL R40, R106, R114, !P1 ;  /* 0x000000726a287207 */ /* 0x000fc80004800000 */
[----:B------:R-:W-:-:S04]  /*5720*/  SHF.R.S32.HI R41, RZ, 0x1f, R40 ;  /* 0x0000001fff297819 */ /* 0x000fc80000011428 */
[----:B------:R-:W-:-:S04]  /*5730*/  LEA.HI R41, R41, R40, RZ, 0x4 ;  /* 0x0000002829297211 */ /* 0x000fc800078f20ff */
[----:B------:R-:W-:-:S04]  /*5740*/  SHF.R.S32.HI R41, RZ, 0x4, R41 ;  /* 0x00000004ff297819 */ /* 0x000fc80000011429 */
[----:B------:R-:W-:-:S04]  /*5750*/  LEA.HI.SX32 R41, R6, R41, 0x1d ;  /* 0x0000002906297211 */ /* 0x000fc800078feaff */
[----:B------:R-:W-:Y:S01]  /*5760*/  SHF.R.S32.HI R40, RZ, 0x1f, R41 ;  /* 0x0000001fff287819 */ /* 0x000fe20000011429 */
[----:B------:R-:W-:-:S03]  /*5770*/  IMAD.SHL.U32 R58, R41, 0x8, RZ ;  /* 0x00000008293a7824 */ /* 0x000fc600078e00ff */
[----:B------:R-:W-:-:S04]  /*5780*/  LEA.HI R40, R40, R41, RZ, 0x2 ;  /* 0x0000002928287211 */ /* 0x000fc800078f10ff */
[----:B------:R-:W-:Y:S02]  /*5790*/  SHF.R.S32.HI R41, RZ, 0x2, R40 ;  /* 0x00000002ff297819 */ /* 0x000fe40000011428 */
[----:B------:R-:W-:-:S04]  /*57a0*/  IADD3 R56, P4, P5, R26, R96, R8 ;  /* 0x000000601a387210 */ /* 0x000fc80007d9e008 */
[----:B------:R-:W-:Y:S01]  /*57b0*/  IADD3.X R57, R0, R113, R99, P4, P5 ;  /* 0x0000007100397210 */ /* 0x000fe200027ea463 */
        /* <DEDUP_REMOVED lines=11> */
[----:B-----5:R-:W-:-:S13]  /*5870*/  ISETP.GE.AND P4, PT, R59, R105, PT ;  /* 0x000000693b00720c */ /* 0x020fda0003f86270 */
[----:B------:R-:W-:Y:S05]  /*5880*/  @P4 BRA `(.L_x_359) ;  /* 0x0000000400744947 */ /* 0x000fea0003800000 */
[----:B------:R-:W-:Y:S01]  /*5890*/  SHF.R.U32.HI R61, RZ, 0x10, R49 ;  /* 0x00000010ff3d7819 */ /* 0x000fe20000011631 */
[----:B--2---:R-:W-:Y:S01]  /*58a0*/  IMAD.U32 R115, R53, 0x10000, RZ ;  /* 0x0001000035737824 */ /* 0x004fe200078e00ff */
[----:B------:R-:W-:Y:S01]  /*58b0*/  SHF.R.U32.HI R62, RZ, 0x10, R37 ;  /* 0x00000010ff3e7819 */ /* 0x000fe20000011625 */
[C---:B-1----:R-:W-:Y:S01]  /*58c0*/  IMAD.U32 R59, R41.reuse, 0x10000, RZ ;  /* 0x00010000293b7824 */ /* 0x042fe200078e00ff */
[C---:B------:R-:W-:Y:S02]  /*58d0*/  PRMT R61, R128.reuse, 0x5410, R61 ;  /* 0x00005410803d7816 */ /* 0x040fe4000000003d */
[----:B------:R-:W-:Y:S02]  /*58e0*/  PRMT R62, R128, 0x5432, R62 ;  /* 0x00005432803e7816 */ /* 0x000fe4000000003e */
[----:B------:R-:W-:Y:S01]  /*58f0*/  LOP3.LUT R41, R41, 0xffff0000, RZ, 0xc0, !PT ;  /* 0xffff000029297812 */ /* 0x000fe200078ec0ff */
[C---:B------:R-:W-:Y:S01]  /*5900*/  IMAD.U32 R63, R61.reuse, 0x10000, RZ ;  /* 0x000100003d3f7824 */ /* 0x040fe200078e00ff */
[----:B------:R-:W-:Y:S01]  /*5910*/  LOP3.LUT R61, R61, 0xffff0000, RZ, 0xc0, !PT ;  /* 0xffff00003d3d7812 */ /* 0x000fe200078ec0ff */
[C---:B------:R-:W-:Y:S01]  /*5920*/  IMAD.U32 R60, R62.reuse, 0x10000, RZ ;  /* 0x000100003e3c7824 */ /* 0x040fe200078e00ff */
[----:B------:R-:W-:Y:S01]  /*5930*/  LOP3.LUT R62, R62, 0xffff0000, RZ, 0xc0, !PT ;  /* 0xffff00003e3e7812 */ /* 0x000fe200078ec0ff */
[C---:B------:R-:W-:Y:S01]  /*5940*/  FMUL.FTZ R116, R115.reuse, R63 ;  /* 0x0000003f73747220 */ /* 0x040fe20000410000 */
[----:B------:R-:W-:Y:S01]  /*5950*/  SHF.R.U64 R48, R48, 0x10, R49 ;  /* 0x0000001030307819 */ /* 0x000fe20000001231 */
[-C--:B------:R-:W-:Y:S01]  /*5960*/  FMUL.FTZ R115, R115, R60.reuse ;  /* 0x0000003c73737220 */ /* 0x080fe20000410000 */
[----:B------:R-:W-:Y:S01]  /*5970*/  SHF.R.U64 R50, R50, 0x10, R51 ;  /* 0x0000001032327819 */ /* 0x000fe20000001233 */
[----:B------:R-:W-:Y:S01]  /*5980*/  FFMA.FTZ R60, R59, R60, -R116 ;  /* 0x0000003c3b3c7223 */ /* 0x000fe20000010874 */
[----:B------:R-:W-:-:S02]  /*5990*/  IMAD.U32 R116, R55, 0x10000, RZ ;  /* 0x0001000037747824 */ /* 0x000fc400078e00ff */
[----:B------:R-:W-:Y:S01]  /*59a0*/  FFMA.FTZ R59, R59, R63, R115 ;  /* 0x0000003f3b3b7223 */ /* 0x000fe20000010073 */
[----:B------:R-:W-:Y:S02]  /*59b0*/  LOP3.LUT R63, R53, 0xffff0000, RZ, 0xc0, !PT ;  /* 0xffff0000353f7812 */ /* 0x000fe400078ec0ff */
[----:B------:R-:W-:Y:S02]  /*59c0*/  LOP3.LUT R55, R55, 0xffff0000, RZ, 0xc0, !PT ;  /* 0xffff000037377812 */ /* 0x000fe400078ec0ff */
[----:B------:R-:W-:Y:S01]  /*59d0*/  PRMT R48, R126, 0x5410, R48 ;  /* 0x000054107e307816 */ /* 0x000fe20000000030 */
[CC--:B------:R-:W-:Y:S01]  /*59e0*/  FMUL.FTZ R53, R63.reuse, R61.reuse ;  /* 0x0000003d3f357220 */ /* 0x0c0fe20000410000 */
[-C--:B------:R-:W-:Y:S01]  /*59f0*/  FMUL.FTZ R63, R63, R62.reuse ;  /* 0x0000003e3f3f7220 */ /* 0x080fe20000410000 */
[----:B------:R-:W-:Y:S02]  /*5a00*/  SHF.R.U64 R38, R38, 0x10, R39 ;  /* 0x0000001026267819 */ /* 0x000fe40000001227 */
[C---:B------:R-:W-:Y:S01]  /*5a10*/  FFMA.FTZ R53, R41.reuse, R62, -R53 ;  /* 0x0000003e29357223 */ /* 0x040fe20000010835 */
[----:B------:R-:W-:Y:S01]  /*5a20*/  SHF.R.U32.HI R62, RZ, 0x10, R51 ;  /* 0x00000010ff3e7819 */ /* 0x000fe20000011633 */
[----:B------:R-:W-:Y:S01]  /*5a30*/  FFMA.FTZ R41, R41, R61, R63 ;  /* 0x0000003d29297223 */ /* 0x000fe2000001003f */
[----:B------:R-:W-:-:S02]  /*5a40*/  SHF.R.U32.HI R63, RZ, 0x10, R39 ;  /* 0x00000010ff3f7819 */ /* 0x000fc40000011627 */
[C---:B------:R-:W-:Y:S02]  /*5a50*/  PRMT R62, R127.reuse, 0x5432, R62 ;  /* 0x000054327f3e7816 */ /* 0x040fe4000000003e */
[----:B------:R-:W-:Y:S02]  /*5a60*/  PRMT R63, R127, 0x5410, R63 ;  /* 0x000054107f3f7816 */ /* 0x000fe4000000003f */
[----:B------:R-:W-:Y:S01]  /*5a70*/  SHF.R.U64 R61, R36, 0x10, R37 ;  /* 0x00000010243d7819 */ /* 0x000fe20000001225 */
[C---:B------:R-:W-:Y:S01]  /*5a80*/  IMAD.U32 R115, R62.reuse, 0x10000, RZ ;  /* 0x000100003e737824 */ /* 0x040fe200078e00ff */
[----:B------:R-:W-:Y:S01]  /*5a90*/  LOP3.LUT R62, R62, 0xffff0000, RZ, 0xc0, !PT ;  /* 0xffff00003e3e7812 */ /* 0x000fe200078ec0ff */
[----:B------:R-:W-:Y:S01]  /*5aa0*/  IMAD.U32 R36, R43, 0x10000, RZ ;  /* 0x000100002b247824 */ /* 0x000fe200078e00ff */
[C---:B------:R-:W-:Y:S01]  /*5ab0*/  LOP3.LUT R49, R63.reuse, 0xffff0000, RZ, 0xc0, !PT ;  /* 0xffff00003f317812 */ /* 0x040fe200078ec0ff */
[----:B------:R-:W-:Y:S01]  /*5ac0*/  IMAD.U32 R37, R63, 0x10000, RZ ;  /* 0x000100003f257824 */ /* 0x000fe200078e00ff */
[----:B------:R-:W-:Y:S01]  /*5ad0*/  LOP3.LUT R43, R43, 0xffff0000, RZ, 0xc0, !PT ;  /* 0xffff00002b2b7812 */ /* 0x000fe200078ec0ff */
[CC--:B------:R-:W-:Y:S01]  /*5ae0*/  FMUL.FTZ R63, R55.reuse, R62.reuse ;  /* 0x0000003e373f7220 */ /* 0x0c0fe20000410000 */
[C---:B------:R-:W-:Y:S01]  /*5af0*/  FMUL.FTZ R117, R116.reuse, R115 ;  /* 0x0000007374757220 */ /* 0x040fe20000410000 */
[----:B------:R-:W-:Y:S01]  /*5b00*/  FMUL.FTZ R55, R55, R49 ;  /* 0x0000003137377220 */ /* 0x000fe20000410000 */
[----:B------:R-:W-:Y:S01]  /*5b10*/  FMUL.FTZ R116, R116, R37 ;  /* 0x0000002574747220 */ /* 0x000fe20000410000 */
[C---:B------:R-:W-:Y:S01]  /*5b20*/  FFMA.FTZ R49, R43.reuse, R49, -R63 ;  /* 0x000000312b317223 */ /* 0x040fe2000001083f */
[----:B------:R-:W-:Y:S01]  /*5b30*/  FFMA.FTZ R37, R36, R37, -R117 ;  /* 0x0000002524257223 */ /* 0x000fe20000010875 */
[----:B------:R-:W-:Y:S01]  /*5b40*/  FFMA.FTZ R43, R43, R62, R55 ;  /* 0x0000003e2b2b7223 */ /* 0x000fe20000010037 */
[----:B------:R-:W-:Y:S01]  /*5b50*/  PRMT R55, R126, 0x5432, R61 ;  /* 0x000054327e377816 */ /* 0x000fe2000000003d */
[----:B------:R-:W-:Y:S01]  /*5b60*/  FFMA.FTZ R36, R36, R115, R116 ;  /* 0x0000007324247223 */ /* 0x000fe20000010074 */
[C---:B------:R-:W-:Y:S01]  /*5b70*/  IMAD.U32 R116, R52.reuse, 0x10000, RZ ;  /* 0x0001000034747824 */ /* 0x040fe200078e00ff */
[----:B------:R-:W-:Y:S01]  /*5b80*/  LOP3.LUT R52, R52, 0xffff0000, RZ, 0xc0, !PT ;  /* 0xffff000034347812 */ /* 0x000fe200078ec0ff */
[C---:B------:R-:W-:Y:S01]  /*5b90*/  IMAD.U32 R62, R48.reuse, 0x10000, RZ ;  /* 0x00010000303e7824 */ /* 0x040fe200078e00ff */
[----:B------:R-:W-:Y:S01]  /*5ba0*/  LOP3.LUT R48, R48, 0xffff0000, RZ, 0xc0, !PT ;  /* 0xffff000030307812 */ /* 0x000fe200078ec0ff */
[C---:B------:R-:W-:Y:S01]  /*5bb0*/  IMAD.U32 R63, R55.reuse, 0x10000, RZ ;  /* 0x00010000373f7824 */ /* 0x040fe200078e00ff */
[----:B------:R-:W-:Y:S01]  /*5bc0*/  LOP3.LUT R55, R55, 0xffff0000, RZ, 0xc0, !PT ;  /* 0xffff000037377812 */ /* 0x000fe200078ec0ff */
[----:B------:R-:W-:-:S02]  /*5bd0*/  IMAD.U32 R61, R40, 0x10000, RZ ;  /* 0x00010000283d7824 */ /* 0x000fc400078e00ff */
[----:B------:R-:W-:Y:S01]  /*5be0*/  FMUL.FTZ R115, R116, R62 ;  /* 0x0000003e74737220 */ /* 0x000fe20000410000 */
[----:B------:R-:W-:Y:S01]  /*5bf0*/  LOP3.LUT R40, R40, 0xffff0000, RZ, 0xc0, !PT ;  /* 0xffff000028287812 */ /* 0x000fe200078ec0ff */
[----:B------:R-:W-:Y:S01]  /*5c00*/  FMUL.FTZ R39, R52, R48 ;  /* 0x0000003034277220 */ /* 0x000fe20000410000 */
[----:B------:R-:W-:Y:S01]  /*5c10*/  FMUL.FTZ R116, R116, R63 ;  /* 0x0000003f74747220 */ /* 0x000fe20000410000 */
[----:B------:R-:W-:Y:S01]  /*5c20*/  FMUL.FTZ R52, R52, R55 ;  /* 0x0000003734347220 */ /* 0x000fe20000410000 */
[----:B------:R-:W-:Y:S01]  /*5c30*/  PRMT R50, R125, 0x5410, R50 ;  /* 0x000054107d327816 */ /* 0x000fe20000000032 */
[C---:B------:R-:W-:Y:S01]  /*5c40*/  FFMA.FTZ R115, R61.reuse, R63, -R115 ;  /* 0x0000003f3d737223 */ /* 0x040fe20000010873 */
[----:B------:R-:W-:Y:S01]  /*5c50*/  FFMA.FTZ R116, R61, R62, R116 ;  /* 0x0000003e3d747223 */ /* 0x000fe20000010074 */
[----:B------:R-:W-:Y:S01]  /*5c60*/  FFMA.FTZ R52, R40, R48, R52 ;  /* 0x0000003028347223 */ /* 0x000fe20000010034 */
[----:B------:R-:W-:Y:S01]  /*5c70*/  PRMT R38, R125, 0x5432, R38 ;  /* 0x000054327d267816 */ /* 0x000fe20000000026 */
[----:B------:R-:W-:-:S02]  /*5c80*/  IMAD.U32 R61, R54, 0x10000, RZ ;  /* 0x00010000363d7824 */ /* 0x000fc400078e00ff */
[----:B------:R-:W-:Y:S01]  /*5c90*/  FFMA.FTZ R39, R40, R55, -R39 ;  /* 0x0000003728277223 */ /* 0x000fe20000010827 */
[----:B------:R-:W-:Y:S01]  /*5ca0*/  IMAD.U32 R48, R50, 0x10000, RZ ;  /* 0x0001000032307824 */ /* 0x000fe200078e00ff */
[----:B------:R-:W-:Y:S01]  /*5cb0*/  LOP3.LUT R54, R54, 0xffff0000, RZ, 0xc0, !PT ;  /* 0xffff000036367812 */ /* 0x000fe200078ec0ff */
[C---:B------:R-:W-:Y:S01]  /*5cc0*/  IMAD.U32 R51, R38.reuse, 0x10000, RZ ;  /* 0x0001000026337824 */ /* 0x040fe200078e00ff */
[----:B------:R-:W-:Y:S01]  /*5cd0*/  LOP3.LUT R63, R38, 0xffff0000, RZ, 0xc0, !PT ;  /* 0xffff0000263f7812 */ /* 0x000fe200078ec0ff */
[C---:B------:R-:W-:Y:S02]  /*5ce0*/  IMAD.U32 R40, R42.reuse, 0x10000, RZ ;  /* 0x000100002a287824 */ /* 0x040fe400078e00ff */
[CC--:B------:R-:W-:Y:S01]  /*5cf0*/  FMUL.FTZ R55, R61.reuse, R48.reuse ;  /* 0x000000303d377220 */ /* 0x0c0fe20000410000 */
[-C--:B------:R-:W-:Y:S01]  /*5d00*/  FMUL.FTZ R61, R61, R51.reuse ;  /* 0x000000333d3d7220 */ /* 0x080fe20000410000 */
[----:B------:R-:W-:Y:S02]  /*5d10*/  LOP3.LUT R42, R42, 0xffff0000, RZ, 0xc0, !PT ;  /* 0xffff00002a2a7812 */ /* 0x000fe400078ec0ff */
[----:B------:R-:W-:Y:S01]  /*5d20*/  FFMA.FTZ R55, R40, R51, -R55 ;  /* 0x0000003328377223 */ /* 0x000fe20000010837 */
[----:B------:R-:W-:Y:S01]  /*5d30*/  LOP3.LUT R51, R50, 0xffff0000, RZ, 0xc0, !PT ;  /* 0xffff000032337812 */ /* 0x000fe200078ec0ff */
[----:B------:R-:W-:Y:S01]  /*5d40*/  FFMA.FTZ R61, R40, R48, R61 ;  /* 0x00000030283d7223 */ /* 0x000fe2000001003d */
[----:B------:R-:W-:-:S02]  /*5d50*/  F2FP.BF16.F32.PACK_AB R53, R53, R60 ;  /* 0x0000003c3535723e */ /* 0x000fc400000010ff */
[----:B------:R-:W-:Y:S01]  /*5d60*/  F2FP.BF16.F32.PACK_AB R37, R49, R37 ;  /* 0x000000253125723e */ /* 0x000fe200000010ff */
[C---:B------:R-:W-:Y:S01]  /*5d70*/  FMUL.FTZ R117, R54.reuse, R51 ;  /* 0x0000003336757220 */ /* 0x040fe20000410000 */
[----:B------:R-:W-:Y:S01]  /*5d80*/  FMUL.FTZ R54, R54, R63 ;  /* 0x0000003f36367220 */ /* 0x000fe20000410000 */
[----:B------:R-:W-:Y:S01]  /*5d90*/  F2FP.BF16.F32.PACK_AB R59, R41, R59 ;  /* 0x0000003b293b723e */ /* 0x000fe200000010ff */
[----:B------:R-:W-:Y:S02]  /*5da0*/  IMAD.MOV.U32 R41, RZ, RZ, R53 ;  /* 0x000000ffff297224 */ /* 0x000fe400078e0035 */
[C---:B------:R-:W-:Y:S01]  /*5db0*/  FFMA.FTZ R38, R42.reuse, R63, -R117 ;  /* 0x0000003f2a267223 */ /* 0x040fe20000010875 */
[----:B------:R-:W-:Y:S01]  /*5dc0*/  FFMA.FTZ R42, R42, R51, R54 ;  /* 0x000000332a2a7223 */ /* 0x000fe20000010036 */
[----:B------:R-:W-:Y:S01]  /*5dd0*/  F2FP.BF16.F32.PACK_AB R36, R43, R36 ;  /* 0x000000242b24723e */ /* 0x000fe200000010ff */
[----:B------:R-:W-:Y:S01]  /*5de0*/  IMAD.MOV.U32 R53, RZ, RZ, R59 ;  /* 0x000000ffff357224 */ /* 0x000fe200078e003b */
[----:B------:R-:W-:Y:S01]  /*5df0*/  F2FP.BF16.F32.PACK_AB R40, R39, R115 ;  /* 0x000000732728723e */ /* 0x000fe200000010ff */
[----:B------:R-:W-:Y:S01]  /*5e00*/  IMAD.MOV.U32 R43, RZ, RZ, R37 ;  /* 0x000000ffff2b7224 */ /* 0x000fe200078e0025 */
[----:B------:R-:W-:Y:S01]  /*5e10*/  F2FP.BF16.F32.PACK_AB R38, R38, R55 ;  /* 0x000000372626723e */ /* 0x000fe200000010ff */
[----:B------:R-:W-:Y:S01]  /*5e20*/  IMAD.MOV.U32 R55, RZ, RZ, R36 ;  /* 0x000000ffff377224 */ /* 0x000fe200078e0024 */
[----:B------:R-:W-:-:S02]  /*5e30*/  F2FP.BF16.F32.PACK_AB R54, R42, R61 ;  /* 0x0000003d2a36723e */ /* 0x000fc400000010ff */
[----:B------:R-:W-:Y:S01]  /*5e40*/  F2FP.BF16.F32.PACK_AB R52, R52, R116 ;  /* 0x000000743434723e */ /* 0x000fe200000010ff */
[----:B------:R-:W-:-:S07]  /*5e50*/  IMAD.MOV.U32 R42, RZ, RZ, R38 ;  /* 0x000000ffff2a7224 */ /* 0x000fce00078e0026 */
.L_x_359:
[----:B------:R-:W-:Y:S05]  /*5e60*/  BSYNC B2 ;  /* 0x0000000000027941 */ /* 0x000fea0003800000 */
.L_x_358:
[----:B------:R-:W-:-:S13]  /*5e70*/  ISETP.GE.AND P4, PT, R58, R111, PT ;  /* 0x0000006f3a00720c */ /* 0x000fda0003f86270 */
[--C-:B------:R-:W-:Y:S02]  /*5e80*/  @!P4 SHF.R.S32.HI R36, RZ, 0x1f, R58.reuse ;  /* 0x0000001fff24c819 */ /* 0x100fe4000001143a */
[----:B------:R-:W-:-:S04]  /*5e90*/  @!P4 IADD3 R58, P5, P6, R26, R96, R58 ;  /* 0x000000601a3ac210 */ /* 0x000fc80007ebe03a */
[----:B------:R-:W-:Y:S02]  /*5ea0*/  @!P4 IADD3.X R39, R0, R113, R36, P5, P6 ;  /* 0x000000710027c210 */ /* 0x000fe40002fec424 */
[----:B------:R-:W-:-:S04]  /*5eb0*/  LEA R36, P5, R56, R94, 0x1 ;  /* 0x0000005e38247211 */ /* 0x000fc800078a08ff */
[----:B------:R-:W-:Y:S02]  /*5ec0*/  LEA.HI.X R37, R56, R95, R57, 0x1, P5 ;  /* 0x0000005f38257211 */ /* 0x000fe400028f0c39 */
[----:B------:R-:W-:-:S03]  /*5ed0*/  @!P4 LEA R38, P5, R58, R94, 0x1 ;  /* 0x0000005e3a26c211 */ /* 0x000fc600078a08ff */
[----:B-1----:R3:W-:Y:S01]  /*5ee0*/  STG.E.128 desc[UR60][R36.64], R40 ;  /* 0x0000002824007986 */ /* 0x0027e2000c101d3c */
[----:B------:R-:W-:-:S05]  /*5ef0*/  @!P4 LEA.HI.X R39, R58, R95, R39, 0x1, P5 ;  /* 0x0000005f3a27c211 */ /* 0x000fca00028f0c27 */
[----:B--2---:R3:W-:Y:S04]  /*5f00*/  @!P4 STG.E.128 desc[UR60][R38.64], R52 ;  /* 0x000000342600c986 */ /* 0x0047e8000c101d3c */
.L_x_357:
[----:B------:R-:W-:Y:S05]  /*5f10*/  BSYNC B1 ;  /* 0x0000000000017941 */ /* 0x000fea0003800000 */
.L_x_356:
[----:B------:R-:W-:-:S13]  /*5f20*/  ISETP.NE.AND P4, PT, R12, RZ, PT ;  /* 0x000000ff0c00720c */ /* 0x000fda0003f85270 */
[----:B------:R-:W-:Y:S05]  /*5f30*/  @!P4 BRA `(.L_x_324) ;  /* 0x0000000800b8c947 */ /* 0x000fea0003800000 */
[----:B---3--:R-:W2:Y:S04]  /*5f40*/  LDL R36, [R1+0x4c] ;  /* 0x00004c0001247983 */ /* 0x008ea80000100800 */
[----:B------:R-:W1:Y:S04]  /*5f50*/  LDL R39, [R1+0x38] ;  /* 0x0000380001277983 */ /* 0x000e680000100800 */
[----:B------:R-:W3:Y:S04]  /*5f60*/  LDL R38, [R1+0x40] ;  /* 0x0000400001267983 */ /* 0x000ee80000100800 */
[----:B------:R-:W4:Y:S04]  /*5f70*/  LDL R37, [R1+0x3c] ;  /* 0x00003c0001257983 */ /* 0x000f280000100800 */
[----:B------:R-:W5:Y:S01]  /*5f80*/  LDL R50, [R1+0x34] ;  /* 0x0000340001327983 */ /* 0x000f620000100800 */
[----:B------:R-:W-:Y:S01]  /*5f90*/  BSSY B1, `(.L_x_360) ;  /* 0x000007c000017945 */ /* 0x000fe20003800000 */
[----:B--2---:R-:W-:-:S02]  /*5fa0*/  LOP3.LUT P6, RZ, R36, 0x1, RZ, 0xc0, !PT ;  /* 0x0000000124ff7812 */ /* 0x004fc400078cc0ff */
[----:B------:R-:W-:Y:S01]  /*5fb0*/  IADD3 R36, P4, P5, R26, R96, R9 ;  /* 0x000000601a247210 */ /* 0x000fe20007d9e009 */
[----:B-1----:R-:W-:Y:S02]  /*5fc0*/  IMAD.MOV.U32 R40, RZ, RZ, R39 ;  /* 0x000000ffff287224 */ /* 0x002fe400078e0027 */
[----:B---3--:R-:W-:Y:S01]  /*5fd0*/  IMAD.MOV.U32 R39, RZ, RZ, R38 ;  /* 0x000000ffff277224 */ /* 0x008fe200078e0026 */
[----:B------:R-:W-:Y:S01]  /*5fe0*/  SEL R114, R106, R114, !P6 ;  /* 0x000000726a727207 */ /* 0x000fe20007000000 */
[----:B----4-:R-:W-:Y:S01]  /*5ff0*/  IMAD.MOV.U32 R38, RZ, RZ, R37 ;  /* 0x000000ffff267224 */ /* 0x010fe200078e0025 */
[----:B------:R-:W-:Y:S02]  /*6000*/  IADD3.X R37, R0, R113, R98, P4, P5 ;  /* 0x0000007100257210 */ /* 0x000fe400027ea462 */
[----:B------:R-:W-:-:S04]  /*6010*/  LEA R48, P4, R36, R94, 0x1 ;  /* 0x0000005e24307211 */ /* 0x000fc800078808ff */
[----:B------:R-:W-:Y:S02]  /*6020*/  LEA.HI.X R49, R36, R95, R37, 0x1, P4 ;  /* 0x0000005f24317211 */ /* 0x000fe400020f0c25 */
[----:B------:R-:W-:-:S04]  /*6030*/  SHF.R.S32.HI R37, RZ, 0x1f, R114 ;  /* 0x0000001fff257819 */ /* 0x000fc80000011472 */
[----:B------:R-:W-:-:S04]  /*6040*/  LEA.HI R37, R37, R114, RZ, 0x4 ;  /* 0x0000007225257211 */ /* 0x000fc800078f20ff */
[----:B------:R-:W-:-:S04]  /*6050*/  SHF.R.S32.HI R36, RZ, 0x4, R37 ;  /* 0x00000004ff247819 */ /* 0x000fc80000011425 */
[----:B------:R-:W-:-:S04]  /*6060*/  LEA.HI.SX32 R36, R7, R36, 0x1d ;  /* 0x0000002407247211 */ /* 0x000fc800078feaff */
[----:B------:R-:W-:Y:S01]  /*6070*/  SHF.R.S32.HI R37, RZ, 0x1f, R36 ;  /* 0x0000001fff257819 */ /* 0x000fe20000011424 */
[----:B------:R-:W-:-:S03]  /*6080*/  IMAD.SHL.U32 R51, R36, 0x8, RZ ;  /* 0x0000000824337824 */ /* 0x000fc600078e00ff */
[----:B------:R-:W-:Y:S02]  /*6090*/  LEA.HI R37, R37, R36, RZ, 0x2 ;  /* 0x0000002425257211 */ /* 0x000fe400078f10ff */
[----:B------:R-:W-:Y:S02]  /*60a0*/  LOP3.LUT R36, R40, 0x18, R51, 0xf8, !PT ;  /* 0x0000001828247812 */ /* 0x000fe400078ef833 */
[----:B------:R-:W-:Y:S02]  /*60b0*/  SHF.R.S32.HI R37, RZ, 0x2, R37 ;  /* 0x00000002ff257819 */ /* 0x000fe40000011425 */
[----:B------:R-:W-:-:S03]  /*60c0*/  LOP3.LUT R36, R36, R38, RZ, 0x3c, !PT ;  /* 0x0000002624247212 */ /* 0x000fc600078e3cff */
[----:B------:R-:W-:-:S04]  /*60d0*/  IMAD R37, R37, 0x1200, R39 ;  /* 0x0000120025257824 */ /* 0x000fc800078e0227 */
        /* <DEDUP_REMOVED lines=9> */
[----:B------:R-:W-:Y:S01]  /*6170*/  SHF.R.U64 R53, R32, 0x10, R33 ;  /* 0x0000001020357819 */ /* 0x000fe20000001221 */
[----:B--2---:R-:W-:Y:S01]  /*6180*/  IMAD.U32 R52, R41, 0x10000, RZ ;  /* 0x0001000029347824 */ /* 0x004fe200078e00ff */
[--C-:B------:R-:W-:Y:S01]  /*6190*/  SHF.R.U64 R32, R34, 0x10, R35.reuse ;  /* 0x0000001022207819 */ /* 0x100fe20000001223 */
[----:B------:R-:W-:Y:S01]  /*61a0*/  IMAD.U32 R58, R43, 0x10000, RZ ;  /* 0x000100002b3a7824 */ /* 0x000fe200078e00ff */
[----:B------:R-:W-:Y:S01]  /*61b0*/  SHF.R.U32.HI R34, RZ, 0x10, R35 ;  /* 0x00000010ff227819 */ /* 0x000fe20000011623 */
[----:B-1----:R-:W-:Y:S01]  /*61c0*/  IMAD.U32 R56, R39, 0x10000, RZ ;  /* 0x0001000027387824 */ /* 0x002fe200078e00ff */
[--C-:B------:R-:W-:Y:S01]  /*61d0*/  SHF.R.U64 R35, R44, 0x10, R45.reuse ;  /* 0x000000102c237819 */ /* 0x100fe2000000122d */
[----:B------:R-:W-:Y:S01]  /*61e0*/  IMAD.U32 R55, R38, 0x10000, RZ ;  /* 0x0001000026377824 */ /* 0x000fe200078e00ff */
[----:B------:R-:W-:Y:S02]  /*61f0*/  SHF.R.U32.HI R45, RZ, 0x10, R45 ;  /* 0x00000010ff2d7819 */ /* 0x000fe4000001162d */
[----:B------:R-:W-:-:S02]  /*6200*/  SHF.R.U32.HI R33, RZ, 0x10, R33 ;  /* 0x00000010ff217819 */ /* 0x000fc40000011621 */
[----:B------:R-:W-:Y:S02]  /*6210*/  PRMT R53, R122, 0x5410, R53 ;  /* 0x000054107a357816 */ /* 0x000fe40000000035 */
[----:B------:R-:W-:Y:S02]  /*6220*/  PRMT R59, R124, 0x5432, R45 ;  /* 0x000054327c3b7816 */ /* 0x000fe4000000002d */
[----:B------:R-:W-:Y:S02]  /*6230*/  PRMT R122, R122, 0x5432, R33 ;  /* 0x000054327a7a7816 */ /* 0x000fe40000000021 */
[--C-:B------:R-:W-:Y:S01]  /*6240*/  SHF.R.U64 R44, R46, 0x10, R47.reuse ;  /* 0x000000102e2c7819 */ /* 0x100fe2000000122f */
[----:B------:R-:W-:Y:S01]  /*6250*/  IMAD.U32 R45, R59, 0x10000, RZ ;  /* 0x000100003b2d7824 */ /* 0x000fe200078e00ff */
[----:B------:R-:W-:Y:S01]  /*6260*/  SHF.R.U32.HI R46, RZ, 0x10, R47 ;  /* 0x00000010ff2e7819 */ /* 0x000fe2000001162f */
[----:B------:R-:W-:Y:S01]  /*6270*/  IMAD.U32 R33, R122, 0x10000, RZ ;  /* 0x000100007a217824 */ /* 0x000fe200078e00ff */
[----:B------:R-:W-:Y:S01]  /*6280*/  PRMT R124, R124, 0x5410, R35 ;  /* 0x000054107c7c7816 */ /* 0x000fe20000000023 */
[----:B------:R-:W-:Y:S01]  /*6290*/  IMAD.U32 R47, R37, 0x10000, RZ ;  /* 0x00010000252f7824 */ /* 0x000fe200078e00ff */
[----:B------:R-:W-:Y:S01]  /*62a0*/  LOP3.LUT R54, R41, 0xffff0000, RZ, 0xc0, !PT ;  /* 0xffff000029367812 */ /* 0x000fe200078ec0ff */
[C---:B------:R-:W-:Y:S01]  /*62b0*/  FMUL.FTZ R60, R52.reuse, R45 ;  /* 0x0000002d343c7220 */ /* 0x040fe20000410000 */
[----:B------:R-:W-:Y:S01]  /*62c0*/  PRMT R44, R123, 0x5410, R44 ;  /* 0x000054107b2c7816 */ /* 0x000fe2000000002c */
[-C--:B------:R-:W-:Y:S01]  /*62d0*/  FMUL.FTZ R52, R52, R33.reuse ;  /* 0x0000002134347220 */ /* 0x080fe20000410000 */
[----:B------:R-:W-:Y:S01]  /*62e0*/  LOP3.LUT R35, R59, 0xffff0000, RZ, 0xc0, !PT ;  /* 0xffff00003b237812 */ /* 0x000fe200078ec0ff */
[----:B------:R-:W-:Y:S01]  /*62f0*/  FFMA.FTZ R33, R47, R33, -R60 ;  /* 0x000000212f217223 */ /* 0x000fe2000001083c */
[----:B------:R-:W-:Y:S01]  /*6300*/  PRMT R123, R123, 0x5432, R46 ;  /* 0x000054327b7b7816 */ /* 0x000fe2000000002e */
[----:B------:R-:W-:Y:S01]  /*6310*/  FFMA.FTZ R47, R47, R45, R52 ;  /* 0x0000002d2f2f7223 */ /* 0x000fe20000010034 */
[----:B------:R-:W-:Y:S01]  /*6320*/  PRMT R34, R121, 0x5432, R34 ;  /* 0x0000543279227816 */ /* 0x000fe20000000022 */
[----:B------:R-:W-:Y:S01]  /*6330*/  FMUL.FTZ R63, R54, R35 ;  /* 0x00000023363f7220 */ /* 0x000fe20000410000 */
[----:B------:R-:W-:Y:S01]  /*6340*/  LOP3.LUT R50, R37, 0xffff0000, RZ, 0xc0, !PT ;  /* 0xffff000025327812 */ /* 0x000fe200078ec0ff */
[----:B------:R-:W-:Y:S01]  /*6350*/  IMAD.U32 R61, R123, 0x10000, RZ ;  /* 0x000100007b3d7824 */ /* 0x000fe200078e00ff */
[----:B------:R-:W-:Y:S01]  /*6360*/  LOP3.LUT R59, R122, 0xffff0000, RZ, 0xc0, !PT ;  /* 0xffff00007a3b7812 */ /* 0x000fe200078ec0ff */
[----:B------:R-:W-:Y:S01]  /*6370*/  IMAD.U32 R45, R34, 0x10000, RZ ;  /* 0x00010000222d7824 */ /* 0x000fe200078e00ff */
[----:B------:R-:W-:Y:S01]  /*6380*/  LOP3.LUT R43, R43, 0xffff0000, RZ, 0xc0, !PT ;  /* 0xffff00002b2b7812 */ /* 0x000fe200078ec0ff */
[----:B------:R-:W-:Y:S01]  /*6390*/  IMAD.U32 R41, R40, 0x10000, RZ ;  /* 0x0001000028297824 */ /* 0x000fe200078e00ff */
[----:B------:R-:W-:Y:S01]  /*63a0*/  LOP3.LUT R52, R123, 0xffff0000, RZ, 0xc0, !PT ;  /* 0xffff00007b347812 */ /* 0x000fe200078ec0ff */
[-C--:B------:R-:W-:Y:S01]  /*63b0*/  FMUL.FTZ R105, R54, R59.reuse ;  /* 0x0000003b36697220 */ /* 0x080fe20000410000 */
[----:B------:R-:W-:Y:S01]  /*63c0*/  FFMA.FTZ R46, R50, R59, -R63 ;  /* 0x0000003b322e7223 */ /* 0x000fe2000001083f */
[C---:B------:R-:W-:Y:S01]  /*63d0*/  FMUL.FTZ R59, R58.reuse, R61 ;  /* 0x0000003d3a3b7220 */ /* 0x040fe20000410000 */
[----:B------:R-:W-:Y:S01]  /*63e0*/  FMUL.FTZ R58, R58, R45 ;  /* 0x0000002d3a3a7220 */ /* 0x000fe20000410000 */
[----:B------:R-:W-:Y:S01]  /*63f0*/  FFMA.FTZ R50, R50, R35, R105 ;  /* 0x0000002332327223 */ /* 0x000fe20000010069 */
[----:B------:R-:W-:Y:S01]  /*6400*/  LOP3.LUT R34, R34, 0xffff0000, RZ, 0xc0, !PT ;  /* 0xffff000022227812 */ /* 0x000fe200078ec0ff */
[C---:B------:R-:W-:Y:S01]  /*6410*/  FFMA.FTZ R35, R56.reuse, R45, -R59 ;  /* 0x0000002d38237223 */ /* 0x040fe2000001083b */
[----:B------:R-:W-:Y:S01]  /*6420*/  LOP3.LUT R39, R39, 0xffff0000, RZ, 0xc0, !PT ;  /* 0xffff000027277812 */ /* 0x000fe200078ec0ff */
[----:B------:R-:W-:Y:S01]  /*6430*/  FFMA.FTZ R56, R56, R61, R58 ;  /* 0x0000003d38387223 */ /* 0x000fe2000001003a */
[----:B------:R-:W-:Y:S01]  /*6440*/  FMUL.FTZ R60, R43, R52 ;  /* 0x000000342b3c7220 */ /* 0x000fe20000410000 */
[----:B------:R-:W-:-:S02]  /*6450*/  IMAD.U32 R58, R124, 0x10000, RZ ;  /* 0x000100007c3a7824 */ /* 0x000fc400078e00ff */
[-C--:B------:R-:W-:Y:S01]  /*6460*/  FMUL.FTZ R62, R43, R34.reuse ;  /* 0x000000222b3e7220 */ /* 0x080fe20000410000 */
[----:B------:R-:W-:Y:S02]  /*6470*/  IMAD.U32 R54, R53, 0x10000, RZ ;  /* 0x0001000035367824 */ /* 0x000fe400078e00ff */
[----:B------:R-:W-:Y:S01]  /*6480*/  FFMA.FTZ R34, R39, R34, -R60 ;  /* 0x0000002227227223 */ /* 0x000fe2000001083c */
[----:B------:R-:W-:Y:S02]  /*6490*/  IMAD.U32 R37, R36, 0x10000, RZ ;  /* 0x0001000024257824 */ /* 0x000fe400078e00ff */
[C---:B------:R-:W-:Y:S01]  /*64a0*/  FMUL.FTZ R60, R41.reuse, R58 ;  /* 0x0000003a293c7220 */ /* 0x040fe20000410000 */
[----:B------:R-:W-:Y:S01]  /*64b0*/  FMUL.FTZ R45, R41, R54 ;  /* 0x00000036292d7220 */ /* 0x000fe20000410000 */
[----:B------:R-:W-:Y:S01]  /*64c0*/  LOP3.LUT R40, R40, 0xffff0000, RZ, 0xc0, !PT ;  /* 0xffff000028287812 */ /* 0x000fe200078ec0ff */
[----:B------:R-:W-:Y:S01]  /*64d0*/  FFMA.FTZ R39, R39, R52, R62 ;  /* 0x0000003427277223 */ /* 0x000fe2000001003e */
[----:B------:R-:W-:Y:S01]  /*64e0*/  LOP3.LUT R43, R124, 0xffff0000, RZ, 0xc0, !PT ;  /* 0xffff00007c2b7812 */ /* 0x000fe200078ec0ff */
[----:B------:R-:W-:Y:S01]  /*64f0*/  FFMA.FTZ R41, R37, R54, -R60 ;  /* 0x0000003625297223 */ /* 0x000fe2000001083c */
[----:B------:R-:W-:Y:S01]  /*6500*/  LOP3.LUT R53, R53, 0xffff0000, RZ, 0xc0, !PT ;  /* 0xffff000035357812 */ /* 0x000fe200078ec0ff */
[----:B------:R-:W-:Y:S01]  /*6510*/  FFMA.FTZ R37, R37, R58, R45 ;  /* 0x0000003a25257223 */ /* 0x000fe2000001002d */
[----:B------:R-:W-:Y:S01]  /*6520*/  LOP3.LUT R57, R38, 0xffff0000, RZ, 0xc0, !PT ;  /* 0xffff000026397812 */ /* 0x000fe200078ec0ff */
[----:B------:R-:W-:Y:S01]  /*6530*/  IMAD.U32 R38, R42, 0x10000, RZ ;  /* 0x000100002a267824 */ /* 0x000fe200078e00ff */
[----:B------:R-:W-:Y:S01]  /*6540*/  PRMT R32, R121, 0x5410, R32 ;  /* 0x0000541079207816 */ /* 0x000fe20000000020 */
[----:B------:R-:W-:Y:S01]  /*6550*/  IMAD.U32 R45, R44, 0x10000, RZ ;  /* 0x000100002c2d7824 */ /* 0x000fe200078e00ff */
[----:B------:R-:W-:Y:S01]  /*6560*/  LOP3.LUT R42, R42, 0xffff0000, RZ, 0xc0, !PT ;  /* 0xffff00002a2a7812 */ /* 0x000fe200078ec0ff */
[----:B------:R-:W-:Y:S01]  /*6570*/  FMUL.FTZ R59, R40, R43 ;  /* 0x0000002b283b7220 */ /* 0x000fe20000410000 */
[----:B------:R-:W-:Y:S01]  /*6580*/  LOP3.LUT R44, R44, 0xffff0000, RZ, 0xc0, !PT ;  /* 0xffff00002c2c7812 */ /* 0x000fe200078ec0ff */
[----:B------:R-:W-:Y:S01]  /*6590*/  FMUL.FTZ R61, R40, R53 ;  /* 0x00000035283d7220 */ /* 0x000fe20000410000 */
[----:B------:R-:W-:Y:S01]  /*65a0*/  LOP3.LUT R36, R36, 0xffff0000, RZ, 0xc0, !PT ;  /* 0xffff000024247812 */ /* 0x000fe200078ec0ff */
[C---:B------:R-:W-:Y:S01]  /*65b0*/  IMAD.U32 R40, R32.reuse, 0x10000, RZ ;  /* 0x0001000020287824 */ /* 0x040fe200078e00ff */
[----:B------:R-:W-:Y:S01]  /*65c0*/  LOP3.LUT R32, R32, 0xffff0000, RZ, 0xc0, !PT ;  /* 0xffff000020207812 */ /* 0x000fe200078ec0ff */
[----:B------:R-:W-:Y:S01]  /*65d0*/  FMUL.FTZ R54, R38, R45 ;  /* 0x0000002d26367220 */ /* 0x000fe20000410000 */
[----:B------:R-:W-:Y:S01]  /*65e0*/  FMUL.FTZ R58, R42, R44 ;  /* 0x0000002c2a3a7220 */ /* 0x000fe20000410000 */
[C---:B------:R-:W-:Y:S01]  /*65f0*/  FFMA.FTZ R52, R36.reuse, R53, -R59 ;  /* 0x0000003524347223 */ /* 0x040fe2000001083b */
[----:B------:R-:W-:Y:S01]  /*6600*/  FFMA.FTZ R36, R36, R43, R61 ;  /* 0x0000002b24247223 */ /* 0x000fe2000001003d */
[----:B------:R-:W-:Y:S01]  /*6610*/  FMUL.FTZ R38, R38, R40 ;  /* 0x0000002826267220 */ /* 0x000fe20000410000 */
[----:B------:R-:W-:Y:S01]  /*6620*/  FMUL.FTZ R53, R42, R32 ;  /* 0x000000202a357220 */ /* 0x000fe20000410000 */
[----:B------:R-:W-:Y:S01]  /*6630*/  FFMA.FTZ R54, R55, R40, -R54 ;  /* 0x0000002837367223 */ /* 0x000fe20000010836 */
[----:B------:R-:W-:Y:S01]  /*6640*/  FFMA.FTZ R43, R57, R32, -R58 ;  /* 0x00000020392b7223 */ /* 0x000fe2000001083a */
[----:B------:R-:W-:Y:S01]  /*6650*/  FFMA.FTZ R38, R55, R45, R38 ;  /* 0x0000002d37267223 */ /* 0x000fe20000010026 */
[----:B------:R-:W-:Y:S01]  /*6660*/  FFMA.FTZ R53, R57, R44, R53 ;  /* 0x0000002c39357223 */ /* 0x000fe20000010035 */
[----:B------:R-:W-:-:S02]  /*6670*/  F2FP.BF16.F32.PACK_AB R33, R46, R33 ;  /* 0x000000212e21723e */ /* 0x000fc400000010ff */
[----:B------:R-:W-:Y:S02]  /*6680*/  F2FP.BF16.F32.PACK_AB R43, R43, R54 ;  /* 0x000000362b2b723e */ /* 0x000fe400000010ff */
[----:B------:R-:W-:Y:S02]  /*6690*/  F2FP.BF16.F32.PACK_AB R34, R34, R35 ;  /* 0x000000232222723e */ /* 0x000fe400000010ff */
[----:B------:R-:W-:Y:S02]  /*66a0*/  F2FP.BF16.F32.PACK_AB R47, R50, R47 ;  /* 0x0000002f322f723e */ /* 0x000fe400000010ff */
[----:B------:R-:W-:Y:S01]  /*66b0*/  F2FP.BF16.F32.PACK_AB R56, R39, R56 ;  /* 0x000000382738723e */ /* 0x000fe200000010ff */
[----:B------:R-:W-:Y:S01]  /*66c0*/  IMAD.MOV.U32 R39, RZ, RZ, R34 ;  /* 0x000000ffff277224 */ /* 0x000fe200078e0022 */
[----:B------:R-:W-:Y:S01]  /*66d0*/  F2FP.BF16.F32.PACK_AB R32, R52, R41 ;  /* 0x000000293420723e */ /* 0x000fe200000010ff */
[----:B------:R-:W-:Y:S01]  /*66e0*/  IMAD.MOV.U32 R41, RZ, RZ, R47 ;  /* 0x000000ffff297224 */ /* 0x000fe200078e002f */
[----:B------:R-:W-:Y:S01]  /*66f0*/  F2FP.BF16.F32.PACK_AB R42, R53, R38 ;  /* 0x00000026352a723e */ /* 0x000fe200000010ff */
[----:B------:R-:W-:Y:S01]  /*6700*/  IMAD.MOV.U32 R38, RZ, RZ, R43 ;  /* 0x000000ffff267224 */ /* 0x000fe200078e002b */
[----:B------:R-:W-:Y:S01]  /*6710*/  F2FP.BF16.F32.PACK_AB R40, R36, R37 ;  /* 0x000000252428723e */ /* 0x000fe200000010ff */
[----:B------:R-:W-:-:S02]  /*6720*/  IMAD.MOV.U32 R36, RZ, RZ, R32 ;  /* 0x000000ffff247224 */ /* 0x000fc400078e0020 */
[----:B------:R-:W-:Y:S02]  /*6730*/  IMAD.MOV.U32 R37, RZ, RZ, R33 ;  /* 0x000000ffff257224 */ /* 0x000fe400078e0021 */
[----:B------:R-:W-:-:S07]  /*6740*/  IMAD.MOV.U32 R43, RZ, RZ, R56 ;  /* 0x000000ffff2b7224 */ /* 0x000fce00078e0038 */
.L_x_361:
[----:B------:R-:W-:Y:S05]  /*6750*/  BSYNC B1 ;  /* 0x0000000000017941 */ /* 0x000fea0003800000 */
.L_x_360:
[----:B-1----:R4:W-:Y:S01]  /*6760*/  STG.E.128 desc[UR60][R48.64], R36 ;  /* 0x0000002430007986 */ /* 0x0029e2000c101d3c */
[----:B------:R-:W-:-:S13]  /*6770*/  ISETP.GE.AND P4, PT, R51, R111, PT ;  /* 0x0000006f3300720c */ /* 0x000fda0003f86270 */
[----:B------:R-:W-:Y:S05]  /*6780*/  @P4 BRA `(.L_x_324) ;  /* 0x0000000000a44947 */ /* 0x000fea0003800000 */
[--C-:B------:R-:W-:Y:S02]  /*6790*/  SHF.R.S32.HI R32, RZ, 0x1f, R51.reuse ;  /* 0x0000001fff207819 */ /* 0x100fe40000011433 */
[----:B------:R-:W-:-:S04]  /*67a0*/  IADD3 R51, P4, P5, R26, R96, R51 ;  /* 0x000000601a337210 */ /* 0x000fc80007d9e033 */
[----:B------:R-:W-:Y:S02]  /*67b0*/  IADD3.X R32, R0, R113, R32, P4, P5 ;  /* 0x0000007100207210 */ /* 0x000fe400027ea420 */
[----:B------:R-:W-:-:S04]  /*67c0*/  LEA R94, P4, R51, R94, 0x1 ;  /* 0x0000005e335e7211 */ /* 0x000fc800078808ff */
[----:B------:R-:W-:-:S05]  /*67d0*/  LEA.HI.X R95, R51, R95, R32, 0x1, P4 ;  /* 0x0000005f335f7211 */ /* 0x000fca00020f0c20 */
[----:B--2---:R1:W-:Y:S01]  /*67e0*/  STG.E.128 desc[UR60][R94.64], R40 ;  /* 0x000000285e007986 */ /* 0x0043e2000c101d3c */
[----:B------:R-:W-:Y:S05]  /*67f0*/  BRA `(.L_x_324) ;  /* 0x0000000000887947 */ /* 0x000fea0003800000 */
.L_x_317:
[----:B------:R-:W2:Y:S02]  /*6800*/  LDL R32, [R1+0x48] ;  /* 0x0000480001207983 */ /* 0x000ea40000100800 */
[----:B--2---:R-:W-:-:S13]  /*6810*/  R2UR UR4, R32 ;  /* 0x00000000200472ca */ /* 0x004fda00000e0000 */
[----:B------:R-:W-:-:S06]  /*6820*/  UISETP.NE.AND UP0, UPT, UR4, 0x3, UPT ;  /* 0x000000030400788c */ /* 0x000fcc000bf05270 */
[----:B------:R-:W-:-:S13]  /*6830*/  PLOP3.LUT P3, PT, PT, PT, UP0, 0x80, 0x0 ;  /* 0x000000000000781c */ /* 0x000fda0003f6f008 */
[----:B------:R-:W-:Y:S05]  /*6840*/  @!P3 BRA `(.L_x_362) ;  /* 0x000000000004b947 */ /* 0x000fea0003800000 */
[----:B------:R-:W-:Y:S01]  /*6850*/  BPT.TRAP 0x1 ;  /* 0x000000040000795c */ /* 0x000fe20000300000 */
.L_x_362:
[----:B------:R-:W-:Y:S01]  /*6860*/  IMAD R20, R19, 0x8, R18 ;  /* 0x0000000813147824 */ /* 0x000fe200078e0212 */
[----:B------:R-:W-:Y:S01]  /*6870*/  SHF.L.U32 R89, R147, 0x1f, RZ ;  /* 0x0000001f93597819 */ /* 0x000fe200000006ff */
[----:B------:R-:W-:Y:S01]  /*6880*/  IMAD R88, R24, -0x90, R2 ;  /* 0xffffff7018587824 */ /* 0x000fe200078e0202 */
[----:B------:R-:W-:Y:S02]  /*6890*/  BSSY B1, `(.L_x_363) ;  /* 0x0000004000017945 */ /* 0x000fe40003800000 */
[----:B------:R-:W0:Y:S02]  /*68a0*/  SYNCS.PHASECHK.TRANS64.TRYWAIT P4, [R20+URZ+0x31c90], R89 ;  /* 0x031c9059140075a7 */ /* 0x000e24000808017f */
[----:B------:R-:W-:Y:S01]  /*68b0*/  VIMNMX R88, R88, 0x90, PT ;  /* 0x0000009058587848 */ /* 0x000fe20003fe0100 */
[----:B0-----:R-:W-:Y:S06]  /*68c0*/  @!P4 BRA `(.L_x_364) ;  /* 0x0000015c00dcc947 */ /* 0x001fec0003800000 */
.L_x_551:
[----:B------:R-:W-:Y:S05]  /*68d0*/  BSYNC B1 ;  /* 0x0000000000017941 */ /* 0x000fea0003800000 */
.L_x_363:
[----:B------:R-:W-:-:S13]  /*68e0*/  ISETP.GE.AND P4, PT, R23, R88, PT ;  /* 0x000000581700720c */ /* 0x000fda0003f86270 */
[----:B------:R-:W-:Y:S05]  /*68f0*/  @P4 BRA `(.L_x_324) ;  /* 0x0000000000484947 */ /* 0x000fea0003800000 */
[----:B------:R-:W-:-:S13]  /*6900*/  ISETP.NE.AND P4, PT, R10, RZ, PT ;  /* 0x000000ff0a00720c */ /* 0x000fda0003f85270 */
[----:B------:R-:W1:Y:S04]  /*6910*/  @P4 LDS.128 R32, [R81+0x16800] ;  /* 0x0168000051204984 */ /* 0x000e680000000c00 */
[----:B-1----:R-:W-:Y:S01]  /*6920*/  @P4 STG.E.128 desc[UR60][R36.64], R32 ;  /* 0x0000002024004986 */ /* 0x002fe2000c101d3c */
        /* <DEDUP_REMOVED lines=14> */
[----:B-1----:R1:W-:Y:S02]  /*6a10*/  @P4 STG.E.128 desc[UR60][R36.64+0xa0], R32 ;  /* 0x0000a02024004986 */ /* 0x0023e4000c101d3c */
.L_x_324:
[----:B------:R-:W-:Y:S05]  /*6a20*/  BSYNC B0 ;  /* 0x0000000000007941 */ /* 0x000fea0003800000 */
.L_x_316:
[----:B-1234-:R-:W1:Y:S01]  /*6a30*/  S2R R32, SR_TID.X ;  /* 0x0000000000207919 */ /* 0x01ee620000002100 */
[----:B------:R-:W-:Y:S01]  /*6a40*/  @!PT LDS RZ, [RZ] ;  /* 0x00000000fffff984 */ /* 0x000fe20000000800 */
[----:B------:R-:W-:Y:S01]  /*6a50*/  @!PT LDS RZ, [RZ] ;  /* 0x00000000fffff984 */ /* 0x000fe20000000800 */
[----:B------:R-:W-:Y:S01]  /*6a60*/  @!PT LDS RZ, [RZ] ;  /* 0x00000000fffff984 */ /* 0x000fe20000000800 */
[----:B------:R-:W-:Y:S01]  /*6a70*/  @!PT LDS RZ, [RZ] ;  /* 0x00000000fffff984 */ /* 0x000fe20000000800 */
[----:B------:R2:W-:Y:S06]  /*6a80*/  MEMBAR.ALL.CTA ;  /* 0x0000000000007992 */ /* 0x0005ec0000008000 */
[----:B--2---:R-:W2:Y:S01]  /*6a90*/  FENCE.VIEW.ASYNC.S ;  /* 0x00000000000073c6 */ /* 0x004ea20000000000 */
[----:B------:R-:W-:Y:S05]  /*6aa0*/  WARPSYNC.ALL ;  /* 0x0000000000007948 */ /* 0x000fea0003800000 */
[----:B------:R-:W-:Y:S01]  /*6ab0*/  BSSY B0, `(.L_x_365) ;  /* 0x0000009000007945 */ /* 0x000fe20003800000 */
[----:B-1----:R-:W-:Y:S01]  /*6ac0*/  LOP3.LUT R32, R32, 0x7f, RZ, 0xc0, !PT ;  /* 0x0000007f20207812 */ /* 0x002fe200078ec0ff */
[----:B--2---:R1:W-:Y:S03]  /*6ad0*/  BAR.SYNC.DEFER_BLOCKING R110, 0x80 ;  /* 0x0002006e0000751d */ /* 0x0043e60000010000 */
[----:B------:R-:W-:-:S13]  /*6ae0*/  ISETP.NE.AND P4, PT, R32, RZ, PT ;  /* 0x000000ff2000720c */ /* 0x000fda0003f85270 */
[----:B------:R-:W-:-:S05]  /*6af0*/  @!P4 VIADD R32, R20, 0x31ca0 ;  /* 0x00031ca01420c836 */ /* 0x000fca0000000000 */
[----:B------:R-:W-:-:S04]  /*6b00*/  @!P4 PRMT R32, RZ, 0x654, R32 ;  /* 0x00000654ff20c816 */ /* 0x000fc80000000020 */
[----:B------:R1:W-:Y:S01]  /*6b10*/  @!P4 SYNCS.ARRIVE.TRANS64.RED.A1T0 RZ, [R32+URZ], RZ ;  /* 0x000000ff20ffc9a7 */ /* 0x0003e2000810043f */
[----:B------:R-:W-:Y:S05]  /*6b20*/  @!P3 BRA `(.L_x_366) ;  /* 0x000000000004b947 */ /* 0x000fea0003800000 */
[----:B------:R-:W-:Y:S01]  /*6b30*/  BPT.TRAP 0x1 ;  /* 0x000000040000795c */ /* 0x000fe20000300000 */
.L_x_366:
[----:B------:R-:W-:Y:S05]  /*6b40*/  BSYNC B0 ;  /* 0x0000000000007941 */ /* 0x000fea0003800000 */
.L_x_365:
[----:B------:R-:W2:Y:S01]  /*6b50*/  SYNCS.PHASECHK.TRANS64.TRYWAIT P3, [R20+URZ+0x31cb0], R89 ;  /* 0x031cb059140075a7 */ /* 0x000ea2000806017f */
[----:B------:R-:W-:Y:S04]  /*6b60*/  BSSY B0, `(.L_x_367) ;  /* 0x0000002000007945 */ /* 0x000fe80003800000 */
[----:B--2---:R-:W-:Y:S05]  /*6b70*/  @!P3 BRA `(.L_x_368) ;  /* 0x0000015c0044b947 */ /* 0x004fea0003800000 */
.L_x_552:
[----:B------:R-:W-:Y:S05]  /*6b80*/  BSYNC B0 ;  /* 0x0000000000007941 */ /* 0x000fea0003800000 */
.L_x_367:
[----:B------:R-:W-:Y:S01]  /*6b90*/  ISETP.GE.AND P3, PT, R23, R88, PT ;  /* 0x000000581700720c */ /* 0x000fe20003f66270 */
[----:B------:R-:W-:-:S12]  /*6ba0*/  BSSY B0, `(.L_x_369) ;  /* 0x0000022000007945 */ /* 0x000fd80003800000 */
[----:B------:R-:W-:Y:S05]  /*6bb0*/  @P3 BRA `(.L_x_370) ;  /* 0x0000000000803947 */ /* 0x000fea0003800000 */
[----:B------:R-:W3:Y:S04]  /*6bc0*/  LDL R39, [R1+0x34] ;  /* 0x0000340001277983 */ /* 0x000ee80000100800 */
[----:B------:R-:W4:Y:S01]  /*6bd0*/  LDL R38, [R1+0x2c] ;  /* 0x00002c0001267983 */ /* 0x000f220000100800 */
[----:B------:R-:W-:Y:S01]  /*6be0*/  IMAD.WIDE R34, R24, 0x90, R76 ;  /* 0x0000009018227825 */ /* 0x000fe200078e024c */
[----:B------:R-:W-:-:S03]  /*6bf0*/  ULDC.64 UR4, c[0x0][0x318] ;  /* 0x0000c60000047ab9 */ /* 0x000fc60000000a00 */
[----:B------:R-:W-:Y:S02]  /*6c00*/  IMAD R35, R35, UR4, RZ ;  /* 0x0000000423237c24 */ /* 0x000fe4000f8e02ff */
[----:B-1----:R-:W-:Y:S02]  /*6c10*/  IMAD.MOV.U32 R32, RZ, RZ, R28 ;  /* 0x000000ffff207224 */ /* 0x002fe400078e001c */
[----:B------:R-:W-:Y:S02]  /*6c20*/  IMAD.MOV.U32 R33, RZ, RZ, R86 ;  /* 0x000000ffff217224 */ /* 0x000fe400078e0056 */
[C---:B------:R-:W-:Y:S02]  /*6c30*/  IMAD R35, R34.reuse, UR5, R35 ;  /* 0x0000000522237c24 */ /* 0x040fe4000f8e0223 */
[----:B------:R-:W-:Y:S01]  /*6c40*/  IMAD.WIDE.U32 R32, R34, UR4, R32 ;  /* 0x0000000422207c25 */ /* 0x000fe2000f8e0020 */
[----:B------:R-:W-:-:S03]  /*6c50*/  ULDC.64 UR4, c[0x0][0x308] ;  /* 0x0000c20000047ab9 */ /* 0x000fc60000000a00 */
[----:B------:R-:W-:Y:S01]  /*6c60*/  IMAD.IADD R33, R33, 0x1, R35 ;  /* 0x0000000121217824 */ /* 0x000fe200078e0223 */
[----:B------:R-:W-:Y:S01]  /*6c70*/  LEA R36, P3, R32, UR4, 0x1 ;  /* 0x0000000420247c11 */ /* 0x000fe2000f8608ff */
[----:B------:R-:W-:-:S03]  /*6c80*/  ULDC UR4, c[0x0][0x2e4] ;  /* 0x0000b90000047ab9 */ /* 0x000fc60000000800 */
[----:B------:R-:W-:Y:S02]  /*6c90*/  LEA.HI.X R37, R32, UR5, R33, 0x1, P3 ;  /* 0x0000000520257c11 */ /* 0x000fe400098f0c21 */
[----:B------:R-:W-:-:S13]  /*6ca0*/  ISETP.GE.AND P3, PT, R144, UR4, PT ;  /* 0x0000000490007c0c */ /* 0x000fda000bf66270 */
[----:B------:R-:W1:Y:S04]  /*6cb0*/  @!P3 LDS.128 R32, [R81] ;  /* 0x000000005120b984 */ /* 0x000e680000000c00 */
[----:B-1----:R-:W-:Y:S01]  /*6cc0*/  @!P3 STG.E.128 desc[UR60][R36.64], R32 ;  /* 0x000000202400b986 */ /* 0x002fe2000c101d3c */
[----:B---3--:R-:W-:-:S13]  /*6cd0*/  ISETP.GE.AND P3, PT, R39, UR4, PT ;  /* 0x0000000427007c0c */ /* 0x008fda000bf66270 */
[----:B------:R-:W1:Y:S04]  /*6ce0*/  @!P3 LDS.128 R32, [R81+0x2400] ;  /* 0x002400005120b984 */ /* 0x000e680000000c00 */
[----:B-1----:R-:W-:Y:S01]  /*6cf0*/  @!P3 STG.E.128 desc[UR60][R36.64+0x40], R32 ;  /* 0x000040202400b986 */ /* 0x002fe2000c101d3c */
[----:B------:R-:W-:-:S13]  /*6d00*/  ISETP.GE.AND P3, PT, R4, UR4, PT ;  /* 0x0000000404007c0c */ /* 0x000fda000bf66270 */
[----:B------:R-:W1:Y:S04]  /*6d10*/  @!P3 LDS.128 R32, [R81+0x4800] ;  /* 0x004800005120b984 */ /* 0x000e680000000c00 */
[----:B-1----:R-:W-:Y:S01]  /*6d20*/  @!P3 STG.E.128 desc[UR60][R36.64+0x80], R32 ;  /* 0x000080202400b986 */ /* 0x002fe2000c101d3c */
[----:B----4-:R-:W-:-:S13]  /*6d30*/  ISETP.GE.AND P3, PT, R38, UR4, PT ;  /* 0x0000000426007c0c */ /* 0x010fda000bf66270 */
[----:B------:R-:W1:Y:S04]  /*6d40*/  @!P3 LDS.128 R32, [R21] ;  /* 0x000000001520b984 */ /* 0x000e680000000c00 */
[----:B-1----:R-:W-:Y:S01]  /*6d50*/  @!P3 STG.E.128 desc[UR60][R36.64+0x20], R32 ;  /* 0x000020202400b986 */ /* 0x002fe2000c101d3c */
[----:B------:R-:W-:-:S13]  /*6d60*/  ISETP.GE.AND P3, PT, R3, UR4, PT ;  /* 0x0000000403007c0c */ /* 0x000fda000bf66270 */
[----:B------:R-:W1:Y:S04]  /*6d70*/  @!P3 LDS.128 R32, [R21+0x2400] ;  /* 0x002400001520b984 */ /* 0x000e680000000c00 */
[----:B-1----:R-:W-:Y:S01]  /*6d80*/  @!P3 STG.E.128 desc[UR60][R36.64+0x60], R32 ;  /* 0x000060202400b986 */ /* 0x002fe2000c101d3c */
[----:B------:R-:W-:-:S13]  /*6d90*/  ISETP.GE.AND P3, PT, R79, UR4, PT ;  /* 0x000000044f007c0c */ /* 0x000fda000bf66270 */
[----:B------:R-:W1:Y:S04]  /*6da0*/  @!P3 LDS.128 R32, [R21+0x4800] ;  /* 0x004800001520b984 */ /* 0x000e680000000c00 */
[----:B-1----:R3:W-:Y:S02]  /*6db0*/  @!P3 STG.E.128 desc[UR60][R36.64+0xa0], R32 ;  /* 0x0000a0202400b986 */ /* 0x0027e4000c101d3c */
.L_x_370:
[----:B------:R-:W-:Y:S05]  /*6dc0*/  BSYNC B0 ;  /* 0x0000000000007941 */ /* 0x000fea0003800000 */
.L_x_369:
[----:B------:R-:W-:Y:S01]  /*6dd0*/  @!PT LDS RZ, [RZ] ;  /* 0x00000000fffff984 */ /* 0x000fe20000000800 */
[----:B------:R-:W-:Y:S01]  /*6de0*/  @!PT LDS RZ, [RZ] ;  /* 0x00000000fffff984 */ /* 0x000fe20000000800 */
[----:B------:R-:W-:Y:S01]  /*6df0*/  @!PT LDS RZ, [RZ] ;  /* 0x00000000fffff984 */ /* 0x000fe20000000800 */
[----:B------:R-:W-:Y:S01]  /*6e00*/  @!PT LDS RZ, [RZ] ;  /* 0x00000000fffff984 */ /* 0x000fe20000000800 */
[----:B------:R4:W-:Y:S06]  /*6e10*/  MEMBAR.ALL.CTA ;  /* 0x0000000000007992 */ /* 0x0009ec0000008000 */
[----:B----4-:R-:W4:Y:S01]  /*6e20*/  FENCE.VIEW.ASYNC.S ;  /* 0x00000000000073c6 */ /* 0x010f220000000000 */
[----:B0-2---:R-:W-:Y:S02]  /*6e30*/  @!P4 VIADD R20, R20, 0x31cc0 ;  /* 0x00031cc01414c836 */ /* 0x005fe40000000000 */
[----:B------:R-:W-:-:S03]  /*6e40*/  VIADD R19, R19, 0x1 ;  /* 0x0000000113137836 */ /* 0x000fc60000000000 */
[----:B------:R-:W-:Y:S01]  /*6e50*/  @!P4 PRMT R20, RZ, 0x654, R20 ;  /* 0x00000654ff14c816 */ /* 0x000fe20000000014 */
[----:B----4-:R0:W-:Y:S01]  /*6e60*/  BAR.SYNC.DEFER_BLOCKING R110, 0x80 ;  /* 0x0002006e0000751d */ /* 0x0101e20000010000 */
[----:B------:R-:W-:-:S04]  /*6e70*/  ISETP.NE.AND P3, PT, R19, 0x2, PT ;  /* 0x000000021300780c */ /* 0x000fc80003f65270 */
[----:B------:R-:W-:Y:S01]  /*6e80*/  SEL R19, R19, RZ, P3 ;  /* 0x000000ff13137207 */ /* 0x000fe20001800000 */
[----:B------:R2:W-:Y:S02]  /*6e90*/  @!P4 SYNCS.ARRIVE.TRANS64.RED.A1T0 RZ, [R20+URZ], RZ ;  /* 0x000000ff14ffc9a7 */ /* 0x0005e4000810043f */
[----:B--2---:R-:W-:-:S04]  /*6ea0*/  SEL R20, RZ, 0x1, P3 ;  /* 0x00000001ff147807 */ /* 0x004fc80001800000 */
[----:B------:R-:W-:Y:S01]  /*6eb0*/  LOP3.LUT R147, R147, R20, RZ, 0x3c, !PT ;  /* 0x0000001493937212 */ /* 0x000fe200078e3cff */
[----:B0-----:R-:W-:Y:S06]  /*6ec0*/  @P2 BRA `(.L_x_371) ;  /* 0xffffffb800502947 */ /* 0x001fec000383ffff */
[----:B------:R-:W0:Y:S01]  /*6ed0*/  S2R R21, SR_TID.X ;  /* 0x0000000000157919 */ /* 0x000e220000002100 */
[----:B------:R-:W-:Y:S02]  /*6ee0*/  PLOP3.LUT P0, PT, PT, PT, PT, 0x8, 0x0 ;  /* 0x000000000000781c */ /* 0x000fe40003f0e170 */
[----:B0-----:R-:W-:-:S04]  /*6ef0*/  SHF.R.U32.HI R21, RZ, 0x7, R21 ;  /* 0x00000007ff157819 */ /* 0x001fc80000011615 */
[----:B------:R-:W-:-:S13]  /*6f00*/  ISETP.NE.AND P5, PT, R21, 0x1, PT ;  /* 0x000000011500780c */ /* 0x000fda0003fa5270 */
[----:B------:R-:W-:Y:S06]  /*6f10*/  @!P5 BAR.ARV 0x9, 0x100 ;  /* 0x024400000000db1d */ /* 0x000fec0000002000 */
.L_x_311:
[----:B------:R-:W-:Y:S02]  /*6f20*/  ISETP.GE.AND P2, PT, R108, 0x1, PT ;  /* 0x000000016c00780c */ /* 0x000fe40003f46270 */
[----:B------:R-:W-:Y:S02]  /*6f30*/  CS2R R2, SRZ ;  /* 0x0000000000027805 */ /* 0x000fe4000001ff00 */
[----:B------:R-:W-:Y:S01]  /*6f40*/  PLOP3.LUT P1, PT, PT, PT, PT, 0x80, 0x0 ;  /* 0x000000000000781c */ /* 0x000fe20003f2f070 */
[----:B------:R-:W-:Y:S01]  /*6f50*/  IMAD.MOV.U32 R0, RZ, RZ, RZ ;  /* 0x000000ffff007224 */ /* 0x000fe200078e00ff */
[----:B------:R-:W-:Y:S02]  /*6f60*/  CS2R R38, SRZ ;  /* 0x0000000000267805 */ /* 0x000fe4000001ff00 */
[----:B---3--:R-:W-:Y:S02]  /*6f70*/  CS2R R34, SRZ ;  /* 0x0000000000227805 */ /* 0x008fe4000001ff00 */
[----:B------:R-:W-:-:S02]  /*6f80*/  CS2R R56, SRZ ;  /* 0x0000000000387805 */ /* 0x000fc4000001ff00 */
[----:B------:R-:W-:Y:S02]  /*6f90*/  CS2R R40, SRZ ;  /* 0x0000000000287805 */ /* 0x000fe4000001ff00 */
[----:B------:R-:W-:Y:S01]  /*6fa0*/  CS2R R52, SRZ ;  /* 0x0000000000347805 */ /* 0x000fe2000001ff00 */
[----:B------:R-:W-:Y:S01]  /*6fb0*/  IMAD.MOV.U32 R51, RZ, RZ, RZ ;  /* 0x000000ffff337224 */ /* 0x000fe200078e00ff */
[----:B------:R-:W-:Y:S02]  /*6fc0*/  CS2R R42, SRZ ;  /* 0x00000000002a7805 */ /* 0x000fe4000001ff00 */
[----:B------:R-:W-:Y:S02]  /*6fd0*/  CS2R R36, SRZ ;  /* 0x0000000000247805 */ /* 0x000fe4000001ff00 */
[----:B------:R-:W-:Y:S02]  /*6fe0*/  CS2R R54, SRZ ;  /* 0x0000000000367805 */ /* 0x000fe4000001ff00 */
[----:B------:R-:W-:-:S02]  /*6ff0*/  CS2R R48, SRZ ;  /* 0x0000000000307805 */ /* 0x000fc4000001ff00 */
[----:B------:R-:W-:Y:S02]  /*7000*/  CS2R R46, SRZ ;  /* 0x00000000002e7805 */ /* 0x000fe4000001ff00 */
[----:B-1----:R-:W-:Y:S02]  /*7010*/  CS2R R32, SRZ ;  /* 0x0000000000207805 */ /* 0x002fe4000001ff00 */
        /* <DEDUP_REMOVED lines=8> */
[----:B------:R-:W-:Y:S01]  /*70a0*/  CS2R R68, SRZ ;  /* 0x0000000000447805 */ /* 0x000fe2000001ff00 */
[----:B------:R-:W-:Y:S02]  /*70b0*/  IMAD.MOV.U32 R82, RZ, RZ, RZ ;  /* 0x000000ffff527224 */ /* 0x000fe400078e00ff */
[----:B------:R-:W-:-:S02]  /*70c0*/  IMAD.MOV.U32 R77, RZ, RZ, RZ ;  /* 0x000000ffff4d7224 */ /* 0x000fc400078e00ff */
[----:B------:R-:W-:Y:S02]  /*70d0*/  IMAD.MOV.U32 R6, RZ, RZ, RZ ;  /* 0x000000ffff067224 */ /* 0x000fe400078e00ff */
[----:B------:R-:W-:Y:S01]  /*70e0*/  IMAD.MOV.U32 R80, RZ, RZ, RZ ;  /* 0x000000ffff507224 */ /* 0x000fe200078e00ff */
[----:B------:R-:W-:Y:S06]  /*70f0*/  @P0 BRA `(.L_x_372) ;  /* 0x00000000000c0947 */ /* 0x000fec0003800000 */
[----:B------:R-:W0:Y:S01]  /*7100*/  FENCE.VIEW.ASYNC.G ;  /* 0x00000000000073c6 */ /* 0x000e220000000100 */
[----:B------:R-:W-:Y:S05]  /*7110*/  WARPSYNC.ALL ;  /* 0x0000000000007948 */ /* 0x000fea0003800000 */
[----:B0-----:R-:W-:Y:S06]  /*7120*/  BAR.ARV 0xc, 0x1a0 ;  /* 0x0306800000007b1d */ /* 0x001fec0000002000 */
.L_x_372:
[----:B------:R-:W-:Y:S02]  /*7130*/  IMAD.MOV.U32 R76, RZ, RZ, RZ ;  /* 0x000000ffff4c7224 */ /* 0x000fe400078e00ff */
[----:B------:R-:W-:Y:S01]  /*7140*/  IMAD.MOV.U32 R7, RZ, RZ, RZ ;  /* 0x000000ffff077224 */ /* 0x000fe200078e00ff */
[----:B------:R-:W-:Y:S06]  /*7150*/  @!P2 BRA `(.L_x_373) ;  /* 0x000000e8005ca947 */ /* 0x000fec0003800000 */
[----:B------:R-:W-:-:S03]  /*7160*/  UMOV UR4, 0xffffffff ;  /* 0xffffffff00047882 */ /* 0x000fc60000000000 */
[----:B------:R-:W-:Y:S05]  /*7170*/  BRA.DIV UR4, `(.L_x_374) ;  /* 0x0000015604d87947 */ /* 0x000fea000b800000 */
[----:B------:R-:W0:Y:S02]  /*7180*/  S2R R0, SR_TID.X ;  /* 0x0000000000007919 */ /* 0x000e240000002100 */
[----:B0-----:R-:W-:-:S05]  /*7190*/  VIADD R2, R0, 0xffffff80 ;  /* 0xffffff8000027836 */ /* 0x001fca0000000000 */
[----:B------:R-:W-:-:S04]  /*71a0*/  SHF.R.S32.HI R0, RZ, 0x1f, R2 ;  /* 0x0000001fff007819 */ /* 0x000fc80000011402 */
[----:B------:R-:W-:-:S04]  /*71b0*/  LEA.HI R0, R0, R2, RZ, 0x7 ;  /* 0x0000000200007211 */ /* 0x000fc800078f38ff */
[----:B------:R-:W-:-:S06]  /*71c0*/  SHF.R.S32.HI R0, RZ, 0x7, R0 ;  /* 0x00000007ff007819 */ /* 0x000fcc0000011400 */
[----:B------:R-:W0:Y:S04]  /*71d0*/  SHFL.IDX PT, R0, R0, RZ, 0x1f ;  /* 0x00001fff00007589 */ /* 0x000e2800000e0000 */
[----:B0-----:R0:W-:Y:S02]  /*71e0*/  STL [R1+0x50], R0 ;  /* 0x0000500001007387 */ /* 0x0011e40000100800 */
.L_x_555:
[----:B------:R-:W0:Y:S01]  /*71f0*/  LDL R3, [R1+0x50] ;  /* 0x0000500001037983 */ /* 0x000e220000100800 */
[----:B------:R-:W-:Y:S01]  /*7200*/  BSSY B6, `(.L_x_375) ;  /* 0x000001b000067945 */ /* 0x000fe20003800000 */
[----:B0-----:R-:W-:-:S05]  /*7210*/  IMAD.HI R0, R3, 0x55555556, RZ ;  /* 0x5555555603007827 */ /* 0x001fca00078e02ff */
[----:B------:R-:W-:-:S05]  /*7220*/  LEA.HI R2, R0, R0, RZ, 0x1 ;  /* 0x0000000000027211 */ /* 0x000fca00078f08ff */
[----:B------:R-:W-:Y:S02]  /*7230*/  IMAD R2, R2, -0x3, R3 ;  /* 0xfffffffd02027824 */ /* 0x000fe400078e0203 */
[----:B------:R-:W-:-:S04]  /*7240*/  VIADD R3, R18, 0x24300 ;  /* 0x0002430012037836 */ /* 0x000fc80000000000 */
[----:B------:R-:W-:Y:S01]  /*7250*/  IMAD R0, R2, 0x800, R3 ;  /* 0x0000080002007824 */ /* 0x000fe200078e0203 */
[----:B------:R-:W-:-:S04]  /*7260*/  LOP3.LUT P0, RZ, R3, 0x9f, RZ, 0xc0, !PT ;  /* 0x0000009f03ff7812 */ /* 0x000fc8000780c0ff */
[----:B------:R-:W-:-:S04]  /*7270*/  SHF.R.U32.HI R0, RZ, 0x4, R0 ;  /* 0x00000004ff007819 */ /* 0x000fc80000011600 */
[----:B------:R-:W-:-:S05]  /*7280*/  LOP3.LUT R0, R0, 0x3fff, RZ, 0xc0, !PT ;  /* 0x00003fff00007812 */ /* 0x000fca00078ec0ff */
[----:B------:R0:W-:Y:S01]  /*7290*/  STL [R1+0x58], R0 ;  /* 0x0000580001007387 */ /* 0x0001e20000100800 */
[----:B------:R-:W-:Y:S05]  /*72a0*/  @!P0 BRA `(.L_x_376) ;  /* 0x0000000000408947 */ /* 0x000fea0003800000 */
[----:B0-----:R-:W-:Y:S01]  /*72b0*/  MOV R0, 0x0 ;  /* 0x0000000000007802 */ /* 0x001fe20000000f00 */
[----:B------:R-:W-:Y:S01]  /*72c0*/  ULDC.64 UR4, c[0x4][0xa8] ;  /* 0x01002a0000047ab9 */ /* 0x000fe20000000a00 */
[----:B------:R-:W-:Y:S01]  /*72d0*/  ULDC.64 UR6, c[0x4][0xb0] ;  /* 0x01002c0000067ab9 */ /* 0x000fe20000000a00 */
[----:B------:R-:W-:Y:S01]  /*72e0*/  IMAD.U32 R4, RZ, RZ, UR4 ;  /* 0x00000004ff047e24 */ /* 0x000fe2000f8e00ff */
[----:B-1----:R0:W1:Y:S01]  /*72f0*/  LDC.64 R14, c[0x4][R0] ;  /* 0x01000000000e7b82 */ /* 0x0020620000000a00 */
        /* <DEDUP_REMOVED lines=11> */
.L_x_376:
[----:B------:R-:W-:Y:S05]  /*73b0*/  BSYNC B6 ;  /* 0x0000000000067941 */ /* 0x000fea0003800000 */
.L_x_375:
[----:B------:R-:W-:Y:S02]  /*73c0*/  ULDC UR4, c[0x0][0x3d4] ;  /* 0x0000f50000047ab9 */ /* 0x000fe40000000800 */
[----:B------:R-:W-:-:S13]  /*73d0*/  ISETP.LT.AND P0, PT, RZ, UR4, PT ;  /* 0x00000004ff007c0c */ /* 0x000fda000bf01270 */
[----:B------:R-:W-:Y:S05]  /*73e0*/  @P0 BRA `(.L_x_377) ;  /* 0x0000000000400947 */ /* 0x000fea0003800000 */
[----:B------:R-:W0:Y:S02]  /*73f0*/  LDL R20, [R1+0x78] ;  /* 0x0000780001147983 */ /* 0x000e240000100800 */
[----:B0-----:R-:W-:-:S04]  /*7400*/  LEA.HI R0, R20, R20, RZ, 0x1 ;  /* 0x0000001414007211 */ /* 0x001fc800078f08ff */
[----:B------:R-:W-:-:S05]  /*7410*/  LOP3.LUT R0, R0, 0xfffffffe, RZ, 0xc0, !PT ;  /* 0xfffffffe00007812 */ /* 0x000fca00078ec0ff */
[----:B------:R-:W-:-:S05]  /*7420*/  IMAD.IADD R0, R20, 0x1, -R0 ;  /* 0x0000000114007824 */ /* 0x000fca00078e0a00 */
[----:B------:R-:W-:-:S04]  /*7430*/  SHF.L.U32 R3, R0, 0x1f, RZ ;  /* 0x0000001f00037819 */ /* 0x000fc800000006ff */
[----:B------:R0:W2:Y:S03]  /*7440*/  SYNCS.PHASECHK.TRANS64.TRYWAIT P0, [R18+URZ+0x31c00], R3 ;  /* 0x031c0003120075a7 */ /* 0x0000a6000800017f */
[----:B--2---:R-:W-:Y:S05]  /*7450*/  @!P0 NANOSLEEP.SYNCS 0x989680 ;  /* 0x009896800000895d */ /* 0x004fea0003900000 */
[----:B------:R-:W2:Y:S01]  /*7460*/  @!P0 SYNCS.PHASECHK.TRANS64 P0, [R18+URZ+0x31c00], R3 ;  /* 0x031c0003120085a7 */ /* 0x000ea2000800007f */
[----:B------:R-:W-:Y:S04]  /*7470*/  BSSY B0, `(.L_x_378) ;  /* 0x0000006000007945 */ /* 0x000fe80003800000 */
[----:B--2---:R-:W-:Y:S05]  /*7480*/  @P0 BRA `(.L_x_379) ;  /* 0x0000000000100947 */ /* 0x004fea0003800000 */
.L_x_380:
[----:B--2---:R2:W3:Y:S02]  /*7490*/  SYNCS.PHASECHK.TRANS64.TRYWAIT P0, [R18+URZ+0x31c00], R3 ;  /* 0x031c0003120075a7 */ /* 0x0044e4000800017f */
[----:B---3--:R-:W-:Y:S05]  /*74a0*/  @!P0 NANOSLEEP.SYNCS 0x989680 ;  /* 0x009896800000895d */ /* 0x008fea0003900000 */
[----:B------:R-:W3:Y:S02]  /*74b0*/  @!P0 SYNCS.PHASECHK.TRANS64 P0, [R18+URZ+0x31c00], R3 ;  /* 0x031c0003120085a7 */ /* 0x000ee4000800007f */
[----:B---3--:R-:W-:Y:S05]  /*74c0*/  @!P0 BRA `(.L_x_380) ;  /* 0xfffffffc00f08947 */ /* 0x008fea000383ffff */
.L_x_379:
[----:B------:R-:W-:Y:S05]  /*74d0*/  BSYNC B0 ;  /* 0x0000000000007941 */ /* 0x000fea0003800000 */
.L_x_378:
[----:B------:R-:W-:Y:S05]  /*74e0*/  BRA `(.L_x_381) ;  /* 0x0000003800ac7947 */ /* 0x000fea0003800000 */
.L_x_377:
[----:B0-----:R-:W2:Y:S01]  /*74f0*/  LDL R0, [R1+0x9c] ;  /* 0x00009c0001007983 */ /* 0x001ea20000100800 */
[----:B------:R-:W-:Y:S01]  /*7500*/  ULDC.64 UR4, c[0x0][0x3d8] ;  /* 0x0000f60000047ab9 */ /* 0x000fe20000000a00 */
[----:B------:R-:W-:Y:S01]  /*7510*/  ULDC.64 UR6, c[0x0][0x3e8] ;  /* 0x0000fa0000067ab9 */ /* 0x000fe20000000a00 */
[----:B-----5:R-:W-:Y:S01]  /*7520*/  IMAD.WIDE.U32 R50, R104, UR4, RZ ;  /* 0x0000000468327c25 */ /* 0x020fe2000f8e00ff */
[----:B------:R-:W-:Y:S02]  /*7530*/  SHF.R.S32.HI R8, RZ, 0x1f, R16 ;  /* 0x0000001fff087819 */ /* 0x000fe40000011410 */
[----:B------:R-:W-:Y:S02]  /*7540*/  SHF.R.S32.HI R10, RZ, 0x1f, R144 ;  /* 0x0000001fff0a7819 */ /* 0x000fe40000011490 */
[----:B--2---:R-:W-:Y:S02]  /*7550*/  R2UR UR8, R0 ;  /* 0x00000000000872ca */ /* 0x004fe400000e0000 */
[----:B------:R-:W-:-:S05]  /*7560*/  SHF.R.S32.HI R0, RZ, 0x1f, R104 ;  /* 0x0000001fff007819 */ /* 0x000fca0000011468 */
[C---:B------:R-:W-:Y:S02]  /*7570*/  IMAD R3, R0.reuse, UR4, RZ ;  /* 0x0000000400037c24 */ /* 0x040fe4000f8e02ff */
[----:B------:R-:W-:Y:S01]  /*7580*/  IMAD R5, R0, UR6, RZ ;  /* 0x0000000600057c24 */ /* 0x000fe2000f8e02ff */
[----:B------:R-:W-:Y:S01]  /*7590*/  IADD3 R0, P0, R16, R50, RZ ;  /* 0x0000003210007210 */ /* 0x000fe20007f1e0ff */
[C---:B------:R-:W-:Y:S01]  /*75a0*/  IMAD R3, R104.reuse, UR5, R3 ;  /* 0x0000000568037c24 */ /* 0x040fe2000f8e0203 */
[----:B------:R-:W-:Y:S01]  /*75b0*/  ULDC.64 UR4, c[0x0][0x3c8] ;  /* 0x0000f20000047ab9 */ /* 0x000fe20000000a00 */
[----:B------:R-:W-:Y:S01]  /*75c0*/  IMAD R7, R104, UR7, R5 ;  /* 0x0000000768077c24 */ /* 0x000fe2000f8e0205 */
[----:B------:R-:W-:Y:S01]  /*75d0*/  ULOP3.LUT UP0, URZ, UR8, 0x1bf, URZ, 0xc0, !UPT ;  /* 0x000001bf083f7892 */ /* 0x000fe2000f80c03f */
[----:B------:R-:W-:Y:S01]  /*75e0*/  IMAD.IADD R5, R3, 0x1, R51 ;  /* 0x0000000103057824 */ /* 0x000fe200078e0233 */
[----:B------:R-:W-:Y:S01]  /*75f0*/  LEA R44, P1, R50, UR4, 0x1 ;  /* 0x00000004322c7c11 */ /* 0x000fe2000f8208ff */
[----:B------:R-:W-:Y:S01]  /*7600*/  IMAD.WIDE.U32 R104, R104, UR6, RZ ;  /* 0x0000000668687c25 */ /* 0x000fe2000f8e00ff */
[----:B------:R-:W-:Y:S01]  /*7610*/  LEA R28, P2, R0, UR4, 0x1 ;  /* 0x00000004001c7c11 */ /* 0x000fe2000f8408ff */
[----:B------:R-:W-:-:S02]  /*7620*/  ULDC.64 UR6, c[0x0][0x3e0] ;  /* 0x0000f80000067ab9 */ /* 0x000fc40000000a00 */
[----:B------:R-:W-:Y:S01]  /*7630*/  IMAD.X R3, R8, 0x1, R5, P0 ;  /* 0x0000000108037824 */ /* 0x000fe200000e0605 */
[----:B------:R-:W-:Y:S01]  /*7640*/  IADD3 R4, P0, R144, R50, RZ ;  /* 0x0000003290047210 */ /* 0x000fe20007f1e0ff */
[----:B------:R-:W-:Y:S01]  /*7650*/  IMAD.IADD R51, R7, 0x1, R105 ;  /* 0x0000000107337824 */ /* 0x000fe200078e0269 */
[--C-:B------:R-:W-:Y:S02]  /*7660*/  LEA.HI.X R50, R50, UR5, R5.reuse, 0x1, P1 ;  /* 0x0000000532327c11 */ /* 0x100fe400088f0c05 */
[----:B------:R-:W-:Y:S01]  /*7670*/  PLOP3.LUT P1, PT, PT, PT, UP0, 0x80, 0x0 ;  /* 0x000000000000781c */ /* 0x000fe20003f2f008 */
[----:B------:R-:W-:Y:S01]  /*7680*/  IMAD.X R5, R10, 0x1, R5, P0 ;  /* 0x000000010a057824 */ /* 0x000fe200000e0605 */
[----:B------:R-:W-:Y:S02]  /*7690*/  LEA.HI.X R29, R0, UR5, R3, 0x1, P2 ;  /* 0x00000005001d7c11 */ /* 0x000fe400090f0c03 */
[-C--:B------:R-:W-:Y:S02]  /*76a0*/  IADD3 R6, P4, R16, R104.reuse, RZ ;  /* 0x0000006810067210 */ /* 0x080fe40007f9e0ff */
[----:B------:R-:W-:-:S02]  /*76b0*/  IADD3 R0, P3, R144, R104, RZ ;  /* 0x0000006890007210 */ /* 0x000fc40007f7e0ff */
[----:B------:R-:W-:Y:S01]  /*76c0*/  LEA R26, P2, R6, UR6, 0x1 ;  /* 0x00000006061a7c11 */ /* 0x000fe2000f8408ff */
[--C-:B------:R-:W-:Y:S01]  /*76d0*/  IMAD.X R7, R8, 0x1, R51.reuse, P4 ;  /* 0x0000000108077824 */ /* 0x100fe200020e0633 */
[----:B------:R-:W-:Y:S01]  /*76e0*/  LEA R48, P0, R4, UR4, 0x1 ;  /* 0x0000000404307c11 */ /* 0x000fe2000f8008ff */
[----:B------:R-:W-:Y:S01]  /*76f0*/  IMAD.X R3, R10, 0x1, R51, P3 ;  /* 0x000000010a037824 */ /* 0x000fe200018e0633 */
[----:B------:R-:W-:Y:S02]  /*7700*/  LEA R46, P4, R0, UR6, 0x1 ;  /* 0x00000006002e7c11 */ /* 0x000fe4000f8808ff */
[----:B------:R-:W-:Y:S02]  /*7710*/  LEA R45, P3, R104, UR6, 0x1 ;  /* 0x00000006682d7c11 */ /* 0x000fe4000f8608ff */
[----:B------:R-:W-:Y:S02]  /*7720*/  LEA.HI.X R27, R6, UR7, R7, 0x1, P2 ;  /* 0x00000007061b7c11 */ /* 0x000fe400090f0c07 */
[----:B------:R-:W-:-:S02]  /*7730*/  LEA.HI.X R49, R4, UR5, R5, 0x1, P0 ;  /* 0x0000000504317c11 */ /* 0x000fc400080f0c05 */
[----:B------:R-:W-:Y:S02]  /*7740*/  LEA.HI.X R47, R0, UR7, R3, 0x1, P4 ;  /* 0x00000007002f7c11 */ /* 0x000fe4000a0f0c03 */
[----:B------:R-:W-:Y:S01]  /*7750*/  LEA.HI.X R51, R104, UR7, R51, 0x1, P3 ;  /* 0x0000000768337c11 */ /* 0x000fe200098f0c33 */
[----:B------:R-:W-:Y:S06]  /*7760*/  @!P1 BRA `(.L_x_382) ;  /* 0x0000000000409947 */ /* 0x000fec0003800000 */
[----:B------:R-:W-:Y:S01]  /*7770*/  MOV R0, 0x0 ;  /* 0x0000000000007802 */ /* 0x000fe20000000f00 */
        /* <DEDUP_REMOVED lines=14> */
[----:B-1----:R-:W-:Y:S05]  /*7860*/  CALL.ABS.NOINC R14 ;  /* 0x000000000e007343 */ /* 0x002fea0003c00000 */
.L_x_382:
[----:B------:R-:W-:Y:S01]  /*7870*/  ULDC.U8 UR4, c[0x0][0x3f0] ;  /* 0x0000fc0000047ab9 */ /* 0x000fe20000000000 */
[----:B------:R-:W-:Y:S01]  /*7880*/  IMAD R107, R109, -0xc0, R107 ;  /* 0xffffff406d6b7824 */ /* 0x000fe200078e026b */
[----:B------:R-:W-:Y:S01]  /*7890*/  ISETP.NE.AND P0, PT, RZ, UR4, PT ;  /* 0x00000004ff007c0c */ /* 0x000fe2000bf05270 */
[----:B------:R-:W-:Y:S03]  /*78a0*/  BSSY B0, `(.L_x_383) ;  /* 0x0000367000007945 */ /* 0x000fe60003800000 */
[----:B------:R-:W-:-:S09]  /*78b0*/  VIMNMX R0, R107, 0xc0, PT ;  /* 0x000000c06b007848 */ /* 0x000fd20003fe0100 */
[----:B------:R-:W-:Y:S05]  /*78c0*/  @!P0 BRA `(.L_x_384) ;  /* 0x0000001800b08947 */ /* 0x000fea0003800000 */
        /* <DEDUP_REMOVED lines=15> */
[C---:B------:R-:W-:Y:S01]  /*79c0*/  VIADD R0, R16.reuse, 0x8 ;  /* 0x0000000810007836 */ /* 0x040fe20000000000 */
[----:B------:R-:W-:Y:S01]  /*79d0*/  ULDC UR4, c[0x0][0x3d4] ;  /* 0x0000f50000047ab9 */ /* 0x000fe20000000800 */
[C---:B------:R-:W-:Y:S01]  /*79e0*/  VIADD R3, R16.reuse, 0x10 ;  /* 0x0000001010037836 */ /* 0x040fe20000000000 */
[----:B------:R-:W-:Y:S02]  /*79f0*/  ISETP.GE.AND P5, PT, R16, UR4, PT ;  /* 0x0000000410007c0c */ /* 0x000fe4000bfa6270 */
[----:B------:R-:W-:Y:S02]  /*7a00*/  CS2R R46, SRZ ;  /* 0x00000000002e7805 */ /* 0x000fe4000001ff00 */
[----:B------:R-:W-:Y:S01]  /*7a10*/  ISETP.GE.AND P4, PT, R0, UR4, PT ;  /* 0x0000000400007c0c */ /* 0x000fe2000bf86270 */
[C---:B------:R-:W-:Y:S01]  /*7a20*/  VIADD R0, R16.reuse, 0x18 ;  /* 0x0000001810007836 */ /* 0x040fe20000000000 */
[----:B------:R-:W-:Y:S02]  /*7a30*/  CS2R R48, SRZ ;  /* 0x0000000000307805 */ /* 0x000fe4000001ff00 */
[----:B------:R-:W-:Y:S01]  /*7a40*/  ISETP.GE.AND P3, PT, R3, UR4, PT ;  /* 0x0000000403007c0c */ /* 0x000fe2000bf66270 */
[----:B------:R-:W-:Y:S01]  /*7a50*/  VIADD R3, R16, 0x20 ;  /* 0x0000002010037836 */ /* 0x000fe20000000000 */
[----:B------:R-:W-:Y:S01]  /*7a60*/  ISETP.GE.AND P2, PT, R0, UR4, PT ;  /* 0x0000000400007c0c */ /* 0x000fe2000bf46270 */
[----:B------:R-:W-:-:S03]  /*7a70*/  VIADD R0, R16, 0x28 ;  /* 0x0000002810007836 */ /* 0x000fc60000000000 */
[----:B------:R-:W-:Y:S01]  /*7a80*/  ISETP.GE.AND P1, PT, R3, UR4, PT ;  /* 0x0000000403007c0c */ /* 0x000fe2000bf26270 */
[----:B------:R0:W5:Y:S04]  /*7a90*/  @!P5 LDG.E.64 R46, desc[UR60][R28.64] ;  /* 0x0000003c1c2ed981 */ /* 0x000168000c1e1b00 */
[----:B------:R0:W5:Y:S01]  /*7aa0*/  @!P5 LDG.E.64 R48, desc[UR60][R26.64] ;  /* 0x0000003c1a30d981 */ /* 0x000162000c1e1b00 */
[----:B------:R-:W-:Y:S02]  /*7ab0*/  ISETP.GE.AND P5, PT, R0, UR4, PT ;  /* 0x0000000400007c0c */ /* 0x000fe4000bfa6270 */
        /* <DEDUP_REMOVED lines=9> */
[----:B------:R-:W-:Y:S01]  /*7b50*/  CS2R R8, SRZ ;  /* 0x0000000000087805 */ /* 0x000fe2000001ff00 */
[----:B------:R0:W5:Y:S04]  /*7b60*/  @!P4 LDG.E.64 R40, desc[UR60][R28.64+0x10] ;  /* 0x0000103c1c28c981 */ /* 0x000168000c1e1b00 */
        /* <DEDUP_REMOVED lines=8> */
[----:B------:R0:W5:Y:S02]  /*7bf0*/  @!P5 LDG.E.64 R8, desc[UR60][R26.64+0x50] ;  /* 0x0000503c1a08d981 */ /* 0x000164000c1e1b00 */
.L_x_386:
[----:B------:R-:W-:Y:S05]  /*7c00*/  BSYNC B1 ;  /* 0x0000000000017941 */ /* 0x000fea0003800000 */
.L_x_385:
[----:B------:R-:W2:Y:S01]  /*7c10*/  LDL R6, [R1+0x78] ;  /* 0x0000780001067983 */ /* 0x000ea20000100800 */
[----:B-----5:R-:W-:Y:S01]  /*7c20*/  IMAD.MOV.U32 R0, RZ, RZ, R48 ;  /* 0x000000ffff007224 */ /* 0x020fe200078e0030 */
[----:B------:R-:W-:Y:S01]  /*7c30*/  UMOV UR4, 0xffffffff ;  /* 0xffffffff00047882 */ /* 0x000fe20000000000 */
[----:B------:R-:W-:Y:S02]  /*7c40*/  IMAD.MOV.U32 R3, RZ, RZ, R49 ;  /* 0x000000ffff037224 */ /* 0x000fe400078e0031 */
[----:B------:R-:W-:Y:S01]  /*7c50*/  IMAD.MOV.U32 R4, RZ, RZ, R42 ;  /* 0x000000ffff047224 */ /* 0x000fe200078e002a */
[----:B0-----:R-:W-:Y:S01]  /*7c60*/  PRMT R28, R28, 0x5410, R0 ;  /* 0x000054101c1c7816 */ /* 0x001fe20000000000 */
        /* <DEDUP_REMOVED lines=8> */
[----:B--2---:R-:W-:Y:S01]  /*7cf0*/  LEA.HI R0, R6, R6, RZ, 0x1 ;  /* 0x0000000606007211 */ /* 0x004fe200078f08ff */
[----:B------:R-:W-:Y:S06]  /*7d00*/  BRA.DIV UR4, `(.L_x_387) ;  /* 0x0000014e04347947 */ /* 0x000fec000b800000 */
.L_x_558:
[----:B------:R-:W-:Y:S01]  /*7d10*/  UMOV UR4, 0xffffffff ;  /* 0xffffffff00047882 */ /* 0x000fe20000000000 */
[----:B------:R-:W-:Y:S02]  /*7d20*/  LOP3.LUT R0, R0, 0xfffffffe, RZ, 0xc0, !PT ;  /* 0xfffffffe00007812 */ /* 0x000fe400078ec0ff */
[----:B------:R-:W-:Y:S05]  /*7d30*/  BRA.DIV UR4, `(.L_x_388) ;  /* 0x0000014e04507947 */ /* 0x000fea000b800000 */
.L_x_561:
[----:B------:R-:W-:Y:S01]  /*7d40*/  UMOV UR4, 0xffffffff ;  /* 0xffffffff00047882 */ /* 0x000fe20000000000 */
[----:B------:R-:W-:Y:S02]  /*7d50*/  IMAD.IADD R0, R6, 0x1, -R0 ;  /* 0x0000000106007824 */ /* 0x000fe400078e0a00 */
[----:B------:R-:W-:Y:S05]  /*7d60*/  BRA.DIV UR4, `(.L_x_389) ;  /* 0x0000014e046c7947 */ /* 0x000fea000b800000 */
.L_x_564:
[----:B------:R-:W-:Y:S01]  /*7d70*/  UMOV UR4, 0xffffffff ;  /* 0xffffffff00047882 */ /* 0x000fe20000000000 */
[----:B------:R-:W-:Y:S02]  /*7d80*/  SHF.L.U32 R3, R0, 0x1f, RZ ;  /* 0x0000001f00037819 */ /* 0x000fe400000006ff */
[----:B------:R-:W-:Y:S05]  /*7d90*/  BRA.DIV UR4, `(.L_x_390) ;  /* 0x0000014e04887947 */ /* 0x000fea000b800000 */
.L_x_567:
[----:B------:R-:W0:Y:S01]  /*7da0*/  SYNCS.PHASECHK.TRANS64.TRYWAIT P1, [R18+URZ+0x31c00], R3 ;  /* 0x031c0003120075a7 */ /* 0x000e22000802017f */
[----:B------:R-:W-:Y:S01]  /*7db0*/  IMAD.MOV.U32 R0, RZ, RZ, R32 ;  /* 0x000000ffff007224 */ /* 0x000fe200078e0020 */
[----:B------:R-:W-:Y:S01]  /*7dc0*/  BSSY B1, `(.L_x_391) ;  /* 0x0000022000017945 */ /* 0x000fe20003800000 */
[----:B------:R-:W-:Y:S02]  /*7dd0*/  IMAD.MOV.U32 R4, RZ, RZ, R33 ;  /* 0x000000ffff047224 */ /* 0x000fe400078e0021 */
[----:B------:R-:W-:Y:S01]  /*7de0*/  IMAD.MOV.U32 R5, RZ, RZ, R24 ;  /* 0x000000ffff057224 */ /* 0x000fe200078e0018 */
[----:B------:R-:W-:Y:S01]  /*7df0*/  PRMT R28, R0, 0x7610, R28 ;  /* 0x00007610001c7816 */ /* 0x000fe2000000001c */
[----:B------:R-:W-:Y:S01]  /*7e00*/  IMAD.MOV.U32 R6, RZ, RZ, R25 ;  /* 0x000000ffff067224 */ /* 0x000fe200078e0019 */
[----:B------:R-:W-:Y:S01]  /*7e10*/  PRMT R29, R4, 0x7610, R29 ;  /* 0x00007610041d7816 */ /* 0x000fe2000000001d */
[----:B------:R-:W-:Y:S01]  /*7e20*/  IMAD.MOV.U32 R0, RZ, RZ, R8 ;  /* 0x000000ffff007224 */ /* 0x000fe200078e0008 */
[----:B-1----:R-:W-:Y:S01]  /*7e30*/  PRMT R14, R5, 0x7610, R14 ;  /* 0x00007610050e7816 */ /* 0x002fe2000000000e */
[----:B------:R-:W-:Y:S01]  /*7e40*/  IMAD.MOV.U32 R4, RZ, RZ, R9 ;  /* 0x000000ffff047224 */ /* 0x000fe200078e0009 */
[----:B------:R-:W-:Y:S01]  /*7e50*/  PRMT R15, R6, 0x7610, R15 ;  /* 0x00007610060f7816 */ /* 0x000fe2000000000f */
[----:B------:R-:W-:Y:S01]  /*7e60*/  IMAD.MOV.U32 R5, RZ, RZ, R46 ;  /* 0x000000ffff057224 */ /* 0x000fe200078e002e */
[----:B------:R-:W-:Y:S01]  /*7e70*/  PRMT R10, R0, 0x7610, R10 ;  /* 0x00007610000a7816 */ /* 0x000fe2000000000a */
[----:B------:R-:W-:-:S02]  /*7e80*/  IMAD.MOV.U32 R6, RZ, RZ, R47 ;  /* 0x000000ffff067224 */ /* 0x000fc400078e002f */
        /* <DEDUP_REMOVED lines=20> */
[----:B0-----:R-:W-:Y:S06]  /*7fd0*/  @!P1 BRA `(.L_x_392) ;  /* 0x0000014c00209947 */ /* 0x001fec0003800000 */
.L_x_568:
[----:B------:R-:W-:Y:S05]  /*7fe0*/  BSYNC B1 ;  /* 0x0000000000017941 */ /* 0x000fea0003800000 */
.L_x_391:
[----:B------:R-:W-:Y:S02]  /*7ff0*/  PRMT R12, R0, 0x7610, R12 ;  /* 0x00007610000c7816 */ /* 0x000fe4000000000c */
[----:B------:R-:W-:Y:S01]  /*8000*/  PRMT R13, R4, 0x7610, R13 ;  /* 0x00007610040d7816 */ /* 0x000fe2000000000d */
[----:B------:R-:W-:Y:S06]  /*8010*/  @P0 BRA `(.L_x_393) ;  /* 0x0000002c00bc0947 */ /* 0x000fec0003800000 */
[----:B------:R-:W0:Y:S01]  /*8020*/  LDL R54, [R1+0x60] ;  /* 0x0000600001367983 */ /* 0x000e220000100800 */
[----:B------:R-:W1:Y:S03]  /*8030*/  LDC R5, c[0x0][0x3d4] ;  /* 0x0000f500ff057b82 */ /* 0x000e660000000800 */
[----:B------:R-:W2:Y:S01]  /*8040*/  LDL R7, [R1+0x80] ;  /* 0x0000800001077983 */ /* 0x000ea20000100800 */
[C---:B------:R-:W-:Y:S01]  /*8050*/  VIADD R0, R16.reuse, 0x8 ;  /* 0x0000000810007836 */ /* 0x040fe20000000000 */
[----:B------:R-:W-:Y:S01]  /*8060*/  BSSY B1, `(.L_x_394) ;  /* 0x000003d000017945 */ /* 0x000fe20003800000 */
[C---:B------:R-:W-:Y:S02]  /*8070*/  VIADD R4, R16.reuse, 0x10 ;  /* 0x0000001010047836 */ /* 0x040fe40000000000 */
[C---:B------:R-:W-:Y:S01]  /*8080*/  VIADD R6, R16.reuse, 0x18 ;  /* 0x0000001810067836 */ /* 0x040fe20000000000 */
[----:B-1----:R-:W-:-:S02]  /*8090*/  ISETP.GE.AND P6, PT, R16, R5, PT ;  /* 0x000000051000720c */ /* 0x002fc40003fc6270 */
[-C--:B------:R-:W-:Y:S01]  /*80a0*/  ISETP.GE.AND P0, PT, R0, R5.reuse, PT ;  /* 0x000000050000720c */ /* 0x080fe20003f06270 */
[----:B------:R-:W-:Y:S01]  /*80b0*/  VIADD R0, R16, 0x20 ;  /* 0x0000002010007836 */ /* 0x000fe20000000000 */
[-C--:B------:R-:W-:Y:S01]  /*80c0*/  ISETP.GE.AND P1, PT, R4, R5.reuse, PT ;  /* 0x000000050400720c */ /* 0x080fe20003f26270 */
[----:B------:R-:W-:Y:S01]  /*80d0*/  VIADD R4, R16, 0x28 ;  /* 0x0000002810047836 */ /* 0x000fe20000000000 */
[-C--:B------:R-:W-:Y:S02]  /*80e0*/  ISETP.GE.AND P2, PT, R6, R5.reuse, PT ;  /* 0x000000050600720c */ /* 0x080fe40003f46270 */
[-C--:B------:R-:W-:Y:S02]  /*80f0*/  ISETP.GE.AND P3, PT, R0, R5.reuse, PT ;  /* 0x000000050000720c */ /* 0x080fe40003f66270 */
[----:B------:R-:W-:Y:S01]  /*8100*/  ISETP.GE.AND P4, PT, R4, R5, PT ;  /* 0x000000050400720c */ /* 0x000fe20003f86270 */
[----:B0-----:R-:W-:-:S04]  /*8110*/  IMAD R3, R54, 0x2, R18 ;  /* 0x0000000236037824 */ /* 0x001fc800078e0212 */
[----:B------:R-:W-:Y:S01]  /*8120*/  VIADD R0, R3, 0x20 ;  /* 0x0000002003007836 */ /* 0x000fe20000000000 */
[----:B--2---:R-:W-:Y:S01]  /*8130*/  LOP3.LUT P5, RZ, R7, 0x2, RZ, 0xc0, !PT ;  /* 0x0000000207ff7812 */ /* 0x004fe200078ac0ff */
[----:B------:R-:W-:-:S12]  /*8140*/  @P6 BRA `(.L_x_395) ;  /* 0x0000000000b86947 */ /* 0x000fd80003800000 */
[----:B------:R-:W0:Y:S01]  /*8150*/  LDS.128 R4, [R3+0xda00] ;  /* 0x00da000003047984 */ /* 0x000e220000000c00 */
[----:B------:R-:W-:Y:S02]  /*8160*/  SHF.R.U32.HI R58, RZ, 0x10, R49 ;  /* 0x00000010ff3a7819 */ /* 0x000fe40000011631 */
[----:B------:R-:W-:Y:S02]  /*8170*/  SHF.R.U32.HI R55, RZ, 0x10, R47 ;  /* 0x00000010ff377819 */ /* 0x000fe4000001162f */
[----:B------:R-:W-:Y:S02]  /*8180*/  PRMT R58, R10, 0x5432, R58 ;  /* 0x000054320a3a7816 */ /* 0x000fe4000000003a */
[----:B------:R-:W-:Y:S02]  /*8190*/  PRMT R55, R27, 0x5432, R55 ;  /* 0x000054321b377816 */ /* 0x000fe40000000037 */
[----:B------:R-:W-:Y:S01]  /*81a0*/  SHF.R.U64 R54, R46, 0x10, R47 ;  /* 0x000000102e367819 */ /* 0x000fe2000000122f */
[----:B------:R-:W-:Y:S01]  /*81b0*/  IMAD.U32 R59, R58, 0x10000, RZ ;  /* 0x000100003a3b7824 */ /* 0x000fe200078e00ff */
[----:B------:R-:W-:Y:S01]  /*81c0*/  SHF.R.U64 R57, R48, 0x10, R49 ;  /* 0x0000001030397819 */ /* 0x000fe20000001231 */
[----:B------:R-:W-:Y:S01]  /*81d0*/  IMAD.U32 R56, R55, 0x10000, RZ ;  /* 0x0001000037387824 */ /* 0x000fe200078e00ff */
[----:B------:R-:W-:-:S02]  /*81e0*/  LOP3.LUT R58, R58, 0xffff0000, RZ, 0xc0, !PT ;  /* 0xffff00003a3a7812 */ /* 0x000fc400078ec0ff */
[----:B------:R-:W-:Y:S02]  /*81f0*/  LOP3.LUT R55, R55, 0xffff0000, RZ, 0xc0, !PT ;  /* 0xffff000037377812 */ /* 0x000fe400078ec0ff */
[----:B------:R-:W-:Y:S02]  /*8200*/  PRMT R54, R11, 0x5432, R54 ;  /* 0x000054320b367816 */ /* 0x000fe40000000036 */
[----:B------:R-:W-:Y:S02]  /*8210*/  PRMT R57, R28, 0x5432, R57 ;  /* 0x000054321c397816 */ /* 0x000fe40000000039 */
[C---:B0-----:R-:W-:Y:S01]  /*8220*/  LOP3.LUT R47, R6.reuse, 0xffff0000, RZ, 0xc0, !PT ;  /* 0xffff0000062f7812 */ /* 0x041fe200078ec0ff */
[----:B------:R-:W-:Y:S01]  /*8230*/  IMAD.U32 R46, R6, 0x10000, RZ ;  /* 0x00010000062e7824 */ /* 0x000fe200078e00ff */
[C---:B------:R-:W-:Y:S01]  /*8240*/  LOP3.LUT R49, R7.reuse, 0xffff0000, RZ, 0xc0, !PT ;  /* 0xffff000007317812 */ /* 0x040fe200078ec0ff */
[----:B------:R-:W-:Y:S02]  /*8250*/  IMAD.U32 R48, R7, 0x10000, RZ ;  /* 0x0001000007307824 */ /* 0x000fe400078e00ff */
[C---:B------:R-:W-:Y:S01]  /*8260*/  FMUL.FTZ R61, R47.reuse, R59 ;  /* 0x0000003b2f3d7220 */ /* 0x040fe20000410000 */
[----:B------:R-:W-:Y:S01]  /*8270*/  FMUL.FTZ R60, R47, R56 ;  /* 0x000000382f3c7220 */ /* 0x000fe20000410000 */
[----:B------:R-:W-:Y:S01]  /*8280*/  FMUL.FTZ R47, R49, R58 ;  /* 0x0000003a312f7220 */ /* 0x000fe20000410000 */
[----:B------:R-:W-:-:S02]  /*8290*/  IMAD.U32 R6, R4, 0x10000, RZ ;  /* 0x0001000004067824 */ /* 0x000fc400078e00ff */
[C---:B------:R-:W-:Y:S01]  /*82a0*/  FFMA.FTZ R61, R46.reuse, R56, -R61 ;  /* 0x000000382e3d7223 */ /* 0x040fe2000001083d */
[----:B------:R-:W-:Y:S01]  /*82b0*/  FFMA.FTZ R60, R46, R59, R60 ;  /* 0x0000003b2e3c7223 */ /* 0x000fe2000001003c */
[-C--:B------:R-:W-:Y:S01]  /*82c0*/  FFMA.FTZ R59, R48, R55.reuse, -R47 ;  /* 0x00000037303b7223 */ /* 0x080fe2000001082f */
[C---:B------:R-:W-:Y:S01]  /*82d0*/  IMAD.U32 R7, R5.reuse, 0x10000, RZ ;  /* 0x0001000005077824 */ /* 0x040fe200078e00ff */
[----:B------:R-:W-:Y:S01]  /*82e0*/  LOP3.LUT R4, R4, 0xffff0000, RZ, 0xc0, !PT ;  /* 0xffff000004047812 */ /* 0x000fe200078ec0ff */
[C---:B------:R-:W-:Y:S01]  /*82f0*/  IMAD.U32 R47, R54.reuse, 0x10000, RZ ;  /* 0x00010000362f7824 */ /* 0x040fe200078e00ff */
[----:B------:R-:W-:Y:S01]  /*8300*/  LOP3.LUT R5, R5, 0xffff0000, RZ, 0xc0, !PT ;  /* 0xffff000005057812 */ /* 0x000fe200078ec0ff */
[----:B------:R-:W-:Y:S01]  /*8310*/  FMUL.FTZ R63, R49, R55 ;  /* 0x00000037313f7220 */ /* 0x000fe20000410000 */
[C---:B------:R-:W-:Y:S01]  /*8320*/  LOP3.LUT R46, R57.reuse, 0xffff0000, RZ, 0xc0, !PT ;  /* 0xffff0000392e7812 */ /* 0x040fe200078ec0ff */
[----:B------:R-:W-:Y:S01]  /*8330*/  IMAD.U32 R49, R57, 0x10000, RZ ;  /* 0x0001000039317824 */ /* 0x000fe200078e00ff */
[----:B------:R-:W-:Y:S01]  /*8340*/  LOP3.LUT R54, R54, 0xffff0000, RZ, 0xc0, !PT ;  /* 0xffff000036367812 */ /* 0x000fe200078ec0ff */
[----:B------:R-:W-:Y:S01]  /*8350*/  FFMA.FTZ R58, R48, R58, R63 ;  /* 0x0000003a303a7223 */ /* 0x000fe2000001003f */
[C---:B------:R-:W-:Y:S01]  /*8360*/  FMUL.FTZ R48, R4.reuse, R47 ;  /* 0x0000002f04307220 */ /* 0x040fe20000410000 */
[-C--:B------:R-:W-:Y:S01]  /*8370*/  FMUL.FTZ R55, R4, R49.reuse ;  /* 0x0000003104377220 */ /* 0x080fe20000410000 */
[C---:B------:R-:W-:Y:S01]  /*8380*/  FMUL.FTZ R56, R5.reuse, R46 ;  /* 0x0000002e05387220 */ /* 0x040fe20000410000 */
[-C--:B------:R-:W-:Y:S01]  /*8390*/  FMUL.FTZ R57, R5, R54.reuse ;  /* 0x0000003605397220 */ /* 0x080fe20000410000 */
[C---:B------:R-:W-:Y:S01]  /*83a0*/  FFMA.FTZ R49, R6.reuse, R49, R48 ;  /* 0x0000003106317223 */ /* 0x040fe20000010030 */
[----:B------:R-:W-:Y:S01]  /*83b0*/  FFMA.FTZ R4, R6, R47, -R55 ;  /* 0x0000002f06047223 */ /* 0x000fe20000010837 */
[C---:B------:R-:W-:Y:S01]  /*83c0*/  FFMA.FTZ R5, R7.reuse, R54, -R56 ;  /* 0x0000003607057223 */ /* 0x040fe20000010838 */
[----:B------:R-:W-:Y:S01]  /*83d0*/  FFMA.FTZ R46, R7, R46, R57 ;  /* 0x0000002e072e7223 */ /* 0x000fe20000010039 */
[----:B------:R-:W-:-:S02]  /*83e0*/  F2FP.BF16.F32.PACK_AB R6, R60, R61 ;  /* 0x0000003d3c06723e */ /* 0x000fc400000010ff */
[----:B------:R-:W-:Y:S02]  /*83f0*/  F2FP.BF16.F32.PACK_AB R7, R58, R59 ;  /* 0x0000003b3a07723e */ /* 0x000fe400000010ff */
[----:B------:R-:W-:Y:S02]  /*8400*/  F2FP.BF16.F32.PACK_AB R4, R49, R4 ;  /* 0x000000043104723e */ /* 0x000fe400000010ff */
[----:B------:R-:W-:-:S05]  /*8410*/  F2FP.BF16.F32.PACK_AB R5, R46, R5 ;  /* 0x000000052e05723e */ /* 0x000fca00000010ff */
[----:B------:R0:W-:Y:S02]  /*8420*/  STS.128 [R3+0xda00], R4 ;  /* 0x00da000403007388 */ /* 0x0001e40000000c00 */
.L_x_395:
[----:B------:R-:W-:Y:S05]  /*8430*/  BSYNC B1 ;  /* 0x0000000000017941 */ /* 0x000fea0003800000 */
.L_x_394:
[----:B------:R-:W-:Y:S01]  /*8440*/  BSSY B1, `(.L_x_396) ;  /* 0x0000031000017945 */ /* 0x000fe20003800000 */
[----:B------:R-:W-:-:S03]  /*8450*/  @P5 VIADD R0, R3, 0xffffffe0 ;  /* 0xffffffe003005836 */ /* 0x000fc60000000000 */
[----:B------:R-:W-:Y:S05]  /*8460*/  @P0 BRA `(.L_x_397) ;  /* 0x0000000000b80947 */ /* 0x000fea0003800000 */
[----:B0-----:R-:W0:Y:S01]  /*8470*/  LDS.128 R4, [R0+0xda00] ;  /* 0x00da000000047984 */ /* 0x001e220000000c00 */
        /* <DEDUP_REMOVED lines=45> */
.L_x_397:
[----:B------:R-:W-:Y:S05]  /*8750*/  BSYNC B1 ;  /* 0x0000000000017941 */ /* 0x000fea0003800000 */
.L_x_396:
[----:B------:R-:W-:Y:S04]  /*8760*/  BSSY B1, `(.L_x_398) ;  /* 0x0000030000017945 */ /* 0x000fe80003800000 */
[----:B------:R-:W-:Y:S05]  /*8770*/  @P1 BRA `(.L_x_399) ;  /* 0x0000000000b81947 */ /* 0x000fea0003800000 */
[----:B01----:R-:W0:Y:S01]  /*8780*/  LDS.128 R4, [R3+0x10a00] ;  /* 0x010a000003047984 */ /* 0x003e220000000c00 */
[----:B------:R-:W-:Y:S02]  /*8790*/  SHF.R.U64 R40, R36, 0x10, R37 ;  /* 0x0000001024287819 */ /* 0x000fe40000001225 */
[----:B------:R-:W-:Y:S02]  /*87a0*/  SHF.R.U64 R36, R38, 0x10, R39 ;  /* 0x0000001026247819 */ /* 0x000fe40000001227 */
[----:B------:R-:W-:Y:S02]  /*87b0*/  SHF.R.U32.HI R37, RZ, 0x10, R37 ;  /* 0x00000010ff257819 */ /* 0x000fe40000011625 */
[----:B------:R-:W-:Y:S02]  /*87c0*/  SHF.R.U32.HI R39, RZ, 0x10, R39 ;  /* 0x00000010ff277819 */ /* 0x000fe40000011627 */
[----:B------:R-:W-:Y:S02]  /*87d0*/  PRMT R50, R50, 0x5410, R37 ;  /* 0x0000541032327816 */ /* 0x000fe40000000025 */
[----:B------:R-:W-:-:S02]  /*87e0*/  PRMT R52, R52, 0x5410, R39 ;  /* 0x0000541034347816 */ /* 0x000fc40000000027 */
[----:B------:R-:W-:Y:S01]  /*87f0*/  PRMT R51, R51, 0x5410, R40 ;  /* 0x0000541033337816 */ /* 0x000fe20000000028 */
[----:B------:R-:W-:Y:S01]  /*8800*/  IMAD.U32 R40, R50, 0x10000, RZ ;  /* 0x0001000032287824 */ /* 0x000fe200078e00ff */
[----:B------:R-:W-:Y:S01]  /*8810*/  PRMT R53, R53, 0x5410, R36 ;  /* 0x0000541035357816 */ /* 0x000fe20000000024 */
[C---:B------:R-:W-:Y:S01]  /*8820*/  IMAD.U32 R41, R52.reuse, 0x10000, RZ ;  /* 0x0001000034297824 */ /* 0x040fe200078e00ff */
[----:B------:R-:W-:Y:S02]  /*8830*/  LOP3.LUT R52, R52, 0xffff0000, RZ, 0xc0, !PT ;  /* 0xffff000034347812 */ /* 0x000fe400078ec0ff */
[----:B------:R-:W-:Y:S02]  /*8840*/  LOP3.LUT R50, R50, 0xffff0000, RZ, 0xc0, !PT ;  /* 0xffff000032327812 */ /* 0x000fe400078ec0ff */
[C---:B0-----:R-:W-:Y:S01]  /*8850*/  LOP3.LUT R37, R6.reuse, 0xffff0000, RZ, 0xc0, !PT ;  /* 0xffff000006257812 */ /* 0x041fe200078ec0ff */
[----:B------:R-:W-:Y:S01]  /*8860*/  IMAD.U32 R36, R6, 0x10000, RZ ;  /* 0x0001000006247824 */ /* 0x000fe200078e00ff */
[C---:B------:R-:W-:Y:S01]  /*8870*/  LOP3.LUT R39, R7.reuse, 0xffff0000, RZ, 0xc0, !PT ;  /* 0xffff000007277812 */ /* 0x040fe200078ec0ff */
[----:B------:R-:W-:-:S02]  /*8880*/  IMAD.U32 R38, R7, 0x10000, RZ ;  /* 0x0001000007267824 */ /* 0x000fc400078e00ff */
[C---:B------:R-:W-:Y:S01]  /*8890*/  FMUL.FTZ R42, R37.reuse, R40 ;  /* 0x00000028252a7220 */ /* 0x040fe20000410000 */
[-C--:B------:R-:W-:Y:S01]  /*88a0*/  FMUL.FTZ R43, R37, R41.reuse ;  /* 0x00000029252b7220 */ /* 0x080fe20000410000 */
[----:B------:R-:W-:Y:S01]  /*88b0*/  FMUL.FTZ R37, R39, R52 ;  /* 0x0000003427257220 */ /* 0x000fe20000410000 */
[----:B------:R-:W-:Y:S02]  /*88c0*/  IMAD.U32 R6, R4, 0x10000, RZ ;  /* 0x0001000004067824 */ /* 0x000fe400078e00ff */
[C---:B------:R-:W-:Y:S01]  /*88d0*/  FFMA.FTZ R47, R36.reuse, R41, R42 ;  /* 0x00000029242f7223 */ /* 0x040fe2000001002a */
[----:B------:R-:W-:Y:S02]  /*88e0*/  IMAD.U32 R7, R5, 0x10000, RZ ;  /* 0x0001000005077824 */ /* 0x000fe400078e00ff */
[----:B------:R-:W-:Y:S01]  /*88f0*/  FFMA.FTZ R46, R36, R40, -R43 ;  /* 0x00000028242e7223 */ /* 0x000fe2000001082b */
[-C--:B------:R-:W-:Y:S01]  /*8900*/  FMUL.FTZ R41, R39, R50.reuse ;  /* 0x0000003227297220 */ /* 0x080fe20000410000 */
[----:B------:R-:W-:Y:S01]  /*8910*/  LOP3.LUT R4, R4, 0xffff0000, RZ, 0xc0, !PT ;  /* 0xffff000004047812 */ /* 0x000fe200078ec0ff */
[C---:B------:R-:W-:Y:S01]  /*8920*/  FFMA.FTZ R50, R38.reuse, R50, -R37 ;  /* 0x0000003226327223 */ /* 0x040fe20000010825 */
[----:B------:R-:W-:Y:S01]  /*8930*/  LOP3.LUT R5, R5, 0xffff0000, RZ, 0xc0, !PT ;  /* 0xffff000005057812 */ /* 0x000fe200078ec0ff */
[C---:B------:R-:W-:Y:S01]  /*8940*/  IMAD.U32 R39, R53.reuse, 0x10000, RZ ;  /* 0x0001000035277824 */ /* 0x040fe200078e00ff */
[----:B------:R-:W-:Y:S01]  /*8950*/  LOP3.LUT R40, R53, 0xffff0000, RZ, 0xc0, !PT ;  /* 0xffff000035287812 */ /* 0x000fe200078ec0ff */
[C---:B------:R-:W-:Y:S01]  /*8960*/  IMAD.U32 R37, R51.reuse, 0x10000, RZ ;  /* 0x0001000033257824 */ /* 0x040fe200078e00ff */
[----:B------:R-:W-:Y:S01]  /*8970*/  LOP3.LUT R36, R51, 0xffff0000, RZ, 0xc0, !PT ;  /* 0xffff000033247812 */ /* 0x000fe200078ec0ff */
[----:B------:R-:W-:Y:S01]  /*8980*/  FFMA.FTZ R49, R38, R52, R41 ;  /* 0x0000003426317223 */ /* 0x000fe20000010029 */
[C---:B------:R-:W-:Y:S01]  /*8990*/  FMUL.FTZ R41, R4.reuse, R39 ;  /* 0x0000002704297220 */ /* 0x040fe20000410000 */
        /* <DEDUP_REMOVED lines=9> */
[----:B------:R-:W-:Y:S02]  /*8a30*/  F2FP.BF16.F32.PACK_AB R4, R39, R4 ;  /* 0x000000042704723e */ /* 0x000fe400000010ff */
[----:B------:R-:W-:-:S05]  /*8a40*/  F2FP.BF16.F32.PACK_AB R5, R40, R5 ;  /* 0x000000052805723e */ /* 0x000fca00000010ff */
[----:B------:R2:W-:Y:S02]  /*8a50*/  STS.128 [R3+0x10a00], R4 ;  /* 0x010a000403007388 */ /* 0x0005e40000000c00 */
.L_x_399:
[----:B------:R-:W-:Y:S05]  /*8a60*/  BSYNC B1 ;  /* 0x0000000000017941 */ /* 0x000fea0003800000 */
.L_x_398:
[----:B------:R-:W-:Y:S04]  /*8a70*/  BSSY B1, `(.L_x_400) ;  /* 0x0000030000017945 */ /* 0x000fe80003800000 */
[----:B------:R-:W-:Y:S05]  /*8a80*/  @P2 BRA `(.L_x_401) ;  /* 0x0000000000b82947 */ /* 0x000fea0003800000 */
[----:B012---:R-:W0:Y:S01]  /*8a90*/  LDS.128 R4, [R0+0x10a00] ;  /* 0x010a000000047984 */ /* 0x007e220000000c00 */
[--C-:B------:R-:W-:Y:S02]  /*8aa0*/  SHF.R.U64 R37, R34, 0x10, R35.reuse ;  /* 0x0000001022257819 */ /* 0x100fe40000001223 */
[----:B------:R-:W-:Y:S02]  /*8ab0*/  SHF.R.U32.HI R34, RZ, 0x10, R35 ;  /* 0x00000010ff227819 */ /* 0x000fe40000011623 */
[--C-:B------:R-:W-:Y:S02]  /*8ac0*/  SHF.R.U32.HI R36, RZ, 0x10, R33.reuse ;  /* 0x00000010ff247819 */ /* 0x100fe40000011621 */
[----:B------:R-:W-:Y:S02]  /*8ad0*/  PRMT R45, R45, 0x5410, R34 ;  /* 0x000054102d2d7816 */ /* 0x000fe40000000022 */
[----:B------:R-:W-:Y:S02]  /*8ae0*/  PRMT R36, R29, 0x5410, R36 ;  /* 0x000054101d247816 */ /* 0x000fe40000000024 */
[----:B------:R-:W-:Y:S01]  /*8af0*/  SHF.R.U64 R35, R32, 0x10, R33 ;  /* 0x0000001020237819 */ /* 0x000fe20000001221 */
[----:B------:R-:W-:Y:S01]  /*8b00*/  IMAD.U32 R34, R45, 0x10000, RZ ;  /* 0x000100002d227824 */ /* 0x000fe200078e00ff */
[----:B------:R-:W-:Y:S01]  /*8b10*/  PRMT R44, R44, 0x5410, R37 ;  /* 0x000054102c2c7816 */ /* 0x000fe20000000025 */
[C---:B------:R-:W-:Y:S01]  /*8b20*/  IMAD.U32 R37, R36.reuse, 0x10000, RZ ;  /* 0x0001000024257824 */ /* 0x040fe200078e00ff */
[----:B------:R-:W-:-:S02]  /*8b30*/  LOP3.LUT R36, R36, 0xffff0000, RZ, 0xc0, !PT ;  /* 0xffff000024247812 */ /* 0x000fc400078ec0ff */
[----:B------:R-:W-:Y:S02]  /*8b40*/  PRMT R35, R28, 0x5410, R35 ;  /* 0x000054101c237816 */ /* 0x000fe40000000023 */
[----:B------:R-:W-:Y:S02]  /*8b50*/  LOP3.LUT R45, R45, 0xffff0000, RZ, 0xc0, !PT ;  /* 0xffff00002d2d7812 */ /* 0x000fe400078ec0ff */
        /* <DEDUP_REMOVED lines=8> */
[----:B------:R-:W-:Y:S01]  /*8be0*/  FFMA.FTZ R38, R28, R37, R38 ;  /* 0x000000251c267223 */ /* 0x000fe20000010026 */
[-C--:B------:R-:W-:Y:S01]  /*8bf0*/  FMUL.FTZ R37, R33, R45.reuse ;  /* 0x0000002d21257220 */ /* 0x080fe20000410000 */
[----:B------:R-:W-:Y:S01]  /*8c00*/  FFMA.FTZ R45, R32, R45, -R29 ;  /* 0x0000002d202d7223 */ /* 0x000fe2000001081d */
[----:B------:R-:W-:Y:S02]  /*8c10*/  IMAD.U32 R7, R5, 0x10000, RZ ;  /* 0x0001000005077824 */ /* 0x000fe400078e00ff */
[----:B------:R-:W-:Y:S01]  /*8c20*/  FFMA.FTZ R39, R28, R34, -R39 ;  /* 0x000000221c277223 */ /* 0x000fe20000010827 */
[----:B------:R-:W-:Y:S01]  /*8c30*/  IMAD.U32 R29, R44, 0x10000, RZ ;  /* 0x000100002c1d7824 */ /* 0x000fe200078e00ff */
[----:B------:R-:W-:Y:S01]  /*8c40*/  LOP3.LUT R4, R4, 0xffff0000, RZ, 0xc0, !PT ;  /* 0xffff000004047812 */ /* 0x000fe200078ec0ff */
[----:B------:R-:W-:Y:S01]  /*8c50*/  IMAD.U32 R33, R35, 0x10000, RZ ;  /* 0x0001000023217824 */ /* 0x000fe200078e00ff */
[----:B------:R-:W-:Y:S01]  /*8c60*/  LOP3.LUT R5, R5, 0xffff0000, RZ, 0xc0, !PT ;  /* 0xffff000005057812 */ /* 0x000fe200078ec0ff */
[----:B------:R-:W-:Y:S01]  /*8c70*/  FFMA.FTZ R36, R32, R36, R37 ;  /* 0x0000002420247223 */ /* 0x000fe20000010025 */
[----:B------:R-:W-:Y:S01]  /*8c80*/  LOP3.LUT R28, R35, 0xffff0000, RZ, 0xc0, !PT ;  /* 0xffff0000231c7812 */ /* 0x000fe200078ec0ff */
[----:B------:R-:W-:Y:S01]  /*8c90*/  FMUL.FTZ R35, R4, R33 ;  /* 0x0000002104237220 */ /* 0x000fe20000410000 */
[----:B------:R-:W-:Y:S01]  /*8ca0*/  LOP3.LUT R44, R44, 0xffff0000, RZ, 0xc0, !PT ;  /* 0xffff00002c2c7812 */ /* 0x000fe200078ec0ff */
[----:B------:R-:W-:-:S02]  /*8cb0*/  FMUL.FTZ R32, R4, R29 ;  /* 0x0000001d04207220 */ /* 0x000fc40000410000 */
[C---:B------:R-:W-:Y:S01]  /*8cc0*/  FMUL.FTZ R34, R5.reuse, R28 ;  /* 0x0000001c05227220 */ /* 0x040fe20000410000 */
[C---:B------:R-:W-:Y:S01]  /*8cd0*/  FFMA.FTZ R4, R6.reuse, R29, -R35 ;  /* 0x0000001d06047223 */ /* 0x040fe20000010823 */
[-C--:B------:R-:W-:Y:S01]  /*8ce0*/  FMUL.FTZ R37, R5, R44.reuse ;  /* 0x0000002c05257220 */ /* 0x080fe20000410000 */
[----:B------:R-:W-:Y:S01]  /*8cf0*/  FFMA.FTZ R33, R6, R33, R32 ;  /* 0x0000002106217223 */ /* 0x000fe20000010020 */
[C---:B------:R-:W-:Y:S01]  /*8d00*/  FFMA.FTZ R5, R7.reuse, R44, -R34 ;  /* 0x0000002c07057223 */ /* 0x040fe20000010822 */
[----:B------:R-:W-:Y:S01]  /*8d10*/  F2FP.BF16.F32.PACK_AB R6, R38, R39 ;  /* 0x000000272606723e */ /* 0x000fe200000010ff */
[----:B------:R-:W-:Y:S01]  /*8d20*/  FFMA.FTZ R28, R7, R28, R37 ;  /* 0x0000001c071c7223 */ /* 0x000fe20000010025 */
[----:B------:R-:W-:Y:S02]  /*8d30*/  F2FP.BF16.F32.PACK_AB R7, R36, R45 ;  /* 0x0000002d2407723e */ /* 0x000fe400000010ff */
[----:B------:R-:W-:Y:S02]  /*8d40*/  F2FP.BF16.F32.PACK_AB R4, R33, R4 ;  /* 0x000000042104723e */ /* 0x000fe400000010ff */
[----:B------:R-:W-:-:S05]  /*8d50*/  F2FP.BF16.F32.PACK_AB R5, R28, R5 ;  /* 0x000000051c05723e */ /* 0x000fca00000010ff */
[----:B------:R3:W-:Y:S02]  /*8d60*/  STS.128 [R0+0x10a00], R4 ;  /* 0x010a000400007388 */ /* 0x0007e40000000c00 */
.L_x_401:
[----:B------:R-:W-:Y:S05]  /*8d70*/  BSYNC B1 ;  /* 0x0000000000017941 */ /* 0x000fea0003800000 */
.L_x_400:
[----:B------:R-:W-:Y:S04]  /*8d80*/  BSSY B1, `(.L_x_402) ;  /* 0x0000030000017945 */ /* 0x000fe80003800000 */
[----:B------:R-:W-:Y:S05]  /*8d90*/  @P3 BRA `(.L_x_403) ;  /* 0x0000000000b83947 */ /* 0x000fea0003800000 */
[----:B0123--:R-:W0:Y:S01]  /*8da0*/  LDS.128 R4, [R3+0x13a00] ;  /* 0x013a000003047984 */ /* 0x00fe220000000c00 */
[----:B------:R-:W-:Y:S02]  /*8db0*/  SHF.R.U64 R33, R30, 0x10, R31 ;  /* 0x000000101e217819 */ /* 0x000fe4000000121f */
[----:B------:R-:W-:Y:S02]  /*8dc0*/  SHF.R.U32.HI R30, RZ, 0x10, R25 ;  /* 0x00000010ff1e7819 */ /* 0x000fe40000011619 */
[----:B------:R-:W-:Y:S02]  /*8dd0*/  SHF.R.U32.HI R28, RZ, 0x10, R31 ;  /* 0x00000010ff1c7819 */ /* 0x000fe4000001161f */
[----:B------:R-:W-:Y:S02]  /*8de0*/  PRMT R30, R15, 0x5410, R30 ;  /* 0x000054100f1e7816 */ /* 0x000fe4000000001e */
[----:B------:R-:W-:Y:S02]  /*8df0*/  PRMT R27, R27, 0x5410, R28 ;  /* 0x000054101b1b7816 */ /* 0x000fe4000000001c */
[----:B------:R-:W-:Y:S01]  /*8e00*/  SHF.R.U64 R29, R24, 0x10, R25 ;  /* 0x00000010181d7819 */ /* 0x000fe20000001219 */
[C---:B------:R-:W-:Y:S01]  /*8e10*/  IMAD.U32 R31, R30.reuse, 0x10000, RZ ;  /* 0x000100001e1f7824 */ /* 0x040fe200078e00ff */
[----:B------:R-:W-:Y:S01]  /*8e20*/  LOP3.LUT R30, R30, 0xffff0000, RZ, 0xc0, !PT ;  /* 0xffff00001e1e7812 */ /* 0x000fe200078ec0ff */
[----:B------:R-:W-:Y:S01]  /*8e30*/  IMAD.U32 R28, R27, 0x10000, RZ ;  /* 0x000100001b1c7824 */ /* 0x000fe200078e00ff */
[----:B------:R-:W-:-:S02]  /*8e40*/  PRMT R26, R26, 0x5410, R33 ;  /* 0x000054101a1a7816 */ /* 0x000fc40000000021 */
        /* <DEDUP_REMOVED lines=35> */
.L_x_403:
[----:B------:R-:W-:Y:S05]  /*9080*/  BSYNC B1 ;  /* 0x0000000000017941 */ /* 0x000fea0003800000 */
.L_x_402:
[----:B------:R-:W-:Y:S05]  /*9090*/  @P4 BRA `(.L_x_393) ;  /* 0x0000001c009c4947 */ /* 0x000fea0003800000 */
[----:B01234-:R-:W0:Y:S01]  /*90a0*/  LDS.128 R4, [R0+0x13a00] ;  /* 0x013a000000047984 */ /* 0x01fe220000000c00 */
[----:B------:R-:W-:Y:S02]  /*90b0*/  SHF.R.U64 R15, R20, 0x10, R21 ;  /* 0x00000010140f7819 */ /* 0x000fe40000001215 */
[--C-:B------:R-:W-:Y:S02]  /*90c0*/  SHF.R.U64 R3, R8, 0x10, R9.reuse ;  /* 0x0000001008037819 */ /* 0x100fe40000001209 */
[----:B------:R-:W-:Y:S02]  /*90d0*/  SHF.R.U32.HI R8, RZ, 0x10, R9 ;  /* 0x00000010ff087819 */ /* 0x000fe40000011609 */
[----:B------:R-:W-:Y:S02]  /*90e0*/  SHF.R.U32.HI R20, RZ, 0x10, R21 ;  /* 0x00000010ff147819 */ /* 0x000fe40000011615 */
[----:B------:R-:W-:Y:S02]  /*90f0*/  PRMT R12, R12, 0x5410, R15 ;  /* 0x000054100c0c7816 */ /* 0x000fe4000000000f */
[----:B------:R-:W-:-:S02]  /*9100*/  PRMT R15, R11, 0x5410, R8 ;  /* 0x000054100b0f7816 */ /* 0x000fc40000000008 */
[----:B------:R-:W-:Y:S02]  /*9110*/  PRMT R13, R13, 0x5410, R20 ;  /* 0x000054100d0d7816 */ /* 0x000fe40000000014 */
[----:B------:R-:W-:Y:S01]  /*9120*/  PRMT R14, R10, 0x5410, R3 ;  /* 0x000054100a0e7816 */ /* 0x000fe20000000003 */
[C---:B------:R-:W-:Y:S01]  /*9130*/  IMAD.U32 R20, R15.reuse, 0x10000, RZ ;  /* 0x000100000f147824 */ /* 0x040fe200078e00ff */
[----:B------:R-:W-:Y:S01]  /*9140*/  LOP3.LUT R15, R15, 0xffff0000, RZ, 0xc0, !PT ;  /* 0xffff00000f0f7812 */ /* 0x000fe200078ec0ff */
[C---:B------:R-:W-:Y:S01]  /*9150*/  IMAD.U32 R11, R13.reuse, 0x10000, RZ ;  /* 0x000100000d0b7824 */ /* 0x040fe200078e00ff */
[----:B------:R-:W-:Y:S02]  /*9160*/  LOP3.LUT R13, R13, 0xffff0000, RZ, 0xc0, !PT ;  /* 0xffff00000d0d7812 */ /* 0x000fe400078ec0ff */
[C---:B0-----:R-:W-:Y:S01]  /*9170*/  LOP3.LUT R9, R6.reuse, 0xffff0000, RZ, 0xc0, !PT ;  /* 0xffff000006097812 */ /* 0x041fe200078ec0ff */
[C---:B------:R-:W-:Y:S01]  /*9180*/  IMAD.U32 R10, R7.reuse, 0x10000, RZ ;  /* 0x00010000070a7824 */ /* 0x040fe200078e00ff */
[----:B------:R-:W-:Y:S01]  /*9190*/  LOP3.LUT R7, R7, 0xffff0000, RZ, 0xc0, !PT ;  /* 0xffff000007077812 */ /* 0x000fe200078ec0ff */
[----:B------:R-:W-:-:S02]  /*91a0*/  IMAD.U32 R8, R6, 0x10000, RZ ;  /* 0x0001000006087824 */ /* 0x000fc400078e00ff */
[CC--:B------:R-:W-:Y:S01]  /*91b0*/  FMUL.FTZ R21, R9.reuse, R20.reuse ;  /* 0x0000001409157220 */ /* 0x0c0fe20000410000 */
[----:B------:R-:W-:Y:S01]  /*91c0*/  FMUL.FTZ R9, R9, R11 ;  /* 0x0000000b09097220 */ /* 0x000fe20000410000 */
[C---:B------:R-:W-:Y:S01]  /*91d0*/  FMUL.FTZ R25, R7.reuse, R15 ;  /* 0x0000000f07197220 */ /* 0x040fe20000410000 */
[----:B------:R-:W-:Y:S02]  /*91e0*/  IMAD.U32 R3, R4, 0x10000, RZ ;  /* 0x0001000004037824 */ /* 0x000fe400078e00ff */
[C---:B------:R-:W-:Y:S01]  /*91f0*/  FFMA.FTZ R21, R8.reuse, R11, -R21 ;  /* 0x0000000b08157223 */ /* 0x040fe20000010815 */
[----:B------:R-:W-:Y:S01]  /*9200*/  FFMA.FTZ R20, R8, R20, R9 ;  /* 0x0000001408147223 */ /* 0x000fe20000010009 */
[-C--:B------:R-:W-:Y:S01]  /*9210*/  FMUL.FTZ R9, R7, R13.reuse ;  /* 0x0000000d07097220 */ /* 0x080fe20000410000 */
[C---:B------:R-:W-:Y:S01]  /*9220*/  IMAD.U32 R6, R5.reuse, 0x10000, RZ ;  /* 0x0001000005067824 */ /* 0x040fe200078e00ff */
[----:B------:R-:W-:Y:S01]  /*9230*/  LOP3.LUT R4, R4, 0xffff0000, RZ, 0xc0, !PT ;  /* 0xffff000004047812 */ /* 0x000fe200078ec0ff */
[----:B------:R-:W-:Y:S01]  /*9240*/  IMAD.U32 R8, R14, 0x10000, RZ ;  /* 0x000100000e087824 */ /* 0x000fe200078e00ff */
[----:B------:R-:W-:Y:S01]  /*9250*/  LOP3.LUT R5, R5, 0xffff0000, RZ, 0xc0, !PT ;  /* 0xffff000005057812 */ /* 0x000fe200078ec0ff */
[----:B------:R-:W-:Y:S01]  /*9260*/  IMAD.U32 R7, R12, 0x10000, RZ ;  /* 0x000100000c077824 */ /* 0x000fe200078e00ff */
[----:B------:R-:W-:Y:S01]  /*9270*/  LOP3.LUT R14, R14, 0xffff0000, RZ, 0xc0, !PT ;  /* 0xffff00000e0e7812 */ /* 0x000fe200078ec0ff */
[----:B------:R-:W-:Y:S01]  /*9280*/  FFMA.FTZ R25, R10, R13, -R25 ;  /* 0x0000000d0a197223 */ /* 0x000fe20000010819 */
[----:B------:R-:W-:Y:S01]  /*9290*/  LOP3.LUT R12, R12, 0xffff0000, RZ, 0xc0, !PT ;  /* 0xffff00000c0c7812 */ /* 0x000fe200078ec0ff */
[----:B------:R-:W-:Y:S01]  /*92a0*/  FFMA.FTZ R24, R10, R15, R9 ;  /* 0x0000000f0a187223 */ /* 0x000fe20000010009 */
[C---:B------:R-:W-:Y:S01]  /*92b0*/  FMUL.FTZ R10, R4.reuse, R8 ;  /* 0x00000008040a7220 */ /* 0x040fe20000410000 */
[-C--:B------:R-:W-:Y:S01]  /*92c0*/  FMUL.FTZ R9, R4, R7.reuse ;  /* 0x0000000704097220 */ /* 0x080fe20000410000 */
[C---:B------:R-:W-:Y:S01]  /*92d0*/  FMUL.FTZ R11, R5.reuse, R14 ;  /* 0x0000000e050b7220 */ /* 0x040fe20000410000 */
[----:B------:R-:W-:Y:S01]  /*92e0*/  FMUL.FTZ R13, R5, R12 ;  /* 0x0000000c050d7220 */ /* 0x000fe20000410000 */
        /* <DEDUP_REMOVED lines=8> */
[----:B------:R0:W-:Y:S01]  /*9370*/  STS.128 [R0+0x13a00], R4 ;  /* 0x013a000400007388 */ /* 0x0001e20000000c00 */
[----:B------:R-:W-:Y:S05]  /*9380*/  BRA `(.L_x_393) ;  /* 0x0000001800e07947 */ /* 0x000fea0003800000 */
.L_x_384:
        /* <DEDUP_REMOVED lines=15> */
[----:B------:R-:W2:Y:S01]  /*9480*/  LDL R8, [R1+0x2c] ;  /* 0x00002c0001087983 */ /* 0x000ea20000100800 */
[----:B------:R-:W-:-:S03]  /*9490*/  ULDC UR4, c[0x0][0x3d4] ;  /* 0x0000f50000047ab9 */ /* 0x000fc60000000800 */
[----:B------:R-:W3:Y:S01]  /*94a0*/  LDL R3, [R1+0x34] ;  /* 0x0000340001037983 */ /* 0x000ee20000100800 */
[----:B------:R-:W-:Y:S02]  /*94b0*/  ISETP.GE.AND P1, PT, R144, UR4, PT ;  /* 0x0000000490007c0c */ /* 0x000fe4000bf26270 */
        /* <DEDUP_REMOVED lines=12> */
[----:B------:R0:W5:Y:S04]  /*9580*/  @!P1 LDG.E.128 R32, desc[UR60][R48.64] ;  /* 0x0000003c30209981 */ /* 0x000168000c1e1d00 */
[----:B------:R0:W5:Y:S01]  /*9590*/  @!P1 LDG.E.128 R4, desc[UR60][R46.64] ;  /* 0x0000003c2e049981 */ /* 0x000162000c1e1d00 */
[----:B--2---:R-:W-:Y:S02]  /*95a0*/  ISETP.GE.AND P2, PT, R8, UR4, PT ;  /* 0x0000000408007c0c */ /* 0x004fe4000bf46270 */
[----:B---3--:R-:W-:-:S11]  /*95b0*/  ISETP.GE.AND P3, PT, R3, UR4, PT ;  /* 0x0000000403007c0c */ /* 0x008fd6000bf66270 */
[----:B------:R0:W5:Y:S04]  /*95c0*/  @!P2 LDG.E.128 R36, desc[UR60][R48.64+0x20] ;  /* 0x0000203c3024a981 */ /* 0x000168000c1e1d00 */
[----:B------:R0:W5:Y:S04]  /*95d0*/  @!P3 LDG.E.128 R40, desc[UR60][R48.64+0x40] ;  /* 0x0000403c3028b981 */ /* 0x000168000c1e1d00 */
[----:B------:R0:W5:Y:S04]  /*95e0*/  @!P2 LDG.E.128 R24, desc[UR60][R46.64+0x20] ;  /* 0x0000203c2e18a981 */ /* 0x000168000c1e1d00 */
[----:B------:R0:W5:Y:S02]  /*95f0*/  @!P3 LDG.E.128 R28, desc[UR60][R46.64+0x40] ;  /* 0x0000403c2e1cb981 */ /* 0x000164000c1e1d00 */
.L_x_405:
[----:B------:R-:W-:Y:S05]  /*9600*/  BSYNC B1 ;  /* 0x0000000000017941 */ /* 0x000fea0003800000 */
.L_x_404:
[----:B------:R-:W2:Y:S01]  /*9610*/  LDL R10, [R1+0x78] ;  /* 0x00007800010a7983 */ /* 0x000ea20000100800 */
[----:B-----5:R-:W-:Y:S01]  /*9620*/  IMAD.MOV.U32 R0, RZ, RZ, R4 ;  /* 0x000000ffff007224 */ /* 0x020fe200078e0004 */
[----:B------:R-:W-:Y:S01]  /*9630*/  UMOV UR4, 0xffffffff ;  /* 0xffffffff00047882 */ /* 0x000fe20000000000 */
        /* <DEDUP_REMOVED lines=13> */
.L_x_571:
[----:B------:R-:W-:Y:S01]  /*9710*/  UMOV UR4, 0xffffffff ;  /* 0xffffffff00047882 */ /* 0x000fe20000000000 */
[----:B------:R-:W-:Y:S02]  /*9720*/  LOP3.LUT R0, R0, 0xfffffffe, RZ, 0xc0, !PT ;  /* 0xfffffffe00007812 */ /* 0x000fe400078ec0ff */
[----:B------:R-:W-:Y:S05]  /*9730*/  BRA.DIV UR4, `(.L_x_407) ;  /* 0x0000013604847947 */ /* 0x000fea000b800000 */
.L_x_574:
[----:B------:R-:W-:Y:S01]  /*9740*/  UMOV UR4, 0xffffffff ;  /* 0xffffffff00047882 */ /* 0x000fe20000000000 */
[----:B------:R-:W-:Y:S02]  /*9750*/  IMAD.IADD R0, R10, 0x1, -R0 ;  /* 0x000000010a007824 */ /* 0x000fe400078e0a00 */
[----:B------:R-:W-:Y:S05]  /*9760*/  BRA.DIV UR4, `(.L_x_408) ;  /* 0x0000013604a07947 */ /* 0x000fea000b800000 */
.L_x_577:
[----:B------:R-:W-:Y:S01]  /*9770*/  UMOV UR4, 0xffffffff ;  /* 0xffffffff00047882 */ /* 0x000fe20000000000 */
[----:B------:R-:W-:Y:S02]  /*9780*/  SHF.L.U32 R3, R0, 0x1f, RZ ;  /* 0x0000001f00037819 */ /* 0x000fe400000006ff */
[----:B------:R-:W-:Y:S05]  /*9790*/  BRA.DIV UR4, `(.L_x_409) ;  /* 0x0000013604bc7947 */ /* 0x000fea000b800000 */
.L_x_580:
[----:B------:R-:W2:Y:S01]  /*97a0*/  SYNCS.PHASECHK.TRANS64.TRYWAIT P1, [R18+URZ+0x31c00], R3 ;  /* 0x031c0003120075a7 */ /* 0x000ea2000802017f */
        /* <DEDUP_REMOVED lines=11> */
[----:B------:R-:W-:-:S02]  /*9860*/  IMAD.MOV.U32 R9, RZ, RZ, R32 ;  /* 0x000000ffff097224 */ /* 0x000fc400078e0020 */
[----:B------:R-:W-:-:S03]  /*9870*/  IMAD.MOV.U32 R10, RZ, RZ, R33 ;  /* 0x000000ffff0a7224 */ /* 0x000fc600078e0021 */
[----:B------:R-:W-:Y:S01]  /*9880*/  PRMT R44, R0, 0x5410, R9 ;  /* 0x00005410002c7816 */ /* 0x000fe20000000009 */
[----:B------:R-:W-:Y:S01]  /*9890*/  IMAD.MOV.U32 R0, RZ, RZ, R34 ;  /* 0x000000ffff007224 */ /* 0x000fe200078e0022 */
[----:B------:R-:W-:Y:S01]  /*98a0*/  PRMT R45, R8, 0x5410, R10 ;  /* 0x00005410082d7816 */ /* 0x000fe2000000000a */
        /* <DEDUP_REMOVED lines=17> */
[----:B--2---:R-:W-:Y:S06]  /*99c0*/  @!P1 BRA `(.L_x_411) ;  /* 0x0000013400589947 */ /* 0x004fec0003800000 */
.L_x_581:
[----:B------:R-:W-:Y:S05]  /*99d0*/  BSYNC B1 ;  /* 0x0000000000017941 */ /* 0x000fea0003800000 */
.L_x_410:
[----:B------:R-:W-:Y:S02]  /*99e0*/  PRMT R48, R0, 0x7610, R48 ;  /* 0x0000761000307816 */ /* 0x000fe40000000030 */
[----:B------:R-:W-:Y:S01]  /*99f0*/  PRMT R49, R8, 0x7610, R49 ;  /* 0x0000761008317816 */ /* 0x000fe20000000031 */
[----:B------:R-:W-:Y:S06]  /*9a00*/  @P0 BRA `(.L_x_393) ;  /* 0x0000001400400947 */ /* 0x000fec0003800000 */
[----:B------:R-:W2:Y:S01]  /*9a10*/  LDL R76, [R1+0x2c] ;  /* 0x00002c00014c7983 */ /* 0x000ea20000100800 */
[----:B0-----:R-:W0:Y:S03]  /*9a20*/  LDC R3, c[0x0][0x3d4] ;  /* 0x0000f500ff037b82 */ /* 0x001e260000000800 */
[----:B------:R-:W3:Y:S04]  /*9a30*/  LDL R75, [R1+0x34] ;  /* 0x00003400014b7983 */ /* 0x000ee80000100800 */
[----:B------:R4:W5:Y:S04]  /*9a40*/  LDL R74, [R1+0x38] ;  /* 0x00003800014a7983 */ /* 0x0009680000100800 */
[----:B------:R4:W5:Y:S04]  /*9a50*/  LDL R73, [R1+0x40] ;  /* 0x0000400001497983 */ /* 0x0009680000100800 */
[----:B------:R4:W5:Y:S01]  /*9a60*/  LDL R72, [R1+0x3c] ;  /* 0x00003c0001487983 */ /* 0x0009620000100800 */
[----:B------:R-:W-:Y:S01]  /*9a70*/  BSSY B1, `(.L_x_412) ;  /* 0x0000071000017945 */ /* 0x000fe20003800000 */
[----:B0-----:R-:W-:-:S02]  /*9a80*/  ISETP.GE.AND P0, PT, R144, R3, PT ;  /* 0x000000039000720c */ /* 0x001fc40003f06270 */
[-C--:B--2---:R-:W-:Y:S02]  /*9a90*/  ISETP.GE.AND P1, PT, R76, R3.reuse, PT ;  /* 0x000000034c00720c */ /* 0x084fe40003f26270 */
[----:B---3--:R-:W-:-:S09]  /*9aa0*/  ISETP.GE.AND P2, PT, R75, R3, PT ;  /* 0x000000034b00720c */ /* 0x008fd20003f46270 */
[----:B----4-:R-:W-:Y:S05]  /*9ab0*/  @P0 BRA `(.L_x_413) ;  /* 0x0000000400b00947 */ /* 0x010fea0003800000 */
[----:B------:R-:W2:Y:S01]  /*9ac0*/  LDL R77, [R1+0x8c] ;  /* 0x00008c00014d7983 */ /* 0x000ea20000100800 */
[----:B------:R-:W0:Y:S02]  /*9ad0*/  S2R R9, SR_TID.X ;  /* 0x0000000000097919 */ /* 0x000e240000002100 */
[----:B0-----:R-:W-:-:S05]  /*9ae0*/  VIADD R9, R9, 0xffffff80 ;  /* 0xffffff8009097836 */ /* 0x001fca0000000000 */
[----:B------:R-:W-:-:S04]  /*9af0*/  LEA.HI R0, R9, R9, RZ, 0x1 ;  /* 0x0000000909007211 */ /* 0x000fc800078f08ff */
[----:B------:R-:W-:-:S05]  /*9b00*/  LOP3.LUT R0, R0, 0xfffffffe, RZ, 0xc0, !PT ;  /* 0xfffffffe00007812 */ /* 0x000fca00078ec0ff */
[----:B------:R-:W-:-:S05]  /*9b10*/  IMAD.IADD R0, R9, 0x1, -R0 ;  /* 0x0000000109007824 */ /* 0x000fca00078e0a00 */
[----:B------:R-:W-:-:S04]  /*9b20*/  LEA.HI R0, R3, R0, RZ, 0x1d ;  /* 0x0000000003007211 */ /* 0x000fc800078fe8ff */
[----:B------:R-:W-:-:S04]  /*9b30*/  SHF.R.S32.HI R9, RZ, 0x1f, R0 ;  /* 0x0000001fff097819 */ /* 0x000fc80000011400 */
[----:B------:R-:W-:Y:S01]  /*9b40*/  LEA.HI R9, R9, R0, RZ, 0x2 ;  /* 0x0000000009097211 */ /* 0x000fe200078f10ff */
[----:B------:R-:W-:-:S03]  /*9b50*/  IMAD.SHL.U32 R0, R0, 0x8, RZ ;  /* 0x0000000800007824 */ /* 0x000fc600078e00ff */
[----:B------:R-:W-:Y:S02]  /*9b60*/  SHF.R.S32.HI R9, RZ, 0x2, R9 ;  /* 0x00000002ff097819 */ /* 0x000fe40000011409 */
[----:B-----5:R-:W-:-:S03]  /*9b70*/  LOP3.LUT R0, R74, 0x18, R0, 0xf8, !PT ;  /* 0x000000184a007812 */ /* 0x020fc600078ef800 */
[----:B------:R-:W-:Y:S01]  /*9b80*/  IMAD R9, R9, 0x1800, R73 ;  /* 0x0000180009097824 */ /* 0x000fe200078e0249 */
[----:B------:R-:W-:-:S05]  /*9b90*/  LOP3.LUT R0, R0, R72, RZ, 0x3c, !PT ;  /* 0x0000004800007212 */ /* 0x000fca00078e3cff */
[----:B------:R-:W-:-:S04]  /*9ba0*/  IMAD.IADD R13, R9, 0x1, R0 ;  /* 0x00000001090d7824 */ /* 0x000fc800078e0200 */
[----:B------:R-:W-:-:S05]  /*9bb0*/  IMAD R0, R13, 0x2, R18 ;  /* 0x000000020d007824 */ /* 0x000fca00078e0212 */
[----:B-1----:R-:W0:Y:S01]  /*9bc0*/  LDS.128 R12, [R0+0xda00] ;  /* 0x00da0000000c7984 */ /* 0x002e220000000c00 */
[----:B------:R-:W-:Y:S02]  /*9bd0*/  SHF.R.U64 R63, R4, 0x10, R5 ;  /* 0x00000010043f7819 */ /* 0x000fe40000001205 */
[----:B------:R-:W-:Y:S02]  /*9be0*/  SHF.R.U64 R60, R32, 0x10, R33 ;  /* 0x00000010203c7819 */ /* 0x000fe40000001221 */
[--C-:B------:R-:W-:Y:S02]  /*9bf0*/  SHF.R.U64 R32, R34, 0x10, R35.reuse ;  /* 0x0000001022207819 */ /* 0x100fe40000001223 */
[----:B------:R-:W-:Y:S02]  /*9c00*/  SHF.R.U32.HI R34, RZ, 0x10, R35 ;  /* 0x00000010ff227819 */ /* 0x000fe40000011623 */
[----:B------:R-:W-:Y:S02]  /*9c10*/  PRMT R63, R58, 0x5410, R63 ;  /* 0x000054103a3f7816 */ /* 0x000fe4000000003f */
[----:B------:R-:W-:-:S02]  /*9c20*/  SHF.R.U32.HI R64, RZ, 0x10, R5 ;  /* 0x00000010ff407819 */ /* 0x000fc40000011605 */
[----:B------:R-:W-:Y:S01]  /*9c30*/  PRMT R60, R44, 0x5432, R60 ;  /* 0x000054322c3c7816 */ /* 0x000fe2000000003c */
[----:B------:R-:W-:Y:S01]  /*9c40*/  IMAD.U32 R65, R63, 0x10000, RZ ;  /* 0x000100003f417824 */ /* 0x000fe200078e00ff */
[----:B------:R-:W-:Y:S02]  /*9c50*/  PRMT R4, R47, 0x5432, R34 ;  /* 0x000054322f047816 */ /* 0x000fe40000000022 */
[----:B------:R-:W-:Y:S02]  /*9c60*/  SHF.R.U32.HI R62, RZ, 0x10, R33 ;  /* 0x00000010ff3e7819 */ /* 0x000fe40000011621 */
[----:B------:R-:W-:Y:S02]  /*9c70*/  PRMT R64, R20, 0x5432, R64 ;  /* 0x0000543214407816 */ /* 0x000fe40000000040 */
[--C-:B------:R-:W-:Y:S01]  /*9c80*/  SHF.R.U32.HI R68, RZ, 0x10, R7.reuse ;  /* 0x00000010ff447819 */ /* 0x100fe20000011607 */
[----:B------:R-:W-:Y:S01]  /*9c90*/  IMAD.U32 R61, R60, 0x10000, RZ ;  /* 0x000100003c3d7824 */ /* 0x000fe200078e00ff */
[----:B------:R-:W-:Y:S01]  /*9ca0*/  SHF.R.U64 R67, R6, 0x10, R7 ;  /* 0x0000001006437819 */ /* 0x000fe20000001207 */
[----:B------:R-:W-:Y:S01]  /*9cb0*/  IMAD.U32 R66, R64, 0x10000, RZ ;  /* 0x0001000040427824 */ /* 0x000fe200078e00ff */
[----:B------:R-:W-:-:S02]  /*9cc0*/  PRMT R62, R45, 0x5432, R62 ;  /* 0x000054322d3e7816 */ /* 0x000fc4000000003e */
[----:B------:R-:W-:Y:S02]  /*9cd0*/  PRMT R68, R21, 0x5432, R68 ;  /* 0x0000543215447816 */ /* 0x000fe40000000044 */
[----:B------:R-:W-:Y:S02]  /*9ce0*/  PRMT R5, R46, 0x5432, R32 ;  /* 0x000054322e057816 */ /* 0x000fe40000000020 */
[----:B------:R-:W-:Y:S01]  /*9cf0*/  PRMT R67, R59, 0x5410, R67 ;  /* 0x000054103b437816 */ /* 0x000fe20000000043 */
[----:B0-----:R-:W-:Y:S02]  /*9d00*/  IMAD.U32 R34, R12, 0x10000, RZ ;  /* 0x000100000c227824 */ /* 0x001fe400078e00ff */
[----:B------:R-:W-:Y:S02]  /*9d10*/  IMAD.U32 R35, R13, 0x10000, RZ ;  /* 0x000100000d237824 */ /* 0x000fe400078e00ff */
[C---:B------:R-:W-:Y:S01]  /*9d20*/  FMUL.FTZ R69, R34.reuse, R65 ;  /* 0x0000004122457220 */ /* 0x040fe20000410000 */
[----:B------:R-:W-:Y:S01]  /*9d30*/  FMUL.FTZ R71, R34, R61 ;  /* 0x0000003d22477220 */ /* 0x000fe20000410000 */
[----:B------:R-:W-:-:S02]  /*9d40*/  IMAD.U32 R34, R62, 0x10000, RZ ;  /* 0x000100003e227824 */ /* 0x000fc400078e00ff */
[----:B------:R-:W-:Y:S02]  /*9d50*/  IMAD.U32 R59, R15, 0x10000, RZ ;  /* 0x000100000f3b7824 */ /* 0x000fe400078e00ff */
[----:B------:R-:W-:Y:S01]  /*9d60*/  IMAD.U32 R70, R68, 0x10000, RZ ;  /* 0x0001000044467824 */ /* 0x000fe200078e00ff */
[----:B------:R-:W-:Y:S02]  /*9d70*/  LOP3.LUT R12, R12, 0xffff0000, RZ, 0xc0, !PT ;  /* 0xffff00000c0c7812 */ /* 0x000fe400078ec0ff */
[----:B------:R-:W-:Y:S02]  /*9d80*/  LOP3.LUT R63, R63, 0xffff0000, RZ, 0xc0, !PT ;  /* 0xffff00003f3f7812 */ /* 0x000fe400078ec0ff */
[----:B------:R-:W-:Y:S02]  /*9d90*/  LOP3.LUT R60, R60, 0xffff0000, RZ, 0xc0, !PT ;  /* 0xffff00003c3c7812 */ /* 0x000fe400078ec0ff */
[----:B------:R-:W-:Y:S02]  /*9da0*/  LOP3.LUT R13, R13, 0xffff0000, RZ, 0xc0, !PT ;  /* 0xffff00000d0d7812 */ /* 0x000fe400078ec0ff */
[----:B------:R-:W-:-:S02]  /*9db0*/  LOP3.LUT R64, R64, 0xffff0000, RZ, 0xc0, !PT ;  /* 0xffff000040407812 */ /* 0x000fc400078ec0ff */
[----:B------:R-:W-:Y:S01]  /*9dc0*/  LOP3.LUT R62, R62, 0xffff0000, RZ, 0xc0, !PT ;  /* 0xffff00003e3e7812 */ /* 0x000fe200078ec0ff */
[C---:B------:R-:W-:Y:S01]  /*9dd0*/  IMAD.U32 R58, R14.reuse, 0x10000, RZ ;  /* 0x000100000e3a7824 */ /* 0x040fe200078e00ff */
[----:B------:R-:W-:Y:S02]  /*9de0*/  LOP3.LUT R14, R14, 0xffff0000, RZ, 0xc0, !PT ;  /* 0xffff00000e0e7812 */ /* 0x000fe400078ec0ff */
[----:B------:R-:W-:Y:S02]  /*9df0*/  LOP3.LUT R15, R15, 0xffff0000, RZ, 0xc0, !PT ;  /* 0xffff00000f0f7812 */ /* 0x000fe400078ec0ff */
[----:B------:R-:W-:Y:S01]  /*9e00*/  LOP3.LUT R68, R68, 0xffff0000, RZ, 0xc0, !PT ;  /* 0xffff000044447812 */ /* 0x000fe200078ec0ff */
[----:B--2---:R-:W0:Y:S02]  /*9e10*/  LDS.128 R8, [R77] ;  /* 0x000000004d087984 */ /* 0x004e240000000c00 */
[----:B0-----:R-:W-:Y:S02]  /*9e20*/  IMAD.U32 R6, R8, 0x10000, RZ ;  /* 0x0001000008067824 */ /* 0x001fe400078e00ff */
[----:B------:R-:W-:-:S02]  /*9e30*/  IMAD.U32 R32, R9, 0x10000, RZ ;  /* 0x0001000009207824 */ /* 0x000fc400078e00ff */
[C---:B------:R-:W-:Y:S01]  /*9e40*/  FFMA.FTZ R69, R6.reuse, R61, -R69 ;  /* 0x0000003d06457223 */ /* 0x040fe20000010845 */
[C---:B------:R-:W-:Y:S01]  /*9e50*/  FMUL.FTZ R61, R35.reuse, R66 ;  /* 0x00000042233d7220 */ /* 0x040fe20000410000 */
[----:B------:R-:W-:Y:S01]  /*9e60*/  FFMA.FTZ R71, R6, R65, R71 ;  /* 0x0000004106477223 */ /* 0x000fe20000010047 */
[----:B------:R-:W-:Y:S02]  /*9e70*/  IMAD.U32 R6, R4, 0x10000, RZ ;  /* 0x0001000004067824 */ /* 0x000fe400078e00ff */
[-C--:B------:R-:W-:Y:S01]  /*9e80*/  FMUL.FTZ R35, R35, R34.reuse ;  /* 0x0000002223237220 */ /* 0x080fe20000410000 */
[----:B------:R-:W-:Y:S01]  /*9e90*/  FFMA.FTZ R61, R32, R34, -R61 ;  /* 0x00000022203d7223 */ /* 0x000fe2000001083d */
[----:B------:R-:W-:Y:S02]  /*9ea0*/  IMAD.U32 R33, R11, 0x10000, RZ ;  /* 0x000100000b217824 */ /* 0x000fe400078e00ff */
[C---:B------:R-:W-:Y:S01]  /*9eb0*/  FMUL.FTZ R34, R59.reuse, R70 ;  /* 0x000000463b227220 */ /* 0x040fe20000410000 */
[----:B------:R-:W-:Y:S01]  /*9ec0*/  FMUL.FTZ R65, R59, R6 ;  /* 0x000000063b417220 */ /* 0x000fe20000410000 */
[----:B------:R-:W-:-:S02]  /*9ed0*/  LOP3.LUT R7, R8, 0xffff0000, RZ, 0xc0, !PT ;  /* 0xffff000008077812 */ /* 0x000fc400078ec0ff */
[C---:B------:R-:W-:Y:S01]  /*9ee0*/  FFMA.FTZ R59, R33.reuse, R6, -R34 ;  /* 0x00000006213b7223 */ /* 0x040fe20000010822 */
[----:B------:R-:W-:Y:S01]  /*9ef0*/  FMUL.FTZ R6, R12, R63 ;  /* 0x0000003f0c067220 */ /* 0x000fe20000410000 */
[----:B------:R-:W-:Y:S01]  /*9f00*/  FFMA.FTZ R35, R32, R66, R35 ;  /* 0x0000004220237223 */ /* 0x000fe20000010023 */
[----:B------:R-:W-:Y:S01]  /*9f10*/  FMUL.FTZ R32, R12, R60 ;  /* 0x0000003c0c207220 */ /* 0x000fe20000410000 */
[----:B------:R-:W-:Y:S01]  /*9f20*/  FFMA.FTZ R65, R33, R70, R65 ;  /* 0x0000004621417223 */ /* 0x000fe20000010041 */
[----:B------:R-:W-:Y:S01]  /*9f30*/  IMAD.U32 R12, R67, 0x10000, RZ ;  /* 0x00010000430c7824 */ /* 0x000fe200078e00ff */
[----:B------:R-:W-:Y:S01]  /*9f40*/  LOP3.LUT R8, R9, 0xffff0000, RZ, 0xc0, !PT ;  /* 0xffff000009087812 */ /* 0x000fe200078ec0ff */
[----:B------:R-:W-:Y:S01]  /*9f50*/  FFMA.FTZ R60, R7, R60, -R6 ;  /* 0x0000003c073c7223 */ /* 0x000fe20000010806 */
[----:B------:R-:W-:Y:S01]  /*9f60*/  FMUL.FTZ R33, R13, R64 ;  /* 0x000000400d217220 */ /* 0x000fe20000410000 */
[----:B------:R-:W-:Y:S01]  /*9f70*/  LOP3.LUT R67, R67, 0xffff0000, RZ, 0xc0, !PT ;  /* 0xffff000043437812 */ /* 0x000fe200078ec0ff */
[----:B------:R-:W-:-:S02]  /*9f80*/  IMAD.U32 R6, R5, 0x10000, RZ ;  /* 0x0001000005067824 */ /* 0x000fc400078e00ff */
[----:B------:R-:W-:Y:S01]  /*9f90*/  FMUL.FTZ R13, R13, R62 ;  /* 0x0000003e0d0d7220 */ /* 0x000fe20000410000 */
[----:B------:R-:W-:Y:S01]  /*9fa0*/  LOP3.LUT R5, R5, 0xffff0000, RZ, 0xc0, !PT ;  /* 0xffff000005057812 */ /* 0x000fe200078ec0ff */
[----:B------:R-:W-:Y:S01]  /*9fb0*/  IMAD.U32 R9, R10, 0x10000, RZ ;  /* 0x000100000a097824 */ /* 0x000fe200078e00ff */
[----:B------:R-:W-:Y:S01]  /*9fc0*/  LOP3.LUT R4, R4, 0xffff0000, RZ, 0xc0, !PT ;  /* 0xffff000004047812 */ /* 0x000fe200078ec0ff */
[----:B------:R-:W-:Y:S01]  /*9fd0*/  FFMA.FTZ R32, R7, R63, R32 ;  /* 0x0000003f07207223 */ /* 0x000fe20000010020 */
[----:B------:R-:W-:Y:S01]  /*9fe0*/  LOP3.LUT R10, R10, 0xffff0000, RZ, 0xc0, !PT ;  /* 0xffff00000a0a7812 */ /* 0x000fe200078ec0ff */
[----:B------:R-:W-:Y:S01]  /*9ff0*/  FMUL.FTZ R34, R58, R12 ;  /* 0x0000000c3a227220 */ /* 0x000fe20000410000 */
[----:B------:R-:W-:Y:S01]  /*a000*/  LOP3.LUT R11, R11, 0xffff0000, RZ, 0xc0, !PT ;  /* 0xffff00000b0b7812 */ /* 0x000fe200078ec0ff */
[C---:B------:R-:W-:Y:S01]  /*a010*/  FFMA.FTZ R62, R8.reuse, R62, -R33 ;  /* 0x0000003e083e7223 */ /* 0x040fe20000010821 */
[----:B------:R-:W-:Y:S01]  /*a020*/  FFMA.FTZ R64, R8, R64, R13 ;  /* 0x0000004008407223 */ /* 0x000fe2000001000d */
[----:B------:R-:W-:Y:S01]  /*a030*/  FMUL.FTZ R58, R58, R6 ;  /* 0x000000063a3a7220 */ /* 0x000fe20000410000 */
[C---:B------:R-:W-:Y:S01]  /*a040*/  FMUL.FTZ R7, R14.reuse, R67 ;  /* 0x000000430e077220 */ /* 0x040fe20000410000 */
[C---:B------:R-:W-:Y:S01]  /*a050*/  FMUL.FTZ R8, R15.reuse, R68 ;  /* 0x000000440f087220 */ /* 0x040fe20000410000 */
[-C--:B------:R-:W-:Y:S01]  /*a060*/  FMUL.FTZ R14, R14, R5.reuse ;  /* 0x000000050e0e7220 */ /* 0x080fe20000410000 */
[----:B------:R-:W-:Y:S01]  /*a070*/  FMUL.FTZ R15, R15, R4 ;  /* 0x000000040f0f7220 */ /* 0x000fe20000410000 */
[C---:B------:R-:W-:Y:S01]  /*a080*/  FFMA.FTZ R6, R9.reuse, R6, -R34 ;  /* 0x0000000609067223 */ /* 0x040fe20000010822 */
[----:B------:R-:W-:Y:S01]  /*a090*/  FFMA.FTZ R58, R9, R12, R58 ;  /* 0x0000000c093a7223 */ /* 0x000fe2000001003a */
[C---:B------:R-:W-:Y:S01]  /*a0a0*/  FFMA.FTZ R7, R10.reuse, R5, -R7 ;  /* 0x000000050a077223 */ /* 0x040fe20000010807 */
[C---:B------:R-:W-:Y:S01]  /*a0b0*/  FFMA.FTZ R12, R11.reuse, R4, -R8 ;  /* 0x000000040b0c7223 */ /* 0x040fe20000010808 */
[----:B------:R-:W-:Y:S01]  /*a0c0*/  FFMA.FTZ R67, R10, R67, R14 ;  /* 0x000000430a437223 */ /* 0x000fe2000001000e */
[----:B------:R-:W-:Y:S01]  /*a0d0*/  FFMA.FTZ R68, R11, R68, R15 ;  /* 0x000000440b447223 */ /* 0x000fe2000001000f */
[----:B------:R-:W-:-:S02]  /*a0e0*/  F2FP.BF16.F32.PACK_AB R4, R60, R69 ;  /* 0x000000453c04723e */ /* 0x000fc400000010ff */
[----:B------:R-:W-:Y:S02]  /*a0f0*/  F2FP.BF16.F32.PACK_AB R6, R7, R6 ;  /* 0x000000060706723e */ /* 0x000fe400000010ff */
[----:B------:R-:W-:Y:S02]  /*a100*/  F2FP.BF16.F32.PACK_AB R5, R62, R61 ;  /* 0x0000003d3e05723e */ /* 0x000fe400000010ff */
[----:B------:R-:W-:Y:S02]  /*a110*/  F2FP.BF16.F32.PACK_AB R7, R12, R59 ;  /* 0x0000003b0c07723e */ /* 0x000fe400000010ff */
[----:B------:R-:W-:Y:S02]  /*a120*/  F2FP.BF16.F32.PACK_AB R8, R32, R71 ;  /* 0x000000472008723e */ /* 0x000fe400000010ff */
[----:B------:R-:W-:Y:S02]  /*a130*/  F2FP.BF16.F32.PACK_AB R9, R64, R35 ;  /* 0x000000234009723e */ /* 0x000fe400000010ff */
[----:B------:R-:W-:-:S02]  /*a140*/  F2FP.BF16.F32.PACK_AB R10, R67, R58 ;  /* 0x0000003a430a723e */ /* 0x000fc400000010ff */
[----:B------:R-:W-:Y:S01]  /*a150*/  F2FP.BF16.F32.PACK_AB R11, R68, R65 ;  /* 0x00000041440b723e */ /* 0x000fe200000010ff */
[----:B------:R0:W-:Y:S04]  /*a160*/  STS.128 [R77], R4 ;  /* 0x000000044d007388 */ /* 0x0001e80000000c00 */
[----:B------:R0:W-:Y:S02]  /*a170*/  STS.128 [R0+0xda00], R8 ;  /* 0x00da000800007388 */ /* 0x0001e40000000c00 */
.L_x_413:
[----:B------:R-:W-:Y:S05]  /*a180*/  BSYNC B1 ;  /* 0x0000000000017941 */ /* 0x000fea0003800000 */
.L_x_412:
[----:B------:R-:W-:Y:S04]  /*a190*/  BSSY B1, `(.L_x_414) ;  /* 0x000006c000017945 */ /* 0x000fe80003800000 */
[----:B------:R-:W-:Y:S05]  /*a1a0*/  @P1 BRA `(.L_x_415) ;  /* 0x0000000400a81947 */ /* 0x000fea0003800000 */
[----:B------:R-:W2:Y:S01]  /*a1b0*/  LDL R58, [R1+0x88] ;  /* 0x00008800013a7983 */ /* 0x000ea20000100800 */
[----:B0-----:R-:W-:Y:S02]  /*a1c0*/  SHF.R.S32.HI R0, RZ, 0x1f, R76 ;  /* 0x0000001fff007819 */ /* 0x001fe4000001144c */
[----:B------:R-:W-:Y:S02]  /*a1d0*/  SHF.R.U64 R33, R36, 0x10, R37 ;  /* 0x0000001024217819 */ /* 0x000fe40000001225 */
[----:B------:R-:W-:Y:S02]  /*a1e0*/  LEA.HI R0, R0, R76, RZ, 0x3 ;  /* 0x0000004c00007211 */ /* 0x000fe400078f18ff */
[--C-:B------:R-:W-:Y:S02]  /*a1f0*/  SHF.R.U64 R13, R24, 0x10, R25.reuse ;  /* 0x00000010180d7819 */ /* 0x100fe40000001219 */
[----:B------:R-:W-:Y:S02]  /*a200*/  SHF.R.S32.HI R0, RZ, 0x3, R0 ;  /* 0x00000003ff007819 */ /* 0x000fe40000011400 */
[----:B------:R-:W-:-:S02]  /*a210*/  SHF.R.U32.HI R24, RZ, 0x10, R25 ;  /* 0x00000010ff187819 */ /* 0x000fc40000011619 */
[----:B------:R-:W-:Y:S02]  /*a220*/  LEA.HI R0, R3, R0, RZ, 0x1d ;  /* 0x0000000003007211 */ /* 0x000fe400078fe8ff */
[----:B------:R-:W-:Y:S02]  /*a230*/  PRMT R50, R50, 0x5410, R33 ;  /* 0x0000541032327816 */ /* 0x000fe40000000021 */
[----:B------:R-:W-:Y:S02]  /*a240*/  SHF.R.S32.HI R5, RZ, 0x1f, R0 ;  /* 0x0000001fff057819 */ /* 0x000fe40000011400 */
[----:B------:R-:W-:Y:S01]  /*a250*/  PRMT R52, R52, 0x5410, R13 ;  /* 0x0000541034347816 */ /* 0x000fe2000000000d */
[----:B------:R-:W-:Y:S01]  /*a260*/  IMAD.U32 R33, R50, 0x10000, RZ ;  /* 0x0001000032217824 */ /* 0x000fe200078e00ff */
[----:B------:R-:W-:Y:S01]  /*a270*/  LEA.HI R5, R5, R0, RZ, 0x2 ;  /* 0x0000000005057211 */ /* 0x000fe200078f10ff */
[----:B------:R-:W-:Y:S01]  /*a280*/  IMAD.SHL.U32 R0, R0, 0x8, RZ ;  /* 0x0000000800007824 */ /* 0x000fe200078e00ff */
[----:B------:R-:W-:Y:S01]  /*a290*/  SHF.R.U32.HI R36, RZ, 0x10, R37 ;  /* 0x00000010ff247819 */ /* 0x000fe20000011625 */
[----:B------:R-:W-:Y:S01]  /*a2a0*/  IMAD.U32 R35, R52, 0x10000, RZ ;  /* 0x0001000034237824 */ /* 0x000fe200078e00ff */
[----:B------:R-:W-:-:S02]  /*a2b0*/  SHF.R.S32.HI R5, RZ, 0x2, R5 ;  /* 0x00000002ff057819 */ /* 0x000fc40000011405 */
[----:B-----5:R-:W-:Y:S02]  /*a2c0*/  LOP3.LUT R0, R74, 0x18, R0, 0xf8, !PT ;  /* 0x000000184a007812 */ /* 0x020fe400078ef800 */
[----:B------:R-:W-:Y:S01]  /*a2d0*/  SHF.R.U64 R12, R26, 0x10, R27 ;  /* 0x000000101a0c7819 */ /* 0x000fe2000000121b */
[----:B------:R-:W-:Y:S01]  /*a2e0*/  IMAD R5, R5, 0x1800, R73 ;  /* 0x0000180005057824 */ /* 0x000fe200078e0249 */
[----:B------:R-:W-:Y:S02]  /*a2f0*/  LOP3.LUT R0, R0, R72, RZ, 0x3c, !PT ;  /* 0x0000004800007212 */ /* 0x000fe400078e3cff */
[----:B------:R-:W-:Y:S02]  /*a300*/  PRMT R53, R53, 0x5410, R24 ;  /* 0x0000541035357816 */ /* 0x000fe40000000018 */
[----:B------:R-:W-:Y:S01]  /*a310*/  SHF.R.U64 R15, R38, 0x10, R39 ;  /* 0x00000010260f7819 */ /* 0x000fe20000001227 */
[----:B------:R-:W-:Y:S01]  /*a320*/  IMAD.IADD R9, R5, 0x1, R0 ;  /* 0x0000000105097824 */ /* 0x000fe200078e0200 */
[----:B------:R-:W-:Y:S01]  /*a330*/  SHF.R.U32.HI R27, RZ, 0x10, R27 ;  /* 0x00000010ff1b7819 */ /* 0x000fe2000001161b */
[----:B------:R-:W-:Y:S01]  /*a340*/  IMAD.U32 R32, R53, 0x10000, RZ ;  /* 0x0001000035207824 */ /* 0x000fe200078e00ff */
[----:B------:R-:W-:Y:S01]  /*a350*/  SHF.R.U32.HI R38, RZ, 0x10, R39 ;  /* 0x00000010ff267819 */ /* 0x000fe20000011627 */
[----:B------:R-:W-:Y:S01]  /*a360*/  IMAD R0, R9, 0x2, R18 ;  /* 0x0000000209007824 */ /* 0x000fe200078e0212 */
[----:B------:R-:W-:-:S02]  /*a370*/  PRMT R57, R57, 0x5410, R36 ;  /* 0x0000541039397816 */ /* 0x000fc40000000024 */
[----:B------:R-:W-:Y:S02]  /*a380*/  PRMT R55, R55, 0x5410, R12 ;  /* 0x0000541037377816 */ /* 0x000fe4000000000c */
[----:B------:R-:W0:Y:S01]  /*a390*/  LDS.128 R8, [R0+0xda00] ;  /* 0x00da000000087984 */ /* 0x000e220000000c00 */
[----:B------:R-:W-:Y:S02]  /*a3a0*/  PRMT R54, R54, 0x5410, R27 ;  /* 0x0000541036367816 */ /* 0x000fe4000000001b */
[----:B------:R-:W-:Y:S02]  /*a3b0*/  PRMT R51, R51, 0x5410, R38 ;  /* 0x0000541033337816 */ /* 0x000fe40000000026 */
[----:B------:R-:W-:Y:S01]  /*a3c0*/  PRMT R56, R56, 0x5410, R15 ;  /* 0x0000541038387816 */ /* 0x000fe2000000000f */
[C---:B------:R-:W-:Y:S01]  /*a3d0*/  IMAD.U32 R34, R54.reuse, 0x10000, RZ ;  /* 0x0001000036227824 */ /* 0x040fe200078e00ff */
[----:B------:R-:W-:Y:S01]  /*a3e0*/  LOP3.LUT R54, R54, 0xffff0000, RZ, 0xc0, !PT ;  /* 0xffff000036367812 */ /* 0x000fe200078ec0ff */
[C---:B0-----:R-:W-:Y:S01]  /*a3f0*/  IMAD.U32 R24, R8.reuse, 0x10000, RZ ;  /* 0x0001000008187824 */ /* 0x041fe200078e00ff */
[----:B------:R-:W-:Y:S01]  /*a400*/  LOP3.LUT R8, R8, 0xffff0000, RZ, 0xc0, !PT ;  /* 0xffff000008087812 */ /* 0x000fe200078ec0ff */
[C---:B------:R-:W-:Y:S01]  /*a410*/  IMAD.U32 R25, R9.reuse, 0x10000, RZ ;  /* 0x0001000009197824 */ /* 0x040fe200078e00ff */
[----:B------:R-:W-:Y:S01]  /*a420*/  LOP3.LUT R9, R9, 0xffff0000, RZ, 0xc0, !PT ;  /* 0xffff000009097812 */ /* 0x000fe200078ec0ff */
[C---:B------:R-:W-:Y:S01]  /*a430*/  FMUL.FTZ R37, R24.reuse, R35 ;  /* 0x0000002318257220 */ /* 0x040fe20000410000 */
[----:B------:R-:W-:Y:S01]  /*a440*/  FMUL.FTZ R39, R24, R33 ;  /* 0x0000002118277220 */ /* 0x000fe20000410000 */
[----:B------:R-:W-:-:S02]  /*a450*/  IMAD.U32 R24, R57, 0x10000, RZ ;  /* 0x0001000039187824 */ /* 0x000fc400078e00ff */
[----:B------:R-:W-:Y:S01]  /*a460*/  FMUL.FTZ R36, R25, R32 ;  /* 0x0000002019247220 */ /* 0x000fe20000410000 */
[C---:B------:R-:W-:Y:S01]  /*a470*/  IMAD.U32 R27, R11.reuse, 0x10000, RZ ;  /* 0x000100000b1b7824 */ /* 0x040fe200078e00ff */
[----:B------:R-:W-:Y:S01]  /*a480*/  LOP3.LUT R11, R11, 0xffff0000, RZ, 0xc0, !PT ;  /* 0xffff00000b0b7812 */ /* 0x000fe200078ec0ff */
[----:B------:R-:W-:Y:S01]  /*a490*/  FMUL.FTZ R38, R25, R24 ;  /* 0x0000001819267220 */ /* 0x000fe20000410000 */
[----:B------:R-:W-:Y:S01]  /*a4a0*/  LOP3.LUT R25, R52, 0xffff0000, RZ, 0xc0, !PT ;  /* 0xffff000034197812 */ /* 0x000fe200078ec0ff */
[C---:B------:R-:W-:Y:S01]  /*a4b0*/  IMAD.U32 R26, R10.reuse, 0x10000, RZ ;  /* 0x000100000a1a7824 */ /* 0x040fe200078e00ff */
[----:B------:R-:W-:Y:S01]  /*a4c0*/  LOP3.LUT R10, R10, 0xffff0000, RZ, 0xc0, !PT ;  /* 0xffff00000a0a7812 */ /* 0x000fe200078ec0ff */
[----:B--2---:R-:W0:Y:S02]  /*a4d0*/  LDS.128 R4, [R58] ;  /* 0x000000003a047984 */ /* 0x004e240000000c00 */
[C---:B0-----:R-:W-:Y:S01]  /*a4e0*/  IMAD.U32 R12, R4.reuse, 0x10000, RZ ;  /* 0x00010000040c7824 */ /* 0x041fe200078e00ff */
[----:B------:R-:W-:Y:S01]  /*a4f0*/  LOP3.LUT R4, R4, 0xffff0000, RZ, 0xc0, !PT ;  /* 0xffff000004047812 */ /* 0x000fe200078ec0ff */
[C---:B------:R-:W-:Y:S01]  /*a500*/  IMAD.U32 R13, R5.reuse, 0x10000, RZ ;  /* 0x00010000050d7824 */ /* 0x040fe200078e00ff */
[----:B------:R-:W-:Y:S01]  /*a510*/  LOP3.LUT R5, R5, 0xffff0000, RZ, 0xc0, !PT ;  /* 0xffff000005057812 */ /* 0x000fe200078ec0ff */
[C---:B------:R-:W-:Y:S01]  /*a520*/  FFMA.FTZ R37, R12.reuse, R33, -R37 ;  /* 0x000000210c257223 */ /* 0x040fe20000010825 */
[----:B------:R-:W-:Y:S01]  /*a530*/  FFMA.FTZ R39, R12, R35, R39 ;  /* 0x000000230c277223 */ /* 0x000fe20000010027 */
[----:B------:R-:W-:-:S02]  /*a540*/  IMAD.U32 R12, R51, 0x10000, RZ ;  /* 0x00010000330c7824 */ /* 0x000fc400078e00ff */
[----:B------:R-:W-:Y:S01]  /*a550*/  FFMA.FTZ R36, R13, R24, -R36 ;  /* 0x000000180d247223 */ /* 0x000fe20000010824 */
[----:B------:R-:W-:Y:S01]  /*a560*/  FMUL.FTZ R24, R27, R34 ;  /* 0x000000221b187220 */ /* 0x000fe20000410000 */
[----:B------:R-:W-:Y:S02]  /*a570*/  IMAD.U32 R15, R7, 0x10000, RZ ;  /* 0x00010000070f7824 */ /* 0x000fe400078e00ff */
[----:B------:R-:W-:Y:S01]  /*a580*/  FMUL.FTZ R27, R27, R12 ;  /* 0x0000000c1b1b7220 */ /* 0x000fe20000410000 */
[----:B------:R-:W-:Y:S01]  /*a590*/  FFMA.FTZ R38, R13, R32, R38 ;  /* 0x000000200d267223 */ /* 0x000fe20000010026 */
[----:B------:R-:W-:Y:S01]  /*a5a0*/  LOP3.LUT R13, R50, 0xffff0000, RZ, 0xc0, !PT ;  /* 0xffff0000320d7812 */ /* 0x000fe200078ec0ff */
[C---:B------:R-:W-:Y:S01]  /*a5b0*/  FFMA.FTZ R35, R15.reuse, R12, -R24 ;  /* 0x0000000c0f237223 */ /* 0x040fe20000010818 */
[----:B------:R-:W-:Y:S01]  /*a5c0*/  FFMA.FTZ R50, R15, R34, R27 ;  /* 0x000000220f327223 */ /* 0x000fe2000001001b */
[C---:B------:R-:W-:Y:S01]  /*a5d0*/  FMUL.FTZ R15, R8.reuse, R25 ;  /* 0x00000019080f7220 */ /* 0x040fe20000410000 */
[----:B------:R-:W-:Y:S01]  /*a5e0*/  LOP3.LUT R12, R57, 0xffff0000, RZ, 0xc0, !PT ;  /* 0xffff0000390c7812 */ /* 0x000fe200078ec0ff */
[-C--:B------:R-:W-:Y:S01]  /*a5f0*/  FMUL.FTZ R27, R8, R13.reuse ;  /* 0x0000000d081b7220 */ /* 0x080fe20000410000 */
[----:B------:R-:W-:Y:S01]  /*a600*/  LOP3.LUT R24, R53, 0xffff0000, RZ, 0xc0, !PT ;  /* 0xffff000035187812 */ /* 0x000fe200078ec0ff */
[----:B------:R-:W-:Y:S01]  /*a610*/  FFMA.FTZ R8, R4, R13, -R15 ;  /* 0x0000000d04087223 */ /* 0x000fe2000001080f */
[----:B------:R-:W-:-:S02]  /*a620*/  IMAD.U32 R15, R55, 0x10000, RZ ;  /* 0x00010000370f7824 */ /* 0x000fc400078e00ff */
[C---:B------:R-:W-:Y:S01]  /*a630*/  FMUL.FTZ R33, R9.reuse, R12 ;  /* 0x0000000c09217220 */ /* 0x040fe20000410000 */
[----:B------:R-:W-:Y:S02]  /*a640*/  IMAD.U32 R13, R56, 0x10000, RZ ;  /* 0x00010000380d7824 */ /* 0x000fe400078e00ff */
[----:B------:R-:W-:Y:S01]  /*a650*/  FMUL.FTZ R34, R9, R24 ;  /* 0x0000001809227220 */ /* 0x000fe20000410000 */
[----:B------:R-:W-:Y:S01]  /*a660*/  FFMA.FTZ R32, R4, R25, R27 ;  /* 0x0000001904207223 */ /* 0x000fe2000001001b */
[----:B-1----:R-:W-:Y:S02]  /*a670*/  IMAD.U32 R14, R6, 0x10000, RZ ;  /* 0x00010000060e7824 */ /* 0x002fe400078e00ff */
[C---:B------:R-:W-:Y:S01]  /*a680*/  FMUL.FTZ R25, R26.reuse, R15 ;  /* 0x0000000f1a197220 */ /* 0x040fe20000410000 */
[C---:B------:R-:W-:Y:S01]  /*a690*/  FFMA.FTZ R9, R5.reuse, R12, -R34 ;  /* 0x0000000c05097223 */ /* 0x040fe20000010822 */
[----:B------:R-:W-:Y:S01]  /*a6a0*/  FFMA.FTZ R33, R5, R24, R33 ;  /* 0x0000001805217223 */ /* 0x000fe20000010021 */
[-C--:B------:R-:W-:Y:S01]  /*a6b0*/  FMUL.FTZ R27, R26, R13.reuse ;  /* 0x0000000d1a1b7220 */ /* 0x080fe20000410000 */
[----:B------:R-:W-:Y:S01]  /*a6c0*/  LOP3.LUT R55, R55, 0xffff0000, RZ, 0xc0, !PT ;  /* 0xffff000037377812 */ /* 0x000fe200078ec0ff */
[----:B------:R-:W-:Y:S01]  /*a6d0*/  FFMA.FTZ R25, R14, R13, -R25 ;  /* 0x0000000d0e197223 */ /* 0x000fe20000010819 */
[----:B------:R-:W-:Y:S01]  /*a6e0*/  LOP3.LUT R5, R56, 0xffff0000, RZ, 0xc0, !PT ;  /* 0xffff000038057812 */ /* 0x000fe200078ec0ff */
[----:B------:R-:W-:Y:S01]  /*a6f0*/  FFMA.FTZ R27, R14, R15, R27 ;  /* 0x0000000f0e1b7223 */ /* 0x000fe2000001001b */
[----:B------:R-:W-:Y:S01]  /*a700*/  LOP3.LUT R4, R51, 0xffff0000, RZ, 0xc0, !PT ;  /* 0xffff000033047812 */ /* 0x000fe200078ec0ff */
[----:B------:R-:W-:Y:S01]  /*a710*/  FMUL.FTZ R13, R10, R55 ;  /* 0x000000370a0d7220 */ /* 0x000fe20000410000 */
[----:B------:R-:W-:Y:S01]  /*a720*/  LOP3.LUT R6, R6, 0xffff0000, RZ, 0xc0, !PT ;  /* 0xffff000006067812 */ /* 0x000fe200078ec0ff */
[----:B------:R-:W-:Y:S01]  /*a730*/  FMUL.FTZ R14, R11, R54 ;  /* 0x000000360b0e7220 */ /* 0x000fe20000410000 */
[----:B------:R-:W-:Y:S01]  /*a740*/  LOP3.LUT R7, R7, 0xffff0000, RZ, 0xc0, !PT ;  /* 0xffff000007077812 */ /* 0x000fe200078ec0ff */
[-C--:B------:R-:W-:Y:S01]  /*a750*/  FMUL.FTZ R12, R10, R5.reuse ;  /* 0x000000050a0c7220 */ /* 0x080fe20000410000 */
[----:B------:R-:W-:Y:S01]  /*a760*/  FMUL.FTZ R11, R11, R4 ;  /* 0x000000040b0b7220 */ /* 0x000fe20000410000 */
[C---:B------:R-:W-:Y:S01]  /*a770*/  FFMA.FTZ R10, R6.reuse, R5, -R13 ;  /* 0x00000005060a7223 */ /* 0x040fe2000001080d */
[----:B------:R-:W-:Y:S01]  /*a780*/  F2FP.BF16.F32.PACK_AB R5, R9, R36 ;  /* 0x000000240905723e */ /* 0x000fe200000010ff */
[C---:B------:R-:W-:Y:S01]  /*a790*/  FFMA.FTZ R14, R7.reuse, R4, -R14 ;  /* 0x00000004070e7223 */ /* 0x040fe2000001080e */
[----:B------:R-:W-:Y:S01]  /*a7a0*/  FFMA.FTZ R12, R6, R55, R12 ;  /* 0x00000037060c7223 */ /* 0x000fe2000001000c */
[----:B------:R-:W-:Y:S01]  /*a7b0*/  FFMA.FTZ R11, R7, R54, R11 ;  /* 0x00000036070b7223 */ /* 0x000fe2000001000b */
[----:B------:R-:W-:-:S02]  /*a7c0*/  F2FP.BF16.F32.PACK_AB R4, R8, R37 ;  /* 0x000000250804723e */ /* 0x000fc400000010ff */
[----:B------:R-:W-:Y:S02]  /*a7d0*/  F2FP.BF16.F32.PACK_AB R6, R10, R25 ;  /* 0x000000190a06723e */ /* 0x000fe400000010ff */
[----:B------:R-:W-:Y:S02]  /*a7e0*/  F2FP.BF16.F32.PACK_AB R7, R14, R35 ;  /* 0x000000230e07723e */ /* 0x000fe400000010ff */
[----:B------:R-:W-:Y:S02]  /*a7f0*/  F2FP.BF16.F32.PACK_AB R8, R32, R39 ;  /* 0x000000272008723e */ /* 0x000fe400000010ff */
[----:B------:R-:W-:Y:S01]  /*a800*/  F2FP.BF16.F32.PACK_AB R9, R33, R38 ;  /* 0x000000262109723e */ /* 0x000fe200000010ff */
[----:B------:R2:W-:Y:S01]  /*a810*/  STS.128 [R58], R4 ;  /* 0x000000043a007388 */ /* 0x0005e20000000c00 */
[----:B------:R-:W-:Y:S02]  /*a820*/  F2FP.BF16.F32.PACK_AB R10, R12, R27 ;  /* 0x0000001b0c0a723e */ /* 0x000fe400000010ff */
[----:B------:R-:W-:-:S05]  /*a830*/  F2FP.BF16.F32.PACK_AB R11, R11, R50 ;  /* 0x000000320b0b723e */ /* 0x000fca00000010ff */
[----:B------:R2:W-:Y:S02]  /*a840*/  STS.128 [R0+0xda00], R8 ;  /* 0x00da000800007388 */ /* 0x0005e40000000c00 */
.L_x_415:
[----:B------:R-:W-:Y:S05]  /*a850*/  BSYNC B1 ;  /* 0x0000000000017941 */ /* 0x000fea0003800000 */
.L_x_414:
[----:B------:R-:W-:Y:S05]  /*a860*/  @P2 BRA `(.L_x_393) ;  /* 0x0000000400a82947 */ /* 0x000fea0003800000 */
[----:B------:R-:W3:Y:S01]  /*a870*/  LDL R34, [R1+0x84] ;  /* 0x0000840001227983 */ /* 0x000ee20000100800 */
[----:B0-2---:R-:W-:Y:S02]  /*a880*/  SHF.R.S32.HI R0, RZ, 0x1f, R75 ;  /* 0x0000001fff007819 */ /* 0x005fe4000001144b */
        /* <DEDUP_REMOVED lines=12> */
[----:B------:R-:W-:-:S02]  /*a950*/  SHF.R.U32.HI R40, RZ, 0x10, R41 ;  /* 0x00000010ff287819 */ /* 0x000fc40000011629 */
[----:B------:R-:W-:Y:S02]  /*a960*/  SHF.R.S32.HI R0, RZ, 0x2, R0 ;  /* 0x00000002ff007819 */ /* 0x000fe40000011400 */
[----:B-----5:R-:W-:Y:S02]  /*a970*/  LOP3.LUT R3, R74, 0x18, R3, 0xf8, !PT ;  /* 0x000000184a037812 */ /* 0x020fe400078ef803 */
[----:B------:R-:W-:Y:S01]  /*a980*/  PRMT R27, R21, 0x5410, R28 ;  /* 0x00005410151b7816 */ /* 0x000fe2000000001c */
[----:B------:R-:W-:Y:S01]  /*a990*/  IMAD R0, R0, 0x1800, R73 ;  /* 0x0000180000007824 */ /* 0x000fe200078e0249 */
[----:B------:R-:W-:Y:S01]  /*a9a0*/  LOP3.LUT R3, R3, R72, RZ, 0x3c, !PT ;  /* 0x0000004803037212 */ /* 0x000fe200078e3cff */
[----:B------:R-:W-:Y:S01]  /*a9b0*/  IMAD.U32 R28, R25, 0x10000, RZ ;  /* 0x00010000191c7824 */ /* 0x000fe200078e00ff */
[--C-:B------:R-:W-:Y:S01]  /*a9c0*/  SHF.R.U64 R13, R42, 0x10, R43.reuse ;  /* 0x000000102a0d7819 */ /* 0x100fe2000000122b */
[----:B------:R-:W-:Y:S01]  /*a9d0*/  IMAD.U32 R29, R27, 0x10000, RZ ;  /* 0x000100001b1d7824 */ /* 0x000fe200078e00ff */
[----:B------:R-:W-:Y:S01]  /*a9e0*/  SHF.R.U32.HI R42, RZ, 0x10, R43 ;  /* 0x00000010ff2a7819 */ /* 0x000fe2000001162b */
[----:B------:R-:W-:Y:S01]  /*a9f0*/  IMAD.IADD R3, R0, 0x1, R3 ;  /* 0x0000000100037824 */ /* 0x000fe200078e0203 */
[----:B------:R-:W-:-:S02]  /*aa00*/  PRMT R47, R47, 0x5410, R40 ;  /* 0x000054102f2f7816 */ /* 0x000fc40000000028 */
[----:B------:R-:W-:Y:S01]  /*aa10*/  PRMT R49, R49, 0x5410, R42 ;  /* 0x0000541031317816 */ /* 0x000fe2000000002a */
[----:B------:R-:W-:Y:S01]  /*aa20*/  IMAD R0, R3, 0x2, R18 ;  /* 0x0000000203007824 */ /* 0x000fe200078e0212 */
[--C-:B------:R-:W-:Y:S02]  /*aa30*/  SHF.R.U64 R3, R30, 0x10, R31.reuse ;  /* 0x000000101e037819 */ /* 0x100fe4000000121f */
[----:B------:R-:W-:Y:S02]  /*aa40*/  SHF.R.U32.HI R30, RZ, 0x10, R31 ;  /* 0x00000010ff1e7819 */ /* 0x000fe4000001161f */
[----:B------:R-:W0:Y:S01]  /*aa50*/  LDS.128 R8, [R0+0xda00] ;  /* 0x00da000000087984 */ /* 0x000e220000000c00 */
[----:B------:R-:W-:Y:S02]  /*aa60*/  PRMT R44, R44, 0x5410, R3 ;  /* 0x000054102c2c7816 */ /* 0x000fe40000000003 */
[----:B------:R-:W-:Y:S02]  /*aa70*/  PRMT R45, R45, 0x5410, R30 ;  /* 0x000054102d2d7816 */ /* 0x000fe4000000001e */
[----:B------:R-:W-:-:S02]  /*aa80*/  LOP3.LUT R25, R25, 0xffff0000, RZ, 0xc0, !PT ;  /* 0xffff000019197812 */ /* 0x000fc400078ec0ff */
[----:B------:R-:W-:Y:S01]  /*aa90*/  PRMT R48, R48, 0x5410, R13 ;  /* 0x0000541030307816 */ /* 0x000fe2000000000d */
[----:B------:R-:W-:Y:S02]  /*aaa0*/  IMAD.U32 R31, R45, 0x10000, RZ ;  /* 0x000100002d1f7824 */ /* 0x000fe400078e00ff */
[C---:B0-----:R-:W-:Y:S01]  /*aab0*/  IMAD.U32 R15, R8.reuse, 0x10000, RZ ;  /* 0x00010000080f7824 */ /* 0x041fe200078e00ff */
[----:B------:R-:W-:Y:S01]  /*aac0*/  LOP3.LUT R8, R8, 0xffff0000, RZ, 0xc0, !PT ;  /* 0xffff000008087812 */ /* 0x000fe200078ec0ff */
[C---:B------:R-:W-:Y:S01]  /*aad0*/  IMAD.U32 R20, R9.reuse, 0x10000, RZ ;  /* 0x0001000009147824 */ /* 0x040fe200078e00ff */
[----:B------:R-:W-:Y:S01]  /*aae0*/  LOP3.LUT R9, R9, 0xffff0000, RZ, 0xc0, !PT ;  /* 0xffff000009097812 */ /* 0x000fe200078ec0ff */
[C---:B------:R-:W-:Y:S01]  /*aaf0*/  FMUL.FTZ R30, R15.reuse, R28 ;  /* 0x0000001c0f1e7220 */ /* 0x040fe20000410000 */
[-C--:B------:R-:W-:Y:S01]  /*ab00*/  FMUL.FTZ R32, R15, R26.reuse ;  /* 0x0000001a0f207220 */ /* 0x080fe20000410000 */
[----:B------:R-:W-:Y:S02]  /*ab10*/  IMAD.U32 R15, R47, 0x10000, RZ ;  /* 0x000100002f0f7824 */ /* 0x000fe400078e00ff */
[C---:B------:R-:W-:Y:S01]  /*ab20*/  FMUL.FTZ R33, R20.reuse, R29 ;  /* 0x0000001d14217220 */ /* 0x040fe20000410000 */
[C---:B------:R-:W-:Y:S01]  /*ab30*/  IMAD.U32 R24, R11.reuse, 0x10000, RZ ;  /* 0x000100000b187824 */ /* 0x040fe200078e00ff */
[----:B------:R-:W-:Y:S01]  /*ab40*/  LOP3.LUT R11, R11, 0xffff0000, RZ, 0xc0, !PT ;  /* 0xffff00000b0b7812 */ /* 0x000fe200078ec0ff */
[----:B------:R-:W-:Y:S01]  /*ab50*/  FMUL.FTZ R35, R20, R15 ;  /* 0x0000000f14237220 */ /* 0x000fe20000410000 */
[C---:B------:R-:W-:Y:S01]  /*ab60*/  IMAD.U32 R21, R10.reuse, 0x10000, RZ ;  /* 0x000100000a157824 */ /* 0x040fe200078e00ff */
[----:B------:R-:W-:Y:S01]  /*ab70*/  LOP3.LUT R10, R10, 0xffff0000, RZ, 0xc0, !PT ;  /* 0xffff00000a0a7812 */ /* 0x000fe200078ec0ff */
[----:B------:R-:W-:Y:S01]  /*ab80*/  IMAD.U32 R20, R44, 0x10000, RZ ;  /* 0x000100002c147824 */ /* 0x000fe200078e00ff */
[----:B---3--:R-:W0:Y:S02]  /*ab90*/  LDS.128 R4, [R34] ;  /* 0x0000000022047984 */ /* 0x008e240000000c00 */
        /* <DEDUP_REMOVED lines=8> */
[----:B-1----:R-:W-:Y:S02]  /*ac20*/  IMAD.U32 R14, R7, 0x10000, RZ ;  /* 0x00010000070e7824 */ /* 0x002fe400078e00ff */
[C---:B------:R-:W-:Y:S01]  /*ac30*/  FMUL.FTZ R15, R24.reuse, R31 ;  /* 0x0000001f180f7220 */ /* 0x040fe20000410000 */
[----:B------:R-:W-:Y:S01]  /*ac40*/  FMUL.FTZ R24, R24, R3 ;  /* 0x0000000318187220 */ /* 0x000fe20000410000 */
[----:B------:R-:W-:Y:S01]  /*ac50*/  FFMA.FTZ R35, R12, R29, R35 ;  /* 0x0000001d0c237223 */ /* 0x000fe20000010023 */
[----:B------:R-:W-:Y:S01]  /*ac60*/  LOP3.LUT R12, R47, 0xffff0000, RZ, 0xc0, !PT ;  /* 0xffff00002f0c7812 */ /* 0x000fe200078ec0ff */
[----:B------:R-:W-:Y:S01]  /*ac70*/  FFMA.FTZ R28, R14, R3, -R15 ;  /* 0x000000030e1c7223 */ /* 0x000fe2000001080f */
[----:B------:R-:W-:Y:S01]  /*ac80*/  LOP3.LUT R3, R46, 0xffff0000, RZ, 0xc0, !PT ;  /* 0xffff00002e037812 */ /* 0x000fe200078ec0ff */
[----:B------:R-:W-:Y:S01]  /*ac90*/  FFMA.FTZ R31, R14, R31, R24 ;  /* 0x0000001f0e1f7223 */ /* 0x000fe20000010018 */
[----:B------:R-:W-:Y:S01]  /*aca0*/  LOP3.LUT R14, R27, 0xffff0000, RZ, 0xc0, !PT ;  /* 0xffff00001b0e7812 */ /* 0x000fe200078ec0ff */
[----:B------:R-:W-:Y:S01]  /*acb0*/  FMUL.FTZ R15, R8, R25 ;  /* 0x00000019080f7220 */ /* 0x000fe20000410000 */
[----:B------:R-:W-:-:S02]  /*acc0*/  IMAD.U32 R13, R6, 0x10000, RZ ;  /* 0x00010000060d7824 */ /* 0x000fc400078e00ff */
[-C--:B------:R-:W-:Y:S01]  /*acd0*/  FMUL.FTZ R27, R8, R3.reuse ;  /* 0x00000003081b7220 */ /* 0x080fe20000410000 */
[----:B------:R-:W-:Y:S02]  /*ace0*/  IMAD.U32 R8, R48, 0x10000, RZ ;  /* 0x0001000030087824 */ /* 0x000fe400078e00ff */
[C---:B------:R-:W-:Y:S01]  /*acf0*/  FMUL.FTZ R24, R9.reuse, R14 ;  /* 0x0000000e09187220 */ /* 0x040fe20000410000 */
[C---:B------:R-:W-:Y:S01]  /*ad00*/  FFMA.FTZ R15, R4.reuse, R3, -R15 ;  /* 0x00000003040f7223 */ /* 0x040fe2000001080f */
[----:B------:R-:W-:Y:S01]  /*ad10*/  FMUL.FTZ R9, R9, R12 ;  /* 0x0000000c09097220 */ /* 0x000fe20000410000 */
[----:B------:R-:W-:Y:S01]  /*ad20*/  FFMA.FTZ R27, R4, R25, R27 ;  /* 0x00000019041b7223 */ /* 0x000fe2000001001b */
[----:B------:R-:W-:Y:S01]  /*ad30*/  FMUL.FTZ R4, R21, R20 ;  /* 0x0000001415047220 */ /* 0x000fe20000410000 */
[C---:B------:R-:W-:Y:S01]  /*ad40*/  FFMA.FTZ R24, R5.reuse, R12, -R24 ;  /* 0x0000000c05187223 */ /* 0x040fe20000010818 */
[----:B------:R-:W-:Y:S01]  /*ad50*/  FFMA.FTZ R14, R5, R14, R9 ;  /* 0x0000000e050e7223 */ /* 0x000fe20000010009 */
[-C--:B------:R-:W-:Y:S01]  /*ad60*/  FMUL.FTZ R26, R21, R8.reuse ;  /* 0x00000008151a7220 */ /* 0x080fe20000410000 */
[----:B------:R-:W-:Y:S01]  /*ad70*/  FFMA.FTZ R12, R13, R8, -R4 ;  /* 0x000000080d0c7223 */ /* 0x000fe20000010804 */
[----:B------:R-:W-:-:S02]  /*ad80*/  LOP3.LUT R5, R44, 0xffff0000, RZ, 0xc0, !PT ;  /* 0xffff00002c057812 */ /* 0x000fc400078ec0ff */
[----:B------:R-:W-:Y:S01]  /*ad90*/  LOP3.LUT R3, R48, 0xffff0000, RZ, 0xc0, !PT ;  /* 0xffff000030037812 */ /* 0x000fe200078ec0ff */
[----:B------:R-:W-:Y:S01]  /*ada0*/  FFMA.FTZ R26, R13, R20, R26 ;  /* 0x000000140d1a7223 */ /* 0x000fe2000001001a */
[----:B------:R-:W-:Y:S01]  /*adb0*/  LOP3.LUT R8, R45, 0xffff0000, RZ, 0xc0, !PT ;  /* 0xffff00002d087812 */ /* 0x000fe200078ec0ff */
[C---:B------:R-:W-:Y:S01]  /*adc0*/  FMUL.FTZ R9, R10.reuse, R5 ;  /* 0x000000050a097220 */ /* 0x040fe20000410000 */
[----:B------:R-:W-:Y:S01]  /*add0*/  LOP3.LUT R4, R49, 0xffff0000, RZ, 0xc0, !PT ;  /* 0xffff000031047812 */ /* 0x000fe200078ec0ff */
[-C--:B------:R-:W-:Y:S01]  /*ade0*/  FMUL.FTZ R10, R10, R3.reuse ;  /* 0x000000030a0a7220 */ /* 0x080fe20000410000 */
[----:B------:R-:W-:Y:S01]  /*adf0*/  LOP3.LUT R6, R6, 0xffff0000, RZ, 0xc0, !PT ;  /* 0xffff000006067812 */ /* 0x000fe200078ec0ff */
[----:B------:R-:W-:Y:S01]  /*ae00*/  FMUL.FTZ R20, R11, R8 ;  /* 0x000000080b147220 */ /* 0x000fe20000410000 */
[----:B------:R-:W-:Y:S01]  /*ae10*/  LOP3.LUT R7, R7, 0xffff0000, RZ, 0xc0, !PT ;  /* 0xffff000007077812 */ /* 0x000fe200078ec0ff */
[-C--:B------:R-:W-:Y:S02]  /*ae20*/  FMUL.FTZ R21, R11, R4.reuse ;  /* 0x000000040b157220 */ /* 0x080fe40000410000 */
[C---:B------:R-:W-:Y:S01]  /*ae30*/  FFMA.FTZ R3, R6.reuse, R3, -R9 ;  /* 0x0000000306037223 */ /* 0x040fe20000010809 */
[----:B------:R-:W-:Y:S01]  /*ae40*/  FFMA.FTZ R11, R6, R5, R10 ;  /* 0x00000005060b7223 */ /* 0x000fe2000001000a */
[C---:B------:R-:W-:Y:S01]  /*ae50*/  FFMA.FTZ R13, R7.reuse, R4, -R20 ;  /* 0x00000004070d7223 */ /* 0x040fe20000010814 */
[----:B------:R-:W-:Y:S01]  /*ae60*/  FFMA.FTZ R20, R7, R8, R21 ;  /* 0x0000000807147223 */ /* 0x000fe20000010015 */
[----:B------:R-:W-:-:S02]  /*ae70*/  F2FP.BF16.F32.PACK_AB R4, R15, R30 ;  /* 0x0000001e0f04723e */ /* 0x000fc400000010ff */
[----:B------:R-:W-:Y:S02]  /*ae80*/  F2FP.BF16.F32.PACK_AB R5, R24, R33 ;  /* 0x000000211805723e */ /* 0x000fe400000010ff */
[----:B------:R-:W-:Y:S02]  /*ae90*/  F2FP.BF16.F32.PACK_AB R6, R3, R12 ;  /* 0x0000000c0306723e */ /* 0x000fe400000010ff */
[----:B------:R-:W-:Y:S02]  /*aea0*/  F2FP.BF16.F32.PACK_AB R10, R11, R26 ;  /* 0x0000001a0b0a723e */ /* 0x000fe400000010ff */
[----:B------:R-:W-:Y:S02]  /*aeb0*/  F2FP.BF16.F32.PACK_AB R7, R13, R28 ;  /* 0x0000001c0d07723e */ /* 0x000fe400000010ff */
[----:B------:R-:W-:Y:S02]  /*aec0*/  F2FP.BF16.F32.PACK_AB R8, R27, R32 ;  /* 0x000000201b08723e */ /* 0x000fe400000010ff */
[----:B------:R-:W-:Y:S01]  /*aed0*/  F2FP.BF16.F32.PACK_AB R9, R14, R35 ;  /* 0x000000230e09723e */ /* 0x000fe200000010ff */
[----:B------:R0:W-:Y:S01]  /*aee0*/  STS.128 [R34], R4 ;  /* 0x0000000422007388 */ /* 0x0001e20000000c00 */
[----:B------:R-:W-:-:S05]  /*aef0*/  F2FP.BF16.F32.PACK_AB R11, R20, R31 ;  /* 0x0000001f140b723e */ /* 0x000fca00000010ff */
[----:B------:R0:W-:Y:S02]  /*af00*/  STS.128 [R0+0xda00], R8 ;  /* 0x00da000800007388 */ /* 0x0001e40000000c00 */
.L_x_393:
[----:B------:R-:W-:Y:S05]  /*af10*/  BSYNC B0 ;  /* 0x0000000000007941 */ /* 0x000fea0003800000 */
.L_x_383:
[----:B------:R-:W-:Y:S01]  /*af20*/  @!PT LDS RZ, [RZ] ;  /* 0x00000000fffff984 */ /* 0x000fe20000000800 */
[----:B------:R-:W-:Y:S01]  /*af30*/  @!PT LDS RZ, [RZ] ;  /* 0x00000000fffff984 */ /* 0x000fe20000000800 */
[----:B------:R-:W-:Y:S01]  /*af40*/  @!PT LDS RZ, [RZ] ;  /* 0x00000000fffff984 */ /* 0x000fe20000000800 */
[----:B------:R-:W-:Y:S01]  /*af50*/  @!PT LDS RZ, [RZ] ;  /* 0x00000000fffff984 */ /* 0x000fe20000000800 */
[----:B------:R1:W-:Y:S06]  /*af60*/  MEMBAR.ALL.CTA ;  /* 0x0000000000007992 */ /* 0x0003ec0000008000 */
[----:B-1----:R-:W1:Y:S01]  /*af70*/  FENCE.VIEW.ASYNC.S ;  /* 0x00000000000073c6 */ /* 0x002e620000000000 */
[----:B------:R-:W-:Y:S05]  /*af80*/  WARPSYNC.ALL ;  /* 0x0000000000007948 */ /* 0x000fea0003800000 */
[----:B-1----:R-:W-:Y:S06]  /*af90*/  BAR.SYNC.DEFER_BLOCKING 0xd, 0x180 ;  /* 0x0346000000007b1d */ /* 0x002fec0000010000 */
.L_x_381:
[----:B0-23--:R-:W2:Y:S02]  /*afa0*/  LDL R0, [R1+0x48] ;  /* 0x0000480001007983 */ /* 0x00dea40000100800 */
[----:B--2---:R-:W-:-:S13]  /*afb0*/  R2UR UR4, R0 ;  /* 0x00000000000472ca */ /* 0x004fda00000e0000 */
[----:B------:R-:W-:-:S05]  /*afc0*/  IMAD.U32 R0, RZ, RZ, UR4 ;  /* 0x00000004ff007e24 */ /* 0x000fca000f8e00ff */
[----:B------:R-:W-:-:S13]  /*afd0*/  ISETP.NE.AND P0, PT, R0, 0x3, PT ;  /* 0x000000030000780c */ /* 0x000fda0003f05270 */
[----:B------:R-:W-:Y:S05]  /*afe0*/  @!P0 BRA `(.L_x_416) ;  /* 0x0000000000048947 */ /* 0x000fea0003800000 */
[----:B------:R-:W-:Y:S01]  /*aff0*/  BPT.TRAP 0x1 ;  /* 0x000000040000795c */ /* 0x000fe20000300000 */
.L_x_416:
[----:B----4-:R-:W2:Y:S01]  /*b000*/  LDL R3, [R1+0x44] ;  /* 0x0000440001037983 */ /* 0x010ea20000100800 */
[----:B------:R-:W-:Y:S01]  /*b010*/  IMAD R0, R146, 0x8, R18 ;  /* 0x0000000892007824 */ /* 0x000fe200078e0212 */
[----:B--2---:R-:W-:-:S04]  /*b020*/  SHF.L.U32 R5, R3, 0x1f, RZ ;  /* 0x0000001f03057819 */ /* 0x004fc800000006ff */
[----:B------:R0:W2:Y:S01]  /*b030*/  SYNCS.PHASECHK.TRANS64.TRYWAIT P1, [R0+URZ+0x31c30], R5 ;  /* 0x031c3005000075a7 */ /* 0x0000a2000802017f */
[----:B------:R-:W-:Y:S05]  /*b040*/  @!P0 BRA `(.L_x_417) ;  /* 0x0000000000048947 */ /* 0x000fea0003800000 */
[----:B------:R-:W-:Y:S01]  /*b050*/  BPT.TRAP 0x1 ;  /* 0x000000040000795c */ /* 0x000fe20000300000 */
.L_x_417:
[----:B------:R-:W-:Y:S02]  /*b060*/  IMAD R2, R2, 0x1000, R18 ;  /* 0x0000100002027824 */ /* 0x000fe400078e0212 */
[----:B------:R-:W-:Y:S02]  /*b070*/  VIADD R4, R18, 0x16a00 ;  /* 0x00016a0012047836 */ /* 0x000fe40000000000 */
[----:B------:R-:W-:-:S03]  /*b080*/  VIADD R3, R2, 0xda00 ;  /* 0x0000da0002037836 */ /* 0x000fc60000000000 */
[----:B------:R-:W-:Y:S02]  /*b090*/  SHF.R.U32.HI R2, RZ, 0x4, R4 ;  /* 0x00000004ff027819 */ /* 0x000fe40000011604 */
[----:B------:R-:W-:Y:S02]  /*b0a0*/  SHF.R.U32.HI R3, RZ, 0x4, R3 ;  /* 0x00000004ff037819 */ /* 0x000fe40000011603 */
[----:B------:R-:W-:Y:S02]  /*b0b0*/  LOP3.LUT R2, R2, 0x3fff, RZ, 0xc0, !PT ;  /* 0x00003fff02027812 */ /* 0x000fe400078ec0ff */
[----:B------:R-:W-:Y:S02]  /*b0c0*/  LOP3.LUT R3, R3, 0x3fff, RZ, 0xc0, !PT ;  /* 0x00003fff03037812 */ /* 0x000fe400078ec0ff */
[----:B------:R-:W-:-:S05]  /*b0d0*/  LOP3.LUT R2, R2, 0x10000, RZ, 0xfc, !PT ;  /* 0x0001000002027812 */ /* 0x000fca00078efcff */
[----:B------:R3:W-:Y:S01]  /*b0e0*/  STL [R1+0x54], R2 ;  /* 0x0000540201007387 */ /* 0x0007e20000100800 */
[----:B--2---:R-:W-:Y:S05]  /*b0f0*/  @P1 BRA `(.L_x_418) ;  /* 0x0000000000081947 */ /* 0x004fea0003800000 */
[----:B------:R-:W2:Y:S02]  /*b100*/  SYNCS.PHASECHK.TRANS64.TRYWAIT P1, [R0+URZ+0x31c30], R5 ;  /* 0x031c3005000075a7 */ /* 0x000ea4000802017f */
[----:B--2---:R-:W-:Y:S05]  /*b110*/  @!P1 BRA `(.L_x_419) ;  /* 0x0000011c00989947 */ /* 0x004fea0003800000 */
.L_x_418:
[----:B------:R-:W1:Y:S01]  /*b120*/  LDL R4, [R1+0x54] ;  /* 0x0000540001047983 */ /* 0x000e620000100800 */
[----:B---3--:R-:W-:Y:S01]  /*b130*/  LOP3.LUT R2, R3, 0x10000, RZ, 0xfc, !PT ;  /* 0x0001000003027812 */ /* 0x008fe200078efcff */
[----:B------:R-:W-:Y:S02]  /*b140*/  IMAD.MOV.U32 R15, RZ, RZ, -0x7fffffe0 ;  /* 0x80000020ff0f7424 */ /* 0x000fe400078e00ff */
[----:B------:R-:W-:Y:S01]  /*b150*/  IMAD.MOV.U32 R3, RZ, RZ, -0x7fffffe0 ;  /* 0x80000020ff037424 */ /* 0x000fe200078e00ff */
[----:B------:R-:W-:Y:S05]  /*b160*/  WARPSYNC.ALL ;  /* 0x0000000000007948 */ /* 0x000fea0003800000 */
[----:B------:R-:W-:Y:S01]  /*b170*/  R2UR UR7, R15 ;  /* 0x000000000f0772ca */ /* 0x000fe200000e0000 */
[----:B------:R-:W3:Y:S01]  /*b180*/  LDL R98, [R1+0x90] ;  /* 0x0000900001627983 */ /* 0x000ee20000100800 */
[----:B------:R-:W-:-:S02]  /*b190*/  R2UR UR4, R2 ;  /* 0x00000000020472ca */ /* 0x000fc400000e0000 */
[C---:B------:R-:W-:Y:S01]  /*b1a0*/  R2UR UR5, R3.reuse ;  /* 0x00000000030572ca */ /* 0x040fe200000e0000 */
[----:B------:R-:W-:Y:S01]  /*b1b0*/  WARPGROUP.ARRIVE ;  /* 0x00000000000079c5 */ /* 0x000fe20000000000 */
[----:B0-2---:R-:W-:Y:S02]  /*b1c0*/  IMAD.MOV.U32 R5, RZ, RZ, -0x7fffffe0 ;  /* 0x80000020ff057424 */ /* 0x005fe400078e00ff */
[----:B------:R-:W-:Y:S01]  /*b1d0*/  IMAD.MOV.U32 R7, RZ, RZ, -0x7fffffe0 ;  /* 0x80000020ff077424 */ /* 0x000fe200078e00ff */
[C---:B------:R-:W-:Y:S02]  /*b1e0*/  R2UR UR8, R2.reuse ;  /* 0x00000000020872ca */ /* 0x040fe400000e0000 */
[----:B------:R-:W-:Y:S02]  /*b1f0*/  R2UR UR9, R3 ;  /* 0x00000000030972ca */ /* 0x000fe400000e0000 */
[----:B------:R-:W-:Y:S02]  /*b200*/  R2UR UR11, R7 ;  /* 0x00000000070b72ca */ /* 0x000fe400000e0000 */
[----:B------:R-:W-:-:S02]  /*b210*/  R2UR UR12, R2 ;  /* 0x00000000020c72ca */ /* 0x000fc400000e0000 */
[C---:B------:R-:W-:Y:S01]  /*b220*/  R2UR UR13, R3.reuse ;  /* 0x00000000030d72ca */ /* 0x040fe200000e0000 */
[----:B------:R-:W-:Y:S01]  /*b230*/  IMAD.MOV.U32 R9, RZ, RZ, -0x7fffffe0 ;  /* 0x80000020ff097424 */ /* 0x000fe200078e00ff */
[----:B------:R-:W-:Y:S02]  /*b240*/  R2UR UR16, R2 ;  /* 0x00000000021072ca */ /* 0x000fe400000e0000 */
[----:B------:R-:W-:Y:S02]  /*b250*/  R2UR UR17, R3 ;  /* 0x00000000031172ca */ /* 0x000fe400000e0000 */
[----:B------:R-:W-:Y:S01]  /*b260*/  R2UR UR19, R9 ;  /* 0x00000000091372ca */ /* 0x000fe200000e0000 */
[----:B-1----:R-:W-:-:S05]  /*b270*/  IMAD R14, R146, 0x6c0, R4 ;  /* 0x000006c0920e7824 */ /* 0x002fca00078e0204 */
[----:B------:R-:W-:-:S13]  /*b280*/  R2UR UR6, R14 ;  /* 0x000000000e0672ca */ /* 0x000fda00000e0000 */
[----:B------:R-:W-:Y:S01]  /*b290*/  HGMMA.64x16x16.F32.BF16 R88, gdesc[UR4], RZ, !UPT, gsb0 ;  /* 0x00200000045879f0 */ /* 0x000fe2000c0018ff */
[----:B------:R-:W-:Y:S01]  /*b2a0*/  VIADD R4, R14, 0x40 ;  /* 0x000000400e047836 */ /* 0x000fe20000000000 */
[----:B------:R-:W-:Y:S02]  /*b2b0*/  R2UR UR7, R5 ;  /* 0x00000000050772ca */ /* 0x000fe400000e0000 */
[----:B------:R-:W-:Y:S02]  /*b2c0*/  R2UR UR4, R2 ;  /* 0x00000000020472ca */ /* 0x000fe400000e0000 */
[----:B------:R-:W-:Y:S02]  /*b2d0*/  R2UR UR6, R4 ;  /* 0x00000000040672ca */ /* 0x000fe400000e0000 */
[----:B------:R-:W-:Y:S01]  /*b2e0*/  R2UR UR5, R3 ;  /* 0x00000000030572ca */ /* 0x000fe200000e0000 */
[----:B------:R-:W-:Y:S02]  /*b2f0*/  WARPGROUP.DEPBAR.LE gsb0, 0x0 ;  /* 0x00008000000079c5 */ /* 0x000fe40000010000 */
[----:B------:R-:W-:-:S10]  /*b300*/  WARPGROUP.ARRIVE ;  /* 0x00000000000079c5 */ /* 0x000fd40000000000 */
[----:B------:R-:W-:Y:S01]  /*b310*/  HGMMA.64x16x16.F32.BF16 R80, gdesc[UR4], RZ, !UPT, gsb0 ;  /* 0x00200000045079f0 */ /* 0x000fe2000c0018ff */
[----:B------:R-:W-:-:S05]  /*b320*/  VIADD R6, R14, 0x80 ;  /* 0x000000800e067836 */ /* 0x000fca0000000000 */
[----:B------:R-:W-:Y:S01]  /*b330*/  R2UR UR10, R6 ;  /* 0x00000000060a72ca */ /* 0x000fe200000e0000 */
[----:B------:R-:W-:Y:S02]  /*b340*/  WARPGROUP.DEPBAR.LE gsb0, 0x0 ;  /* 0x00008000000079c5 */ /* 0x000fe40000010000 */
[----:B-----5:R-:W-:-:S10]  /*b350*/  WARPGROUP.ARRIVE ;  /* 0x00000000000079c5 */ /* 0x020fd40000000000 */
[----:B------:R-:W-:Y:S01]  /*b360*/  HGMMA.64x16x16.F32.BF16 R72, gdesc[UR8], RZ, !UPT, gsb0 ;  /* 0x00200000084879f0 */ /* 0x000fe2000c0018ff */
[----:B------:R-:W-:Y:S02]  /*b370*/  VIADD R4, R14, 0xc0 ;  /* 0x000000c00e047836 */ /* 0x000fe40000000000 */
[----:B------:R-:W-:-:S03]  /*b380*/  IMAD.MOV.U32 R5, RZ, RZ, -0x7fffffe0 ;  /* 0x80000020ff057424 */ /* 0x000fc600078e00ff */
        /* <DEDUP_REMOVED lines=8> */
[----:B------:R-:W-:-:S10]  /*b410*/  WARPGROUP.ARRIVE ;  /* 0x00000000000079c5 */ /* 0x000fd40000000000 */
[----:B------:R-:W-:Y:S01]  /*b420*/  HGMMA.64x16x16.F32.BF16 R56, gdesc[UR16], RZ, !UPT, gsb0 ;  /* 0x00200000103879f0 */ /* 0x000fe2000c0018ff */
[----:B------:R-:W-:Y:S02]  /*b430*/  VIADD R6, R14, 0x140 ;  /* 0x000001400e067836 */ /* 0x000fe40000000000 */
[----:B------:R-:W-:Y:S01]  /*b440*/  IMAD.MOV.U32 R7, RZ, RZ, -0x7fffffe0 ;  /* 0x80000020ff077424 */ /* 0x000fe200078e00ff */
[----:B------:R-:W-:Y:S02]  /*b450*/  R2UR UR20, R2 ;  /* 0x00000000021472ca */ /* 0x000fe400000e0000 */
[----:B------:R-:W-:Y:S02]  /*b460*/  R2UR UR22, R6 ;  /* 0x00000000061672ca */ /* 0x000fe400000e0000 */
[----:B------:R-:W-:Y:S02]  /*b470*/  R2UR UR23, R7 ;  /* 0x00000000071772ca */ /* 0x000fe400000e0000 */
[----:B------:R-:W-:Y:S01]  /*b480*/  R2UR UR21, R3 ;  /* 0x00000000031572ca */ /* 0x000fe200000e0000 */
[----:B------:R-:W-:-:S02]  /*b490*/  WARPGROUP.DEPBAR.LE gsb0, 0x0 ;  /* 0x00008000000079c5 */ /* 0x000fc40000010000 */
        /* <DEDUP_REMOVED lines=30> */
[----:B------:R-:W-:Y:S02]  /*b680*/  IMAD.MOV.U32 R5, RZ, RZ, -0x7fffffe0 ;  /* 0x80000020ff057424 */ /* 0x000fe400078e00ff */
[----:B------:R-:W-:Y:S02]  /*b690*/  VIADD R8, R2, 0x2 ;  /* 0x0000000202087836 */ /* 0x000fe40000000000 */
[----:B------:R-:W-:Y:S01]  /*b6a0*/  IMAD.MOV.U32 R9, RZ, RZ, -0x7fffffe0 ;  /* 0x80000020ff097424 */ /* 0x000fe200078e00ff */
[----:B------:R-:W-:Y:S02]  /*b6b0*/  R2UR UR38, R4 ;  /* 0x00000000042672ca */ /* 0x000fe400000e0000 */
[----:B------:R-:W-:-:S02]  /*b6c0*/  R2UR UR39, R5 ;  /* 0x00000000052772ca */ /* 0x000fc400000e0000 */
[----:B------:R-:W-:Y:S02]  /*b6d0*/  R2UR UR36, R8 ;  /* 0x00000000082472ca */ /* 0x000fe400000e0000 */
[----:B------:R-:W-:Y:S01]  /*b6e0*/  R2UR UR37, R9 ;  /* 0x00000000092572ca */ /* 0x000fe200000e0000 */
[----:B------:R-:W-:Y:S02]  /*b6f0*/  WARPGROUP.DEPBAR.LE gsb0, 0x0 ;  /* 0x00008000000079c5 */ /* 0x000fe40000010000 */
[----:B------:R-:W-:-:S10]  /*b700*/  WARPGROUP.ARRIVE ;  /* 0x00000000000079c5 */ /* 0x000fd40000000000 */
[----:B------:R-:W-:Y:S01]  /*b710*/  HGMMA.64x16x16.F32.BF16 R88, gdesc[UR36], R88, gsb0 ;  /* 0x00200000245879f0 */ /* 0x000fe20008001858 */
        /* <DEDUP_REMOVED lines=239> */
[----:B------:R-:W-:-:S03]  /*c610*/  IMAD.MOV.U32 R7, RZ, RZ, -0x7fffffe0 ;  /* 0x80000020ff077424 */ /* 0x000fc600078e00ff */
[----:B------:R-:W-:Y:S01]  /*c620*/  R2UR UR38, R6 ;  /* 0x00000000062672ca */ /* 0x000fe200000e0000 */
[----:B------:R-:W-:Y:S01]  /*c630*/  VIADD R6, R2, 0x600 ;  /* 0x0000060002067836 */ /* 0x000fe20000000000 */
[----:B------:R-:W-:Y:S01]  /*c640*/  R2UR UR39, R7 ;  /* 0x00000000072772ca */ /* 0x000fe200000e0000 */
[----:B------:R-:W-:-:S03]  /*c650*/  IMAD.MOV.U32 R7, RZ, RZ, -0x7fffffe0 ;  /* 0x80000020ff077424 */ /* 0x000fc600078e00ff */
        /* <DEDUP_REMOVED lines=78> */
[----:B------:R-:W-:Y:S02]  /*cb40*/  VIADD R4, R2, 0x602 ;  /* 0x0000060202047836 */ /* 0x000fe40000000000 */
[----:B------:R-:W-:Y:S02]  /*cb50*/  IMAD.MOV.U32 R97, RZ, RZ, -0x7fffffe0 ;  /* 0x80000020ff617424 */ /* 0x000fe400078e00ff */
        /* <DEDUP_REMOVED lines=17> */
[----:B------:R-:W-:Y:S01]  /*cc70*/  VIADD R20, R14, 0x502 ;  /* 0x000005020e147836 */ /* 0x000fe20000000000 */
[----:B------:R-:W-:Y:S01]  /*cc80*/  R2UR UR8, R4 ;  /* 0x00000000040872ca */ /* 0x000fe200000e0000 */
[----:B------:R-:W-:Y:S01]  /*cc90*/  IMAD.MOV.U32 R21, RZ, RZ, -0x7fffffe0 ;  /* 0x80000020ff157424 */ /* 0x000fe200078e00ff */
[----:B------:R-:W-:Y:S01]  /*cca0*/  R2UR UR9, R5 ;  /* 0x00000000050972ca */ /* 0x000fe200000e0000 */
[----:B------:R-:W-:Y:S01]  /*ccb0*/  ULDC UR4, c[0x0][0x9d8] ;  /* 0x0002760000047ab9 */ /* 0x000fe20000000800 */
[----:B------:R-:W-:Y:S01]  /*ccc0*/  R2UR UR10, R20 ;  /* 0x00000000140a72ca */ /* 0x000fe200000e0000 */
[----:B------:R-:W-:Y:S01]  /*ccd0*/  ULDC UR5, c[0x0][0x988] ;  /* 0x0002620000057ab9 */ /* 0x000fe20000000800 */
        /* <DEDUP_REMOVED lines=40> */
[----:B---3--:R-:W-:Y:S02]  /*cf60*/  IMAD.IADD R21, R98, 0x1, R108 ;  /* 0x0000000162157824 */ /* 0x008fe400078e026c */
[----:B------:R-:W-:Y:S01]  /*cf70*/  VIADD R20, R14, 0x642 ;  /* 0x000006420e147836 */ /* 0x000fe20000000000 */
[----:B------:R-:W-:Y:S01]  /*cf80*/  R2UR UR8, R4 ;  /* 0x00000000040872ca */ /* 0x000fe200000e0000 */
[----:B------:R-:W-:Y:S01]  /*cf90*/  FMUL.FTZ R15, R88, UR4 ;  /* 0x00000004580f7c20 */ /* 0x000fe20008410000 */
[----:B------:R-:W-:Y:S02]  /*cfa0*/  R2UR UR9, R5 ;  /* 0x00000000050972ca */ /* 0x000fe400000e0000 */
[----:B------:R-:W-:Y:S01]  /*cfb0*/  R2UR UR10, R20 ;  /* 0x00000000140a72ca */ /* 0x000fe200000e0000 */
[----:B------:R-:W-:Y:S01]  /*cfc0*/  FMUL.FTZ R88, R89, UR4 ;  /* 0x0000000459587c20 */ /* 0x000fe20008410000 */
[----:B------:R-:W-:Y:S01]  /*cfd0*/  FMUL.FTZ R89, R90, UR4 ;  /* 0x000000045a597c20 */ /* 0x000fe20008410000 */
[----:B------:R-:W-:Y:S01]  /*cfe0*/  FMUL.FTZ R90, R91, UR4 ;  /* 0x000000045b5a7c20 */ /* 0x000fe20008410000 */
[----:B------:R-:W-:Y:S01]  /*cff0*/  FMUL.FTZ R91, R92, UR4 ;  /* 0x000000045c5b7c20 */ /* 0x000fe20008410000 */
[----:B------:R-:W-:Y:S01]  /*d000*/  FMUL.FTZ R92, R93, UR4 ;  /* 0x000000045d5c7c20 */ /* 0x000fe20008410000 */
[----:B------:R-:W-:Y:S01]  /*d010*/  FMUL.FTZ R93, R94, UR4 ;  /* 0x000000045e5d7c20 */ /* 0x000fe20008410000 */
[----:B------:R-:W-:Y:S01]  /*d020*/  FMUL.FTZ R94, R95, UR4 ;  /* 0x000000045f5e7c20 */ /* 0x000fe20008410000 */
[----:B------:R-:W-:Y:S01]  /*d030*/  FMUL.FTZ R74, R74, UR4 ;  /* 0x000000044a4a7c20 */ /* 0x000fe20008410000 */
[----:B------:R-:W-:Y:S08]  /*d040*/  MUFU.TANH R15, R15 ;  /* 0x0000000f000f7308 */ /* 0x000ff00000002400 */
[----:B------:R-:W-:Y:S01]  /*d050*/  MUFU.TANH R92, R92 ;  /* 0x0000005c005c7308 */ /* 0x000fe20000002400 */
[----:B------:R-:W-:-:S02]  /*d060*/  WARPGROUP.DEPBAR.LE gsb0, 0x0 ;  /* 0x00008000000079c5 */ /* 0x000fc40000010000 */
[----:B------:R-:W-:Y:S01]  /*d070*/  FMUL.FTZ R97, R40, UR4 ;  /* 0x0000000428617c20 */ /* 0x000fe20008410000 */
[----:B------:R-:W-:Y:S02]  /*d080*/  VIADD R40, R14, 0x682 ;  /* 0x000006820e287836 */ /* 0x000fe40000000000 */
[----:B------:R-:W-:Y:S02]  /*d090*/  IMAD R14, R112, -0x90, R21 ;  /* 0xffffff70700e7824 */ /* 0x000fe400078e0215 */
[----:B------:R-:W-:-:S05]  /*d0a0*/  IMAD.MOV.U32 R21, RZ, RZ, -0x7fffffe0 ;  /* 0x80000020ff157424 */ /* 0x000fca00078e00ff */
[----:B------:R-:W-:Y:S01]  /*d0b0*/  R2UR UR11, R21 ;  /* 0x00000000150b72ca */ /* 0x000fe200000e0000 */
[----:B------:R-:W-:Y:S01]  /*d0c0*/  WARPGROUP.ARRIVE ;  /* 0x00000000000079c5 */ /* 0x000fe20000000000 */
[----:B------:R-:W0:Y:S01]  /*d0d0*/  MUFU.TANH R94, R94 ;  /* 0x0000005e005e7308 */ /* 0x000e220000002400 */
[----:B------:R-:W-:-:S07]  /*d0e0*/  FMUL.FTZ R80, R80, UR4 ;  /* 0x0000000450507c20 */ /* 0x000fce0008410000 */
[----:B------:R-:W1:Y:S03]  /*d0f0*/  MUFU.TANH R88, R88 ;  /* 0x0000005800587308 */ /* 0x000e660000002400 */
[----:B------:R-:W-:Y:S05]  /*d100*/  HGMMA.64x16x16.F32.BF16 R32, gdesc[UR8], R32, gsb0 ;  /* 0x00200000082079f0 */ /* 0x000fea0008001820 */
[----:B------:R-:W-:Y:S01]  /*d110*/  MUFU.TANH R74, R74 ;  /* 0x0000004a004a7308 */ /* 0x000fe20000002400 */
[----:B------:R-:W-:-:S07]  /*d120*/  FMUL.FTZ R81, R81, UR4 ;  /* 0x0000000451517c20 */ /* 0x000fce0008410000 */
[----:B------:R-:W2:Y:S01]  /*d130*/  MUFU.TANH R91, R91 ;  /* 0x0000005b005b7308 */ /* 0x000ea20000002400 */
[----:B------:R-:W-:Y:S01]  /*d140*/  ISETP.GT.AND P3, PT, R14, 0x9, PT ;  /* 0x000000090e00780c */ /* 0x000fe20003f64270 */
[----:B------:R-:W-:Y:S01]  /*d150*/  FMUL.FTZ R84, R84, UR4 ;  /* 0x0000000454547c20 */ /* 0x000fe20008410000 */
[C---:B------:R-:W-:Y:S02]  /*d160*/  ISETP.GT.AND P5, PT, R14.reuse, RZ, PT ;  /* 0x000000ff0e00720c */ /* 0x040fe40003fa4270 */
[----:B------:R-:W-:-:S03]  /*d170*/  ISETP.GT.AND P1, PT, R14, 0x1, PT ;  /* 0x000000010e00780c */ /* 0x000fc60003f24270 */
[----:B------:R-:W3:Y:S01]  /*d180*/  MUFU.TANH R89, R89 ;  /* 0x0000005900597308 */ /* 0x000ee20000002400 */
[----:B------:R-:W-:Y:S01]  /*d190*/  FMUL.FTZ R53, R53, UR4 ;  /* 0x0000000435357c20 */ /* 0x000fe20008410000 */
[----:B0-----:R-:W-:Y:S02]  /*d1a0*/  FSEL R94, R94, -INF , P3 ;  /* 0xff8000005e5e7808 */ /* 0x001fe40001800000 */
[----:B------:R-:W-:-:S04]  /*d1b0*/  FSEL R92, R92, -INF , P3 ;  /* 0xff8000005c5c7808 */ /* 0x000fc80001800000 */
[----:B------:R-:W0:Y:S01]  /*d1c0*/  MUFU.TANH R80, R80 ;  /* 0x0000005000507308 */ /* 0x000e220000002400 */
[C---:B------:R-:W-:Y:S01]  /*d1d0*/  ISETP.GT.AND P3, PT, R14.reuse, 0x20, PT ;  /* 0x000000200e00780c */ /* 0x040fe20003f64270 */
[----:B------:R-:W-:Y:S01]  /*d1e0*/  FMUL.FTZ R96, R55, UR4 ;  /* 0x0000000437607c20 */ /* 0x000fe20008410000 */
[----:B------:R-:W-:Y:S01]  /*d1f0*/  FMUL.FTZ R98, R41, UR4 ;  /* 0x0000000429627c20 */ /* 0x000fe20008410000 */
[----:B------:R-:W-:Y:S01]  /*d200*/  ISETP.GT.AND P2, PT, R14, 0x8, PT ;  /* 0x000000080e00780c */ /* 0x000fe20003f44270 */
[----:B------:R-:W-:Y:S01]  /*d210*/  FMUL.FTZ R85, R85, UR4 ;  /* 0x0000000455557c20 */ /* 0x000fe20008410000 */
[----:B------:R-:W-:Y:S02]  /*d220*/  FSEL R21, R15, -INF , P5 ;  /* 0xff8000000f157808 */ /* 0x000fe40002800000 */
[----:B------:R-:W4:Y:S01]  /*d230*/  MUFU.TANH R90, R90 ;  /* 0x0000005a005a7308 */ /* 0x000f220000002400 */
[----:B-1----:R-:W-:Y:S01]  /*d240*/  FSEL R88, R88, -INF , P1 ;  /* 0xff80000058587808 */ /* 0x002fe20000800000 */
[----:B------:R-:W-:Y:S01]  /*d250*/  FMUL.FTZ R55, R42, UR4 ;  /* 0x000000042a377c20 */ /* 0x000fe20008410000 */
[----:B------:R-:W-:-:S05]  /*d260*/  IMAD.MOV.U32 R41, RZ, RZ, -0x7fffffe0 ;  /* 0x80000020ff297424 */ /* 0x000fca00078e00ff */
[----:B------:R-:W1:Y:S01]  /*d270*/  MUFU.TANH R81, R81 ;  /* 0x0000005100517308 */ /* 0x000e620000002400 */
[----:B------:R-:W-:Y:S01]  /*d280*/  FMUL.FTZ R82, R82, UR4 ;  /* 0x0000000452527c20 */ /* 0x000fe20008410000 */
[----:B--2---:R-:W-:Y:S01]  /*d290*/  FSEL R91, R91, -INF , P2 ;  /* 0xff8000005b5b7808 */ /* 0x004fe20001000000 */
[----:B------:R-:W-:Y:S01]  /*d2a0*/  FMUL.FTZ R72, R72, UR4 ;  /* 0x0000000448487c20 */ /* 0x000fe20008410000 */
[----:B------:R-:W-:-:S04]  /*d2b0*/  R2UR UR15, R41 ;  /* 0x00000000290f72ca */ /* 0x000fc800000e0000 */
[----:B------:R-:W2:Y:S01]  /*d2c0*/  MUFU.TANH R93, R93 ;  /* 0x0000005d005d7308 */ /* 0x000ea20000002400 */
[----:B------:R-:W-:Y:S01]  /*d2d0*/  FMUL.FTZ R83, R83, UR4 ;  /* 0x0000000453537c20 */ /* 0x000fe20008410000 */
[----:B------:R-:W-:-:S06]  /*d2e0*/  ISETP.GT.AND P4, PT, R14, 0x10, PT ;  /* 0x000000100e00780c */ /* 0x000fcc0003f84270 */
[----:B------:R3:W-:Y:S01]  /*d2f0*/  MUFU.TANH R42, R53 ;  /* 0x00000035002a7308 */ /* 0x0007e20000002400 */
[----:B------:R-:W-:-:S07]  /*d300*/  FMUL.FTZ R73, R73, UR4 ;  /* 0x0000000449497c20 */ /* 0x000fce0008410000 */
[----:B------:R-:W2:Y:S01]  /*d310*/  MUFU.TANH R84, R84 ;  /* 0x0000005400547308 */ /* 0x000ea20000002400 */
[----:B---3--:R-:W-:Y:S02]  /*d320*/  FSEL R53, R74, -INF , P3 ;  /* 0xff8000004a357808 */ /* 0x008fe40001800000 */
[----:B------:R-:W-:-:S05]  /*d330*/  FMNMX.FTZ R74, R21, R88, !PT ;  /* 0x00000058154a7209 */ /* 0x000fca0007810000 */
[----:B------:R-:W3:Y:S01]  /*d340*/  MUFU.TANH R85, R85 ;  /* 0x0000005500557308 */ /* 0x000ee20000002400 */
[----:B------:R-:W-:Y:S01]  /*d350*/  FSEL R89, R89, -INF , P5 ;  /* 0xff80000059597808 */ /* 0x000fe20002800000 */
[----:B------:R-:W-:Y:S01]  /*d360*/  FMUL.FTZ R86, R86, UR4 ;  /* 0x0000000456567c20 */ /* 0x000fe20008410000 */
[----:B------:R-:W-:-:S05]  /*d370*/  ISETP.GT.AND P5, PT, R14, 0x11, PT ;  /* 0x000000110e00780c */ /* 0x000fca0003fa4270 */
[----:B------:R4:W-:Y:S01]  /*d380*/  MUFU.TANH R41, R55 ;  /* 0x0000003700297308 */ /* 0x0009e20000002400 */
[----:B0-----:R-:W-:Y:S01]  /*d390*/  FSEL R80, R80, -INF , P4 ;  /* 0xff80000050507808 */ /* 0x001fe20002000000 */
[----:B------:R-:W-:Y:S01]  /*d3a0*/  FMUL.FTZ R76, R76, UR4 ;  /* 0x000000044c4c7c20 */ /* 0x000fe20008410000 */
[----:B----4-:R-:W-:-:S05]  /*d3b0*/  FMNMX.FTZ R55, R91, R74, !PT ;  /* 0x0000004a5b377209 */ /* 0x010fca0007810000 */
[----:B------:R-:W0:Y:S01]  /*d3c0*/  MUFU.TANH R82, R82 ;  /* 0x0000005200527308 */ /* 0x000e220000002400 */
[----:B------:R-:W-:-:S07]  /*d3d0*/  FMNMX.FTZ R55, R92, R55, !PT ;  /* 0x000000375c377209 */ /* 0x000fce0007810000 */
[----:B------:R-:W4:Y:S01]  /*d3e0*/  MUFU.TANH R72, R72 ;  /* 0x0000004800487308 */ /* 0x000f220000002400 */
[----:B------:R-:W-:Y:S01]  /*d3f0*/  FSEL R90, R90, -INF , P1 ;  /* 0xff8000005a5a7808 */ /* 0x000fe20000800000 */
[----:B------:R-:W-:Y:S01]  /*d400*/  FMUL.FTZ R87, R87, UR4 ;  /* 0x0000000457577c20 */ /* 0x000fe20008410000 */
[----:B------:R-:W-:Y:S01]  /*d410*/  ISETP.GT.AND P1, PT, R14, 0x18, PT ;  /* 0x000000180e00780c */ /* 0x000fe20003f24270 */
[----:B------:R-:W-:Y:S01]  /*d420*/  FMUL.FTZ R77, R77, UR4 ;  /* 0x000000044d4d7c20 */ /* 0x000fe20008410000 */
[----:B-1----:R-:W-:-:S03]  /*d430*/  FSEL R81, R81, -INF , P5 ;  /* 0xff80000051517808 */ /* 0x002fc60002800000 */
[----:B------:R-:W1:Y:S01]  /*d440*/  MUFU.TANH R83, R83 ;  /* 0x0000005300537308 */ /* 0x000e620000002400 */
[----:B------:R-:W-:Y:S02]  /*d450*/  FMNMX.FTZ R74, R80, R55, !PT ;  /* 0x00000037504a7209 */ /* 0x000fe40007810000 */
[----:B--2---:R-:W-:-:S05]  /*d460*/  FSEL R93, R93, -INF , P2 ;  /* 0xff8000005d5d7808 */ /* 0x004fca0001000000 */
[----:B------:R-:W2:Y:S01]  /*d470*/  MUFU.TANH R73, R73 ;  /* 0x0000004900497308 */ /* 0x000ea20000002400 */
[----:B------:R-:W-:Y:S01]  /*d480*/  ISETP.GT.AND P2, PT, R14, 0x19, PT ;  /* 0x000000190e00780c */ /* 0x000fe20003f44270 */
[----:B------:R-:W-:Y:S01]  /*d490*/  FMUL.FTZ R64, R64, UR4 ;  /* 0x0000000440407c20 */ /* 0x000fe20008410000 */
[----:B------:R-:W-:Y:S02]  /*d4a0*/  FSEL R84, R84, -INF , P1 ;  /* 0xff80000054547808 */ /* 0x000fe40000800000 */
[----:B------:R-:W-:-:S03]  /*d4b0*/  FMNMX.FTZ R55, R81, R74, !PT ;  /* 0x0000004a51377209 */ /* 0x000fc60007810000 */
[----:B------:R-:W2:Y:S01]  /*d4c0*/  MUFU.TANH R86, R86 ;  /* 0x0000005600567308 */ /* 0x000ea20000002400 */
[----:B------:R-:W-:Y:S01]  /*d4d0*/  FMUL.FTZ R75, R75, UR4 ;  /* 0x000000044b4b7c20 */ /* 0x000fe20008410000 */
[----:B---3--:R-:W-:-:S06]  /*d4e0*/  FSEL R85, R85, -INF , P2 ;  /* 0xff80000055557808 */ /* 0x008fcc0001000000 */
[----:B------:R-:W3:Y:S01]  /*d4f0*/  MUFU.TANH R76, R76 ;  /* 0x0000004c004c7308 */ /* 0x000ee20000002400 */
[----:B------:R-:W-:Y:S01]  /*d500*/  FMNMX.FTZ R74, R84, R55, !PT ;  /* 0x00000037544a7209 */ /* 0x000fe20007810000 */
[----:B------:R-:W-:Y:S01]  /*d510*/  FMUL.FTZ R65, R65, UR4 ;  /* 0x0000000441417c20 */ /* 0x000fe20008410000 */
[----:B------:R-:W-:-:S05]  /*d520*/  R2UR UR14, R40 ;  /* 0x00000000280e72ca */ /* 0x000fca00000e0000 */
[----:B------:R-:W3:Y:S01]  /*d530*/  MUFU.TANH R87, R87 ;  /* 0x0000005700577308 */ /* 0x000ee20000002400 */
[----:B------:R-:W-:Y:S02]  /*d540*/  R2UR UR12, R4 ;  /* 0x00000000040c72ca */ /* 0x000fe400000e0000 */
[----:B------:R-:W-:-:S05]  /*d550*/  R2UR UR13, R5 ;  /* 0x00000000050d72ca */ /* 0x000fca00000e0000 */
[----:B------:R-:W3:Y:S01]  /*d560*/  MUFU.TANH R77, R77 ;  /* 0x0000004d004d7308 */ /* 0x000ee20000002400 */
[----:B0-----:R-:W-:Y:S01]  /*d570*/  FSEL R82, R82, -INF , P4 ;  /* 0xff80000052527808 */ /* 0x001fe20002000000 */
[----:B------:R-:W-:Y:S01]  /*d580*/  FMUL.FTZ R78, R78, UR4 ;  /* 0x000000044e4e7c20 */ /* 0x000fe20008410000 */
[----:B------:R-:W-:Y:S01]  /*d590*/  ISETP.GT.AND P4, PT, R14, 0x21, PT ;  /* 0x000000210e00780c */ /* 0x000fe20003f84270 */
[----:B------:R-:W-:Y:S01]  /*d5a0*/  FMUL.FTZ R68, R68, UR4 ;  /* 0x0000000444447c20 */ /* 0x000fe20008410000 */
[----:B----4-:R-:W-:Y:S02]  /*d5b0*/  FSEL R72, R72, -INF , P3 ;  /* 0xff80000048487808 */ /* 0x010fe40001800000 */
[----:B------:R-:W-:Y:S01]  /*d5c0*/  FMNMX.FTZ R55, R85, R74, !PT ;  /* 0x0000004a55377209 */ /* 0x000fe20007810000 */
[----:B------:R-:W0:Y:S01]  /*d5d0*/  MUFU.TANH R64, R64 ;  /* 0x0000004000407308 */ /* 0x000e220000002400 */
[----:B-1----:R-:W-:Y:S01]  /*d5e0*/  FSEL R83, R83, -INF , P5 ;  /* 0xff80000053537808 */ /* 0x002fe20002800000 */
[----:B------:R-:W-:Y:S01]  /*d5f0*/  FMUL.FTZ R79, R79, UR4 ;  /* 0x000000044f4f7c20 */ /* 0x000fe20008410000 */
[----:B------:R-:W-:-:S02]  /*d600*/  WARPGROUP.DEPBAR.LE gsb0, 0x0 ;  /* 0x00008000000079c5 */ /* 0x000fc40000010000 */
[----:B------:R-:W-:-:S03]  /*d610*/  ISETP.GT.AND P5, PT, R14, 0x28, PT ;  /* 0x000000280e00780c */ /* 0x000fc60003fa4270 */
[----:B------:R-:W1:Y:S01]  /*d620*/  MUFU.TANH R75, R75 ;  /* 0x0000004b004b7308 */ /* 0x000e620000002400 */
[----:B--2---:R-:W-:Y:S01]  /*d630*/  FSEL R73, R73, -INF , P4 ;  /* 0xff80000049497808 */ /* 0x004fe20002000000 */
[----:B------:R-:W-:Y:S01]  /*d640*/  FMUL.FTZ R69, R69, UR4 ;  /* 0x0000000445457c20 */ /* 0x000fe20008410000 */
[----:B------:R-:W-:Y:S01]  /*d650*/  FMNMX.FTZ R74, R72, R55, !PT ;  /* 0x00000037484a7209 */ /* 0x000fe20007810000 */
[----:B------:R-:W-:-:S04]  /*d660*/  WARPGROUP.ARRIVE ;  /* 0x00000000000079c5 */ /* 0x000fc80000000000 */
[----:B------:R-:W2:Y:S01]  /*d670*/  MUFU.TANH R65, R65 ;  /* 0x0000004100417308 */ /* 0x000ea20000002400 */
[----:B------:R-:W-:Y:S01]  /*d680*/  FSEL R86, R86, -INF , P1 ;  /* 0xff80000056567808 */ /* 0x000fe20000800000 */
[----:B------:R-:W-:Y:S01]  /*d690*/  FMUL.FTZ R66, R66, UR4 ;  /* 0x0000000442427c20 */ /* 0x000fe20008410000 */
[----:B------:R-:W-:Y:S01]  /*d6a0*/  ISETP.GT.AND P1, PT, R14, 0x29, PT ;  /* 0x000000290e00780c */ /* 0x000fe20003f24270 */
[----:B------:R-:W-:Y:S01]  /*d6b0*/  FMUL.FTZ R56, R56, UR4 ;  /* 0x0000000438387c20 */ /* 0x000fe20008410000 */
[----:B---3--:R-:W-:Y:S01]  /*d6c0*/  FSEL R76, R76, -INF , P5 ;  /* 0xff8000004c4c7808 */ /* 0x008fe20002800000 */
[----:B------:R-:W-:Y:S02]  /*d6d0*/  HGMMA.64x16x16.F32.BF16 R24, gdesc[UR12], R24, gsb0 ;  /* 0x002000000c1879f0 */ /* 0x000fe40008001818 */
[----:B------:R-:W3:Y:S01]  /*d6e0*/  MUFU.TANH R78, R78 ;  /* 0x0000004e004e7308 */ /* 0x000ee20000002400 */
[----:B------:R-:W-:Y:S01]  /*d6f0*/  FMNMX.FTZ R55, R73, R74, !PT ;  /* 0x0000004a49377209 */ /* 0x000fe20007810000 */
[----:B------:R-:W-:Y:S01]  /*d700*/  FMUL.FTZ R67, R67, UR4 ;  /* 0x0000000443437c20 */ /* 0x000fe20008410000 */
[----:B------:R-:W-:-:S05]  /*d710*/  FSEL R87, R87, -INF , P2 ;  /* 0xff80000057577808 */ /* 0x000fca0001000000 */
[----:B------:R-:W4:Y:S01]  /*d720*/  MUFU.TANH R68, R68 ;  /* 0x0000004400447308 */ /* 0x000f220000002400 */
[----:B------:R-:W-:Y:S01]  /*d730*/  ISETP.GT.AND P2, PT, R14, 0x30, PT ;  /* 0x000000300e00780c */ /* 0x000fe20003f44270 */
[----:B------:R-:W-:Y:S01]  /*d740*/  FMUL.FTZ R57, R57, UR4 ;  /* 0x0000000439397c20 */ /* 0x000fe20008410000 */
[----:B------:R-:W-:Y:S02]  /*d750*/  FSEL R77, R77, -INF , P1 ;  /* 0xff8000004d4d7808 */ /* 0x000fe40000800000 */
[----:B------:R-:W-:-:S03]  /*d760*/  FMNMX.FTZ R74, R76, R55, !PT ;  /* 0x000000374c4a7209 */ /* 0x000fc60007810000 */
[----:B------:R-:W4:Y:S01]  /*d770*/  MUFU.TANH R79, R79 ;  /* 0x0000004f004f7308 */ /* 0x000f220000002400 */
[----:B------:R-:W-:Y:S01]  /*d780*/  FMUL.FTZ R70, R70, UR4 ;  /* 0x0000000446467c20 */ /* 0x000fe20008410000 */
[----:B------:R-:W-:-:S06]  /*d790*/  ISETP.GT.AND P3, PT, R14, 0x31, PT ;  /* 0x000000310e00780c */ /* 0x000fcc0003f64270 */
[----:B------:R-:W4:Y:S01]  /*d7a0*/  MUFU.TANH R69, R69 ;  /* 0x0000004500457308 */ /* 0x000f220000002400 */
[----:B0-----:R-:W-:Y:S01]  /*d7b0*/  FSEL R64, R64, -INF , P2 ;  /* 0xff80000040407808 */ /* 0x001fe20001000000 */
[----:B------:R-:W-:Y:S01]  /*d7c0*/  FMUL.FTZ R60, R60, UR4 ;  /* 0x000000043c3c7c20 */ /* 0x000fe20008410000 */
[----:B------:R-:W-:-:S05]  /*d7d0*/  FMNMX.FTZ R55, R77, R74, !PT ;  /* 0x0000004a4d377209 */ /* 0x000fca0007810000 */
[----:B------:R-:W0:Y:S01]  /*d7e0*/  MUFU.TANH R66, R66 ;  /* 0x0000004200427308 */ /* 0x000e220000002400 */
[----:B-1----:R-:W-:Y:S01]  /*d7f0*/  FSEL R75, R75, -INF , P4 ;  /* 0xff8000004b4b7808 */ /* 0x002fe20002000000 */
[----:B------:R-:W-:Y:S01]  /*d800*/  FMUL.FTZ R71, R71, UR4 ;  /* 0x0000000447477c20 */ /* 0x000fe20008410000 */
[----:B------:R-:W-:-:S05]  /*d810*/  ISETP.GT.AND P4, PT, R14, 0x38, PT ;  /* 0x000000380e00780c */ /* 0x000fca0003f84270 */
[----:B------:R-:W1:Y:S01]  /*d820*/  MUFU.TANH R56, R56 ;  /* 0x0000003800387308 */ /* 0x000e620000002400 */
[----:B--2---:R-:W-:Y:S01]  /*d830*/  FSEL R65, R65, -INF , P3 ;  /* 0xff80000041417808 */ /* 0x004fe20001800000 */
[----:B------:R-:W-:Y:S01]  /*d840*/  FMUL.FTZ R61, R61, UR4 ;  /* 0x000000043d3d7c20 */ /* 0x000fe20008410000 */
[----:B------:R-:W-:Y:S01]  /*d850*/  FMNMX.FTZ R74, R64, R55, !PT ;  /* 0x00000037404a7209 */ /* 0x000fe20007810000 */
[----:B------:R-:W-:-:S04]  /*d860*/  FMUL.FTZ R95, R54, UR4 ;  /* 0x00000004365f7c20 */ /* 0x000fc80008410000 */
[----:B------:R-:W2:Y:S01]  /*d870*/  MUFU.TANH R67, R67 ;  /* 0x0000004300437308 */ /* 0x000ea20000002400 */
[----:B---3--:R-:W-:Y:S01]  /*d880*/  FSEL R78, R78, -INF , P5 ;  /* 0xff8000004e4e7808 */ /* 0x008fe20002800000 */
[----:B------:R-:W-:Y:S01]  /*d890*/  FMUL.FTZ R58, R58, UR4 ;  /* 0x000000043a3a7c20 */ /* 0x000fe20008410000 */
[----:B------:R-:W-:-:S05]  /*d8a0*/  ISETP.GT.AND P5, PT, R14, 0x39, PT ;  /* 0x000000390e00780c */ /* 0x000fca0003fa4270 */
[----:B------:R-:W3:Y:S01]  /*d8b0*/  MUFU.TANH R57, R57 ;  /* 0x0000003900397308 */ /* 0x000ee20000002400 */
[----:B----4-:R-:W-:Y:S01]  /*d8c0*/  FSEL R68, R68, -INF , P4 ;  /* 0xff80000044447808 */ /* 0x010fe20002000000 */
[----:B------:R-:W-:Y:S01]  /*d8d0*/  FMUL.FTZ R48, R48, UR4 ;  /* 0x0000000430307c20 */ /* 0x000fe20008410000 */
[----:B------:R-:W-:Y:S01]  /*d8e0*/  FMNMX.FTZ R55, R65, R74, !PT ;  /* 0x0000004a41377209 */ /* 0x000fe20007810000 */
[----:B------:R-:W-:-:S04]  /*d8f0*/  FMUL.FTZ R54, R43, UR4 ;  /* 0x000000042b367c20 */ /* 0x000fc80008410000 */
[----:B------:R-:W4:Y:S01]  /*d900*/  MUFU.TANH R70, R70 ;  /* 0x0000004600467308 */ /* 0x000f220000002400 */
[----:B------:R-:W-:Y:S01]  /*d910*/  FSEL R79, R79, -INF , P1 ;  /* 0xff8000004f4f7808 */ /* 0x000fe20000800000 */
[----:B------:R-:W-:Y:S01]  /*d920*/  FMUL.FTZ R59, R59, UR4 ;  /* 0x000000043b3b7c20 */ /* 0x000fe20008410000 */
[----:B------:R-:W-:-:S05]  /*d930*/  ISETP.GT.AND P1, PT, R14, 0x40, PT ;  /* 0x000000400e00780c */ /* 0x000fca0003f24270 */
[----:B------:R-:W4:Y:S01]  /*d940*/  MUFU.TANH R60, R60 ;  /* 0x0000003c003c7308 */ /* 0x000f220000002400 */
[----:B------:R-:W-:Y:S01]  /*d950*/  FSEL R69, R69, -INF , P5 ;  /* 0xff80000045457808 */ /* 0x000fe20002800000 */
[----:B------:R-:W-:Y:S01]  /*d960*/  FMUL.FTZ R49, R49, UR4 ;  /* 0x0000000431317c20 */ /* 0x000fe20008410000 */
[----:B0-----:R-:W-:-:S05]  /*d970*/  FSEL R66, R66, -INF , P2 ;  /* 0xff80000042427808 */ /* 0x001fca0001000000 */
[----:B------:R-:W0:Y:S01]  /*d980*/  MUFU.TANH R71, R71 ;  /* 0x0000004700477308 */ /* 0x000e220000002400 */
[----:B------:R-:W-:Y:S01]  /*d990*/  FMUL.FTZ R62, R62, UR4 ;  /* 0x000000043e3e7c20 */ /* 0x000fe20008410000 */
[----:B------:R-:W-:-:S06]  /*d9a0*/  ISETP.GT.AND P2, PT, R14, 0x41, PT ;  /* 0x000000410e00780c */ /* 0x000fcc0003f44270 */
[----:B------:R2:W-:Y:S01]  /*d9b0*/  MUFU.TANH R43, R95 ;  /* 0x0000005f002b7308 */ /* 0x0005e20000002400 */
[----:B-1----:R-:W-:Y:S01]  /*d9c0*/  FSEL R56, R56, -INF , P1 ;  /* 0xff80000038387808 */ /* 0x002fe20000800000 */
[----:B------:R-:W-:-:S06]  /*d9d0*/  FMUL.FTZ R52, R52, UR4 ;  /* 0x0000000434347c20 */ /* 0x000fcc0008410000 */
[----:B------:R-:W1:Y:S01]  /*d9e0*/  MUFU.TANH R61, R61 ;  /* 0x0000003d003d7308 */ /* 0x000e620000002400 */
[----:B--2---:R-:W-:Y:S01]  /*d9f0*/  FMUL.FTZ R95, R34, UR4 ;  /* 0x00000004225f7c20 */ /* 0x004fe20008410000 */
[----:B------:R-:W-:-:S04]  /*da00*/  FMNMX.FTZ R34, R68, R55, !PT ;  /* 0x0000003744227209 */ /* 0x000fc80007810000 */
[----:B------:R-:W-:Y:S02]  /*da10*/  FMNMX.FTZ R55, R69, R34, !PT ;  /* 0x0000002245377209 */ /* 0x000fe40007810000 */
[----:B------:R-:W2:Y:S01]  /*da20*/  MUFU.TANH R58, R58 ;  /* 0x0000003a003a7308 */ /* 0x000ea20000002400 */
[----:B------:R-:W-:Y:S01]  /*da30*/  FSEL R67, R67, -INF , P3 ;  /* 0xff80000043437808 */ /* 0x000fe20001800000 */
[----:B------:R-:W-:Y:S01]  /*da40*/  FMUL.FTZ R63, R63, UR4 ;  /* 0x000000043f3f7c20 */ /* 0x000fe20008410000 */
[----:B------:R-:W-:-:S05]  /*da50*/  ISETP.GT.AND P3, PT, R14, 0x48, PT ;  /* 0x000000480e00780c */ /* 0x000fca0003f64270 */
[----:B------:R-:W2:Y:S01]  /*da60*/  MUFU.TANH R48, R48 ;  /* 0x0000003000307308 */ /* 0x000ea20000002400 */
[----:B---3--:R-:W-:Y:S02]  /*da70*/  FSEL R57, R57, -INF , P2 ;  /* 0xff80000039397808 */ /* 0x008fe40001000000 */
[----:B------:R-:W-:-:S05]  /*da80*/  FMNMX.FTZ R34, R56, R55, !PT ;  /* 0x0000003738227209 */ /* 0x000fca0007810000 */
[----:B------:R-:W3:Y:S01]  /*da90*/  MUFU.TANH R59, R59 ;  /* 0x0000003b003b7308 */ /* 0x000ee20000002400 */
[----:B----4-:R-:W-:Y:S01]  /*daa0*/  FSEL R70, R70, -INF , P4 ;  /* 0xff80000046467808 */ /* 0x010fe20002000000 */
[----:B------:R-:W-:Y:S01]  /*dab0*/  FMUL.FTZ R50, R50, UR4 ;  /* 0x0000000432327c20 */ /* 0x000fe20008410000 */
[----:B------:R-:W-:-:S05]  /*dac0*/  ISETP.GT.AND P4, PT, R14, 0x49, PT ;  /* 0x000000490e00780c */ /* 0x000fca0003f84270 */
[----:B------:R-:W4:Y:S01]  /*dad0*/  MUFU.TANH R49, R49 ;  /* 0x0000003100317308 */ /* 0x000f220000002400 */
[----:B------:R-:W-:Y:S01]  /*dae0*/  FSEL R60, R60, -INF , P3 ;  /* 0xff8000003c3c7808 */ /* 0x000fe20001800000 */
[----:B------:R-:W-:Y:S01]  /*daf0*/  FMUL.FTZ R51, R51, UR4 ;  /* 0x0000000433337c20 */ /* 0x000fe20008410000 */
[----:B0-----:R-:W-:-:S05]  /*db00*/  FSEL R71, R71, -INF , P5 ;  /* 0xff80000047477808 */ /* 0x001fca0002800000 */
[----:B------:R-:W0:Y:S01]  /*db10*/  MUFU.TANH R62, R62 ;  /* 0x0000003e003e7308 */ /* 0x000e220000002400 */
[----:B------:R-:W-:Y:S02]  /*db20*/  ISETP.GT.AND P5, PT, R14, 0x50, PT ;  /* 0x000000500e00780c */ /* 0x000fe40003fa4270 */
[----:B-1----:R-:W-:-:S05]  /*db30*/  FSEL R61, R61, -INF , P4 ;  /* 0xff8000003d3d7808 */ /* 0x002fca0002000000 */
[----:B------:R-:W1:Y:S08]  /*db40*/  MUFU.TANH R52, R52 ;  /* 0x0000003400347308 */ /* 0x000e700000002400 */
[----:B------:R3:W-:Y:S01]  /*db50*/  MUFU.TANH R15, R97 ;  /* 0x00000061000f7308 */ /* 0x0007e20000002400 */
[----:B--2---:R-:W-:Y:S01]  /*db60*/  FSEL R58, R58, -INF , P1 ;  /* 0xff8000003a3a7808 */ /* 0x004fe20000800000 */
[----:B------:R-:W-:Y:S01]  /*db70*/  FMUL.FTZ R55, R37, UR4 ;  /* 0x0000000425377c20 */ /* 0x000fe20008410000 */
[----:B---3--:R-:W-:-:S05]  /*db80*/  FMNMX.FTZ R97, R57, R34, !PT ;  /* 0x0000002239617209 */ /* 0x008fca0007810000 */
[----:B------:R-:W2:Y:S01]  /*db90*/  MUFU.TANH R63, R63 ;  /* 0x0000003f003f7308 */ /* 0x000ea20000002400 */
[----:B------:R-:W-:Y:S01]  /*dba0*/  FMNMX.FTZ R34, R60, R97, !PT ;  /* 0x000000613c227209 */ /* 0x000fe20007810000 */
[----:B------:R-:W-:Y:S01]  /*dbb0*/  FMUL.FTZ R44, R44, UR4 ;  /* 0x000000042c2c7c20 */ /* 0x000fe20008410000 */
[----:B------:R-:W-:-:S05]  /*dbc0*/  ISETP.GT.AND P1, PT, R14, 0x51, PT ;  /* 0x000000510e00780c */ /* 0x000fca0003f24270 */
[----:B------:R-:W3:Y:S01]  /*dbd0*/  MUFU.TANH R50, R50 ;  /* 0x0000003200327308 */ /* 0x000ee20000002400 */
[----:B------:R-:W-:Y:S02]  /*dbe0*/  FSEL R48, R48, -INF , P5 ;  /* 0xff80000030307808 */ /* 0x000fe40002800000 */
[----:B------:R-:W-:Y:S02]  /*dbf0*/  FMNMX.FTZ R37, R61, R34, !PT ;  /* 0x000000223d257209 */ /* 0x000fe40007810000 */
[----:B------:R-:W-:-:S03]  /*dc00*/  FSEL R59, R59, -INF , P2 ;  /* 0xff8000003b3b7808 */ /* 0x000fc60001000000 */
[----:B------:R-:W3:Y:S01]  /*dc10*/  MUFU.TANH R51, R51 ;  /* 0x0000003300337308 */ /* 0x000ee20000002400 */
[----:B------:R-:W-:Y:S01]  /*dc20*/  ISETP.GT.AND P2, PT, R14, 0x58, PT ;  /* 0x000000580e00780c */ /* 0x000fe20003f44270 */
[----:B------:R-:W-:Y:S01]  /*dc30*/  FMUL.FTZ R45, R45, UR4 ;  /* 0x000000042d2d7c20 */ /* 0x000fe20008410000 */
[----:B----4-:R-:W-:Y:S02]  /*dc40*/  FSEL R49, R49, -INF , P1 ;  /* 0xff80000031317808 */ /* 0x010fe40000800000 */
[----:B------:R-:W-:-:S03]  /*dc50*/  FMNMX.FTZ R34, R48, R37, !PT ;  /* 0x0000002530227209 */ /* 0x000fc60007810000 */
[----:B------:R-:W4:Y:S01]  /*dc60*/  MUFU.TANH R40, R98 ;  /* 0x0000006200287308 */ /* 0x000f220000002400 */
[----:B0-----:R-:W-:Y:S01]  /*dc70*/  FSEL R62, R62, -INF , P3 ;  /* 0xff8000003e3e7808 */ /* 0x001fe20001800000 */
[----:B------:R-:W-:Y:S01]  /*dc80*/  FMUL.FTZ R32, R32, UR4 ;  /* 0x0000000420207c20 */ /* 0x000fe20008410000 */
[----:B------:R-:W-:Y:S02]  /*dc90*/  ISETP.GT.AND P3, PT, R14, 0x59, PT ;  /* 0x000000590e00780c */ /* 0x000fe40003f64270 */
[----:B-1----:R-:W-:Y:S02]  /*dca0*/  FSEL R52, R52, -INF , P2 ;  /* 0xff80000034347808 */ /* 0x002fe40001000000 */
[----:B------:R-:W-:Y:S01]  /*dcb0*/  FMNMX.FTZ R37, R49, R34, !PT ;  /* 0x0000002231257209 */ /* 0x000fe20007810000 */
[----:B------:R-:W0:Y:S01]  /*dcc0*/  MUFU.TANH R44, R44 ;  /* 0x0000002c002c7308 */ /* 0x000e220000002400 */
[----:B--2---:R-:W-:Y:S01]  /*dcd0*/  FSEL R63, R63, -INF , P4 ;  /* 0xff8000003f3f7808 */ /* 0x004fe20002000000 */
[----:B------:R-:W-:Y:S01]  /*dce0*/  FMUL.FTZ R33, R33, UR4 ;  /* 0x0000000421217c20 */ /* 0x000fe20008410000 */
[----:B------:R-:W-:-:S02]  /*dcf0*/  ISETP.GT.AND P4, PT, R14, 0x60, PT ;  /* 0x000000600e00780c */ /* 0x000fc40003f84270 */
[----:B------:R-:W-:-:S03]  /*dd00*/  FSEL R42, R42, -INF , P3 ;  /* 0xff8000002a2a7808 */ /* 0x000fc60001800000 */
[----:B------:R-:W1:Y:S01]  /*dd10*/  MUFU.TANH R20, R96 ;  /* 0x0000006000147308 */ /* 0x000e620000002400 */
[----:B------:R-:W-:Y:S01]  /*dd20*/  FMNMX.FTZ R37, R52, R37, !PT ;  /* 0x0000002534257209 */ /* 0x000fe20007810000 */
[----:B------:R-:W-:Y:S02]  /*dd30*/  WARPGROUP.DEPBAR.LE gsb0, 0x0 ;  /* 0x00008000000079c5 */ /* 0x000fe40000010000 */
[----:B---3--:R-:W-:-:S04]  /*dd40*/  FSEL R50, R50, -INF , P5 ;  /* 0xff80000032327808 */ /* 0x008fc80002800000 */
[----:B------:R-:W2:Y:S01]  /*dd50*/  MUFU.TANH R45, R45 ;  /* 0x0000002d002d7308 */ /* 0x000ea20000002400 */
[----:B------:R-:W-:Y:S01]  /*dd60*/  FMUL.FTZ R34, R24, UR4 ;  /* 0x0000000418227c20 */ /* 0x000fe20008410000 */
[----:B------:R-:W-:Y:S01]  /*dd70*/  FMUL.FTZ R46, R46, UR4 ;  /* 0x000000042e2e7c20 */ /* 0x000fe20008410000 */
[----:B------:R-:W-:Y:S01]  /*dd80*/  FMUL.FTZ R47, R47, UR4 ;  /* 0x000000042f2f7c20 */ /* 0x000fe20008410000 */
[----:B------:R-:W-:Y:S01]  /*dd90*/  ISETP.GT.AND P5, PT, R14, 0x61, PT ;  /* 0x000000610e00780c */ /* 0x000fe20003fa4270 */
[----:B------:R-:W-:Y:S01]  /*dda0*/  FMUL.FTZ R74, R36, UR4 ;  /* 0x00000004244a7c20 */ /* 0x000fe20008410000 */
[----:B------:R-:W-:Y:S02]  /*ddb0*/  FSEL R24, R15, -INF , P4 ;  /* 0xff8000000f187808 */ /* 0x000fe40002000000 */
[----:B------:R-:W-:Y:S01]  /*ddc0*/  MUFU.TANH R32, R32 ;  /* 0x0000002000207308 */ /* 0x000fe20000002400 */
[----:B------:R-:W-:Y:S02]  /*ddd0*/  FMNMX.FTZ R37, R42, R37, !PT ;  /* 0x000000252a257209 */ /* 0x000fe40007810000 */
[----:B------:R-:W-:-:S02]  /*dde0*/  FSEL R51, R51, -INF , P1 ;  /* 0xff80000033337808 */ /* 0x000fc40000800000 */
[----:B------:R-:W-:-:S03]  /*ddf0*/  ISETP.GT.AND P1, PT, R14, 0x68, PT ;  /* 0x000000680e00780c */ /* 0x000fc60003f24270 */
[----:B------:R-:W3:Y:S01]  /*de00*/  MUFU.TANH R54, R54 ;  /* 0x0000003600367308 */ /* 0x000ee20000002400 */
[----:B----4-:R-:W-:Y:S02]  /*de10*/  FSEL R40, R40, -INF , P5 ;  /* 0xff80000028287808 */ /* 0x010fe40002800000 */
[----:B------:R-:W-:-:S05]  /*de20*/  FMNMX.FTZ R37, R24, R37, !PT ;  /* 0x0000002518257209 */ /* 0x000fca0007810000 */
[----:B------:R-:W4:Y:S01]  /*de30*/  MUFU.TANH R33, R33 ;  /* 0x0000002100217308 */ /* 0x000f220000002400 */
[----:B------:R-:W-:Y:S02]  /*de40*/  FSEL R43, R43, -INF , P2 ;  /* 0xff8000002b2b7808 */ /* 0x000fe40001000000 */
[----:B------:R-:W-:Y:S02]  /*de50*/  ISETP.GT.AND P2, PT, R14, 0x69, PT ;  /* 0x000000690e00780c */ /* 0x000fe40003f44270 */
[----:B0-----:R-:W-:-:S03]  /*de60*/  FSEL R44, R44, -INF , P1 ;  /* 0xff8000002c2c7808 */ /* 0x001fc60000800000 */
[----:B------:R-:W0:Y:S01]  /*de70*/  MUFU.TANH R46, R46 ;  /* 0x0000002e002e7308 */ /* 0x000e220000002400 */
[----:B------:R-:W-:Y:S01]  /*de80*/  FMNMX.FTZ R37, R40, R37, !PT ;  /* 0x0000002528257209 */ /* 0x000fe20007810000 */
[----:B------:R-:W-:Y:S01]  /*de90*/  FMUL.FTZ R36, R38, UR4 ;  /* 0x0000000426247c20 */ /* 0x000fe20008410000 */
[----:B-1----:R-:W-:-:S05]  /*dea0*/  FSEL R20, R20, -INF , P3 ;  /* 0xff80000014147808 */ /* 0x002fca0001800000 */
[----:B------:R-:W1:Y:S01]  /*deb0*/  MUFU.TANH R47, R47 ;  /* 0x0000002f002f7308 */ /* 0x000e620000002400 */
[----:B------:R-:W-:Y:S01]  /*dec0*/  FMUL.FTZ R35, R35, UR4 ;  /* 0x0000000423237c20 */ /* 0x000fe20008410000 */
[----:B------:R-:W-:-:S06]  /*ded0*/  ISETP.GT.AND P3, PT, R14, 0x70, PT ;  /* 0x000000700e00780c */ /* 0x000fcc0003f64270 */
[----:B------:R-:W1:Y:S01]  /*dee0*/  MUFU.TANH R74, R74 ;  /* 0x0000004a004a7308 */ /* 0x000e620000002400 */
[----:B--2---:R-:W-:Y:S01]  /*def0*/  FSEL R45, R45, -INF , P2 ;  /* 0xff8000002d2d7808 */ /* 0x004fe20001000000 */
[----:B------:R-:W-:Y:S01]  /*df00*/  FMUL.FTZ R25, R25, UR4 ;  /* 0x0000000419197c20 */ /* 0x000fe20008410000 */
[----:B------:R-:W-:-:S05]  /*df10*/  FMNMX.FTZ R38, R44, R37, !PT ;  /* 0x000000252c267209 */ /* 0x000fca0007810000 */
[----:B------:R-:W2:Y:S01]  /*df20*/  MUFU.TANH R55, R55 ;  /* 0x0000003700377308 */ /* 0x000ea20000002400 */
[----:B------:R-:W-:Y:S02]  /*df30*/  FSEL R41, R41, -INF , P4 ;  /* 0xff80000029297808 */ /* 0x000fe40002000000 */
[----:B------:R-:W-:Y:S02]  /*df40*/  ISETP.GT.AND P4, PT, R14, 0x71, PT ;  /* 0x000000710e00780c */ /* 0x000fe40003f84270 */
[----:B------:R-:W-:-:S03]  /*df50*/  FMNMX.FTZ R97, R45, R38, !PT ;  /* 0x000000262d617209 */ /* 0x000fc60007810000 */
[----:B------:R-:W2:Y:S01]  /*df60*/  MUFU.TANH R95, R95 ;  /* 0x0000005f005f7308 */ /* 0x000ea20000002400 */
[----:B---3--:R-:W-:Y:S01]  /*df70*/  FSEL R54, R54, -INF , P5 ;  /* 0xff80000036367808 */ /* 0x008fe20002800000 */
[----:B------:R-:W-:Y:S01]  /*df80*/  FMUL.FTZ R28, R28, UR4 ;  /* 0x000000041c1c7c20 */ /* 0x000fe20008410000 */
[----:B------:R-:W-:-:S05]  /*df90*/  ISETP.GT.AND P5, PT, R14, 0x78, PT ;  /* 0x000000780e00780c */ /* 0x000fca0003fa4270 */
[----:B------:R3:W2:Y:S01]  /*dfa0*/  MUFU.TANH R15, R34 ;  /* 0x00000022000f7308 */ /* 0x0006a20000002400 */
[----:B----4-:R-:W-:Y:S01]  /*dfb0*/  FSEL R33, R33, -INF , P4 ;  /* 0xff80000021217808 */ /* 0x010fe20002000000 */
[----:B------:R-:W-:Y:S01]  /*dfc0*/  FMUL.FTZ R96, R29, UR4 ;  /* 0x000000041d607c20 */ /* 0x000fe20008410000 */
[----:B---3--:R-:W-:-:S05]  /*dfd0*/  FSEL R34, R32, -INF , P3 ;  /* 0xff80000020227808 */ /* 0x008fca0001800000 */
[----:B------:R-:W3:Y:S01]  /*dfe0*/  MUFU.TANH R35, R35 ;  /* 0x0000002300237308 */ /* 0x000ee20000002400 */
[----:B------:R-:W-:-:S07]  /*dff0*/  FMNMX.FTZ R32, R34, R97, !PT ;  /* 0x0000006122207209 */ /* 0x000fce0007810000 */
[----:B------:R-:W4:Y:S01]  /*e000*/  MUFU.TANH R25, R25 ;  /* 0x0000001900197308 */ /* 0x000f220000002400 */
[----:B0-----:R-:W-:Y:S02]  /*e010*/  FSEL R46, R46, -INF , P1 ;  /* 0xff8000002e2e7808 */ /* 0x001fe40000800000 */
[----:B-1----:R-:W-:Y:S02]  /*e020*/  FSEL R29, R47, -INF , P2 ;  /* 0xff8000002f1d7808 */ /* 0x002fe40001000000 */
[----:B------:R-:W-:-:S03]  /*e030*/  ISETP.GT.AND P1, PT, R14, 0x79, PT ;  /* 0x000000790e00780c */ /* 0x000fc60003f24270 */
[----:B------:R-:W0:Y:S01]  /*e040*/  MUFU.TANH R36, R36 ;  /* 0x0000002400247308 */ /* 0x000e220000002400 */
[----:B------:R-:W-:Y:S02]  /*e050*/  FSEL R74, R74, -INF , P5 ;  /* 0xff8000004a4a7808 */ /* 0x000fe40002800000 */
[----:B------:R-:W-:-:S05]  /*e060*/  FMNMX.FTZ R47, R33, R32, !PT ;  /* 0x00000020212f7209 */ /* 0x000fca0007810000 */
[----:B------:R3:W1:Y:S01]  /*e070*/  MUFU.TANH R37, R28 ;  /* 0x0000001c00257308 */ /* 0x0006620000002400 */
[----:B------:R-:W-:Y:S02]  /*e080*/  ISETP.GT.AND P2, PT, R14, 0x80, PT ;  /* 0x000000800e00780c */ /* 0x000fe40003f44270 */
[----:B--2---:R-:W-:Y:S02]  /*e090*/  FSEL R55, R55, -INF , P1 ;  /* 0xff80000037377808 */ /* 0x004fe40000800000 */
[----:B------:R-:W-:-:S03]  /*e0a0*/  FMNMX.FTZ R38, R74, R47, !PT ;  /* 0x0000002f4a267209 */ /* 0x000fc60007810000 */
[----:B------:R-:W2:Y:S01]  /*e0b0*/  MUFU.TANH R96, R96 ;  /* 0x0000006000607308 */ /* 0x000ea20000002400 */
[----:B------:R-:W-:Y:S02]  /*e0c0*/  FSEL R32, R95, -INF , P3 ;  /* 0xff8000005f207808 */ /* 0x000fe40001800000 */
[C---:B------:R-:W-:Y:S02]  /*e0d0*/  ISETP.GT.AND P3, PT, R14.reuse, 0x81, PT ;  /* 0x000000810e00780c */ /* 0x040fe40003f64270 */
[----:B------:R-:W-:Y:S02]  /*e0e0*/  FSEL R47, R15, -INF , P2 ;  /* 0xff8000000f2f7808 */ /* 0x000fe40001000000 */
[----:B------:R-:W-:Y:S02]  /*e0f0*/  FMNMX.FTZ R98, R55, R38, !PT ;  /* 0x0000002637627209 */ /* 0x000fe40007810000 */
[----:B---3--:R-:W-:Y:S02]  /*e100*/  FSEL R28, R35, -INF , P4 ;  /* 0xff800000231c7808 */ /* 0x008fe40002000000 */
[----:B------:R-:W-:-:S02]  /*e110*/  ISETP.GT.AND P4, PT, R14, 0x88, PT ;  /* 0x000000880e00780c */ /* 0x000fc40003f84270 */
[----:B----4-:R-:W-:Y:S02]  /*e120*/  FSEL R38, R25, -INF , P3 ;  /* 0xff80000019267808 */ /* 0x010fe40001800000 */
[----:B------:R-:W-:Y:S02]  /*e130*/  FMNMX.FTZ R15, R47, R98, !PT ;  /* 0x000000622f0f7209 */ /* 0x000fe40007810000 */
[----:B0-----:R-:W-:Y:S02]  /*e140*/  FSEL R25, R36, -INF , P5 ;  /* 0xff80000024197808 */ /* 0x001fe40002800000 */
[----:B------:R-:W-:Y:S02]  /*e150*/  ISETP.GT.AND P5, PT, R14, 0x89, PT ;  /* 0x000000890e00780c */ /* 0x000fe40003fa4270 */
[----:B-1----:R-:W-:Y:S02]  /*e160*/  FSEL R37, R37, -INF , P4 ;  /* 0xff80000025257808 */ /* 0x002fe40002000000 */
[----:B------:R-:W-:-:S02]  /*e170*/  FMNMX.FTZ R14, R38, R15, !PT ;  /* 0x0000000f260e7209 */ /* 0x000fc40007810000 */
[----:B--2---:R-:W-:Y:S02]  /*e180*/  FSEL R35, R96, -INF , P5 ;  /* 0xff80000060237808 */ /* 0x004fe40002800000 */
[----:B------:R-:W-:-:S04]  /*e190*/  FMNMX.FTZ R14, R37, R14, !PT ;  /* 0x0000000e250e7209 */ /* 0x000fc80007810000 */
[----:B------:R-:W-:-:S05]  /*e1a0*/  FMNMX.FTZ R95, R35, R14, !PT ;  /* 0x0000000e235f7209 */ /* 0x000fca0007810000 */
[----:B------:R-:W0:Y:S02]  /*e1b0*/  SHFL.BFLY PT, R14, R95, 0x2, 0x1f ;  /* 0x0c401f005f0e7f89 */ /* 0x000e2400000e0000 */
[----:B0-----:R-:W-:-:S05]  /*e1c0*/  FMNMX.FTZ R98, R95, R14, !PT ;  /* 0x0000000e5f627209 */ /* 0x001fca0007810000 */
[----:B------:R-:W0:Y:S01]  /*e1d0*/  SHFL.BFLY PT, R15, R98, 0x1, 0x1f ;  /* 0x0c201f00620f7f89 */ /* 0x000e2200000e0000 */
[----:B------:R-:W-:Y:S01]  /*e1e0*/  FMUL.FTZ R97, R26, UR4 ;  /* 0x000000041a617c20 */ /* 0x000fe20008410000 */
[----:B0-----:R-:W-:Y:S01]  /*e1f0*/  FMNMX.FTZ R14, R98, R15, !PT ;  /* 0x0000000f620e7209 */ /* 0x001fe20007810000 */
[----:B------:R-:W-:-:S03]  /*e200*/  IMAD.U32 R15, RZ, RZ, UR5 ;  /* 0x00000005ff0f7e24 */ /* 0x000fc6000f8e00ff */
[C---:B------:R-:W-:Y:S01]  /*e210*/  FSETP.NEU.FTZ.AND P6, PT, R14.reuse, -INF , PT ;  /* 0xff8000000e00780b */ /* 0x040fe20003fdd000 */
[----:B------:R-:W-:Y:S01]  /*e220*/  FMUL.FTZ R36, R14, R15 ;  /* 0x0000000f0e247220 */ /* 0x000fe20000410000 */
[----:B------:R-:W-:-:S04]  /*e230*/  FMUL.FTZ R98, R27, UR4 ;  /* 0x000000041b627c20 */ /* 0x000fc80008410000 */
[----:B------:R-:W-:-:S05]  /*e240*/  FSEL R36, R36, RZ, P6 ;  /* 0x000000ff24247208 */ /* 0x000fca0003000000 */
[-CC-:B------:R-:W-:Y:S01]  /*e250*/  FFMA.FTZ R27, R88, R15.reuse, -R36.reuse ;  /* 0x0000000f581b7223 */ /* 0x180fe20000010824 */
[----:B------:R-:W-:Y:S01]  /*e260*/  FMNMX.FTZ R88, R89, R90, !PT ;  /* 0x0000005a59587209 */ /* 0x000fe20007810000 */
[----:B------:R-:W-:-:S03]  /*e270*/  FFMA.FTZ R26, R21, R15, -R36 ;  /* 0x0000000f151a7223 */ /* 0x000fc60000010824 */
[----:B------:R-:W-:-:S04]  /*e280*/  FMNMX.FTZ R21, R93, R88, !PT ;  /* 0x000000585d157209 */ /* 0x000fc80007810000 */
[----:B------:R-:W-:-:S04]  /*e290*/  FMNMX.FTZ R21, R94, R21, !PT ;  /* 0x000000155e157209 */ /* 0x000fc80007810000 */
[----:B------:R-:W-:-:S04]  /*e2a0*/  FMNMX.FTZ R88, R82, R21, !PT ;  /* 0x0000001552587209 */ /* 0x000fc80007810000 */
[----:B------:R-:W-:Y:S01]  /*e2b0*/  FMNMX.FTZ R21, R83, R88, !PT ;  /* 0x0000005853157209 */ /* 0x000fe20007810000 */
[----:B------:R-:W-:-:S03]  /*e2c0*/  FMUL.FTZ R96, R39, UR4 ;  /* 0x0000000427607c20 */ /* 0x000fc60008410000 */
[----:B------:R-:W-:Y:S01]  /*e2d0*/  FMNMX.FTZ R88, R86, R21, !PT ;  /* 0x0000001556587209 */ /* 0x000fe20007810000 */
[----:B------:R-:W-:-:S03]  /*e2e0*/  FFMA.FTZ R39, R72, R15, -R36 ;  /* 0x0000000f48277223 */ /* 0x000fc60000010824 */
[----:B------:R-:W-:-:S04]  /*e2f0*/  FMNMX.FTZ R72, R87, R88, !PT ;  /* 0x0000005857487209 */ /* 0x000fc80007810000 */
[----:B------:R-:W-:-:S04]  /*e300*/  FMNMX.FTZ R72, R53, R72, !PT ;  /* 0x0000004835487209 */ /* 0x000fc80007810000 */
[----:B------:R-:W-:-:S04]  /*e310*/  FMNMX.FTZ R21, R75, R72, !PT ;  /* 0x000000484b157209 */ /* 0x000fc80007810000 */
[----:B------:R-:W-:-:S04]  /*e320*/  FMNMX.FTZ R72, R78, R21, !PT ;  /* 0x000000154e487209 */ /* 0x000fc80007810000 */
[----:B------:R-:W-:-:S04]  /*e330*/  FMNMX.FTZ R21, R79, R72, !PT ;  /* 0x000000484f157209 */ /* 0x000fc80007810000 */
[----:B------:R-:W-:-:S04]  /*e340*/  FMNMX.FTZ R72, R66, R21, !PT ;  /* 0x0000001542487209 */ /* 0x000fc80007810000 */
[----:B------:R-:W-:-:S04]  /*e350*/  FMNMX.FTZ R21, R67, R72, !PT ;  /* 0x0000004843157209 */ /* 0x000fc80007810000 */
[----:B------:R-:W-:Y:S01]  /*e360*/  FMNMX.FTZ R72, R70, R21, !PT ;  /* 0x0000001546487209 */ /* 0x000fe20007810000 */
[----:B------:R0:W-:Y:S03]  /*e370*/  MUFU.EX2 R88, R39 ;  /* 0x0000002700587308 */ /* 0x0001e60000000800 */
[----:B------:R-:W-:Y:S01]  /*e380*/  FMNMX.FTZ R21, R71, R72, !PT ;  /* 0x0000004847157209 */ /* 0x000fe20007810000 */
[----:B0-----:R-:W-:-:S03]  /*e390*/  FFMA.FTZ R39, R64, R15, -R36 ;  /* 0x0000000f40277223 */ /* 0x001fc60000010824 */
[----:B------:R-:W-:-:S04]  /*e3a0*/  FMNMX.FTZ R64, R58, R21, !PT ;  /* 0x000000153a407209 */ /* 0x000fc80007810000 */
[----:B------:R-:W-:Y:S01]  /*e3b0*/  FMNMX.FTZ R21, R59, R64, !PT ;  /* 0x000000403b157209 */ /* 0x000fe20007810000 */
[----:B------:R-:W-:-:S03]  /*e3c0*/  FMUL.FTZ R99, R30, UR4 ;  /* 0x000000041e637c20 */ /* 0x000fc60008410000 */
[----:B------:R-:W-:Y:S01]  /*e3d0*/  FMNMX.FTZ R72, R62, R21, !PT ;  /* 0x000000153e487209 */ /* 0x000fe20007810000 */
[-CC-:B------:R-:W-:Y:S01]  /*e3e0*/  FFMA.FTZ R30, R91, R15.reuse, -R36.reuse ;  /* 0x0000000f5b1e7223 */ /* 0x180fe20000010824 */
[-CC-:B------:R-:W-:Y:S02]  /*e3f0*/  FFMA.FTZ R91, R73, R15.reuse, -R36.reuse ;  /* 0x0000000f495b7223 */ /* 0x180fe40000010824 */
[----:B------:R-:W-:Y:S01]  /*e400*/  FMNMX.FTZ R21, R63, R72, !PT ;  /* 0x000000483f157209 */ /* 0x000fe20007810000 */
[-CC-:B------:R-:W-:Y:S01]  /*e410*/  FFMA.FTZ R73, R65, R15.reuse, -R36.reuse ;  /* 0x0000000f41497223 */ /* 0x180fe20000010824 */
[----:B------:R-:W-:Y:S02]  /*e420*/  FFMA.FTZ R65, R68, R15, -R36 ;  /* 0x0000000f44417223 */ /* 0x000fe40000010824 */
        /* <DEDUP_REMOVED lines=8> */
[----:B------:R-:W-:-:S04]  /*e4b0*/  FMNMX.FTZ R56, R20, R21, !PT ;  /* 0x0000001514387209 */ /* 0x000fc80007810000 */
[----:B------:R-:W-:Y:S01]  /*e4c0*/  FMNMX.FTZ R21, R41, R56, !PT ;  /* 0x0000003829157209 */ /* 0x000fe20007810000 */
[----:B------:R-:W0:Y:S03]  /*e4d0*/  MUFU.TANH R96, R96 ;  /* 0x0000006000607308 */ /* 0x000e260000002400 */
[----:B------:R-:W-:-:S04]  /*e4e0*/  FMNMX.FTZ R21, R54, R21, !PT ;  /* 0x0000001536157209 */ /* 0x000fc80007810000 */
[----:B------:R-:W-:Y:S01]  /*e4f0*/  FMNMX.FTZ R56, R46, R21, !PT ;  /* 0x000000152e387209 */ /* 0x000fe20007810000 */
[----:B------:R-:W1:Y:S03]  /*e500*/  MUFU.TANH R97, R97 ;  /* 0x0000006100617308 */ /* 0x000e660000002400 */
[----:B------:R-:W-:-:S04]  /*e510*/  FMNMX.FTZ R21, R29, R56, !PT ;  /* 0x000000381d157209 */ /* 0x000fc80007810000 */
[----:B------:R-:W-:Y:S01]  /*e520*/  FMNMX.FTZ R21, R32, R21, !PT ;  /* 0x0000001520157209 */ /* 0x000fe20007810000 */
[----:B------:R-:W2:Y:S03]  /*e530*/  MUFU.TANH R98, R98 ;  /* 0x0000006200627308 */ /* 0x000ea60000002400 */
[----:B------:R-:W-:-:S05]  /*e540*/  FMNMX.FTZ R56, R28, R21, !PT ;  /* 0x000000151c387209 */ /* 0x000fca0007810000 */
[----:B------:R-:W3:Y:S01]  /*e550*/  MUFU.TANH R99, R99 ;  /* 0x0000006300637308 */ /* 0x000ee20000002400 */
[----:B0-----:R-:W-:Y:S02]  /*e560*/  FSEL R96, R96, -INF , P1 ;  /* 0xff80000060607808 */ /* 0x001fe40000800000 */
[----:B------:R-:W-:-:S05]  /*e570*/  FMNMX.FTZ R21, R25, R56, !PT ;  /* 0x0000003819157209 */ /* 0x000fca0007810000 */
[----:B------:R-:W0:Y:S01]  /*e580*/  MUFU.TANH R100, R100 ;  /* 0x0000006400647308 */ /* 0x000e220000002400 */
[----:B-1----:R-:W-:Y:S02]  /*e590*/  FSEL R102, R97, -INF , P2 ;  /* 0xff80000061667808 */ /* 0x002fe40001000000 */
[----:B------:R-:W-:Y:S02]  /*e5a0*/  FMNMX.FTZ R21, R96, R21, !PT ;  /* 0x0000001560157209 */ /* 0x000fe40007810000 */
[----:B--2---:R-:W-:Y:S02]  /*e5b0*/  FSEL R98, R98, -INF , P3 ;  /* 0xff80000062627808 */ /* 0x004fe40001800000 */
[----:B------:R-:W-:Y:S02]  /*e5c0*/  FMNMX.FTZ R21, R102, R21, !PT ;  /* 0x0000001566157209 */ /* 0x000fe40007810000 */
[----:B---3--:R-:W-:Y:S02]  /*e5d0*/  FSEL R104, R99, -INF , P4 ;  /* 0xff80000063687808 */ /* 0x008fe40002000000 */
[----:B------:R-:W-:-:S04]  /*e5e0*/  FMNMX.FTZ R21, R98, R21, !PT ;  /* 0x0000001562157209 */ /* 0x000fc80007810000 */
[----:B------:R-:W-:Y:S02]  /*e5f0*/  FMNMX.FTZ R21, R104, R21, !PT ;  /* 0x0000001568157209 */ /* 0x000fe40007810000 */
[----:B0-----:R-:W-:-:S04]  /*e600*/  FSEL R100, R100, -INF , P5 ;  /* 0xff80000064647808 */ /* 0x001fc80002800000 */
[----:B------:R-:W-:Y:S01]  /*e610*/  FMNMX.FTZ R21, R100, R21, !PT ;  /* 0x0000001564157209 */ /* 0x000fe20007810000 */
[----:B------:R-:W-:-:S04]  /*e620*/  FFMA.FTZ R56, R42, R15, -R36 ;  /* 0x0000000f2a387223 */ /* 0x000fc80000010824 */
[----:B------:R-:W0:Y:S01]  /*e630*/  SHFL.BFLY PT, R42, R21, 0x2, 0x1f ;  /* 0x0c401f00152a7f89 */ /* 0x000e2200000e0000 */
[-CC-:B------:R-:W-:Y:S01]  /*e640*/  FFMA.FTZ R72, R57, R15.reuse, -R36.reuse ;  /* 0x0000000f39487223 */ /* 0x180fe20000010824 */
[----:B------:R-:W-:Y:S01]  /*e650*/  FFMA.FTZ R57, R24, R15, -R36 ;  /* 0x0000000f18397223 */ /* 0x000fe20000010824 */
[----:B0-----:R-:W-:-:S05]  /*e660*/  FMNMX.FTZ R24, R21, R42, !PT ;  /* 0x0000002a15187209 */ /* 0x001fca0007810000 */
[----:B------:R-:W0:Y:S01]  /*e670*/  SHFL.BFLY PT, R21, R24, 0x1, 0x1f ;  /* 0x0c201f0018157f89 */ /* 0x000e2200000e0000 */
[----:B------:R1:W-:Y:S01]  /*e680*/  MUFU.EX2 R64, R73 ;  /* 0x0000004900407308 */ /* 0x0003e20000000800 */
[----:B------:R-:W2:Y:S01]  /*e690*/  S2R R101, SR_TID.X ;  /* 0x0000000000657919 */ /* 0x000ea20000002100 */
[-CC-:B-1----:R-:W-:Y:S01]  /*e6a0*/  FFMA.FTZ R73, R44, R15.reuse, -R36.reuse ;  /* 0x0000000f2c497223 */ /* 0x182fe20000010824 */
[----:B------:R-:W-:Y:S01]  /*e6b0*/  FFMA.FTZ R44, R74, R15, -R36 ;  /* 0x0000000f4a2c7223 */ /* 0x000fe20000010824 */
[----:B0-----:R-:W-:-:S04]  /*e6c0*/  FMNMX.FTZ R74, R24, R21, !PT ;  /* 0x00000015184a7209 */ /* 0x001fc80007810000 */
[C---:B------:R-:W-:Y:S01]  /*e6d0*/  FSETP.NEU.FTZ.AND P1, PT, R74.reuse, -INF , PT ;  /* 0xff8000004a00780b */ /* 0x040fe20003f3d000 */
[-C--:B------:R-:W-:Y:S01]  /*e6e0*/  FMUL.FTZ R24, R74, R15.reuse ;  /* 0x0000000f4a187220 */ /* 0x080fe20000410000 */
[----:B------:R0:W-:Y:S04]  /*e6f0*/  MUFU.EX2 R68, R76 ;  /* 0x0000004c00447308 */ /* 0x0001e80000000800 */
[----:B------:R-:W-:Y:S01]  /*e700*/  FSEL R24, R24, RZ, P1 ;  /* 0x000000ff18187208 */ /* 0x000fe20000800000 */
[-CC-:B------:R-:W-:Y:S01]  /*e710*/  FFMA.FTZ R42, R33, R15.reuse, -R36.reuse ;  /* 0x0000000f212a7223 */ /* 0x180fe20000010824 */
[-CC-:B------:R-:W-:Y:S01]  /*e720*/  FFMA.FTZ R95, R77, R15.reuse, -R36.reuse ;  /* 0x0000000f4d5f7223 */ /* 0x180fe20000010824 */
[-CC-:B------:R-:W-:Y:S01]  /*e730*/  FFMA.FTZ R77, R45, R15.reuse, -R36.reuse ;  /* 0x0000000f2d4d7223 */ /* 0x180fe20000010824 */
[-C--:B0-----:R-:W-:Y:S01]  /*e740*/  FFMA.FTZ R76, R61, R15.reuse, -R36 ;  /* 0x0000000f3d4c7223 */ /* 0x081fe20000010824 */
[-CC-:B------:R-:W-:Y:S01]  /*e750*/  FFMA.FTZ R33, R89, R15.reuse, -R24.reuse ;  /* 0x0000000f59217223 */ /* 0x180fe20000010818 */
[-C--:B------:R-:W-:Y:S01]  /*e760*/  FFMA.FTZ R90, R90, R15.reuse, -R24 ;  /* 0x0000000f5a5a7223 */ /* 0x080fe20000010818 */
[-CC-:B------:R-:W-:Y:S01]  /*e770*/  FFMA.FTZ R61, R40, R15.reuse, -R36.reuse ;  /* 0x0000000f283d7223 */ /* 0x180fe20000010824 */
        /* <DEDUP_REMOVED lines=13> */
[-C--:B------:R-:W-:Y:S01]  /*e850*/  FFMA.FTZ R36, R35, R15.reuse, -R36 ;  /* 0x0000000f23247223 */ /* 0x080fe20000010824 */
[-CC-:B------:R-:W-:Y:S01]  /*e860*/  FFMA.FTZ R35, R93, R15.reuse, -R24.reuse ;  /* 0x0000000f5d237223 */ /* 0x180fe20000010818 */
[----:B------:R-:W-:Y:S01]  /*e870*/  MUFU.EX2 R26, R26 ;  /* 0x0000001a001a7308 */ /* 0x000fe20000000800 */
[----:B------:R-:W-:-:S07]  /*e880*/  FFMA.FTZ R94, R94, R15, -R24 ;  /* 0x0000000f5e5e7223 */ /* 0x000fce0000010818 */
[----:B------:R-:W0:Y:S01]  /*e890*/  MUFU.EX2 R27, R27 ;  /* 0x0000001b001b7308 */ /* 0x000e220000000800 */
[----:B------:R-:W-:-:S07]  /*e8a0*/  FFMA.FTZ R55, R82, R15, -R24 ;  /* 0x0000000f52377223 */ /* 0x000fce0000010818 */
[----:B------:R-:W-:Y:S01]  /*e8b0*/  MUFU.EX2 R33, R33 ;  /* 0x0000002100217308 */ /* 0x000fe20000000800 */
[----:B--2---:R-:W-:-:S07]  /*e8c0*/  LOP3.LUT R101, R101, 0x7f, RZ, 0xc0, !PT ;  /* 0x0000007f65657812 */ /* 0x004fce00078ec0ff */
[----:B------:R-:W1:Y:S01]  /*e8d0*/  MUFU.EX2 R90, R90 ;  /* 0x0000005a005a7308 */ /* 0x000e620000000800 */
[----:B------:R-:W-:-:S07]  /*e8e0*/  FFMA.FTZ R82, R83, R15, -R24 ;  /* 0x0000000f53527223 */ /* 0x000fce0000010818 */
[----:B------:R-:W2:Y:S01]  /*e8f0*/  MUFU.EX2 R30, R30 ;  /* 0x0000001e001e7308 */ /* 0x000ea20000000800 */
[----:B------:R-:W-:-:S07]  /*e900*/  ISETP.NE.AND P1, PT, R101, RZ, PT ;  /* 0x000000ff6500720c */ /* 0x000fce0003f25270 */
[----:B------:R-:W3:Y:S01]  /*e910*/  MUFU.EX2 R35, R35 ;  /* 0x0000002300237308 */ /* 0x000ee20000000800 */
[----:B------:R-:W-:-:S07]  /*e920*/  FFMA.FTZ R83, R86, R15, -R24 ;  /* 0x0000000f56537223 */ /* 0x000fce0000010818 */
[----:B------:R-:W4:Y:S01]  /*e930*/  MUFU.EX2 R31, R31 ;  /* 0x0000001f001f7308 */ /* 0x000f220000000800 */
[----:B------:R-:W-:-:S07]  /*e940*/  FFMA.FTZ R89, R51, R15, -R24 ;  /* 0x0000000f33597223 */ /* 0x000fce0000010818 */
[----:B------:R-:W4:Y:S01]  /*e950*/  MUFU.EX2 R94, R94 ;  /* 0x0000005e005e7308 */ /* 0x000f220000000800 */
[-CC-:B------:R-:W-:Y:S01]  /*e960*/  FFMA.FTZ R93, R43, R15.reuse, -R24.reuse ;  /* 0x0000000f2b5d7223 */ /* 0x180fe20000010818 */
[----:B------:R-:W-:Y:S01]  /*e970*/  FFMA.FTZ R43, R20, R15, -R24 ;  /* 0x0000000f142b7223 */ /* 0x000fe20000010818 */
[----:B0-----:R-:W-:-:S05]  /*e980*/  FADD.FTZ R51, R26, R27 ;  /* 0x0000001b1a337221 */ /* 0x001fca0000010000 */
[----:B------:R-:W0:Y:S01]  /*e990*/  MUFU.EX2 R80, R80 ;  /* 0x0000005000507308 */ /* 0x000e220000000800 */
[----:B------:R-:W-:Y:S01]  /*e9a0*/  FFMA.FTZ R37, R66, R15, -R24 ;  /* 0x0000000f42257223 */ /* 0x000fe20000010818 */
[----:B-1----:R-:W-:-:S06]  /*e9b0*/  FADD.FTZ R20, R33, R90 ;  /* 0x0000005a21147221 */ /* 0x002fcc0000010000 */
[----:B------:R-:W1:Y:S01]  /*e9c0*/  MUFU.EX2 R55, R55 ;  /* 0x0000003700377308 */ /* 0x000e620000000800 */
[-CC-:B------:R-:W-:Y:S01]  /*e9d0*/  FFMA.FTZ R86, R87, R15.reuse, -R24.reuse ;  /* 0x0000000f57567223 */ /* 0x180fe20000010818 */
[-CC-:B------:R-:W-:Y:S01]  /*e9e0*/  FFMA.FTZ R66, R67, R15.reuse, -R24.reuse ;  /* 0x0000000f43427223 */ /* 0x180fe20000010818 */
[----:B------:R-:W-:-:S05]  /*e9f0*/  FFMA.FTZ R67, R54, R15, -R24 ;  /* 0x0000000f36437223 */ /* 0x000fca0000010818 */
[----:B------:R-:W1:Y:S01]  /*ea00*/  MUFU.EX2 R81, R81 ;  /* 0x0000005100517308 */ /* 0x000e620000000800 */
[----:B--2---:R-:W-:Y:S01]  /*ea10*/  FADD.FTZ R54, R30, R51 ;  /* 0x000000331e367221 */ /* 0x004fe20000010000 */
[----:B---3--:R-:W-:-:S06]  /*ea20*/  FADD.FTZ R97, R35, R20 ;  /* 0x0000001423617221 */ /* 0x008fcc0000010000 */
[----:B------:R-:W2:Y:S01]  /*ea30*/  MUFU.EX2 R82, R82 ;  /* 0x0000005200527308 */ /* 0x000ea20000000800 */
[----:B------:R-:W-:Y:S01]  /*ea40*/  FFMA.FTZ R87, R53, R15, -R24 ;  /* 0x0000000f35577223 */ /* 0x000fe20000010818 */
[----:B------:R-:W-:Y:S02]  /*ea50*/  @!P1 VIADD R0, R0, 0x31c40 ;  /* 0x00031c4000009836 */ /* 0x000fe40000000000 */
[----:B----4-:R-:W-:-:S04]  /*ea60*/  FADD.FTZ R99, R31, R54 ;  /* 0x000000361f637221 */ /* 0x010fc80000010000 */
[----:B------:R-:W3:Y:S01]  /*ea70*/  MUFU.EX2 R84, R84 ;  /* 0x0000005400547308 */ /* 0x000ee20000000800 */
[-CC-:B------:R-:W-:Y:S01]  /*ea80*/  FFMA.FTZ R51, R32, R15.reuse, -R24.reuse ;  /* 0x0000000f20337223 */ /* 0x180fe20000010818 */
[-CC-:B------:R-:W-:Y:S01]  /*ea90*/  FFMA.FTZ R106, R75, R15.reuse, -R24.reuse ;  /* 0x0000000f4b6a7223 */ /* 0x180fe20000010818 */
[----:B------:R-:W-:-:S05]  /*eaa0*/  FFMA.FTZ R53, R70, R15, -R24 ;  /* 0x0000000f46357223 */ /* 0x000fca0000010818 */
[----:B------:R-:W-:Y:S01]  /*eab0*/  MUFU.EX2 R83, R83 ;  /* 0x0000005300537308 */ /* 0x000fe20000000800 */
[----:B------:R-:W-:Y:S01]  /*eac0*/  FADD.FTZ R32, R94, R97 ;  /* 0x000000615e207221 */ /* 0x000fe20000010000 */
[-CC-:B------:R-:W-:Y:S01]  /*ead0*/  FFMA.FTZ R75, R78, R15.reuse, -R24.reuse ;  /* 0x0000000f4e4b7223 */ /* 0x180fe20000010818 */
[-CC-:B------:R-:W-:Y:S01]  /*eae0*/  FFMA.FTZ R70, R71, R15.reuse, -R24.reuse ;  /* 0x0000000f47467223 */ /* 0x180fe20000010818 */
[----:B------:R-:W-:-:S04]  /*eaf0*/  FFMA.FTZ R78, R79, R15, -R24 ;  /* 0x0000000f4f4e7223 */ /* 0x000fc80000010818 */
[----:B------:R-:W4:Y:S01]  /*eb00*/  MUFU.EX2 R85, R85 ;  /* 0x0000005500557308 */ /* 0x000f220000000800 */
[-CC-:B------:R-:W-:Y:S01]  /*eb10*/  FFMA.FTZ R71, R46, R15.reuse, -R24.reuse ;  /* 0x0000000f2e477223 */ /* 0x180fe20000010818 */
[----:B------:R-:W-:Y:S01]  /*eb20*/  FFMA.FTZ R79, R29, R15, -R24 ;  /* 0x0000000f1d4f7223 */ /* 0x000fe20000010818 */
[----:B0-----:R-:W-:-:S05]  /*eb30*/  FADD.FTZ R46, R80, R99 ;  /* 0x00000063502e7221 */ /* 0x001fca0000010000 */
[----:B------:R-:W0:Y:S01]  /*eb40*/  MUFU.EX2 R86, R86 ;  /* 0x0000005600567308 */ /* 0x000e220000000800 */
[----:B------:R-:W-:Y:S01]  /*eb50*/  @!P1 PRMT R0, RZ, 0x654, R0 ;  /* 0x00000654ff009816 */ /* 0x000fe20000000000 */
[----:B-1----:R-:W-:Y:S01]  /*eb60*/  FADD.FTZ R29, R55, R32 ;  /* 0x00000020371d7221 */ /* 0x002fe20000010000 */
[-CC-:B------:R-:W-:Y:S01]  /*eb70*/  FFMA.FTZ R50, R50, R15.reuse, -R24.reuse ;  /* 0x0000000f32327223 */ /* 0x180fe20000010818 */
[----:B------:R-:W-:-:S04]  /*eb80*/  FFMA.FTZ R54, R28, R15, -R24 ;  /* 0x0000000f1c367223 */ /* 0x000fc80000010818 */
[----:B------:R-:W1:Y:S01]  /*eb90*/  MUFU.EX2 R87, R87 ;  /* 0x0000005700577308 */ /* 0x000e620000000800 */
[----:B------:R-:W-:Y:S01]  /*eba0*/  FADD.FTZ R97, R81, R46 ;  /* 0x0000002e51617221 */ /* 0x000fe20000010000 */
[----:B--2---:R-:W-:Y:S01]  /*ebb0*/  FADD.FTZ R28, R82, R29 ;  /* 0x0000001d521c7221 */ /* 0x004fe20000010000 */
[----:B------:R2:W-:Y:S05]  /*ebc0*/  @!P1 SYNCS.ARRIVE.TRANS64.RED.A1T0 RZ, [R0+URZ], RZ ;  /* 0x000000ff00ff99a7 */ /* 0x0005ea000810043f */
[----:B------:R-:W1:Y:S01]  /*ebd0*/  MUFU.EX2 R91, R91 ;  /* 0x0000005b005b7308 */ /* 0x000e620000000800 */
[----:B---3--:R-:W-:-:S07]  /*ebe0*/  FADD.FTZ R32, R84, R97 ;  /* 0x0000006154207221 */ /* 0x008fce0000010000 */
[----:B------:R-:W3:Y:S01]  /*ebf0*/  MUFU.EX2 R106, R106 ;  /* 0x0000006a006a7308 */ /* 0x000ee20000000800 */
[----:B----4-:R-:W-:-:S07]  /*ec00*/  FADD.FTZ R29, R85, R32 ;  /* 0x00000020551d7221 */ /* 0x010fce0000010000 */
[----:B------:R-:W4:Y:S08]  /*ec10*/  MUFU.EX2 R92, R92 ;  /* 0x0000005c005c7308 */ /* 0x000f300000000800 */
[----:B--2---:R2:W-:Y:S08]  /*ec20*/  MUFU.EX2 R0, R50 ;  /* 0x0000003200007308 */ /* 0x0045f00000000800 */
[----:B------:R-:W4:Y:S01]  /*ec30*/  MUFU.EX2 R75, R75 ;  /* 0x0000004b004b7308 */ /* 0x000f220000000800 */
[----:B--2---:R-:W-:Y:S01]  /*ec40*/  FFMA.FTZ R50, R25, R15, -R24 ;  /* 0x0000000f19327223 */ /* 0x004fe20000010818 */
[----:B------:R-:W-:Y:S01]  /*ec50*/  FADD.FTZ R25, R83, R28 ;  /* 0x0000001c53197221 */ /* 0x000fe20000010000 */
[----:B------:R-:W-:-:S03]  /*ec60*/  FADD.FTZ R32, R88, R29 ;  /* 0x0000001d58207221 */ /* 0x000fc60000010000 */
[----:B0-----:R-:W-:Y:S02]  /*ec70*/  FADD.FTZ R28, R86, R25 ;  /* 0x00000019561c7221 */ /* 0x001fe40000010000 */
[----:B------:R-:W0:Y:S01]  /*ec80*/  MUFU.EX2 R95, R95 ;  /* 0x0000005f005f7308 */ /* 0x000e220000000800 */
[----:B------:R-:W-:Y:S01]  /*ec90*/  FFMA.FTZ R58, R58, R15, -R24 ;  /* 0x0000000f3a3a7223 */ /* 0x000fe20000010818 */
[----:B-1----:R-:W-:-:S06]  /*eca0*/  FADD.FTZ R25, R87, R28 ;  /* 0x0000001c57197221 */ /* 0x002fcc0000010000 */
[----:B------:R-:W1:Y:S01]  /*ecb0*/  MUFU.EX2 R78, R78 ;  /* 0x0000004e004e7308 */ /* 0x000e620000000800 */
[-CC-:B------:R-:W-:Y:S01]  /*ecc0*/  FFMA.FTZ R59, R59, R15.reuse, -R24.reuse ;  /* 0x0000000f3b3b7223 */ /* 0x180fe20000010818 */
[-CC-:B------:R-:W-:Y:S01]  /*ecd0*/  FFMA.FTZ R62, R62, R15.reuse, -R24.reuse ;  /* 0x0000000f3e3e7223 */ /* 0x180fe20000010818 */
[-CC-:B------:R-:W-:Y:S01]  /*ece0*/  FFMA.FTZ R63, R63, R15.reuse, -R24.reuse ;  /* 0x0000000f3f3f7223 */ /* 0x180fe20000010818 */
[-CC-:B------:R-:W-:Y:S01]  /*ecf0*/  FFMA.FTZ R34, R41, R15.reuse, -R24.reuse ;  /* 0x0000000f29227223 */ /* 0x180fe20000010818 */
[----:B------:R-:W-:-:S03]  /*ed00*/  FFMA.FTZ R96, R96, R15, -R24 ;  /* 0x0000000f60607223 */ /* 0x000fc60000010818 */
[----:B------:R-:W2:Y:S01]  /*ed10*/  MUFU.EX2 R39, R39 ;  /* 0x0000002700277308 */ /* 0x000ea20000000800 */
[-CC-:B------:R-:W-:Y:S01]  /*ed20*/  FFMA.FTZ R102, R102, R15.reuse, -R24.reuse ;  /* 0x0000000f66667223 */ /* 0x180fe20000010818 */
[-CC-:B------:R-:W-:Y:S01]  /*ed30*/  FFMA.FTZ R98, R98, R15.reuse, -R24.reuse ;  /* 0x0000000f62627223 */ /* 0x180fe20000010818 */
[-CC-:B------:R-:W-:Y:S01]  /*ed40*/  FFMA.FTZ R104, R104, R15.reuse, -R24.reuse ;  /* 0x0000000f68687223 */ /* 0x180fe20000010818 */
[----:B------:R-:W-:Y:S01]  /*ed50*/  FFMA.FTZ R100, R100, R15, -R24 ;  /* 0x0000000f64647223 */ /* 0x000fe20000010818 */
[----:B------:R-:W-:-:S03]  /*ed60*/  F2FP.BF16.F32.PACK_AB R24, R27, R26 ;  /* 0x0000001a1b18723e */ /* 0x000fc600000010ff */
[----:B------:R-:W2:Y:S01]  /*ed70*/  MUFU.EX2 R37, R37 ;  /* 0x0000002500257308 */ /* 0x000ea20000000800 */
[----:B------:R-:W-:Y:S01]  /*ed80*/  FADD.FTZ R29, R91, R32 ;  /* 0x000000205b1d7221 */ /* 0x000fe20000010000 */
[----:B------:R-:W-:Y:S01]  /*ed90*/  F2FP.BF16.F32.PACK_AB R26, R31, R30 ;  /* 0x0000001e1f1a723e */ /* 0x000fe200000010ff */
[----:B---3--:R-:W-:-:S05]  /*eda0*/  FADD.FTZ R30, R106, R25 ;  /* 0x000000196a1e7221 */ /* 0x008fca0000010000 */
[----:B------:R-:W3:Y:S01]  /*edb0*/  MUFU.EX2 R66, R66 ;  /* 0x0000004200427308 */ /* 0x000ee20000000800 */
[----:B----4-:R-:W-:Y:S01]  /*edc0*/  FADD.FTZ R32, R92, R29 ;  /* 0x0000001d5c207221 */ /* 0x010fe20000010000 */
[----:B------:R-:W-:Y:S01]  /*edd0*/  FADD.FTZ R25, R75, R30 ;  /* 0x0000001e4b197221 */ /* 0x000fe20000010000 */
[----:B------:R-:W-:-:S05]  /*ede0*/  F2FP.BF16.F32.PACK_AB R28, R81, R80 ;  /* 0x00000050511c723e */ /* 0x000fca00000010ff */
[----:B------:R-:W4:Y:S01]  /*edf0*/  MUFU.EX2 R65, R65 ;  /* 0x0000004100417308 */ /* 0x000f220000000800 */
[----:B0-----:R-:W-:Y:S01]  /*ee00*/  FADD.FTZ R80, R95, R32 ;  /* 0x000000205f507221 */ /* 0x001fe20000010000 */
[----:B------:R-:W-:Y:S01]  /*ee10*/  F2FP.BF16.F32.PACK_AB R30, R85, R84 ;  /* 0x00000054551e723e */ /* 0x000fe200000010ff */
[----:B-1----:R-:W-:-:S05]  /*ee20*/  FADD.FTZ R84, R78, R25 ;  /* 0x000000194e547221 */ /* 0x002fca0000010000 */
[----:B------:R-:W0:Y:S01]  /*ee30*/  MUFU.EX2 R53, R53 ;  /* 0x0000003500357308 */ /* 0x000e220000000800 */
[----:B--2---:R-:W-:Y:S01]  /*ee40*/  FADD.FTZ R25, R39, R80 ;  /* 0x0000005027197221 */ /* 0x004fe20000010000 */
[----:B------:R-:W-:-:S06]  /*ee50*/  FADD.FTZ R29, R37, R84 ;  /* 0x00000054251d7221 */ /* 0x000fcc0000010000 */
[----:B------:R-:W1:Y:S01]  /*ee60*/  MUFU.EX2 R70, R70 ;  /* 0x0000004600467308 */ /* 0x000e620000000800 */
[----:B------:R-:W-:Y:S01]  /*ee70*/  FADD.FTZ R80, R64, R25 ;  /* 0x0000001940507221 */ /* 0x000fe20000010000 */
[----:B---3--:R-:W-:-:S06]  /*ee80*/  FADD.FTZ R84, R66, R29 ;  /* 0x0000001d42547221 */ /* 0x008fcc0000010000 */
[----:B------:R-:W2:Y:S08]  /*ee90*/  MUFU.EX2 R69, R69 ;  /* 0x0000004500457308 */ /* 0x000eb00000000800 */
[----:B------:R-:W3:Y:S01]  /*eea0*/  MUFU.EX2 R58, R58 ;  /* 0x0000003a003a7308 */ /* 0x000ee20000000800 */
[----:B------:R-:W-:Y:S01]  /*eeb0*/  F2FP.BF16.F32.PACK_AB R27, R94, R35 ;  /* 0x000000235e1b723e */ /* 0x000fe200000010ff */
[----:B----4-:R-:W-:-:S06]  /*eec0*/  FADD.FTZ R31, R65, R80 ;  /* 0x00000050411f7221 */ /* 0x010fcc0000010000 */
[----:B------:R-:W4:Y:S01]  /*eed0*/  MUFU.EX2 R72, R72 ;  /* 0x0000004800487308 */ /* 0x000f220000000800 */
[----:B0-----:R-:W-:-:S07]  /*eee0*/  FADD.FTZ R35, R53, R84 ;  /* 0x0000005435237221 */ /* 0x001fce0000010000 */
[----:B------:R-:W0:Y:S01]  /*eef0*/  MUFU.EX2 R59, R59 ;  /* 0x0000003b003b7308 */ /* 0x000e220000000800 */
[----:B------:R-:W-:Y:S01]  /*ef00*/  F2FP.BF16.F32.PACK_AB R29, R82, R55 ;  /* 0x00000037521d723e */ /* 0x000fe200000010ff */
[----:B------:R-:W-:-:S06]  /*ef10*/  FADD.FTZ R82, R68, R31 ;  /* 0x0000001f44527221 */ /* 0x000fcc0000010000 */
[----:B------:R-:W0:Y:S01]  /*ef20*/  MUFU.EX2 R60, R60 ;  /* 0x0000003c003c7308 */ /* 0x000e220000000800 */
[----:B-1----:R-:W-:-:S07]  /*ef30*/  FADD.FTZ R55, R70, R35 ;  /* 0x0000002346377221 */ /* 0x002fce0000010000 */
[----:B------:R-:W1:Y:S01]  /*ef40*/  MUFU.EX2 R62, R62 ;  /* 0x0000003e003e7308 */ /* 0x000e620000000800 */
[----:B--2---:R-:W-:Y:S01]  /*ef50*/  FADD.FTZ R81, R69, R82 ;  /* 0x0000005245517221 */ /* 0x004fe20000010000 */
[----:B------:R-:W-:-:S06]  /*ef60*/  F2FP.BF16.F32.PACK_AB R35, R78, R75 ;  /* 0x0000004b4e23723e */ /* 0x000fcc00000010ff */
[----:B------:R-:W2:Y:S01]  /*ef70*/  MUFU.EX2 R76, R76 ;  /* 0x0000004c004c7308 */ /* 0x000ea20000000800 */
[----:B---3--:R-:W-:-:S07]  /*ef80*/  FADD.FTZ R78, R58, R55 ;  /* 0x000000373a4e7221 */ /* 0x008fce0000010000 */
[----:B------:R-:W3:Y:S01]  /*ef90*/  MUFU.EX2 R63, R63 ;  /* 0x0000003f003f7308 */ /* 0x000ee20000000800 */
[----:B----4-:R-:W-:Y:S01]  /*efa0*/  FADD.FTZ R81, R72, R81 ;  /* 0x0000005148517221 */ /* 0x010fe20000010000 */
[----:B0-----:R-:W-:-:S06]  /*efb0*/  FADD.FTZ R55, R59, R78 ;  /* 0x0000004e3b377221 */ /* 0x001fcc0000010000 */
[----:B------:R-:W0:Y:S01]  /*efc0*/  MUFU.EX2 R48, R48 ;  /* 0x0000003000307308 */ /* 0x000e220000000800 */
[----:B------:R-:W-:Y:S01]  /*efd0*/  F2FP.BF16.F32.PACK_AB R25, R90, R33 ;  /* 0x000000215a19723e */ /* 0x000fe200000010ff */
[----:B------:R-:W-:-:S06]  /*efe0*/  FADD.FTZ R81, R60, R81 ;  /* 0x000000513c517221 */ /* 0x000fcc0000010000 */
[----:B------:R-:W4:Y:S01]  /*eff0*/  MUFU.EX2 R49, R49 ;  /* 0x0000003100317308 */ /* 0x000f220000000800 */
[----:B-1----:R-:W-:-:S07]  /*f000*/  FADD.FTZ R78, R62, R55 ;  /* 0x000000373e4e7221 */ /* 0x002fce0000010000 */
[----:B------:R-:W1:Y:S01]  /*f010*/  MUFU.EX2 R41, R89 ;  /* 0x0000005900297308 */ /* 0x000e620000000800 */
[----:B------:R3:W-:Y:S01]  /*f020*/  STSM.16.M88.4 [R22+0x24300], R24 ;  /* 0x0243001816007844 */ /* 0x0007e20000000200 */
[----:B--2---:R-:W-:-:S06]  /*f030*/  FADD.FTZ R81, R76, R81 ;  /* 0x000000514c517221 */ /* 0x004fcc0000010000 */
[----:B------:R-:W2:Y:S01]  /*f040*/  MUFU.EX2 R52, R52 ;  /* 0x0000003400347308 */ /* 0x000ea20000000800 */
[----:B------:R-:W-:-:S07]  /*f050*/  F2FP.BF16.F32.PACK_AB R31, R86, R83 ;  /* 0x00000053561f723e */ /* 0x000fce00000010ff */
[----:B------:R-:W2:Y:S01]  /*f060*/  MUFU.EX2 R20, R93 ;  /* 0x0000005d00147308 */ /* 0x000ea20000000800 */
[----:B---3--:R-:W-:Y:S01]  /*f070*/  F2FP.BF16.F32.PACK_AB R24, R64, R39 ;  /* 0x000000274018723e */ /* 0x008fe200000010ff */
[----:B------:R-:W-:Y:S01]  /*f080*/  FADD.FTZ R39, R63, R78 ;  /* 0x0000004e3f277221 */ /* 0x000fe20000010000 */
[----:B------:R-:W-:-:S05]  /*f090*/  F2FP.BF16.F32.PACK_AB R26, R68, R65 ;  /* 0x00000041441a723e */ /* 0x000fca00000010ff */
[----:B------:R-:W3:Y:S01]  /*f0a0*/  MUFU.EX2 R56, R56 ;  /* 0x0000003800387308 */ /* 0x000ee20000000800 */
[----:B0-----:R-:W-:Y:S01]  /*f0b0*/  FADD.FTZ R64, R48, R81 ;  /* 0x0000005130407221 */ /* 0x001fe20000010000 */
[----:B------:R-:W-:-:S06]  /*f0c0*/  FADD.FTZ R68, R0, R39 ;  /* 0x0000002700447221 */ /* 0x000fcc0000010000 */
[----:B------:R-:W0:Y:S01]  /*f0d0*/  MUFU.EX2 R43, R43 ;  /* 0x0000002b002b7308 */ /* 0x000e220000000800 */
[----:B------:R-:W-:Y:S01]  /*f0e0*/  F2FP.BF16.F32.PACK_AB R32, R91, R88 ;  /* 0x000000585b20723e */ /* 0x000fe200000010ff */
[----:B------:R1:W-:Y:S01]  /*f0f0*/  STSM.16.M88.4 [R22+0x25b00], R28 ;  /* 0x025b001c16007844 */ /* 0x0003e20000000200 */
[----:B------:R-:W-:-:S05]  /*f100*/  F2FP.BF16.F32.PACK_AB R33, R106, R87 ;  /* 0x000000576a21723e */ /* 0x000fca00000010ff */
[----:B------:R-:W0:Y:S01]  /*f110*/  MUFU.EX2 R57, R57 ;  /* 0x0000003900397308 */ /* 0x000e220000000800 */
[----:B----4-:R-:W-:-:S07]  /*f120*/  FADD.FTZ R27, R49, R64 ;  /* 0x00000040311b7221 */ /* 0x010fce0000010000 */
[----:B------:R4:W0:Y:S01]  /*f130*/  MUFU.EX2 R46, R34 ;  /* 0x00000022002e7308 */ /* 0x0008220000000800 */
[----:B-1----:R-:W-:Y:S01]  /*f140*/  FADD.FTZ R29, R41, R68 ;  /* 0x00000044291d7221 */ /* 0x002fe20000010000 */
[----:B--2---:R-:W-:-:S06]  /*f150*/  FADD.FTZ R31, R52, R27 ;  /* 0x0000001b341f7221 */ /* 0x004fcc0000010000 */
[----:B------:R-:W1:Y:S01]  /*f160*/  MUFU.EX2 R61, R61 ;  /* 0x0000003d003d7308 */ /* 0x000e620000000800 */
[----:B----4-:R-:W-:-:S07]  /*f170*/  F2FP.BF16.F32.PACK_AB R34, R95, R92 ;  /* 0x0000005c5f22723e */ /* 0x010fce00000010ff */
[----:B------:R-:W2:Y:S01]  /*f180*/  MUFU.EX2 R67, R67 ;  /* 0x0000004300437308 */ /* 0x000ea20000000800 */
[----:B------:R4:W-:Y:S07]  /*f190*/  STSM.16.M88.4 [R22+0x27300], R32 ;  /* 0x0273002016007844 */ /* 0x0009ee0000000200 */
[----:B------:R-:W2:Y:S08]  /*f1a0*/  MUFU.EX2 R73, R73 ;  /* 0x0000004900497308 */ /* 0x000eb00000000800 */
[----:B------:R-:W2:Y:S01]  /*f1b0*/  MUFU.EX2 R71, R71 ;  /* 0x0000004700477308 */ /* 0x000ea20000000800 */
[----:B----4-:R-:W-:Y:S01]  /*f1c0*/  FADD.FTZ R32, R20, R29 ;  /* 0x0000001d14207221 */ /* 0x010fe20000010000 */
[----:B---3--:R-:W-:-:S03]  /*f1d0*/  FADD.FTZ R34, R56, R31 ;  /* 0x0000001f38227221 */ /* 0x008fc60000010000 */
[----:B0-----:R-:W-:-:S03]  /*f1e0*/  FADD.FTZ R33, R43, R32 ;  /* 0x000000202b217221 */ /* 0x001fc60000010000 */
[----:B------:R-:W-:Y:S01]  /*f1f0*/  MUFU.EX2 R77, R77 ;  /* 0x0000004d004d7308 */ /* 0x000fe20000000800 */
[----:B------:R-:W-:Y:S01]  /*f200*/  FADD.FTZ R34, R57, R34 ;  /* 0x0000002239227221 */ /* 0x000fe20000010000 */
[----:B------:R-:W-:-:S06]  /*f210*/  FADD.FTZ R32, R46, R33 ;  /* 0x000000212e207221 */ /* 0x000fcc0000010000 */
[----:B------:R-:W0:Y:S01]  /*f220*/  MUFU.EX2 R80, R79 ;  /* 0x0000004f00507308 */ /* 0x000e220000000800 */
[----:B-1----:R-:W-:Y:S01]  /*f230*/  FADD.FTZ R34, R61, R34 ;  /* 0x000000223d227221 */ /* 0x002fe20000010000 */
[----:B--2---:R-:W-:-:S06]  /*f240*/  FADD.FTZ R32, R67, R32 ;  /* 0x0000002043207221 */ /* 0x004fcc0000010000 */
[----:B------:R-:W1:Y:S01]  /*f250*/  MUFU.EX2 R40, R40 ;  /* 0x0000002800287308 */ /* 0x000e620000000800 */
[----:B------:R-:W-:-:S07]  /*f260*/  F2FP.BF16.F32.PACK_AB R25, R66, R37 ;  /* 0x000000254219723e */ /* 0x000fce00000010ff */
[----:B------:R-:W2:Y:S01]  /*f270*/  MUFU.EX2 R51, R51 ;  /* 0x0000003300337308 */ /* 0x000ea20000000800 */
[----:B------:R-:W-:Y:S01]  /*f280*/  F2FP.BF16.F32.PACK_AB R27, R70, R53 ;  /* 0x00000035461b723e */ /* 0x000fe200000010ff */
[----:B------:R-:W-:-:S06]  /*f290*/  FADD.FTZ R34, R73, R34 ;  /* 0x0000002249227221 */ /* 0x000fcc0000010000 */
[----:B------:R-:W3:Y:S01]  /*f2a0*/  MUFU.EX2 R42, R42 ;  /* 0x0000002a002a7308 */ /* 0x000ee20000000800 */
[----:B------:R-:W-:-:S07]  /*f2b0*/  FADD.FTZ R33, R71, R32 ;  /* 0x0000002047217221 */ /* 0x000fce0000010000 */
[----:B------:R-:W4:Y:S01]  /*f2c0*/  MUFU.EX2 R54, R54 ;  /* 0x0000003600367308 */ /* 0x000f220000000800 */
[----:B------:R-:W-:Y:S01]  /*f2d0*/  F2FP.BF16.F32.PACK_AB R28, R72, R69 ;  /* 0x00000045481c723e */ /* 0x000fe200000010ff */
[----:B------:R1:W-:Y:S01]  /*f2e0*/  STSM.16.M88.4 [R22+0x28b00], R24 ;  /* 0x028b001816007844 */ /* 0x0003e20000000200 */
[----:B------:R-:W-:-:S05]  /*f2f0*/  F2FP.BF16.F32.PACK_AB R30, R76, R60 ;  /* 0x0000003c4c1e723e */ /* 0x000fca00000010ff */
[----:B------:R-:W4:Y:S01]  /*f300*/  MUFU.EX2 R44, R44 ;  /* 0x0000002c002c7308 */ /* 0x000f220000000800 */
[----:B------:R-:W-:Y:S02]  /*f310*/  F2FP.BF16.F32.PACK_AB R29, R59, R58 ;  /* 0x0000003a3b1d723e */ /* 0x000fe400000010ff */
[----:B------:R-:W-:-:S05]  /*f320*/  F2FP.BF16.F32.PACK_AB R31, R63, R62 ;  /* 0x0000003e3f1f723e */ /* 0x000fca00000010ff */
[----:B------:R-:W4:Y:S01]  /*f330*/  MUFU.EX2 R50, R50 ;  /* 0x0000003200327308 */ /* 0x000f220000000800 */
[----:B0-----:R-:W-:Y:S01]  /*f340*/  FADD.FTZ R32, R80, R33 ;  /* 0x0000002150207221 */ /* 0x001fe20000010000 */
[----:B-1----:R-:W-:Y:S01]  /*f350*/  FADD.FTZ R25, R77, R34 ;  /* 0x000000224d197221 */ /* 0x002fe20000010000 */
[----:B------:R2:W-:Y:S05]  /*f360*/  STSM.16.M88.4 [R22+0x2a300], R28 ;  /* 0x02a3001c16007844 */ /* 0x0005ea0000000200 */
[----:B------:R-:W0:Y:S01]  /*f370*/  MUFU.EX2 R45, R45 ;  /* 0x0000002d002d7308 */ /* 0x000e220000000800 */
[----:B------:R-:W-:-:S07]  /*f380*/  FADD.FTZ R27, R40, R25 ;  /* 0x00000019281b7221 */ /* 0x000fce0000010000 */
[----:B------:R-:W1:Y:S01]  /*f390*/  MUFU.EX2 R35, R96 ;  /* 0x0000006000237308 */ /* 0x000e620000000800 */
[----:B--2---:R-:W-:-:S07]  /*f3a0*/  FADD.FTZ R31, R51, R32 ;  /* 0x00000020331f7221 */ /* 0x004fce0000010000 */
[----:B------:R-:W2:Y:S01]  /*f3b0*/  MUFU.EX2 R47, R47 ;  /* 0x0000002f002f7308 */ /* 0x000ea20000000800 */
[----:B------:R-:W-:Y:S01]  /*f3c0*/  F2FP.BF16.F32.PACK_AB R25, R41, R0 ;  /* 0x000000002919723e */ /* 0x000fe200000010ff */
[----:B---3--:R-:W-:Y:S01]  /*f3d0*/  FADD.FTZ R33, R42, R27 ;  /* 0x0000001b2a217221 */ /* 0x008fe20000010000 */
[----:B----4-:R-:W-:-:S05]  /*f3e0*/  FADD.FTZ R41, R54, R31 ;  /* 0x0000001f36297221 */ /* 0x010fca0000010000 */
[----:B------:R-:W3:Y:S01]  /*f3f0*/  MUFU.EX2 R102, R102 ;  /* 0x0000006600667308 */ /* 0x000ee20000000800 */
[----:B------:R-:W-:Y:S01]  /*f400*/  F2FP.BF16.F32.PACK_AB R27, R43, R20 ;  /* 0x000000142b1b723e */ /* 0x000fe200000010ff */
[----:B------:R-:W-:-:S06]  /*f410*/  FADD.FTZ R0, R44, R33 ;  /* 0x000000212c007221 */ /* 0x000fcc0000010000 */
[----:B------:R-:W4:Y:S01]  /*f420*/  MUFU.EX2 R38, R38 ;  /* 0x0000002600267308 */ /* 0x000f220000000800 */
[----:B------:R-:W-:-:S07]  /*f430*/  FADD.FTZ R20, R50, R41 ;  /* 0x0000002932147221 */ /* 0x000fce0000010000 */
[----:B------:R-:W-:Y:S08]  /*f440*/  MUFU.EX2 R21, R21 ;  /* 0x0000001500157308 */ /* 0x000ff00000000800 */
[----:B------:R-:W-:Y:S08]  /*f450*/  MUFU.EX2 R36, R36 ;  /* 0x0000002400247308 */ /* 0x000ff00000000800 */
[----:B------:R-:W4:Y:S08]  /*f460*/  MUFU.EX2 R37, R98 ;  /* 0x0000006200257308 */ /* 0x000f300000000800 */
[----:B------:R-:W-:Y:S08]  /*f470*/  MUFU.EX2 R104, R104 ;  /* 0x0000006800687308 */ /* 0x000ff00000000800 */
[----:B------:R-:W4:Y:S01]  /*f480*/  MUFU.EX2 R39, R100 ;  /* 0x0000006400277308 */ /* 0x000f220000000800 */
[----:B0-----:R-:W-:Y:S01]  /*f490*/  FADD.FTZ R0, R45, R0 ;  /* 0x000000002d007221 */ /* 0x001fe20000010000 */
[----:B-1----:R-:W-:Y:S01]  /*f4a0*/  FADD.FTZ R33, R35, R20 ;  /* 0x0000001423217221 */ /* 0x002fe20000010000 */
[----:B------:R-:W-:-:S02]  /*f4b0*/  F2FP.BF16.F32.PACK_AB R24, R49, R48 ;  /* 0x000000303118723e */ /* 0x000fc400000010ff */
[----:B------:R-:W-:Y:S01]  /*f4c0*/  F2FP.BF16.F32.PACK_AB R26, R56, R52 ;  /* 0x00000034381a723e */ /* 0x000fe200000010ff */
[----:B--2---:R-:W-:Y:S01]  /*f4d0*/  FADD.FTZ R41, R47, R0 ;  /* 0x000000002f297221 */ /* 0x004fe20000010000 */
[----:B---3--:R-:W-:Y:S01]  /*f4e0*/  FADD.FTZ R0, R102, R33 ;  /* 0x0000002166007221 */ /* 0x008fe20000010000 */
[----:B------:R-:W-:Y:S02]  /*f4f0*/  F2FP.BF16.F32.PACK_AB R28, R61, R57 ;  /* 0x000000393d1c723e */ /* 0x000fe400000010ff */
[----:B------:R-:W-:Y:S01]  /*f500*/  F2FP.BF16.F32.PACK_AB R30, R77, R73 ;  /* 0x000000494d1e723e */ /* 0x000fe200000010ff */
[----:B------:R0:W-:Y:S01]  /*f510*/  STSM.16.M88.4 [R22+0x2bb00], R24 ;  /* 0x02bb001816007844 */ /* 0x0001e20000000200 */
[----:B------:R-:W-:Y:S01]  /*f520*/  F2FP.BF16.F32.PACK_AB R29, R67, R46 ;  /* 0x0000002e431d723e */ /* 0x000fe200000010ff */
[----:B----4-:R-:W-:Y:S01]  /*f530*/  FADD.FTZ R20, R38, R41 ;  /* 0x0000002926147221 */ /* 0x010fe20000010000 */
[----:B------:R-:W-:Y:S01]  /*f540*/  F2FP.BF16.F32.PACK_AB R31, R80, R71 ;  /* 0x00000047501f723e */ /* 0x000fe200000010ff */
[----:B------:R-:W-:Y:S01]  /*f550*/  FADD.FTZ R41, R37, R0 ;  /* 0x0000000025297221 */ /* 0x000fe20000010000 */
[----:B------:R-:W-:-:S02]  /*f560*/  F2FP.BF16.F32.PACK_AB R32, R42, R40 ;  /* 0x000000282a20723e */ /* 0x000fc400000010ff */
[----:B------:R-:W-:Y:S02]  /*f570*/  F2FP.BF16.F32.PACK_AB R34, R45, R44 ;  /* 0x0000002c2d22723e */ /* 0x000fe400000010ff */
[----:B------:R-:W-:Y:S02]  /*f580*/  F2FP.BF16.F32.PACK_AB R33, R54, R51 ;  /* 0x000000333621723e */ /* 0x000fe400000010ff */
[----:B------:R-:W-:Y:S01]  /*f590*/  F2FP.BF16.F32.PACK_AB R35, R35, R50 ;  /* 0x000000322323723e */ /* 0x000fe200000010ff */
[----:B------:R-:W-:Y:S01]  /*f5a0*/  STSM.16.M88.4 [R22+0x2d300], R28 ;  /* 0x02d3001c16007844 */ /* 0x000fe20000000200 */
[----:B0-----:R-:W-:Y:S02]  /*f5b0*/  F2FP.BF16.F32.PACK_AB R24, R38, R47 ;  /* 0x0000002f2618723e */ /* 0x001fe400000010ff */
[----:B------:R-:W-:Y:S02]  /*f5c0*/  F2FP.BF16.F32.PACK_AB R25, R37, R102 ;  /* 0x000000662519723e */ /* 0x000fe400000010ff */
[----:B------:R-:W-:-:S02]  /*f5d0*/  F2FP.BF16.F32.PACK_AB R26, R36, R21 ;  /* 0x00000015241a723e */ /* 0x000fc400000010ff */
[----:B------:R-:W-:Y:S01]  /*f5e0*/  F2FP.BF16.F32.PACK_AB R27, R39, R104 ;  /* 0x00000068271b723e */ /* 0x000fe200000010ff */
[----:B------:R-:W-:Y:S01]  /*f5f0*/  FADD.FTZ R21, R21, R20 ;  /* 0x0000001415157221 */ /* 0x000fe20000010000 */
[----:B------:R0:W-:Y:S01]  /*f600*/  STSM.16.M88.4 [R22+0x2eb00], R32 ;  /* 0x02eb002016007844 */ /* 0x0001e20000000200 */
[----:B------:R-:W-:-:S03]  /*f610*/  FADD.FTZ R104, R104, R41 ;  /* 0x0000002968687221 */ /* 0x000fc60000010000 */
[----:B------:R1:W-:Y:S01]  /*f620*/  STSM.16.M88.4 [R22+0x30300], R24 ;  /* 0x0303001816007844 */ /* 0x0003e20000000200 */
[----:B------:R-:W-:Y:S01]  /*f630*/  FADD.FTZ R20, R36, R21 ;  /* 0x0000001524147221 */ /* 0x000fe20000010000 */
[----:B------:R-:W-:Y:S01]  /*f640*/  FADD.FTZ R0, R39, R104 ;  /* 0x0000006827007221 */ /* 0x000fe20000010000 */
[----:B------:R2:W-:Y:S06]  /*f650*/  MEMBAR.ALL.CTA ;  /* 0x0000000000007992 */ /* 0x0005ec0000008000 */
[----:B--2---:R-:W2:Y:S04]  /*f660*/  FENCE.VIEW.ASYNC.S ;  /* 0x00000000000073c6 */ /* 0x004ea80000000000 */
[----:B------:R3:W-:Y:S04]  /*f670*/  STL [R1+0x20], R20 ;  /* 0x0000201401007387 */ /* 0x0007e80000100800 */
[----:B------:R3:W-:Y:S01]  /*f680*/  STL [R1+0x28], R0 ;  /* 0x0000280001007387 */ /* 0x0007e20000100800 */
[----:B------:R-:W-:Y:S01]  /*f690*/  ISETP.GE.AND P2, PT, R108, 0x91, PT ;  /* 0x000000916c00780c */ /* 0x000fe20003f46270 */
[----:B------:R-:W-:-:S04]  /*f6a0*/  IMAD.MOV.U32 R71, RZ, RZ, RZ ;  /* 0x000000ffff477224 */ /* 0x000fc800078e00ff */
[--C-:B------:R-:W-:Y:S02]  /*f6b0*/  IMAD.MOV.U32 R70, RZ, RZ, R71.reuse ;  /* 0x000000ffff467224 */ /* 0x100fe400078e0047 */
[--C-:B------:R-:W-:Y:S02]  /*f6c0*/  IMAD.MOV.U32 R69, RZ, RZ, R71.reuse ;  /* 0x000000ffff457224 */ /* 0x100fe400078e0047 */
[--C-:B------:R-:W-:Y:S02]  /*f6d0*/  IMAD.MOV.U32 R68, RZ, RZ, R71.reuse ;  /* 0x000000ffff447224 */ /* 0x100fe400078e0047 */
[--C-:B------:R-:W-:Y:S02]  /*f6e0*/  IMAD.MOV.U32 R67, RZ, RZ, R71.reuse ;  /* 0x000000ffff437224 */ /* 0x100fe400078e0047 */
[--C-:B------:R-:W-:Y:S02]  /*f6f0*/  IMAD.MOV.U32 R66, RZ, RZ, R71.reuse ;  /* 0x000000ffff427224 */ /* 0x100fe400078e0047 */
[----:B------:R-:W-:-:S02]  /*f700*/  IMAD.MOV.U32 R65, RZ, RZ, R71 ;  /* 0x000000ffff417224 */ /* 0x000fc400078e0047 */
        /* <DEDUP_REMOVED lines=29> */
[----:B0-----:R-:W-:-:S02]  /*f8e0*/  IMAD.MOV.U32 R35, RZ, RZ, R71 ;  /* 0x000000ffff237224 */ /* 0x001fc400078e0047 */
[--C-:B------:R-:W-:Y:S02]  /*f8f0*/  IMAD.MOV.U32 R34, RZ, RZ, R71.reuse ;  /* 0x000000ffff227224 */ /* 0x100fe400078e0047 */
[--C-:B------:R-:W-:Y:S02]  /*f900*/  IMAD.MOV.U32 R33, RZ, RZ, R71.reuse ;  /* 0x000000ffff217224 */ /* 0x100fe400078e0047 */
[--C-:B------:R-:W-:Y:S02]  /*f910*/  IMAD.MOV.U32 R32, RZ, RZ, R71.reuse ;  /* 0x000000ffff207224 */ /* 0x100fe400078e0047 */
[--C-:B------:R-:W-:Y:S02]  /*f920*/  IMAD.MOV.U32 R31, RZ, RZ, R71.reuse ;  /* 0x000000ffff1f7224 */ /* 0x100fe400078e0047 */
[--C-:B------:R-:W-:Y:S02]  /*f930*/  IMAD.MOV.U32 R30, RZ, RZ, R71.reuse ;  /* 0x000000ffff1e7224 */ /* 0x100fe400078e0047 */
[----:B------:R-:W-:-:S02]  /*f940*/  IMAD.MOV.U32 R29, RZ, RZ, R71 ;  /* 0x000000ffff1d7224 */ /* 0x000fc400078e0047 */
[--C-:B------:R-:W-:Y:S02]  /*f950*/  IMAD.MOV.U32 R28, RZ, RZ, R71.reuse ;  /* 0x000000ffff1c7224 */ /* 0x100fe400078e0047 */
[--C-:B-1----:R-:W-:Y:S02]  /*f960*/  IMAD.MOV.U32 R27, RZ, RZ, R71.reuse ;  /* 0x000000ffff1b7224 */ /* 0x102fe400078e0047 */
[--C-:B------:R-:W-:Y:S02]  /*f970*/  IMAD.MOV.U32 R26, RZ, RZ, R71.reuse ;  /* 0x000000ffff1a7224 */ /* 0x100fe400078e0047 */
[--C-:B------:R-:W-:Y:S02]  /*f980*/  IMAD.MOV.U32 R25, RZ, RZ, R71.reuse ;  /* 0x000000ffff197224 */ /* 0x100fe400078e0047 */
[----:B------:R-:W-:Y:S01]  /*f990*/  IMAD.MOV.U32 R24, RZ, RZ, R71 ;  /* 0x000000ffff187224 */ /* 0x000fe200078e0047 */
[----:B--2---:R-:W-:Y:S01]  /*f9a0*/  NOP ;  /* 0x0000000000007918 */ /* 0x004fe20000000000 */
[----:B---3--:R-:W-:Y:S05]  /*f9b0*/  @!P2 BRA `(.L_x_420) ;  /* 0x00000054000ca947 */ /* 0x008fea0003800000 */
[----:B------:R-:W-:Y:S01]  /*f9c0*/  VIADD R0, R112, 0xfffffffe ;  /* 0xfffffffe70007836 */ /* 0x000fe20000000000 */
[----:B------:R-:W-:Y:S01]  /*f9d0*/  STL [R1+0x1c], R74 ;  /* 0x00001c4a01007387 */ /* 0x000fe20000100800 */
[----:B------:R-:W-:-:S03]  /*f9e0*/  IMAD.MOV.U32 R152, RZ, RZ, R14 ;  /* 0x000000ffff987224 */ /* 0x000fc600078e000e */
[----:B------:R0:W-:Y:S04]  /*f9f0*/  STL [R1+0x24], R0 ;  /* 0x0000240001007387 */ /* 0x0001e80000100800 */
[----:B------:R1:W5:Y:S01]  /*fa00*/  LDL.LU R153, [R1+0x44] ;  /* 0x0000440001997983 */ /* 0x0003620000300800 */
[----:B------:R-:W-:Y:S02]  /*fa10*/  CS2R R70, SRZ ;  /* 0x0000000000467805 */ /* 0x000fe4000001ff00 */
[----:B------:R-:W-:Y:S02]  /*fa20*/  CS2R R68, SRZ ;  /* 0x0000000000447805 */ /* 0x000fe4000001ff00 */
[----:B------:R-:W-:Y:S02]  /*fa30*/  CS2R R66, SRZ ;  /* 0x0000000000427805 */ /* 0x000fe4000001ff00 */
[----:B------:R-:W-:-:S02]  /*fa40*/  CS2R R64, SRZ ;  /* 0x0000000000407805 */ /* 0x000fc4000001ff00 */
[----:B------:R-:W-:Y:S01]  /*fa50*/  CS2R R62, SRZ ;  /* 0x00000000003e7805 */ /* 0x000fe2000001ff00 */
[----:B0-----:R-:W-:Y:S01]  /*fa60*/  IMAD.MOV.U32 R0, RZ, RZ, R146 ;  /* 0x000000ffff007224 */ /* 0x001fe200078e0092 */
        /* <DEDUP_REMOVED lines=18> */
[----:B-1----:R-:W-:-:S07]  /*fb90*/  CS2R R24, SRZ ;  /* 0x0000000000187805 */ /* 0x002fce000001ff00 */
.L_x_430:
[----:B------:R-:W2:Y:S01]  /*fba0*/  LDL R15, [R1+0x50] ;  /* 0x00005000010f7983 */ /* 0x000ea20000100800 */
[----:B------:R-:W-:Y:S01]  /*fbb0*/  VIADD R146, R0, 0x1 ;  /* 0x0000000100927836 */ /* 0x000fe20000000000 */
[----:B------:R-:W-:Y:S05]  /*fbc0*/  YIELD ;  /* 0x0000000000007946 */ /* 0x000fea0003800000 */
[----:B------:R-:W-:-:S04]  /*fbd0*/  ISETP.NE.AND P3, PT, R146, 0x2, PT ;  /* 0x000000029200780c */ /* 0x000fc80003f65270 */
[----:B------:R-:W-:Y:S02]  /*fbe0*/  SEL R14, RZ, 0x1, P3 ;  /* 0x00000001ff0e7807 */ /* 0x000fe40001800000 */
[----:B------:R-:W-:Y:S02]  /*fbf0*/  SEL R146, R146, RZ, P3 ;  /* 0x000000ff92927207 */ /* 0x000fe40001800000 */
[----:B--2---:R-:W-:Y:S02]  /*fc00*/  ISETP.NE.AND P2, PT, R15, RZ, PT ;  /* 0x000000ff0f00720c */ /* 0x004fe40003f45270 */
[----:B-----5:R-:W-:-:S05]  /*fc10*/  LOP3.LUT R15, R153, R14, RZ, 0x3c, !PT ;  /* 0x0000000e990f7212 */ /* 0x020fca00078e3cff */
[----:B------:R0:W-:Y:S06]  /*fc20*/  STL [R1+0x44], R15 ;  /* 0x0000440f01007387 */ /* 0x0001ec0000100800 */
[----:B------:R-:W-:Y:S05]  /*fc30*/  @P2 BRA `(.L_x_421) ;  /* 0x0000000000302947 */ /* 0x000fea0003800000 */
[----:B------:R-:W-:Y:S05]  /*fc40*/  @!P0 BRA `(.L_x_422) ;  /* 0x0000000000048947 */ /* 0x000fea0003800000 */
[----:B------:R-:W-:Y:S01]  /*fc50*/  BPT.TRAP 0x1 ;  /* 0x000000040000795c */ /* 0x000fe20000300000 */
.L_x_422:
[----:B------:R-:W-:Y:S01]  /*fc60*/  IMAD R14, R146, 0x8, R18 ;  /* 0x00000008920e7824 */ /* 0x000fe200078e0212 */
[----:B0-----:R-:W-:-:S04]  /*fc70*/  SHF.L.U32 R15, R15, 0x1f, RZ ;  /* 0x0000001f0f0f7819 */ /* 0x001fc800000006ff */
[----:B------:R0:W1:Y:S01]  /*fc80*/  SYNCS.PHASECHK.TRANS64.TRYWAIT P3, [R14+URZ+0x31c30], R15 ;  /* 0x031c300f0e0075a7 */ /* 0x000062000806017f */
[----:B------:R-:W-:Y:S05]  /*fc90*/  @!P0 BRA `(.L_x_423) ;  /* 0x0000000000048947 */ /* 0x000fea0003800000 */
[----:B------:R-:W-:Y:S01]  /*fca0*/  BPT.TRAP 0x1 ;  /* 0x000000040000795c */ /* 0x000fe20000300000 */
.L_x_423:
[----:B------:R-:W-:Y:S04]  /*fcb0*/  BSSY B0, `(.L_x_421) ;  /* 0x0000004000007945 */ /* 0x000fe80003800000 */
[----:B-1----:R-:W-:Y:S05]  /*fcc0*/  @P3 BRA `(.L_x_424) ;  /* 0x0000000000083947 */ /* 0x002fea0003800000 */
[----:B------:R-:W1:Y:S02]  /*fcd0*/  SYNCS.PHASECHK.TRANS64.TRYWAIT P3, [R14+URZ+0x31c30], R15 ;  /* 0x031c300f0e0075a7 */ /* 0x000e64000806017f */
[----:B-1----:R-:W-:Y:S05]  /*fce0*/  @!P3 BRA `(.L_x_425) ;  /* 0x000000d000b8b947 */ /* 0x002fea0003800000 */
.L_x_424:
[----:B------:R-:W-:Y:S05]  /*fcf0*/  BSYNC B0 ;  /* 0x0000000000007941 */ /* 0x000fea0003800000 */
.L_x_421:
[----:B01----:R-:W2:Y:S01]  /*fd00*/  LDL R14, [R1+0x54] ;  /* 0x00005400010e7983 */ /* 0x003ea20000100800 */
[----:B------:R-:W-:Y:S01]  /*fd10*/  IMAD.MOV.U32 R21, RZ, RZ, -0x7fffffe0 ;  /* 0x80000020ff157424 */ /* 0x000fe200078e00ff */
[----:B------:R-:W-:Y:S05]  /*fd20*/  WARPSYNC.ALL ;  /* 0x0000000000007948 */ /* 0x000fea0003800000 */
[----:B------:R-:W0:Y:S01]  /*fd30*/  S2R R20, SR_TID.X ;  /* 0x0000000000147919 */ /* 0x000e220000002100 */
[----:B------:R-:W-:Y:S01]  /*fd40*/  R2UR UR59, R21 ;  /* 0x00000000153b72ca */ /* 0x000fe200000e0000 */
[----:B------:R-:W-:Y:S01]  /*fd50*/  IMAD.MOV.U32 R149, RZ, RZ, -0x7fffffe0 ;  /* 0x80000020ff957424 */ /* 0x000fe200078e00ff */
[----:B------:R-:W-:Y:S01]  /*fd60*/  R2UR UR56, R2 ;  /* 0x00000000023872ca */ /* 0x000fe200000e0000 */
[----:B------:R-:W-:Y:S01]  /*fd70*/  IMAD.MOV.U32 R73, RZ, RZ, -0x7fffffe0 ;  /* 0x80000020ff497424 */ /* 0x000fe200078e00ff */
[----:B------:R-:W-:Y:S01]  /*fd80*/  R2UR UR57, R3 ;  /* 0x00000000033972ca */ /* 0x000fe200000e0000 */
[----:B------:R-:W-:Y:S01]  /*fd90*/  IMAD.MOV.U32 R15, RZ, RZ, -0x7fffffe0 ;  /* 0x80000020ff0f7424 */ /* 0x000fe200078e00ff */
[----:B------:R-:W-:Y:S01]  /*fda0*/  R2UR UR19, R21 ;  /* 0x00000000151372ca */ /* 0x000fe200000e0000 */
[----:B------:R-:W-:Y:S01]  /*fdb0*/  STL [R1+0xb8], R22 ;  /* 0x0000b81601007387 */ /* 0x000fe20000100800 */
[C---:B------:R-:W-:Y:S01]  /*fdc0*/  R2UR UR7, R73.reuse ;  /* 0x00000000490772ca */ /* 0x040fe200000e0000 */
[----:B------:R-:W-:Y:S01]  /*fdd0*/  IMAD.MOV.U32 R151, RZ, RZ, -0x7fffffe0 ;  /* 0x80000020ff977424 */ /* 0x000fe200078e00ff */
[----:B------:R-:W-:Y:S01]  /*fde0*/  R2UR UR11, R73 ;  /* 0x00000000490b72ca */ /* 0x000fe200000e0000 */
[----:B------:R-:W-:Y:S01]  /*fdf0*/  STL [R1+0xb4], R19 ;  /* 0x0000b41301007387 */ /* 0x000fe20000100800 */
[----:B------:R-:W-:-:S02]  /*fe00*/  R2UR UR9, R15 ;  /* 0x000000000f0972ca */ /* 0x000fc400000e0000 */
[----:B------:R-:W-:Y:S01]  /*fe10*/  MOV R80, UR59 ;  /* 0x0000003b00507c02 */ /* 0x000fe20008000f00 */
[----:B------:R1:W-:Y:S01]  /*fe20*/  STL [R1+0xb0], R18 ;  /* 0x0000b01201007387 */ /* 0x0003e20000100800 */
[----:B------:R-:W-:Y:S02]  /*fe30*/  R2UR UR59, R149 ;  /* 0x00000000953b72ca */ /* 0x000fe400000e0000 */
[C---:B------:R-:W-:Y:S01]  /*fe40*/  R2UR UR5, R15.reuse ;  /* 0x000000000f0572ca */ /* 0x040fe200000e0000 */
[----:B------:R3:W-:Y:S01]  /*fe50*/  STL [R1+0xac], R17 ;  /* 0x0000ac1101007387 */ /* 0x0007e20000100800 */
[C---:B------:R-:W-:Y:S02]  /*fe60*/  R2UR UR15, R15.reuse ;  /* 0x000000000f0f72ca */ /* 0x040fe400000e0000 */
[C---:B------:R-:W-:Y:S01]  /*fe70*/  R2UR UR23, R15.reuse ;  /* 0x000000000f1772ca */ /* 0x040fe200000e0000 */
[----:B------:R-:W-:Y:S01]  /*fe80*/  STL [R1+0xa8], R16 ;  /* 0x0000a81001007387 */ /* 0x000fe20000100800 */
[----:B------:R-:W-:-:S02]  /*fe90*/  R2UR UR35, R15 ;  /* 0x000000000f2372ca */ /* 0x000fc400000e0000 */
[----:B------:R-:W-:Y:S01]  /*fea0*/  MOV R77, UR9 ;  /* 0x00000009004d7c02 */ /* 0x000fe20008000f00 */
[----:B------:R4:W-:Y:S01]  /*feb0*/  STL [R1+0xa4], R0 ;  /* 0x0000a40001007387 */ /* 0x0009e20000100800 */
[----:B------:R-:W-:Y:S02]  /*fec0*/  R2UR UR9, R3 ;  /* 0x00000000030972ca */ /* 0x000fe400000e0000 */
[C---:B------:R-:W-:Y:S02]  /*fed0*/  R2UR UR47, R15.reuse ;  /* 0x000000000f2f72ca */ /* 0x040fe400000e0000 */
[----:B0-----:R-:W-:Y:S02]  /*fee0*/  SHF.R.U32.HI R20, RZ, 0x7, R20 ;  /* 0x00000007ff147819 */ /* 0x001fe40000011614 */
[----:B------:R-:W-:Y:S02]  /*fef0*/  R2UR UR55, R15 ;  /* 0x000000000f3772ca */ /* 0x000fe400000e0000 */
[C---:B------:R-:W-:Y:S01]  /*ff00*/  R2UR UR31, R21.reuse ;  /* 0x00000000151f72ca */ /* 0x040fe200000e0000 */
[----:B------:R-:W-:Y:S01]  /*ff10*/  VIADD R74, R20, 0x8 ;  /* 0x00000008144a7836 */ /* 0x000fe20000000000 */
[----:B------:R-:W-:-:S02]  /*ff20*/  R2UR UR39, R21 ;  /* 0x00000000152772ca */ /* 0x000fc400000e0000 */
[C---:B------:R-:W-:Y:S02]  /*ff30*/  R2UR UR41, R21.reuse ;  /* 0x00000000152972ca */ /* 0x040fe400000e0000 */
[----:B------:R0:W-:Y:S01]  /*ff40*/  BAR.SYNC.DEFER_BLOCKING R74, 0x100 ;  /* 0x0004004a0000751d */ /* 0x0001e20000010000 */
[----:B------:R-:W-:Y:S02]  /*ff50*/  R2UR UR45, R21 ;  /* 0x00000000152d72ca */ /* 0x000fe400000e0000 */
[----:B------:R-:W-:Y:S02]  /*ff60*/  R2UR UR12, R2 ;  /* 0x00000000020c72ca */ /* 0x000fe400000e0000 */
[----:B------:R-:W-:Y:S02]  /*ff70*/  R2UR UR13, R3 ;  /* 0x00000000030d72ca */ /* 0x000fe400000e0000 */
[----:B------:R-:W-:Y:S02]  /*ff80*/  R2UR UR27, R73 ;  /* 0x00000000491b72ca */ /* 0x000fe400000e0000 */
[----:B0-----:R-:W-:Y:S01]  /*ff90*/  MOV R74, UR7 ;  /* 0x00000007004a7c02 */ /* 0x001fe20008000f00 */
[----:B------:R-:W-:Y:S01]  /*ffa0*/  UMOV UR7, UR11 ;  /* 0x0000000b00077c82 */ /* 0x000fe20008000000 */
[----:B------:R-:W-:-:S02]  /*ffb0*/  R2UR UR11, R21 ;  /* 0x00000000150b72ca */ /* 0x000fc400000e0000 */
[C---:B------:R-:W-:Y:S02]  /*ffc0*/  R2UR UR43, R73.reuse ;  /* 0x00000000492b72ca */ /* 0x040fe400000e0000 */
[C---:B------:R-:W-:Y:S02]  /*ffd0*/  R2UR UR51, R73.reuse ;  /* 0x00000000493372ca */ /* 0x040fe400000e0000 */
[C---:B------:R-:W-:Y:S02]  /*ffe0*/  R2UR UR29, R73.reuse ;  /* 0x00000000491d72ca */ /* 0x040fe400000e0000 */
[C---:B------:R-:W-:Y:S02]  /*fff0*/  R2UR UR49, R73.reuse ;  /* 0x00000000493172ca */ /* 0x040fe400000e0000 */
[----:B------:R-:W-:Y:S01]  /*10000*/  R2UR UR37, R73 ;  /* 0x00000000492572ca */ /* 0x000fe200000e0000 */
[----:B------:R-:W-:Y:S01]  /*10010*/  IMAD.MOV.U32 R73, RZ, RZ, -0x7fffffe0 ;  /* 0x80000020ff497424 */ /* 0x000fe200078e00ff */
[----:B-1----:R-:W-:Y:S01]  /*10020*/  MOV R18, UR61 ;  /* 0x0000003d00127c02 */ /* 0x002fe20008000f00 */
[----:B------:R-:W-:Y:S01]  /*10030*/  WARPGROUP.ARRIVE ;  /* 0x00000000000079c5 */ /* 0x000fe20000000000 */
[----:B------:R-:W-:Y:S01]  /*10040*/  MOV R78, UR11 ;  /* 0x0000000b004e7c02 */ /* 0x000fe20008000f00 */
[----:B------:R-:W-:Y:S01]  /*10050*/  UMOV UR11, UR5 ;  /* 0x00000005000b7c82 */ /* 0x000fe20008000000 */
[----:B------:R-:W-:Y:S01]  /*10060*/  R2UR UR5, R21 ;  /* 0x00000000150572ca */ /* 0x000fe200000e0000 */
[----:B------:R-:W-:Y:S01]  /*10070*/  IMAD.MOV.U32 R21, RZ, RZ, -0x7fffffe0 ;  /* 0x80000020ff157424 */ /* 0x000fe200078e00ff */
[----:B------:R-:W-:Y:S01]  /*10080*/  R2UR UR33, R73 ;  /* 0x00000000492172ca */ /* 0x000fe200000e0000 */
[----:B------:R-:W-:Y:S01]  /*10090*/  IMAD.MOV.U32 R73, RZ, RZ, -0x7fffffe0 ;  /* 0x80000020ff497424 */ /* 0x000fe200078e00ff */
[----:B---3--:R-:W-:-:S02]  /*100a0*/  MOV R17, UR60 ;  /* 0x0000003c00117c02 */ /* 0x008fc40008000f00 */
[----:B------:R-:W-:Y:S01]  /*100b0*/  R2UR UR25, R21 ;  /* 0x00000000151972ca */ /* 0x000fe200000e0000 */
[----:B------:R-:W-:Y:S01]  /*100c0*/  IMAD.MOV.U32 R21, RZ, RZ, -0x7fffffe0 ;  /* 0x80000020ff157424 */ /* 0x000fe200078e00ff */
[----:B------:R-:W-:Y:S01]  /*100d0*/  R2UR UR61, R73 ;  /* 0x00000000493d72ca */ /* 0x000fe200000e0000 */
[----:B------:R-:W-:Y:S01]  /*100e0*/  IMAD.MOV.U32 R73, RZ, RZ, -0x7fffffe0 ;  /* 0x80000020ff497424 */ /* 0x000fe200078e00ff */
[----:B------:R-:W-:Y:S02]  /*100f0*/  R2UR UR16, R2 ;  /* 0x00000000021072ca */ /* 0x000fe400000e0000 */
[C---:B------:R-:W-:Y:S01]  /*10100*/  R2UR UR17, R3.reuse ;  /* 0x00000000031172ca */ /* 0x040fe200000e0000 */
[----:B------:R-:W-:Y:S01]  /*10110*/  IMAD.U32 R15, RZ, RZ, UR5 ;  /* 0x00000005ff0f7e24 */ /* 0x000fe2000f8e00ff */
[----:B------:R-:W-:Y:S02]  /*10120*/  R2UR UR5, R3 ;  /* 0x00000000030572ca */ /* 0x000fe400000e0000 */
[----:B------:R-:W-:-:S02]  /*10130*/  R2UR UR20, R8 ;  /* 0x00000000081472ca */ /* 0x000fc400000e0000 */
[C---:B------:R-:W-:Y:S02]  /*10140*/  R2UR UR21, R9.reuse ;  /* 0x00000000091572ca */ /* 0x040fe400000e0000 */
[----:B------:R-:W-:Y:S02]  /*10150*/  R2UR UR52, R8 ;  /* 0x00000000083472ca */ /* 0x000fe400000e0000 */
[----:B------:R-:W-:Y:S01]  /*10160*/  R2UR UR53, R9 ;  /* 0x00000000093572ca */ /* 0x000fe200000e0000 */
[----:B--2---:R-:W-:-:S04]  /*10170*/  IMAD R148, R146, 0x6c0, R14 ;  /* 0x000006c092947824 */ /* 0x004fc800078e020e */
[C---:B------:R-:W-:Y:S02]  /*10180*/  VIADD R20, R148.reuse, 0xc0 ;  /* 0x000000c094147836 */ /* 0x040fe40000000000 */
[C---:B------:R-:W-:Y:S02]  /*10190*/  VIADD R72, R148.reuse, 0x80 ;  /* 0x0000008094487836 */ /* 0x040fe40000000000 */
[----:B------:R-:W-:Y:S01]  /*101a0*/  VIADD R14, R148, 0x40 ;  /* 0x00000040940e7836 */ /* 0x000fe20000000000 */
[----:B------:R-:W-:Y:S01]  /*101b0*/  R2UR UR58, R20 ;  /* 0x00000000143a72ca */ /* 0x000fe200000e0000 */
[----:B------:R-:W-:Y:S01]  /*101c0*/  VIADD R20, R148, 0x180 ;  /* 0x0000018094147836 */ /* 0x000fe20000000000 */
[----:B------:R-:W-:Y:S01]  /*101d0*/  R2UR UR10, R72 ;  /* 0x00000000480a72ca */ /* 0x000fe200000e0000 */
[----:B------:R-:W-:Y:S01]  /*101e0*/  VIADD R72, R148, 0x140 ;  /* 0x0000014094487836 */ /* 0x000fe20000000000 */
[----:B------:R-:W-:Y:S01]  /*101f0*/  R2UR UR4, R14 ;  /* 0x000000000e0472ca */ /* 0x000fe200000e0000 */
[----:B------:R-:W-:-:S02]  /*10200*/  VIADD R14, R148, 0x100 ;  /* 0x00000100940e7836 */ /* 0x000fc40000000000 */
[----:B------:R-:W-:Y:S01]  /*10210*/  VIADD R150, R148, 0x382 ;  /* 0x0000038294967836 */ /* 0x000fe20000000000 */
[----:B------:R-:W-:Y:S01]  /*10220*/  R2UR UR6, R72 ;  /* 0x00000000480672ca */ /* 0x000fe200000e0000 */
[----:B------:R-:W-:Y:S01]  /*10230*/  VIADD R72, R148, 0x42 ;  /* 0x0000004294487836 */ /* 0x000fe20000000000 */
[----:B------:R-:W-:Y:S01]  /*10240*/  R2UR UR8, R14 ;  /* 0x000000000e0872ca */ /* 0x000fe200000e0000 */
[C---:B------:R-:W-:Y:S02]  /*10250*/  VIADD R14, R148.reuse, 0x1c0 ;  /* 0x000001c0940e7836 */ /* 0x040fe40000000000 */
[----:B------:R-:W-:Y:S02]  /*10260*/  MOV R81, UR58 ;  /* 0x0000003a00517c02 */ /* 0x000fe40008000f00 */
[----:B------:R-:W-:Y:S02]  /*10270*/  R2UR UR58, R148 ;  /* 0x00000000943a72ca */ /* 0x000fe400000e0000 */
[----:B------:R-:W-:Y:S01]  /*10280*/  R2UR UR14, R14 ;  /* 0x000000000e0e72ca */ /* 0x000fe200000e0000 */
[----:B------:R-:W-:Y:S01]  /*10290*/  VIADD R14, R148, 0x2 ;  /* 0x00000002940e7836 */ /* 0x000fe20000000000 */
[----:B------:R-:W-:Y:S01]  /*102a0*/  R2UR UR26, R72 ;  /* 0x00000000481a72ca */ /* 0x000fe200000e0000 */
[----:B------:R-:W-:Y:S01]  /*102b0*/  VIADD R72, R148, 0x142 ;  /* 0x0000014294487836 */ /* 0x000fe20000000000 */
[----:B------:R-:W-:Y:S01]  /*102c0*/  MOV R75, UR6 ;  /* 0x00000006004b7c02 */ /* 0x000fe20008000f00 */
[----:B------:R-:W-:Y:S01]  /*102d0*/  UMOV UR6, UR10 ;  /* 0x0000000a00067c82 */ /* 0x000fe20008000000 */
[----:B------:R-:W-:Y:S01]  /*102e0*/  R2UR UR10, R20 ;  /* 0x00000000140a72ca */ /* 0x000fe200000e0000 */
[----:B------:R-:W-:Y:S01]  /*102f0*/  VIADD R20, R148, 0x200 ;  /* 0x0000020094147836 */ /* 0x000fe20000000000 */
[----:B------:R-:W-:-:S02]  /*10300*/  MOV R76, UR8 ;  /* 0x00000008004c7c02 */ /* 0x000fc40008000f00 */
[----:B------:R-:W-:Y:S01]  /*10310*/  R2UR UR8, R2 ;  /* 0x00000000020872ca */ /* 0x000fe200000e0000 */
[----:B------:R-:W-:Y:S01]  /*10320*/  HGMMA.64x16x16.F32.BF16 R136, gdesc[UR56], RZ, !UPT, gsb0 ;  /* 0x00200000388879f0 */ /* 0x000fe2000c0018ff */
[----:B------:R-:W-:Y:S01]  /*10330*/  R2UR UR18, R20 ;  /* 0x00000000141272ca */ /* 0x000fe200000e0000 */
[----:B------:R-:W-:Y:S01]  /*10340*/  VIADD R20, R148, 0x82 ;  /* 0x0000008294147836 */ /* 0x000fe20000000000 */
[----:B------:R-:W-:Y:S01]  /*10350*/  R2UR UR22, R14 ;  /* 0x000000000e1672ca */ /* 0x000fe200000e0000 */
[----:B------:R-:W-:Y:S01]  /*10360*/  VIADD R14, R148, 0xc2 ;  /* 0x000000c2940e7836 */ /* 0x000fe20000000000 */
[----:B------:R-:W-:Y:S02]  /*10370*/  R2UR UR59, R80 ;  /* 0x00000000503b72ca */ /* 0x000fe400000e0000 */
[----:B------:R-:W-:Y:S01]  /*10380*/  R2UR UR30, R20 ;  /* 0x00000000141e72ca */ /* 0x000fe200000e0000 */
[----:B------:R-:W-:Y:S01]  /*10390*/  VIADD R20, R148, 0x102 ;  /* 0x0000010294147836 */ /* 0x000fe20000000000 */
[----:B------:R-:W-:Y:S01]  /*103a0*/  MOV R79, UR10 ;  /* 0x0000000a004f7c02 */ /* 0x000fe20008000f00 */
[----:B------:R-:W-:Y:S01]  /*103b0*/  UMOV UR10, UR4 ;  /* 0x00000004000a7c82 */ /* 0x000fe20008000000 */
[----:B------:R-:W-:Y:S01]  /*103c0*/  R2UR UR34, R14 ;  /* 0x000000000e2272ca */ /* 0x000fe200000e0000 */
[----:B------:R-:W-:Y:S01]  /*103d0*/  VIADD R14, R148, 0x182 ;  /* 0x00000182940e7836 */ /* 0x000fe20000000000 */
[----:B------:R-:W-:Y:S01]  /*103e0*/  R2UR UR38, R20 ;  /* 0x00000000142672ca */ /* 0x000fe200000e0000 */
[----:B------:R-:W-:Y:S01]  /*103f0*/  VIADD R20, R148, 0x240 ;  /* 0x0000024094147836 */ /* 0x000fe20000000000 */
[----:B------:R-:W-:-:S02]  /*10400*/  R2UR UR58, R81 ;  /* 0x00000000513a72ca */ /* 0x000fc400000e0000 */
[----:B------:R-:W-:Y:S01]  /*10410*/  R2UR UR46, R14 ;  /* 0x000000000e2e72ca */ /* 0x000fe200000e0000 */
[----:B------:R-:W-:Y:S01]  /*10420*/  VIADD R14, R148, 0x202 ;  /* 0x00000202940e7836 */ /* 0x000fe20000000000 */
[----:B------:R-:W-:Y:S01]  /*10430*/  R2UR UR4, R20 ;  /* 0x00000000140472ca */ /* 0x000fe200000e0000 */
[----:B------:R-:W-:Y:S01]  /*10440*/  VIADD R20, R148, 0x2c0 ;  /* 0x000002c094147836 */ /* 0x000fe20000000000 */
[----:B------:R-:W-:Y:S02]  /*10450*/  R2UR UR56, R2 ;  /* 0x00000000023872ca */ /* 0x000fe400000e0000 */
[----:B------:R-:W-:Y:S02]  /*10460*/  R2UR UR54, R14 ;  /* 0x000000000e3672ca */ /* 0x000fe400000e0000 */
[----:B------:R-:W-:Y:S02]  /*10470*/  R2UR UR57, R3 ;  /* 0x00000000033972ca */ /* 0x000fe400000e0000 */
[----:B------:R-:W-:Y:S01]  /*10480*/  R2UR UR40, R20 ;  /* 0x00000000142872ca */ /* 0x000fe200000e0000 */
[----:B------:R-:W-:Y:S01]  /*10490*/  VIADD R20, R148, 0x340 ;  /* 0x0000034094147836 */ /* 0x000fe20000000000 */
[----:B------:R-:W-:Y:S01]  /*104a0*/  R2UR UR42, R72 ;  /* 0x00000000482a72ca */ /* 0x000fe200000e0000 */
[----:B------:R-:W-:-:S02]  /*104b0*/  VIADD R72, R148, 0x1c2 ;  /* 0x000001c294487836 */ /* 0x000fc40000000000 */
[----:B------:R-:W-:Y:S01]  /*104c0*/  IMAD.U32 R14, RZ, RZ, UR4 ;  /* 0x00000004ff0e7e24 */ /* 0x000fe2000f8e00ff */
[----:B------:R-:W-:Y:S02]  /*104d0*/  R2UR UR4, R2 ;  /* 0x00000000020472ca */ /* 0x000fe400000e0000 */
[----:B------:R-:W-:Y:S01]  /*104e0*/  R2UR UR44, R20 ;  /* 0x00000000142c72ca */ /* 0x000fe200000e0000 */
[----:B------:R-:W-:Y:S01]  /*104f0*/  VIADD R20, R148, 0x3c0 ;  /* 0x000003c094147836 */ /* 0x000fe20000000000 */
[----:B------:R-:W-:Y:S01]  /*10500*/  R2UR UR50, R72 ;  /* 0x00000000483272ca */ /* 0x000fe200000e0000 */
[----:B------:R-:W-:-:S03]  /*10510*/  VIADD R72, R148, 0x280 ;  /* 0x0000028094487836 */ /* 0x000fc60000000000 */
[----:B------:R-:W-:Y:S01]  /*10520*/  R2UR UR24, R20 ;  /* 0x00000000141872ca */ /* 0x000fe200000e0000 */
[----:B------:R-:W-:Y:S01]  /*10530*/  VIADD R20, R148, 0x440 ;  /* 0x0000044094147836 */ /* 0x000fe20000000000 */
[----:B------:R-:W-:Y:S01]  /*10540*/  R2UR UR28, R72 ;  /* 0x00000000481c72ca */ /* 0x000fe200000e0000 */
[----:B------:R-:W-:-:S05]  /*10550*/  VIADD R72, R148, 0x300 ;  /* 0x0000030094487836 */ /* 0x000fca0000000000 */
[----:B------:R-:W-:Y:S01]  /*10560*/  R2UR UR48, R72 ;  /* 0x00000000483072ca */ /* 0x000fe200000e0000 */
[----:B------:R-:W-:Y:S01]  /*10570*/  VIADD R72, R148, 0x380 ;  /* 0x0000038094487836 */ /* 0x000fe20000000000 */
[----:B------:R-:W-:Y:S02]  /*10580*/  WARPGROUP.DEPBAR.LE gsb0, 0x0 ;  /* 0x00008000000079c5 */ /* 0x000fe40000010000 */
[----:B------:R-:W-:Y:S02]  /*10590*/  WARPGROUP.ARRIVE ;  /* 0x00000000000079c5 */ /* 0x000fe40000000000 */
[----:B------:R-:W-:Y:S01]  /*105a0*/  R2UR UR36, R72 ;  /* 0x00000000482472ca */ /* 0x000fe200000e0000 */
[----:B------:R-:W-:-:S03]  /*105b0*/  VIADD R72, R148, 0x400 ;  /* 0x0000040094487836 */ /* 0x000fc60000000000 */
[----:B------:R-:W-:Y:S01]  /*105c0*/  HGMMA.64x16x16.F32.BF16 R128, gdesc[UR8], RZ, !UPT, gsb0 ;  /* 0x00200000088079f0 */ /* 0x000fe2000c0018ff */
[----:B------:R-:W-:Y:S02]  /*105d0*/  R2UR UR9, R77 ;  /* 0x000000004d0972ca */ /* 0x000fe400000e0000 */
[----:B------:R-:W-:Y:S02]  /*105e0*/  R2UR UR8, R76 ;  /* 0x000000004c0872ca */ /* 0x000fe400000e0000 */
[----:B------:R-:W-:Y:S02]  /*105f0*/  R2UR UR11, R78 ;  /* 0x000000004e0b72ca */ /* 0x000fe400000e0000 */
[----:B------:R-:W-:Y:S02]  /*10600*/  R2UR UR10, R79 ;  /* 0x000000004f0a72ca */ /* 0x000fe400000e0000 */
[----:B------:R-:W-:Y:S01]  /*10610*/  R2UR UR32, R72 ;  /* 0x00000000482072ca */ /* 0x000fe200000e0000 */
[----:B------:R-:W-:-:S05]  /*10620*/  VIADD R72, R148, 0x242 ;  /* 0x0000024294487836 */ /* 0x000fca0000000000 */
[----:B------:R-:W-:Y:S01]  /*10630*/  R2UR UR60, R72 ;  /* 0x00000000483c72ca */ /* 0x000fe200000e0000 */
[----:B------:R-:W-:Y:S01]  /*10640*/  VIADD R72, R148, 0x2c2 ;  /* 0x000002c294487836 */ /* 0x000fe20000000000 */
[----:B------:R-:W-:Y:S02]  /*10650*/  WARPGROUP.DEPBAR.LE gsb0, 0x0 ;  /* 0x00008000000079c5 */ /* 0x000fe40000010000 */
[----:B------:R-:W-:-:S06]  /*10660*/  WARPGROUP.ARRIVE ;  /* 0x00000000000079c5 */ /* 0x000fcc0000000000 */
[----:B------:R-:W-:Y:S01]  /*10670*/  HGMMA.64x16x16.F32.BF16 R120, gdesc[UR4], RZ, !UPT, gsb0 ;  /* 0x00200000047879f0 */ /* 0x000fe2000c0018ff */
[----:B------:R-:W-:Y:S01]  /*10680*/  R2UR UR7, R74 ;  /* 0x000000004a0772ca */ /* 0x000fe200000e0000 */
[----:B------:R-:W-:Y:S01]  /*10690*/  VIADD R74, R148, 0x302 ;  /* 0x00000302944a7836 */ /* 0x000fe20000000000 */
[----:B------:R-:W-:Y:S01]  /*106a0*/  R2UR UR6, R75 ;  /* 0x000000004b0672ca */ /* 0x000fe200000e0000 */
[----:B------:R-:W-:Y:S01]  /*106b0*/  IMAD.MOV.U32 R75, RZ, RZ, -0x7fffffe0 ;  /* 0x80000020ff4b7424 */ /* 0x000fe200078e00ff */
[----:B------:R-:W-:Y:S02]  /*106c0*/  R2UR UR4, R2 ;  /* 0x00000000020472ca */ /* 0x000fe400000e0000 */
[----:B------:R-:W-:Y:S01]  /*106d0*/  R2UR UR5, R3 ;  /* 0x00000000030572ca */ /* 0x000fe200000e0000 */
        /* <DEDUP_REMOVED lines=8> */
[----:B------:R-:W-:-:S07]  /*10760*/  R2UR UR57, R3 ;  /* 0x00000000033972ca */ /* 0x000fce00000e0000 */
[----:B------:R-:W-:Y:S01]  /*10770*/  MOV R22, UR58 ;  /* 0x0000003a00167c02 */ /* 0x000fe20008000f00 */
[----:B------:R-:W-:Y:S01]  /*10780*/  UMOV UR58, UR8 ;  /* 0x00000008003a7c82 */ /* 0x000fe20008000000 */
[----:B------:R-:W-:Y:S01]  /*10790*/  MOV R154, UR59 ;  /* 0x0000003b009a7c02 */ /* 0x000fe20008000f00 */
[----:B------:R-:W-:Y:S01]  /*107a0*/  UMOV UR59, UR9 ;  /* 0x00000009003b7c82 */ /* 0x000fe20008000000 */
        /* <DEDUP_REMOVED lines=8> */
[----:B------:R-:W-:-:S03]  /*10830*/  IMAD.MOV.U32 R73, RZ, RZ, -0x7fffffe0 ;  /* 0x80000020ff497424 */ /* 0x000fc600078e00ff */
[----:B------:R-:W-:Y:S02]  /*10840*/  R2UR UR56, R72 ;  /* 0x00000000483872ca */ /* 0x000fe400000e0000 */
[----:B------:R-:W-:Y:S01]  /*10850*/  R2UR UR57, R73 ;  /* 0x00000000493972ca */ /* 0x000fe200000e0000 */
[----:B------:R-:W-:Y:S02]  /*10860*/  WARPGROUP.DEPBAR.LE gsb0, 0x0 ;  /* 0x00008000000079c5 */ /* 0x000fe40000010000 */
[----:B------:R-:W-:-:S06]  /*10870*/  WARPGROUP.ARRIVE ;  /* 0x00000000000079c5 */ /* 0x000fcc0000000000 */
[----:B------:R-:W-:Y:S01]  /*10880*/  HGMMA.64x16x16.F32.BF16 R96, gdesc[UR4], RZ, !UPT, gsb0 ;  /* 0x00200000046079f0 */ /* 0x000fe2000c0018ff */
[----:B------:R-:W-:Y:S02]  /*10890*/  R2UR UR4, R20 ;  /* 0x00000000140472ca */ /* 0x000fe400000e0000 */
[----:B------:R-:W-:Y:S02]  /*108a0*/  R2UR UR5, R21 ;  /* 0x00000000150572ca */ /* 0x000fe400000e0000 */
[----:B------:R-:W-:Y:S01]  /*108b0*/  R2UR UR6, R150 ;  /* 0x00000000960672ca */ /* 0x000fe200000e0000 */
[----:B------:R-:W-:Y:S01]  /*108c0*/  VIADD R150, R148, 0x3c2 ;  /* 0x000003c294967836 */ /* 0x000fe20000000000 */
[----:B------:R-:W-:Y:S01]  /*108d0*/  R2UR UR7, R151 ;  /* 0x00000000970772ca */ /* 0x000fe200000e0000 */
[----:B------:R-:W-:-:S06]  /*108e0*/  IMAD.MOV.U32 R151, RZ, RZ, -0x7fffffe0 ;  /* 0x80000020ff977424 */ /* 0x000fcc00078e00ff */
[----:B------:R-:W-:Y:S01]  /*108f0*/  IMAD.U32 R20, RZ, RZ, UR4 ;  /* 0x00000004ff147e24 */ /* 0x000fe2000f8e00ff */
[----:B------:R-:W-:Y:S01]  /*10900*/  UMOV UR4, UR44 ;  /* 0x0000002c00047c82 */ /* 0x000fe20008000000 */
[----:B------:R-:W-:Y:S01]  /*10910*/  IMAD.U32 R21, RZ, RZ, UR5 ;  /* 0x00000005ff157e24 */ /* 0x000fe2000f8e00ff */
[----:B------:R-:W-:Y:S01]  /*10920*/  UMOV UR5, UR45 ;  /* 0x0000002d00057c82 */ /* 0x000fe20008000000 */
[C---:B------:R-:W-:Y:S02]  /*10930*/  R2UR UR44, R8.reuse ;  /* 0x00000000082c72ca */ /* 0x040fe400000e0000 */
[----:B------:R-:W-:Y:S02]  /*10940*/  R2UR UR45, R9 ;  /* 0x00000000092d72ca */ /* 0x000fe400000e0000 */
[----:B------:R-:W-:Y:S01]  /*10950*/  MOV R19, UR7 ;  /* 0x0000000700137c02 */ /* 0x000fe20008000f00 */
[----:B------:R-:W-:Y:S01]  /*10960*/  UMOV UR7, UR49 ;  /* 0x0000003100077c82 */ /* 0x000fe20008000000 */
[----:B------:R-:W-:Y:S01]  /*10970*/  MOV R157, UR6 ;  /* 0x00000006009d7c02 */ /* 0x000fe20008000f00 */
[----:B------:R-:W-:Y:S01]  /*10980*/  UMOV UR6, UR48 ;  /* 0x0000003000067c82 */ /* 0x000fe20008000000 */
[----:B------:R-:W-:-:S02]  /*10990*/  R2UR UR48, R8 ;  /* 0x00000000083072ca */ /* 0x000fc400000e0000 */
        /* <DEDUP_REMOVED lines=9> */
[----:B------:R-:W-:Y:S01]  /*10a30*/  IMAD.MOV.U32 R151, RZ, RZ, -0x7fffffe0 ;  /* 0x80000020ff977424 */ /* 0x000fe200078e00ff */
[----:B------:R-:W-:Y:S02]  /*10a40*/  WARPGROUP.DEPBAR.LE gsb0, 0x0 ;  /* 0x00008000000079c5 */ /* 0x000fe40000010000 */
[----:B------:R-:W-:-:S06]  /*10a50*/  WARPGROUP.ARRIVE ;  /* 0x00000000000079c5 */ /* 0x000fcc0000000000 */
[----:B------:R-:W-:Y:S01]  /*10a60*/  HGMMA.64x16x16.F32.BF16 R80, gdesc[UR12], RZ, !UPT, gsb0 ;  /* 0x002000000c5079f0 */ /* 0x000fe2000c0018ff */
[----:B------:R-:W-:Y:S01]  /*10a70*/  UMOV UR12, UR36 ;  /* 0x00000024000c7c82 */ /* 0x000fe20008000000 */
[----:B------:R-:W-:Y:S01]  /*10a80*/  UMOV UR13, UR37 ;  /* 0x00000025000d7c82 */ /* 0x000fe20008000000 */
[----:B------:R-:W-:Y:S02]  /*10a90*/  R2UR UR36, R8 ;  /* 0x00000000082472ca */ /* 0x000fe400000e0000 */
[----:B------:R-:W-:Y:S02]  /*10aa0*/  R2UR UR37, R9 ;  /* 0x00000000092572ca */ /* 0x000fe400000e0000 */
[----:B------:R-:W-:Y:S01]  /*10ab0*/  R2UR UR14, R150 ;  /* 0x00000000960e72ca */ /* 0x000fe200000e0000 */
[----:B------:R-:W-:Y:S01]  /*10ac0*/  VIADD R150, R148, 0x442 ;  /* 0x0000044294967836 */ /* 0x000fe20000000000 */
[----:B------:R-:W-:Y:S01]  /*10ad0*/  R2UR UR15, R151 ;  /* 0x00000000970f72ca */ /* 0x000fe200000e0000 */
[----:B------:R-:W-:Y:S01]  /*10ae0*/  IMAD.MOV.U32 R151, RZ, RZ, -0x7fffffe0 ;  /* 0x80000020ff977424 */ /* 0x000fe200078e00ff */
[----:B------:R-:W-:-:S02]  /*10af0*/  WARPGROUP.DEPBAR.LE gsb0, 0x0 ;  /* 0x00008000000079c5 */ /* 0x000fc40000010000 */
        /* <DEDUP_REMOVED lines=12> */
[----:B------:R-:W-:Y:S01]  /*10bc0*/  HGMMA.64x16x16.F32.BF16 R136, gdesc[UR20], R136, gsb0 ;  /* 0x00200000148879f0 */ /* 0x000fe20008001888 */
[----:B------:R-:W-:Y:S01]  /*10bd0*/  UMOV UR20, UR28 ;  /* 0x0000001c00147c82 */ /* 0x000fe20008000000 */
[----:B------:R-:W-:Y:S01]  /*10be0*/  UMOV UR21, UR29 ;  /* 0x0000001d00157c82 */ /* 0x000fe20008000000 */
[C---:B------:R-:W-:Y:S01]  /*10bf0*/  R2UR UR28, R8.reuse ;  /* 0x00000000081c72ca */ /* 0x040fe200000e0000 */
[----:B------:R-:W-:Y:S01]  /*10c00*/  UMOV UR22, UR32 ;  /* 0x0000002000167c82 */ /* 0x000fe20008000000 */
[C---:B------:R-:W-:Y:S01]  /*10c10*/  R2UR UR29, R9.reuse ;  /* 0x00000000091d72ca */ /* 0x040fe200000e0000 */
[----:B------:R-:W-:Y:S01]  /*10c20*/  UMOV UR23, UR33 ;  /* 0x0000002100177c82 */ /* 0x000fe20008000000 */
[----:B------:R-:W-:Y:S02]  /*10c30*/  R2UR UR32, R8 ;  /* 0x00000000082072ca */ /* 0x000fe400000e0000 */
[----:B------:R-:W-:Y:S01]  /*10c40*/  R2UR UR33, R9 ;  /* 0x00000000092172ca */ /* 0x000fe200000e0000 */
[----:B------:R-:W-:-:S02]  /*10c50*/  WARPGROUP.DEPBAR.LE gsb0, 0x0 ;  /* 0x00008000000079c5 */ /* 0x000fc40000010000 */
        /* <DEDUP_REMOVED lines=9> */
[----:B------:R-:W-:Y:S01]  /*10cf0*/  UMOV UR35, UR41 ;  /* 0x0000002900237c82 */ /* 0x000fe20008000000 */
[----:B------:R-:W-:Y:S02]  /*10d00*/  R2UR UR40, R8 ;  /* 0x00000000082872ca */ /* 0x000fe400000e0000 */
[----:B------:R-:W-:Y:S02]  /*10d10*/  R2UR UR41, R9 ;  /* 0x00000000092972ca */ /* 0x000fe400000e0000 */
[----:B------:R-:W-:Y:S02]  /*10d20*/  R2UR UR32, R12 ;  /* 0x000000000c2072ca */ /* 0x000fe400000e0000 */
[----:B------:R-:W-:Y:S01]  /*10d30*/  R2UR UR33, R13 ;  /* 0x000000000d2172ca */ /* 0x000fe200000e0000 */
[----:B------:R-:W-:-:S02]  /*10d40*/  WARPGROUP.DEPBAR.LE gsb0, 0x0 ;  /* 0x00008000000079c5 */ /* 0x000fc40000010000 */
[----:B------:R-:W-:-:S06]  /*10d50*/  WARPGROUP.ARRIVE ;  /* 0x00000000000079c5 */ /* 0x000fcc0000000000 */
[----:B------:R-:W-:Y:S01]  /*10d60*/  HGMMA.64x16x16.F32.BF16 R104, gdesc[UR36], R104, gsb0 ;  /* 0x00200000246879f0 */ /* 0x000fe20008001868 */
[----:B------:R-:W-:Y:S02]  /*10d70*/  R2UR UR36, R12 ;  /* 0x000000000c2472ca */ /* 0x000fe400000e0000 */
[----:B------:R-:W-:Y:S01]  /*10d80*/  R2UR UR37, R13 ;  /* 0x000000000d2572ca */ /* 0x000fe200000e0000 */
[----:B------:R-:W-:Y:S02]  /*10d90*/  WARPGROUP.DEPBAR.LE gsb0, 0x0 ;  /* 0x00008000000079c5 */ /* 0x000fe40000010000 */
[----:B------:R-:W-:-:S06]  /*10da0*/  WARPGROUP.ARRIVE ;  /* 0x00000000000079c5 */ /* 0x000fcc0000000000 */
[----:B------:R-:W-:Y:S01]  /*10db0*/  HGMMA.64x16x16.F32.BF16 R96, gdesc[UR40], R96, gsb0 ;  /* 0x00200000286079f0 */ /* 0x000fe20008001860 */
[----:B------:R-:W-:Y:S01]  /*10dc0*/  UMOV UR42, UR22 ;  /* 0x00000016002a7c82 */ /* 0x000fe20008000000 */
[----:B------:R-:W-:Y:S01]  /*10dd0*/  UMOV UR43, UR23 ;  /* 0x00000017002b7c82 */ /* 0x000fe20008000000 */
[----:B------:R-:W-:Y:S01]  /*10de0*/  R2UR UR22, R150 ;  /* 0x00000000961672ca */ /* 0x000fe200000e0000 */
[----:B------:R-:W-:Y:S01]  /*10df0*/  VIADD R150, R148, 0x4c0 ;  /* 0x000004c094967836 */ /* 0x000fe20000000000 */
[----:B------:R-:W-:Y:S01]  /*10e00*/  R2UR UR23, R151 ;  /* 0x00000000971772ca */ /* 0x000fe200000e0000 */
[----:B------:R-:W-:-:S03]  /*10e10*/  IMAD.MOV.U32 R151, RZ, RZ, -0x7fffffe0 ;  /* 0x80000020ff977424 */ /* 0x000fc600078e00ff */
[----:B------:R-:W-:Y:S01]  /*10e20*/  R2UR UR38, R150 ;  /* 0x00000000962672ca */ /* 0x000fe200000e0000 */
[----:B------:R-:W-:Y:S01]  /*10e30*/  IMAD.MOV.U32 R150, RZ, RZ, R154 ;  /* 0x000000ffff967224 */ /* 0x000fe200078e009a */
[----:B------:R-:W-:-:S05]  /*10e40*/  R2UR UR39, R151 ;  /* 0x00000000972772ca */ /* 0x000fca00000e0000 */
[----:B----4-:R-:W-:Y:S01]  /*10e50*/  MOV R0, UR22 ;  /* 0x0000001600007c02 */ /* 0x010fe20008000f00 */
[----:B------:R-:W-:Y:S01]  /*10e60*/  UMOV UR22, UR20 ;  /* 0x0000001400167c82 */ /* 0x000fe20008000000 */
[----:B------:R-:W-:Y:S01]  /*10e70*/  MOV R16, UR23 ;  /* 0x0000001700107c02 */ /* 0x000fe20008000f00 */
[----:B------:R-:W-:Y:S01]  /*10e80*/  UMOV UR23, UR21 ;  /* 0x0000001500177c82 */ /* 0x000fe20008000000 */
[----:B------:R-:W-:Y:S02]  /*10e90*/  R2UR UR20, R12 ;  /* 0x000000000c1472ca */ /* 0x000fe400000e0000 */
[----:B------:R-:W-:Y:S02]  /*10ea0*/  MOV R155, UR38 ;  /* 0x00000026009b7c02 */ /* 0x000fe40008000f00 */
[----:B------:R-:W-:Y:S02]  /*10eb0*/  MOV R156, UR39 ;  /* 0x00000027009c7c02 */ /* 0x000fe40008000f00 */
[----:B------:R-:W-:Y:S01]  /*10ec0*/  R2UR UR38, R14 ;  /* 0x000000000e2672ca */ /* 0x000fe200000e0000 */
[----:B------:R-:W-:Y:S01]  /*10ed0*/  VIADD R14, R148, 0x500 ;  /* 0x00000500940e7836 */ /* 0x000fe20000000000 */
[----:B------:R-:W-:Y:S01]  /*10ee0*/  R2UR UR39, R15 ;  /* 0x000000000f2772ca */ /* 0x000fe200000e0000 */
[----:B------:R-:W-:Y:S01]  /*10ef0*/  IMAD.MOV.U32 R15, RZ, RZ, -0x7fffffe0 ;  /* 0x80000020ff0f7424 */ /* 0x000fe200078e00ff */
[----:B------:R-:W-:-:S02]  /*10f00*/  R2UR UR21, R13 ;  /* 0x000000000d1572ca */ /* 0x000fc400000e0000 */
[----:B------:R-:W-:Y:S02]  /*10f10*/  R2UR UR40, R12 ;  /* 0x000000000c2872ca */ /* 0x000fe400000e0000 */
[----:B------:R-:W-:Y:S02]  /*10f20*/  R2UR UR41, R13 ;  /* 0x000000000d2972ca */ /* 0x000fe400000e0000 */
[----:B------:R-:W-:Y:S01]  /*10f30*/  R2UR UR30, R14 ;  /* 0x000000000e1e72ca */ /* 0x000fe200000e0000 */
[----:B------:R-:W-:Y:S01]  /*10f40*/  VIADD R14, R148, 0x540 ;  /* 0x00000540940e7836 */ /* 0x000fe20000000000 */
[----:B------:R-:W-:Y:S01]  /*10f50*/  R2UR UR31, R15 ;  /* 0x000000000f1f72ca */ /* 0x000fe200000e0000 */
[----:B------:R-:W-:-:S03]  /*10f60*/  IMAD.MOV.U32 R15, RZ, RZ, -0x7fffffe0 ;  /* 0x80000020ff0f7424 */ /* 0x000fc600078e00ff */
[----:B------:R-:W-:Y:S01]  /*10f70*/  R2UR UR26, R14 ;  /* 0x000000000e1a72ca */ /* 0x000fe200000e0000 */
[----:B------:R-:W-:Y:S01]  /*10f80*/  IMAD.MOV.U32 R14, RZ, RZ, R150 ;  /* 0x000000ffff0e7224 */ /* 0x000fe200078e0096 */
[----:B------:R-:W-:-:S05]  /*10f90*/  R2UR UR27, R15 ;  /* 0x000000000f1b72ca */ /* 0x000fca00000e0000 */
[----:B------:R-:W-:Y:S01]  /*10fa0*/  MOV R151, UR30 ;  /* 0x0000001e00977c02 */ /* 0x000fe20008000f00 */
[----:B------:R-:W-:Y:S01]  /*10fb0*/  UMOV UR30, UR58 ;  /* 0x0000003a001e7c82 */ /* 0x000fe20008000000 */
[----:B------:R-:W-:Y:S01]  /*10fc0*/  MOV R154, UR31 ;  /* 0x0000001f009a7c02 */ /* 0x000fe20008000f00 */
[----:B------:R-:W-:Y:S02]  /*10fd0*/  WARPGROUP.DEPBAR.LE gsb0, 0x0 ;  /* 0x00008000000079c5 */ /* 0x000fe40000010000 */
[----:B------:R-:W-:Y:S01]  /*10fe0*/  WARPGROUP.ARRIVE ;  /* 0x00000000000079c5 */ /* 0x000fe20000000000 */
[----:B------:R-:W-:Y:S01]  /*10ff0*/  UMOV UR31, UR59 ;  /* 0x0000003b001f7c82 */ /* 0x000fe20008000000 */
[----:B------:R-:W-:Y:S02]  /*11000*/  R2UR UR59, R14 ;  /* 0x000000000e3b72ca */ /* 0x000fe400000e0000 */
[----:B------:R-:W-:Y:S02]  /*11010*/  R2UR UR58, R22 ;  /* 0x00000000163a72ca */ /* 0x000fe400000e0000 */
[----:B------:R-:W-:Y:S01]  /*11020*/  HGMMA.64x16x16.F32.BF16 R88, gdesc[UR44], R88, gsb0 ;  /* 0x002000002c5879f0 */ /* 0x000fe20008001858 */
[----:B------:R-:W-:Y:S01]  /*11030*/  R2UR UR44, R12 ;  /* 0x000000000c2c72ca */ /* 0x000fe200000e0000 */
[----:B------:R-:W-:Y:S01]  /*11040*/  UMOV UR46, UR16 ;  /* 0x00000010002e7c82 */ /* 0x000fe20008000000 */
[----:B------:R-:W-:Y:S01]  /*11050*/  R2UR UR45, R13 ;  /* 0x000000000d2d72ca */ /* 0x000fe200000e0000 */
[----:B------:R-:W-:Y:S01]  /*11060*/  UMOV UR47, UR17 ;  /* 0x00000011002f7c82 */ /* 0x000fe20008000000 */
[----:B------:R-:W-:-:S02]  /*11070*/  MOV R150, UR27 ;  /* 0x0000001b00967c02 */ /* 0x000fc40008000f00 */
[----:B------:R-:W-:Y:S02]  /*11080*/  MOV R149, UR26 ;  /* 0x0000001a00957c02 */ /* 0x000fe40008000f00 */
[C---:B------:R-:W-:Y:S02]  /*11090*/  R2UR UR24, R10.reuse ;  /* 0x000000000a1872ca */ /* 0x040fe400000e0000 */
[C---:B------:R-:W-:Y:S02]  /*110a0*/  R2UR UR25, R11.reuse ;  /* 0x000000000b1972ca */ /* 0x040fe400000e0000 */
[----:B------:R-:W-:Y:S02]  /*110b0*/  R2UR UR28, R10 ;  /* 0x000000000a1c72ca */ /* 0x000fe400000e0000 */
[----:B------:R-:W-:Y:S01]  /*110c0*/  R2UR UR29, R11 ;  /* 0x000000000b1d72ca */ /* 0x000fe200000e0000 */
[----:B------:R-:W-:Y:S01]  /*110d0*/  VIADD R14, R148, 0x580 ;  /* 0x00000580940e7836 */ /* 0x000fe20000000000 */
[----:B------:R-:W-:Y:S01]  /*110e0*/  R2UR UR26, R20 ;  /* 0x00000000141a72ca */ /* 0x000fe200000e0000 */
[----:B------:R-:W-:Y:S01]  /*110f0*/  IMAD.MOV.U32 R15, RZ, RZ, -0x7fffffe0 ;  /* 0x80000020ff0f7424 */ /* 0x000fe200078e00ff */
[----:B------:R-:W-:Y:S01]  /*11100*/  R2UR UR27, R21 ;  /* 0x00000000151b72ca */ /* 0x000fe200000e0000 */
[----:B------:R0:W5:Y:S01]  /*11110*/  LDL.LU R22, [R1+0xb8] ;  /* 0x0000b80001167983 */ /* 0x0001620000300800 */
[----:B------:R-:W-:-:S02]  /*11120*/  WARPGROUP.DEPBAR.LE gsb0, 0x0 ;  /* 0x00008000000079c5 */ /* 0x000fc40000010000 */
[----:B------:R-:W-:-:S06]  /*11130*/  WARPGROUP.ARRIVE ;  /* 0x00000000000079c5 */ /* 0x000fcc0000000000 */
[----:B------:R-:W-:Y:S01]  /*11140*/  HGMMA.64x16x16.F32.BF16 R80, gdesc[UR48], R80, gsb0 ;  /* 0x00200000305079f0 */ /* 0x000fe20008001850 */
[----:B------:R-:W-:Y:S01]  /*11150*/  R2UR UR48, R12 ;  /* 0x000000000c3072ca */ /* 0x000fe200000e0000 */
[----:B------:R-:W-:Y:S01]  /*11160*/  UMOV UR50, UR12 ;  /* 0x0000000c00327c82 */ /* 0x000fe20008000000 */
[----:B------:R-:W-:Y:S01]  /*11170*/  R2UR UR49, R13 ;  /* 0x000000000d3172ca */ /* 0x000fe200000e0000 */
[----:B------:R-:W-:Y:S01]  /*11180*/  UMOV UR51, UR13 ;  /* 0x0000000d00337c82 */ /* 0x000fe20008000000 */
[----:B------:R-:W-:Y:S02]  /*11190*/  WARPGROUP.DEPBAR.LE gsb0, 0x0 ;  /* 0x00008000000079c5 */ /* 0x000fe40000010000 */
[----:B------:R-:W-:-:S06]  /*111a0*/  WARPGROUP.ARRIVE ;  /* 0x00000000000079c5 */ /* 0x000fcc0000000000 */
[----:B------:R-:W-:Y:S01]  /*111b0*/  HGMMA.64x16x16.F32.BF16 R72, gdesc[UR52], R72, gsb0 ;  /* 0x00200000344879f0 */ /* 0x000fe20008001848 */
[----:B------:R-:W-:Y:S01]  /*111c0*/  UMOV UR54, UR4 ;  /* 0x0000000400367c82 */ /* 0x000fe20008000000 */
[----:B------:R-:W-:Y:S01]  /*111d0*/  UMOV UR55, UR5 ;  /* 0x0000000500377c82 */ /* 0x000fe20008000000 */
[C---:B------:R-:W-:Y:S02]  /*111e0*/  R2UR UR4, R12.reuse ;  /* 0x000000000c0472ca */ /* 0x040fe400000e0000 */
[C---:B------:R-:W-:Y:S02]  /*111f0*/  R2UR UR5, R13.reuse ;  /* 0x000000000d0572ca */ /* 0x040fe400000e0000 */
        /* <DEDUP_REMOVED lines=29> */
[----:B------:R-:W-:Y:S01]  /*113d0*/  R2UR UR57, R13 ;  /* 0x000000000d3972ca */ /* 0x000fe200000e0000 */
[----:B------:R-:W-:Y:S02]  /*113e0*/  WARPGROUP.DEPBAR.LE gsb0, 0x0 ;  /* 0x00008000000079c5 */ /* 0x000fe40000010000 */
[----:B------:R-:W-:-:S10]  /*113f0*/  WARPGROUP.ARRIVE ;  /* 0x00000000000079c5 */ /* 0x000fd40000000000 */
[----:B------:R-:W-:Y:S01]  /*11400*/  HGMMA.64x16x16.F32.BF16 R72, gdesc[UR56], R72, gsb0 ;  /* 0x00200000384879f0 */ /* 0x000fe20008001848 */
[----:B------:R-:W-:Y:S02]  /*11410*/  R2UR UR56, R10 ;  /* 0x000000000a3872ca */ /* 0x000fe400000e0000 */
[----:B------:R-:W-:Y:S01]  /*11420*/  R2UR UR57, R11 ;  /* 0x000000000b3972ca */ /* 0x000fe200000e0000 */
[----:B------:R-:W-:Y:S01]  /*11430*/  UMOV UR58, UR60 ;  /* 0x0000003c003a7c82 */ /* 0x000fe20008000000 */
[----:B------:R-:W-:Y:S01]  /*11440*/  UMOV UR59, UR61 ;  /* 0x0000003d003b7c82 */ /* 0x000fe20008000000 */
[----:B------:R-:W-:Y:S02]  /*11450*/  WARPGROUP.DEPBAR.LE gsb0, 0x0 ;  /* 0x00008000000079c5 */ /* 0x000fe40000010000 */
[----:B------:R-:W-:-:S08]  /*11460*/  WARPGROUP.ARRIVE ;  /* 0x00000000000079c5 */ /* 0x000fd00000000000 */
[----:B------:R-:W-:Y:S03]  /*11470*/  HGMMA.64x16x16.F32.BF16 R136, gdesc[UR56], R136, gsb0 ;  /* 0x00200000388879f0 */ /* 0x000fe60008001888 */
[----:B------:R-:W-:Y:S02]  /*11480*/  WARPGROUP.DEPBAR.LE gsb0, 0x0 ;  /* 0x00008000000079c5 */ /* 0x000fe40000010000 */
[----:B------:R-:W-:-:S06]  /*11490*/  WARPGROUP.ARRIVE ;  /* 0x00000000000079c5 */ /* 0x000fcc0000000000 */
[----:B------:R-:W-:Y:S03]  /*114a0*/  HGMMA.64x16x16.F32.BF16 R128, gdesc[UR24], R128, gsb0 ;  /* 0x00200000188079f0 */ /* 0x000fe60008001880 */
[----:B------:R-:W-:Y:S02]  /*114b0*/  WARPGROUP.DEPBAR.LE gsb0, 0x0 ;  /* 0x00008000000079c5 */ /* 0x000fe40000010000 */
[----:B------:R-:W-:-:S06]  /*114c0*/  WARPGROUP.ARRIVE ;  /* 0x00000000000079c5 */ /* 0x000fcc0000000000 */
[----:B------:R-:W-:Y:S01]  /*114d0*/  HGMMA.64x16x16.F32.BF16 R120, gdesc[UR28], R120, gsb0 ;  /* 0x002000001c7879f0 */ /* 0x000fe20008001878 */
[----:B------:R-:W-:Y:S02]  /*114e0*/  R2UR UR36, R10 ;  /* 0x000000000a2472ca */ /* 0x000fe400000e0000 */
[----:B------:R-:W-:Y:S01]  /*114f0*/  R2UR UR37, R11 ;  /* 0x000000000b2572ca */ /* 0x000fe200000e0000 */
[----:B------:R-:W-:Y:S01]  /*11500*/  UMOV UR38, UR8 ;  /* 0x0000000800267c82 */ /* 0x000fe20008000000 */
[----:B------:R-:W-:Y:S01]  /*11510*/  UMOV UR39, UR9 ;  /* 0x0000000900277c82 */ /* 0x000fe20008000000 */
[----:B------:R-:W-:Y:S02]  /*11520*/  WARPGROUP.DEPBAR.LE gsb0, 0x0 ;  /* 0x00008000000079c5 */ /* 0x000fe40000010000 */
[----:B------:R-:W-:-:S08]  /*11530*/  WARPGROUP.ARRIVE ;  /* 0x00000000000079c5 */ /* 0x000fd00000000000 */
[----:B------:R-:W-:Y:S01]  /*11540*/  HGMMA.64x16x16.F32.BF16 R112, gdesc[UR36], R112, gsb0 ;  /* 0x00200000247079f0 */ /* 0x000fe20008001870 */
[----:B------:R-:W-:Y:S02]  /*11550*/  R2UR UR20, R10 ;  /* 0x000000000a1472ca */ /* 0x000fe400000e0000 */
[----:B------:R-:W-:Y:S01]  /*11560*/  R2UR UR21, R11 ;  /* 0x000000000b1572ca */ /* 0x000fe200000e0000 */
[----:B------:R-:W-:Y:S02]  /*11570*/  WARPGROUP.DEPBAR.LE gsb0, 0x0 ;  /* 0x00008000000079c5 */ /* 0x000fe40000010000 */
[----:B------:R-:W-:-:S10]  /*11580*/  WARPGROUP.ARRIVE ;  /* 0x00000000000079c5 */ /* 0x000fd40000000000 */
[----:B------:R-:W-:Y:S01]  /*11590*/  HGMMA.64x16x16.F32.BF16 R104, gdesc[UR20], R104, gsb0 ;  /* 0x00200000146879f0 */ /* 0x000fe20008001868 */
[----:B------:R-:W-:Y:S02]  /*115a0*/  R2UR UR7, R19 ;  /* 0x00000000130772ca */ /* 0x000fe400000e0000 */
[----:B------:R-:W-:Y:S01]  /*115b0*/  R2UR UR6, R157 ;  /* 0x000000009d0672ca */ /* 0x000fe200000e0000 */
[----:B------:R0:W5:Y:S01]  /*115c0*/  LDL.LU R19, [R1+0xb4] ;  /* 0x0000b40001137983 */ /* 0x0001620000300800 */
[----:B------:R-:W-:Y:S02]  /*115d0*/  R2UR UR4, R10 ;  /* 0x000000000a0472ca */ /* 0x000fe400000e0000 */
[----:B------:R-:W-:Y:S01]  /*115e0*/  R2UR UR5, R11 ;  /* 0x000000000b0572ca */ /* 0x000fe200000e0000 */
[----:B------:R-:W-:Y:S02]  /*115f0*/  WARPGROUP.DEPBAR.LE gsb0, 0x0 ;  /* 0x00008000000079c5 */ /* 0x000fe40000010000 */
[----:B------:R-:W-:-:S10]  /*11600*/  WARPGROUP.ARRIVE ;  /* 0x00000000000079c5 */ /* 0x000fd40000000000 */
        /* <DEDUP_REMOVED lines=17> */
[----:B------:R-:W-:Y:S02]  /*11720*/  R2UR UR22, R0 ;  /* 0x00000000001672ca */ /* 0x000fe400000e0000 */
        /* <DEDUP_REMOVED lines=110> */
[----:B------:R-:W-:-:S02]  /*11e10*/  R2UR UR17, R5 ;  /* 0x00000000051172ca */ /* 0x000fc400000e0000 */
[----:B------:R-:W-:Y:S02]  /*11e20*/  R2UR UR61, R18 ;  /* 0x00000000123d72ca */ /* 0x000fe400000e0000 */
[----:B------:R0:W5:Y:S01]  /*11e30*/  LDL.LU R18, [R1+0xb0] ;  /* 0x0000b00001127983 */ /* 0x0001620000300800 */
[----:B------:R-:W-:-:S03]  /*11e40*/  R2UR UR60, R17 ;  /* 0x00000000113c72ca */ /* 0x000fc600000e0000 */
[----:B------:R0:W5:Y:S04]  /*11e50*/  LDL.LU R17, [R1+0xac] ;  /* 0x0000ac0001117983 */ /* 0x0001680000300800 */
[----:B------:R0:W5:Y:S04]  /*11e60*/  LDL.LU R16, [R1+0xa8] ;  /* 0x0000a80001107983 */ /* 0x0001680000300800 */
[----:B------:R0:W5:Y:S01]  /*11e70*/  LDL.LU R0, [R1+0xa4] ;  /* 0x0000a40001007983 */ /* 0x0001620000300800 */
[----:B------:R-:W-:Y:S02]  /*11e80*/  WARPGROUP.DEPBAR.LE gsb0, 0x0 ;  /* 0x00008000000079c5 */ /* 0x000fe40000010000 */
[----:B------:R-:W-:-:S06]  /*11e90*/  WARPGROUP.ARRIVE ;  /* 0x00000000000079c5 */ /* 0x000fcc0000000000 */
        /* <DEDUP_REMOVED lines=36> */
[----:B------:R-:W-:Y:S03]  /*120e0*/  HGMMA.64x16x16.F32.BF16 R72, gdesc[UR32], R72, gsb0 ;  /* 0x00200000204879f0 */ /* 0x000fe60008001848 */
[----:B------:R-:W-:Y:S02]  /*120f0*/  WARPGROUP.DEPBAR.LE gsb0, 0x0 ;  /* 0x00008000000079c5 */ /* 0x000fe40000010000 */
[----:B0-----:R-:W-:Y:S05]  /*12100*/  @P2 BRA `(.L_x_426) ;  /* 0x0000000000282947 */ /* 0x001fea0003800000 */
[----:B------:R-:W-:Y:S05]  /*12110*/  @!P0 BRA `(.L_x_427) ;  /* 0x0000000000048947 */ /* 0x000fea0003800000 */
[----:B------:R-:W-:Y:S01]  /*12120*/  BPT.TRAP 0x1 ;  /* 0x000000040000795c */ /* 0x000fe20000300000 */
.L_x_427:
[----:B------:R-:W-:Y:S01]  /*12130*/  SHF.L.U32 R14, R153, 0x1f, RZ ;  /* 0x0000001f990e7819 */ /* 0x000fe200000006ff */
[----:B-----5:R-:W-:-:S04]  /*12140*/  IMAD R15, R0, 0x8, R18 ;  /* 0x00000008000f7824 */ /* 0x020fc800078e0212 */
[----:B------:R0:W1:Y:S01]  /*12150*/  SYNCS.PHASECHK.TRANS64.TRYWAIT P2, [R15+URZ+0x31c50], R14 ;  /* 0x031c500e0f0075a7 */ /* 0x000062000804017f */
[----:B------:R-:W-:Y:S05]  /*12160*/  @!P0 BRA `(.L_x_428) ;  /* 0x0000000000048947 */ /* 0x000fea0003800000 */
[----:B------:R-:W-:Y:S01]  /*12170*/  BPT.TRAP 0x1 ;  /* 0x000000040000795c */ /* 0x000fe20000300000 */
.L_x_428:
[----:B-1----:R-:W-:Y:S05]  /*12180*/  @P2 BRA `(.L_x_426) ;  /* 0x0000000000082947 */ /* 0x002fea0003800000 */
[----:B------:R-:W1:Y:S02]  /*12190*/  SYNCS.PHASECHK.TRANS64.TRYWAIT P2, [R15+URZ+0x31c50], R14 ;  /* 0x031c500e0f0075a7 */ /* 0x000e64000804017f */
[----:B-1----:R-:W-:Y:S05]  /*121a0*/  @!P2 BRA `(.L_x_429) ;  /* 0x000000ac009ca947 */ /* 0x002fea0003800000 */
.L_x_426:
[----:B------:R-:W-:Y:S05]  /*121b0*/  WARPSYNC.ALL ;  /* 0x0000000000007948 */ /* 0x000fea0003800000 */
[----:B------:R-:W-:Y:S01]  /*121c0*/  ULDC UR4, c[0x0][0x9d8] ;  /* 0x0002760000047ab9 */ /* 0x000fe20000000800 */
[----:B------:R-:W-:Y:S01]  /*121d0*/  STL [R1+0xbc], R8 ;  /* 0x0000bc0801007387 */ /* 0x000fe20000100800 */
[----:B------:R-:W-:Y:S01]  /*121e0*/  FMUL.FTZ R157, R136, UR4 ;  /* 0x00000004889d7c20 */ /* 0x000fe20008410000 */
[----:B------:R-:W-:Y:S01]  /*121f0*/  FMUL.FTZ R156, R137, UR4 ;  /* 0x00000004899c7c20 */ /* 0x000fe20008410000 */
[----:B------:R-:W-:Y:S01]  /*12200*/  FMUL.FTZ R138, R138, UR4 ;  /* 0x000000048a8a7c20 */ /* 0x000fe20008410000 */
[----:B------:R-:W-:Y:S01]  /*12210*/  STL [R1+0xb8], R7 ;  /* 0x0000b80701007387 */ /* 0x000fe20000100800 */
[----:B------:R-:W-:Y:S01]  /*12220*/  FMUL.FTZ R140, R140, UR4 ;  /* 0x000000048c8c7c20 */ /* 0x000fe20008410000 */
[----:B------:R-:W-:Y:S01]  /*12230*/  FMUL.FTZ R137, R128, UR4 ;  /* 0x0000000480897c20 */ /* 0x000fe20008410000 */
[----:B------:R-:W0:Y:S01]  /*12240*/  MUFU.TANH R157, R157 ;  /* 0x0000009d009d7308 */ /* 0x000e220000002400 */
[----:B------:R-:W-:Y:S01]  /*12250*/  STL [R1+0xb4], R6 ;  /* 0x0000b40601007387 */ /* 0x000fe20000100800 */
[----:B------:R-:W-:Y:S01]  /*12260*/  FMUL.FTZ R136, R129, UR4 ;  /* 0x0000000481887c20 */ /* 0x000fe20008410000 */
[----:B------:R-:W-:Y:S01]  /*12270*/  FMUL.FTZ R129, R132, UR4 ;  /* 0x0000000484817c20 */ /* 0x000fe20008410000 */
[----:B------:R-:W-:Y:S01]  /*12280*/  FMUL.FTZ R128, R133, UR4 ;  /* 0x0000000485807c20 */ /* 0x000fe20008410000 */
[----:B------:R-:W-:Y:S01]  /*12290*/  STL [R1+0xb0], R5 ;  /* 0x0000b00501007387 */ /* 0x000fe20000100800 */
[----:B------:R-:W-:Y:S01]  /*122a0*/  FMUL.FTZ R133, R120, UR4 ;  /* 0x0000000478857c20 */ /* 0x000fe20008410000 */
[----:B------:R-:W-:Y:S01]  /*122b0*/  FMUL.FTZ R132, R121, UR4 ;  /* 0x0000000479847c20 */ /* 0x000fe20008410000 */
[----:B------:R-:W2:Y:S01]  /*122c0*/  MUFU.TANH R156, R156 ;  /* 0x0000009c009c7308 */ /* 0x000ea20000002400 */
[----:B------:R-:W-:Y:S01]  /*122d0*/  STL [R1+0xac], R4 ;  /* 0x0000ac0401007387 */ /* 0x000fe20000100800 */
[----:B------:R-:W-:Y:S01]  /*122e0*/  FMUL.FTZ R121, R124, UR4 ;  /* 0x000000047c797c20 */ /* 0x000fe20008410000 */
[----:B------:R-:W-:Y:S01]  /*122f0*/  FMUL.FTZ R124, R125, UR4 ;  /* 0x000000047d7c7c20 */ /* 0x000fe20008410000 */
[----:B------:R-:W-:Y:S01]  /*12300*/  FMUL.FTZ R120, R112, UR4 ;  /* 0x0000000470787c20 */ /* 0x000fe20008410000 */
[----:B------:R-:W-:Y:S01]  /*12310*/  STL [R1+0xa8], R3 ;  /* 0x0000a80301007387 */ /* 0x000fe20000100800 */
[----:B------:R-:W-:Y:S01]  /*12320*/  FMUL.FTZ R20, R113, UR4 ;  /* 0x0000000471147c20 */ /* 0x000fe20008410000 */
[----:B------:R-:W-:Y:S01]  /*12330*/  FMUL.FTZ R21, R116, UR4 ;  /* 0x0000000474157c20 */ /* 0x000fe20008410000 */
[----:B------:R-:W3:Y:S01]  /*12340*/  MUFU.TANH R140, R140 ;  /* 0x0000008c008c7308 */ /* 0x000ee20000002400 */
[----:B------:R4:W-:Y:S01]  /*12350*/  STL [R1+0xa4], R2 ;  /* 0x0000a40201007387 */ /* 0x0009e20000100800 */
[----:B01----:R-:W-:Y:S01]  /*12360*/  FMNMX.FTZ R14, R157, R152, !PT ;  /* 0x000000989d0e7209 */ /* 0x003fe20007810000 */
[----:B------:R-:W-:Y:S01]  /*12370*/  FMUL.FTZ R112, R117, UR4 ;  /* 0x0000000475707c20 */ /* 0x000fe20008410000 */
[----:B------:R-:W-:Y:S01]  /*12380*/  FMUL.FTZ R104, R104, UR4 ;  /* 0x0000000468687c20 */ /* 0x000fe20008410000 */
[----:B------:R-:W-:Y:S01]  /*12390*/  FMUL.FTZ R105, R105, UR4 ;  /* 0x0000000469697c20 */ /* 0x000fe20008410000 */
[----:B------:R-:W-:Y:S01]  /*123a0*/  FMUL.FTZ R108, R108, UR4 ;  /* 0x000000046c6c7c20 */ /* 0x000fe20008410000 */
[----:B------:R-:W-:Y:S01]  /*123b0*/  FMUL.FTZ R109, R109, UR4 ;  /* 0x000000046d6d7c20 */ /* 0x000fe20008410000 */
[----:B------:R-:W-:Y:S01]  /*123c0*/  MUFU.TANH R137, R137 ;  /* 0x0000008900897308 */ /* 0x000fe20000002400 */
[----:B--2---:R-:W-:Y:S01]  /*123d0*/  FMNMX.FTZ R14, R156, R14, !PT ;  /* 0x0000000e9c0e7209 */ /* 0x004fe20007810000 */
[----:B------:R-:W-:Y:S01]  /*123e0*/  FMUL.FTZ R96, R96, UR4 ;  /* 0x0000000460607c20 */ /* 0x000fe20008410000 */
[----:B------:R-:W-:Y:S01]  /*123f0*/  FMUL.FTZ R97, R97, UR4 ;  /* 0x0000000461617c20 */ /* 0x000fe20008410000 */
[----:B------:R-:W-:Y:S01]  /*12400*/  FMUL.FTZ R100, R100, UR4 ;  /* 0x0000000464647c20 */ /* 0x000fe20008410000 */
[----:B------:R-:W-:Y:S01]  /*12410*/  FMUL.FTZ R101, R101, UR4 ;  /* 0x0000000465657c20 */ /* 0x000fe20008410000 */
[----:B------:R-:W-:Y:S01]  /*12420*/  FMUL.FTZ R88, R88, UR4 ;  /* 0x0000000458587c20 */ /* 0x000fe20008410000 */
[----:B------:R-:W-:Y:S01]  /*12430*/  FMUL.FTZ R89, R89, UR4 ;  /* 0x0000000459597c20 */ /* 0x000fe20008410000 */
[----:B----4-:R0:W1:Y:S01]  /*12440*/  MUFU.TANH R2, R138 ;  /* 0x0000008a00027308 */ /* 0x0100620000002400 */
[----:B---3--:R-:W-:Y:S01]  /*12450*/  FMNMX.FTZ R14, R140, R14, !PT ;  /* 0x0000000e8c0e7209 */ /* 0x008fe20007810000 */
[----:B------:R-:W-:Y:S01]  /*12460*/  FMUL.FTZ R113, R92, UR4 ;  /* 0x000000045c717c20 */ /* 0x000fe20008410000 */
[----:B------:R-:W-:Y:S01]  /*12470*/  FMUL.FTZ R116, R93, UR4 ;  /* 0x000000045d747c20 */ /* 0x000fe20008410000 */
[----:B------:R-:W-:Y:S01]  /*12480*/  FMUL.FTZ R153, R81, UR4 ;  /* 0x0000000451997c20 */ /* 0x000fe20008410000 */
[----:B------:R-:W-:Y:S01]  /*12490*/  FMUL.FTZ R150, R84, UR4 ;  /* 0x0000000454967c20 */ /* 0x000fe20008410000 */
[----:B------:R-:W-:Y:S01]  /*124a0*/  FMUL.FTZ R149, R85, UR4 ;  /* 0x0000000455957c20 */ /* 0x000fe20008410000 */
[----:B------:R-:W-:Y:S01]  /*124b0*/  FMUL.FTZ R151, R72, UR4 ;  /* 0x0000000448977c20 */ /* 0x000fe20008410000 */
[----:B------:R-:W-:Y:S01]  /*124c0*/  MUFU.TANH R136, R136 ;  /* 0x0000008800887308 */ /* 0x000fe20000002400 */
[----:B0-----:R-:W-:Y:S01]  /*124d0*/  FMUL.FTZ R138, R141, UR4 ;  /* 0x000000048d8a7c20 */ /* 0x001fe20008410000 */
[----:B------:R-:W-:Y:S01]  /*124e0*/  FMUL.FTZ R141, R80, UR4 ;  /* 0x00000004508d7c20 */ /* 0x000fe20008410000 */
[----:B------:R-:W-:Y:S01]  /*124f0*/  FMUL.FTZ R148, R73, UR4 ;  /* 0x0000000449947c20 */ /* 0x000fe20008410000 */
[----:B------:R-:W-:Y:S01]  /*12500*/  FMUL.FTZ R154, R76, UR4 ;  /* 0x000000044c9a7c20 */ /* 0x000fe20008410000 */
[----:B------:R-:W-:Y:S01]  /*12510*/  FMUL.FTZ R155, R77, UR4 ;  /* 0x000000044d9b7c20 */ /* 0x000fe20008410000 */
[----:B------:R-:W-:Y:S01]  /*12520*/  FMUL.FTZ R115, R115, UR4 ;  /* 0x0000000473737c20 */ /* 0x000fe20008410000 */
[----:B------:R-:W-:Y:S01]  /*12530*/  FMUL.FTZ R126, R126, UR4 ;  /* 0x000000047e7e7c20 */ /* 0x000fe20008410000 */
[----:B------:R-:W0:Y:S01]  /*12540*/  MUFU.TANH R138, R138 ;  /* 0x0000008a008a7308 */ /* 0x000e220000002400 */
[----:B------:R-:W-:Y:S01]  /*12550*/  ULDC UR5, c[0x0][0x988] ;  /* 0x0002620000057ab9 */ /* 0x000fe20000000800 */
[----:B------:R-:W-:Y:S01]  /*12560*/  FMUL.FTZ R134, R134, UR4 ;  /* 0x0000000486867c20 */ /* 0x000fe20008410000 */
[----:B-1----:R1:W-:Y:S01]  /*12570*/  STL [R1+0x30], R2 ;  /* 0x0000300201007387 */ /* 0x0023e20000100800 */
[----:B------:R-:W-:Y:S01]  /*12580*/  FMUL.FTZ R135, R135, UR4 ;  /* 0x0000000487877c20 */ /* 0x000fe20008410000 */
[----:B------:R-:W-:Y:S01]  /*12590*/  FMUL.FTZ R114, R114, UR4 ;  /* 0x0000000472727c20 */ /* 0x000fe20008410000 */
[----:B------:R-:W-:Y:S01]  /*125a0*/  FMUL.FTZ R118, R118, UR4 ;  /* 0x0000000476767c20 */ /* 0x000fe20008410000 */
[----:B------:R-:W-:Y:S01]  /*125b0*/  FMUL.FTZ R122, R122, UR4 ;  /* 0x000000047a7a7c20 */ /* 0x000fe20008410000 */
[----:B------:R-:W2:Y:S01]  /*125c0*/  MUFU.TANH R129, R129 ;  /* 0x0000008100817308 */ /* 0x000ea20000002400 */
[----:B------:R-:W-:Y:S01]  /*125d0*/  FMUL.FTZ R127, R127, UR4 ;  /* 0x000000047f7f7c20 */ /* 0x000fe20008410000 */
[----:B------:R-:W-:Y:S01]  /*125e0*/  FMUL.FTZ R123, R123, UR4 ;  /* 0x000000047b7b7c20 */ /* 0x000fe20008410000 */
[----:B------:R-:W-:Y:S01]  /*125f0*/  FMUL.FTZ R139, R139, UR4 ;  /* 0x000000048b8b7c20 */ /* 0x000fe20008410000 */
[----:B------:R-:W-:Y:S01]  /*12600*/  FMUL.FTZ R142, R142, UR4 ;  /* 0x000000048e8e7c20 */ /* 0x000fe20008410000 */
[----:B------:R-:W-:Y:S01]  /*12610*/  FMUL.FTZ R143, R143, UR4 ;  /* 0x000000048f8f7c20 */ /* 0x000fe20008410000 */
[----:B------:R-:W-:Y:S01]  /*12620*/  FMUL.FTZ R130, R130, UR4 ;  /* 0x0000000482827c20 */ /* 0x000fe20008410000 */
[----:B------:R-:W-:Y:S01]  /*12630*/  FMUL.FTZ R131, R131, UR4 ;  /* 0x0000000483837c20 */ /* 0x000fe20008410000 */
[----:B------:R-:W3:Y:S01]  /*12640*/  MUFU.TANH R128, R128 ;  /* 0x0000008000807308 */ /* 0x000ee20000002400 */
[----:B0-----:R-:W-:-:S04]  /*12650*/  FMNMX.FTZ R14, R138, R14, !PT ;  /* 0x0000000e8a0e7209 */ /* 0x001fc80007810000 */
[----:B------:R-:W-:-:S03]  /*12660*/  FMNMX.FTZ R14, R137, R14, !PT ;  /* 0x0000000e890e7209 */ /* 0x000fc60007810000 */
[----:B------:R-:W0:Y:S01]  /*12670*/  MUFU.TANH R133, R133 ;  /* 0x0000008500857308 */ /* 0x000e220000002400 */
[----:B------:R-:W-:-:S04]  /*12680*/  FMNMX.FTZ R14, R136, R14, !PT ;  /* 0x0000000e880e7209 */ /* 0x000fc80007810000 */
[----:B--2---:R-:W-:-:S03]  /*12690*/  FMNMX.FTZ R14, R129, R14, !PT ;  /* 0x0000000e810e7209 */ /* 0x004fc60007810000 */
[----:B------:R-:W2:Y:S01]  /*126a0*/  MUFU.TANH R132, R132 ;  /* 0x0000008400847308 */ /* 0x000ea20000002400 */
[----:B---3--:R-:W-:-:S07]  /*126b0*/  FMNMX.FTZ R14, R128, R14, !PT ;  /* 0x0000000e800e7209 */ /* 0x008fce0007810000 */
[----:B------:R-:W3:Y:S01]  /*126c0*/  MUFU.TANH R121, R121 ;  /* 0x0000007900797308 */ /* 0x000ee20000002400 */
[----:B0-----:R-:W-:-:S07]  /*126d0*/  FMNMX.FTZ R14, R133, R14, !PT ;  /* 0x0000000e850e7209 */ /* 0x001fce0007810000 */
[----:B------:R-:W0:Y:S01]  /*126e0*/  MUFU.TANH R124, R124 ;  /* 0x0000007c007c7308 */ /* 0x000e220000002400 */
[----:B--2---:R-:W-:-:S07]  /*126f0*/  FMNMX.FTZ R14, R132, R14, !PT ;  /* 0x0000000e840e7209 */ /* 0x004fce0007810000 */
        /* <DEDUP_REMOVED lines=51> */
[----:B0-----:R-:W-:-:S05]  /*12a30*/  FMNMX.FTZ R14, R155, R14, !PT ;  /* 0x0000000e9b0e7209 */ /* 0x001fca0007810000 */
[----:B------:R-:W0:Y:S02]  /*12a40*/  SHFL.BFLY PT, R15, R14, 0x2, 0x1f ;  /* 0x0c401f000e0f7f89 */ /* 0x000e2400000e0000 */
[----:B------:R4:W-:Y:S08]  /*12a50*/  MUFU.TANH R3, R134 ;  /* 0x0000008600037308 */ /* 0x0009f00000002400 */
[----:B-1----:R1:W-:Y:S08]  /*12a60*/  MUFU.TANH R2, R135 ;  /* 0x0000008700027308 */ /* 0x0023f00000002400 */
[----:B------:R3:W-:Y:S01]  /*12a70*/  MUFU.TANH R85, R114 ;  /* 0x0000007200557308 */ /* 0x0007e20000002400 */
[----:B0-----:R-:W-:-:S07]  /*12a80*/  FMNMX.FTZ R14, R14, R15, !PT ;  /* 0x0000000f0e0e7209 */ /* 0x001fce0007810000 */
[----:B------:R0:W-:Y:S01]  /*12a90*/  MUFU.TANH R92, R118 ;  /* 0x00000076005c7308 */ /* 0x0001e20000002400 */
[----:B------:R-:W2:Y:S07]  /*12aa0*/  SHFL.BFLY PT, R15, R14, 0x1, 0x1f ;  /* 0x0c201f000e0f7f89 */ /* 0x000eae00000e0000 */
[----:B------:R0:W-:Y:S08]  /*12ab0*/  MUFU.TANH R81, R122 ;  /* 0x0000007a00517308 */ /* 0x0001f00000002400 */
[----:B------:R-:W0:Y:S08]  /*12ac0*/  MUFU.TANH R93, R127 ;  /* 0x0000007f005d7308 */ /* 0x000e300000002400 */
[----:B------:R-:W0:Y:S01]  /*12ad0*/  MUFU.TANH R84, R123 ;  /* 0x0000007b00547308 */ /* 0x000e220000002400 */
[----:B--2---:R-:W-:Y:S01]  /*12ae0*/  FMNMX.FTZ R14, R14, R15, !PT ;  /* 0x0000000f0e0e7209 */ /* 0x004fe20007810000 */
[----:B------:R-:W-:-:S04]  /*12af0*/  IMAD.U32 R15, RZ, RZ, UR5 ;  /* 0x00000005ff0f7e24 */ /* 0x000fc8000f8e00ff */
[CC--:B----4-:R-:W-:Y:S01]  /*12b00*/  FMUL.FTZ R134, R14.reuse, R15.reuse ;  /* 0x0000000f0e867220 */ /* 0x0d0fe20000410000 */
[----:B-1----:R-:W-:Y:S01]  /*12b10*/  FADD.FTZ R135, -R14, R152 ;  /* 0x000000980e877221 */ /* 0x002fe20000010100 */
[----:B------:R-:W-:Y:S02]  /*12b20*/  MUFU.TANH R8, R139 ;  /* 0x0000008b00087308 */ /* 0x000fe40000002400 */
[-CC-:B------:R-:W-:Y:S01]  /*12b30*/  FFMA.FTZ R117, R138, R15.reuse, -R134.reuse ;  /* 0x0000000f8a757223 */ /* 0x180fe20000010886 */
[-CC-:B------:R-:W-:Y:S01]  /*12b40*/  FFMA.FTZ R115, R140, R15.reuse, -R134.reuse ;  /* 0x0000000f8c737223 */ /* 0x180fe20000010886 */
[-C--:B------:R-:W-:Y:S01]  /*12b50*/  FFMA.FTZ R126, R132, R15.reuse, -R134 ;  /* 0x0000000f847e7223 */ /* 0x080fe20000010886 */
[----:B------:R-:W-:Y:S01]  /*12b60*/  IMAD.MOV.U32 R138, RZ, RZ, R125 ;  /* 0x000000ffff8a7224 */ /* 0x000fe200078e007d */
[----:B------:R-:W2:Y:S01]  /*12b70*/  LDL.LU R140, [R1+0x1c] ;  /* 0x00001c00018c7983 */ /* 0x000ea20000300800 */
[----:B---3--:R-:W-:Y:S02]  /*12b80*/  IMAD.MOV.U32 R132, RZ, RZ, R80 ;  /* 0x000000ffff847224 */ /* 0x008fe400078e0050 */
[-CC-:B------:R-:W-:Y:S01]  /*12b90*/  FFMA.FTZ R125, R121, R15.reuse, -R134.reuse ;  /* 0x0000000f797d7223 */ /* 0x180fe20000010886 */
[-CC-:B------:R-:W-:Y:S01]  /*12ba0*/  FFMA.FTZ R80, R105, R15.reuse, -R134.reuse ;  /* 0x0000000f69507223 */ /* 0x180fe20000010886 */
[----:B------:R-:W2:Y:S01]  /*12bb0*/  LDL.LU R121, [R1+0x30] ;  /* 0x0000300001797983 */ /* 0x000ea20000300800 */
[-C--:B------:R-:W-:Y:S01]  /*12bc0*/  FMUL.FTZ R135, R135, R15.reuse ;  /* 0x0000000f87877220 */ /* 0x080fe20000410000 */
[-CC-:B------:R-:W-:Y:S01]  /*12bd0*/  FFMA.FTZ R114, R157, R15.reuse, -R134.reuse ;  /* 0x0000000f9d727223 */ /* 0x180fe20000010886 */
[-CC-:B0-----:R-:W-:Y:S01]  /*12be0*/  FFMA.FTZ R118, R156, R15.reuse, -R134.reuse ;  /* 0x0000000f9c767223 */ /* 0x181fe20000010886 */
[----:B------:R-:W3:Y:S01]  /*12bf0*/  LDL.LU R105, [R1+0x20] ;  /* 0x0000200001697983 */ /* 0x000ee20000300800 */
[-CC-:B------:R-:W-:Y:S01]  /*12c00*/  FFMA.FTZ R122, R20, R15.reuse, -R134.reuse ;  /* 0x0000000f147a7223 */ /* 0x180fe20000010886 */
[-CC-:B------:R-:W-:Y:S01]  /*12c10*/  FFMA.FTZ R73, R104, R15.reuse, -R134.reuse ;  /* 0x0000000f68497223 */ /* 0x180fe20000010886 */
[----:B------:R-:W-:Y:S08]  /*12c20*/  MUFU.EX2 R20, R135 ;  /* 0x0000008700147308 */ /* 0x000ff00000000800 */
[----:B------:R0:W3:Y:S01]  /*12c30*/  MUFU.EX2 R104, R114 ;  /* 0x0000007200687308 */ /* 0x0000e20000000800 */
[----:B------:R-:W-:-:S07]  /*12c40*/  FFMA.FTZ R72, R97, R15, -R134 ;  /* 0x0000000f61487223 */ /* 0x000fce0000010886 */
[----:B------:R-:W1:Y:S01]  /*12c50*/  MUFU.EX2 R118, R118 ;  /* 0x0000007600767308 */ /* 0x000e620000000800 */
[----:B0-----:R-:W-:Y:S01]  /*12c60*/  FMUL.FTZ R114, R106, UR4 ;  /* 0x000000046a727c20 */ /* 0x001fe20008410000 */
[----:B------:R-:W-:-:S06]  /*12c70*/  FFMA.FTZ R123, R120, R15, -R134 ;  /* 0x0000000f787b7223 */ /* 0x000fcc0000010886 */
[----:B------:R-:W0:Y:S01]  /*12c80*/  MUFU.EX2 R106, R115 ;  /* 0x00000073006a7308 */ /* 0x000e220000000800 */
[----:B------:R-:W-:Y:S02]  /*12c90*/  IMAD.MOV.U32 R120, RZ, RZ, R93 ;  /* 0x000000ffff787224 */ /* 0x000fe400078e005d */
[----:B------:R-:W-:-:S05]  /*12ca0*/  FFMA.FTZ R93, R96, R15, -R134 ;  /* 0x0000000f605d7223 */ /* 0x000fca0000010886 */
[----:B------:R-:W4:Y:S08]  /*12cb0*/  MUFU.EX2 R97, R117 ;  /* 0x0000007500617308 */ /* 0x000f300000000800 */
[----:B------:R-:W2:Y:S08]  /*12cc0*/  MUFU.TANH R7, R142 ;  /* 0x0000008e00077308 */ /* 0x000eb00000002400 */
[----:B------:R-:W2:Y:S08]  /*12cd0*/  MUFU.TANH R6, R143 ;  /* 0x0000008f00067308 */ /* 0x000eb00000002400 */
[----:B------:R-:W2:Y:S08]  /*12ce0*/  MUFU.TANH R5, R130 ;  /* 0x0000008200057308 */ /* 0x000eb00000002400 */
[----:B------:R1:W2:Y:S01]  /*12cf0*/  MUFU.TANH R4, R131 ;  /* 0x0000008300047308 */ /* 0x0002a20000002400 */
[----:B------:R-:W-:Y:S01]  /*12d00*/  FFMA.FTZ R127, R133, R15, -R134 ;  /* 0x0000000f857f7223 */ /* 0x000fe20000010886 */
[----:B------:R-:W-:-:S02]  /*12d10*/  IMAD.MOV.U32 R133, RZ, RZ, R81 ;  /* 0x000000ffff857224 */ /* 0x000fc400078e0051 */
[-C--:B-1----:R-:W-:Y:S01]  /*12d20*/  FFMA.FTZ R131, R137, R15.reuse, -R134 ;  /* 0x0000000f89837223 */ /* 0x082fe20000010886 */
[----:B------:R-:W-:Y:S02]  /*12d30*/  IMAD.MOV.U32 R137, RZ, RZ, R84 ;  /* 0x000000ffff897224 */ /* 0x000fe400078e0054 */
[-CC-:B------:R-:W-:Y:S01]  /*12d40*/  FFMA.FTZ R84, R89, R15.reuse, -R134.reuse ;  /* 0x0000000f59547223 */ /* 0x180fe20000010886 */
[-CC-:B------:R-:W-:Y:S01]  /*12d50*/  FFMA.FTZ R89, R113, R15.reuse, -R134.reuse ;  /* 0x0000000f71597223 */ /* 0x180fe20000010886 */
[----:B------:R-:W-:Y:S01]  /*12d60*/  FMUL.FTZ R113, R119, UR4 ;  /* 0x0000000477717c20 */ /* 0x000fe20008410000 */
[----:B------:R-:W-:Y:S01]  /*12d70*/  FMUL.FTZ R119, R99, UR4 ;  /* 0x0000000463777c20 */ /* 0x000fe20008410000 */
[----:B------:R-:W-:Y:S02]  /*12d80*/  IMAD.MOV.U32 R99, RZ, RZ, R137 ;  /* 0x000000ffff637224 */ /* 0x000fe400078e0089 */
[----:B------:R-:W-:Y:S01]  /*12d90*/  FFMA.FTZ R81, R112, R15, -R134 ;  /* 0x0000000f70517223 */ /* 0x000fe20000010886 */
[----:B------:R-:W-:-:S02]  /*12da0*/  IMAD.MOV.U32 R112, RZ, RZ, R92 ;  /* 0x000000ffff707224 */ /* 0x000fc400078e005c */
[-C--:B------:R-:W-:Y:S01]  /*12db0*/  FFMA.FTZ R92, R100, R15.reuse, -R134 ;  /* 0x0000000f645c7223 */ /* 0x080fe20000010886 */
[----:B------:R-:W-:Y:S02]  /*12dc0*/  IMAD.MOV.U32 R100, RZ, RZ, R132 ;  /* 0x000000ffff647224 */ /* 0x000fe400078e0084 */
[-CC-:B------:R-:W-:Y:S01]  /*12dd0*/  FFMA.FTZ R76, R21, R15.reuse, -R134.reuse ;  /* 0x0000000f154c7223 */ /* 0x180fe20000010886 */
[-CC-:B------:R-:W-:Y:S01]  /*12de0*/  FFMA.FTZ R130, R136, R15.reuse, -R134.reuse ;  /* 0x0000000f88827223 */ /* 0x180fe20000010886 */
[----:B------:R-:W-:Y:S01]  /*12df0*/  FFMA.FTZ R21, R101, R15, -R134 ;  /* 0x0000000f65157223 */ /* 0x000fe20000010886 */
[----:B------:R-:W-:Y:S02]  /*12e00*/  IMAD.MOV.U32 R136, RZ, RZ, R85 ;  /* 0x000000ffff887224 */ /* 0x000fe400078e0055 */
[----:B------:R-:W-:Y:S02]  /*12e10*/  IMAD.MOV.U32 R101, RZ, RZ, R120 ;  /* 0x000000ffff657224 */ /* 0x000fe400078e0078 */
[----:B------:R-:W-:Y:S01]  /*12e20*/  FMUL.FTZ R137, R102, UR4 ;  /* 0x0000000466897c20 */ /* 0x000fe20008410000 */
[----:B------:R-:W1:Y:S01]  /*12e30*/  MUFU.TANH R113, R113 ;  /* 0x0000007100717308 */ /* 0x000e620000002400 */
[----:B------:R-:W-:-:S02]  /*12e40*/  IMAD.MOV.U32 R102, RZ, RZ, R136 ;  /* 0x000000ffff667224 */ /* 0x000fc400078e0088 */
[-C--:B------:R-:W-:Y:S01]  /*12e50*/  FFMA.FTZ R85, R108, R15.reuse, -R134 ;  /* 0x0000000f6c557223 */ /* 0x080fe20000010886 */
[----:B------:R-:W-:Y:S01]  /*12e60*/  FMUL.FTZ R115, R107, UR4 ;  /* 0x000000046b737c20 */ /* 0x000fe20008410000 */
[----:B------:R-:W-:Y:S01]  /*12e70*/  FMUL.FTZ R108, R103, UR4 ;  /* 0x00000004676c7c20 */ /* 0x000fe20008410000 */
[----:B------:R-:W-:Y:S02]  /*12e80*/  IMAD.MOV.U32 R103, RZ, RZ, R138 ;  /* 0x000000ffff677224 */ /* 0x000fe400078e008a */
[----:B------:R-:W-:Y:S01]  /*12e90*/  FFMA.FTZ R139, R116, R15, -R134 ;  /* 0x0000000f748b7223 */ /* 0x000fe20000010886 */
[----:B------:R-:W1:Y:S01]  /*12ea0*/  MUFU.TANH R114, R114 ;  /* 0x0000007200727308 */ /* 0x000e620000002400 */
[----:B------:R-:W-:Y:S01]  /*12eb0*/  FMUL.FTZ R116, R110, UR4 ;  /* 0x000000046e747c20 */ /* 0x000fe20008410000 */
[----:B------:R-:W-:-:S06]  /*12ec0*/  FMUL.FTZ R117, R111, UR4 ;  /* 0x000000046f757c20 */ /* 0x000fcc0008410000 */
[----:B------:R-:W1:Y:S08]  /*12ed0*/  MUFU.TANH R115, R115 ;  /* 0x0000007300737308 */ /* 0x000e700000002400 */
[----:B------:R-:W1:Y:S08]  /*12ee0*/  MUFU.TANH R116, R116 ;  /* 0x0000007400747308 */ /* 0x000e700000002400 */
[----:B------:R-:W1:Y:S01]  /*12ef0*/  MUFU.TANH R117, R117 ;  /* 0x0000007500757308 */ /* 0x000e620000002400 */
[----:B------:R-:W-:Y:S01]  /*12f00*/  FFMA.FTZ R77, R109, R15, -R134 ;  /* 0x0000000f6d4d7223 */ /* 0x000fe20000010886 */
[----:B------:R-:W-:-:S06]  /*12f10*/  FMUL.FTZ R109, R90, UR4 ;  /* 0x000000045a6d7c20 */ /* 0x000fcc0008410000 */
[----:B------:R-:W-:Y:S01]  /*12f20*/  MUFU.TANH R119, R119 ;  /* 0x0000007700777308 */ /* 0x000fe20000002400 */
[----:B------:R-:W-:-:S07]  /*12f30*/  FMUL.FTZ R110, R91, UR4 ;  /* 0x000000045b6e7c20 */ /* 0x000fce0008410000 */
[----:B------:R-:W-:Y:S01]  /*12f40*/  MUFU.TANH R137, R137 ;  /* 0x0000008900897308 */ /* 0x000fe20000002400 */
[----:B------:R-:W-:-:S07]  /*12f50*/  FMUL.FTZ R111, R94, UR4 ;  /* 0x000000045e6f7c20 */ /* 0x000fce0008410000 */
[----:B------:R-:W-:Y:S01]  /*12f60*/  MUFU.TANH R108, R108 ;  /* 0x0000006c006c7308 */ /* 0x000fe20000002400 */
[----:B------:R-:W-:-:S07]  /*12f70*/  FMUL.FTZ R132, R95, UR4 ;  /* 0x000000045f847c20 */ /* 0x000fce0008410000 */
[----:B------:R-:W-:Y:S08]  /*12f80*/  MUFU.TANH R109, R109 ;  /* 0x0000006d006d7308 */ /* 0x000ff00000002400 */
[----:B------:R-:W-:Y:S01]  /*12f90*/  MUFU.TANH R110, R110 ;  /* 0x0000006e006e7308 */ /* 0x000fe20000002400 */
[-CC-:B------:R-:W-:Y:S01]  /*12fa0*/  FFMA.FTZ R129, R129, R15.reuse, -R134.reuse ;  /* 0x0000000f81817223 */ /* 0x180fe20000010886 */
[-CC-:B------:R-:W-:Y:S01]  /*12fb0*/  FFMA.FTZ R128, R128, R15.reuse, -R134.reuse ;  /* 0x0000000f80807223 */ /* 0x180fe20000010886 */
[----:B------:R-:W-:-:S05]  /*12fc0*/  FFMA.FTZ R124, R124, R15, -R134 ;  /* 0x0000000f7c7c7223 */ /* 0x000fca0000010886 */
[----:B------:R-:W-:Y:S01]  /*12fd0*/  MUFU.TANH R111, R111 ;  /* 0x0000006f006f7308 */ /* 0x000fe20000002400 */
[-CC-:B------:R-:W-:Y:S01]  /*12fe0*/  FFMA.FTZ R88, R88, R15.reuse, -R134.reuse ;  /* 0x0000000f58587223 */ /* 0x180fe20000010886 */
[-CC-:B------:R-:W-:Y:S01]  /*12ff0*/  FFMA.FTZ R141, R141, R15.reuse, -R134.reuse ;  /* 0x0000000f8d8d7223 */ /* 0x180fe20000010886 */
[-CC-:B------:R-:W-:Y:S01]  /*13000*/  FFMA.FTZ R142, R153, R15.reuse, -R134.reuse ;  /* 0x0000000f998e7223 */ /* 0x180fe20000010886 */
[-CC-:B------:R-:W-:Y:S01]  /*13010*/  FFMA.FTZ R143, R150, R15.reuse, -R134.reuse ;  /* 0x0000000f968f7223 */ /* 0x180fe20000010886 */
[-CC-:B------:R-:W-:Y:S01]  /*13020*/  FFMA.FTZ R149, R149, R15.reuse, -R134.reuse ;  /* 0x0000000f95957223 */ /* 0x180fe20000010886 */
[-CC-:B------:R-:W-:Y:S01]  /*13030*/  FFMA.FTZ R151, R151, R15.reuse, -R134.reuse ;  /* 0x0000000f97977223 */ /* 0x180fe20000010886 */
[-CC-:B------:R-:W-:Y:S01]  /*13040*/  FFMA.FTZ R152, R148, R15.reuse, -R134.reuse ;  /* 0x0000000f94987223 */ /* 0x180fe20000010886 */
[----:B------:R-:W-:Y:S01]  /*13050*/  MUFU.TANH R132, R132 ;  /* 0x0000008400847308 */ /* 0x000fe20000002400 */
[-CC-:B------:R-:W-:Y:S01]  /*13060*/  FFMA.FTZ R154, R154, R15.reuse, -R134.reuse ;  /* 0x0000000f9a9a7223 */ /* 0x180fe20000010886 */
[----:B------:R-:W-:Y:S01]  /*13070*/  FFMA.FTZ R155, R155, R15, -R134 ;  /* 0x0000000f9b9b7223 */ /* 0x000fe20000010886 */
[----:B------:R-:W-:Y:S01]  /*13080*/  FMUL.FTZ R134, R83, UR4 ;  /* 0x0000000453867c20 */ /* 0x000fe20008410000 */
[----:B------:R-:W-:Y:S01]  /*13090*/  FMUL.FTZ R135, R86, UR4 ;  /* 0x0000000456877c20 */ /* 0x000fe20008410000 */
[----:B---3--:R-:W-:-:S04]  /*130a0*/  FFMA.FTZ R96, R20, R105, R104 ;  /* 0x0000006914607223 */ /* 0x008fc80000010068 */
[----:B------:R-:W-:-:S04]  /*130b0*/  FADD.FTZ R96, R118, R96 ;  /* 0x0000006076607221 */ /* 0x000fc80000010000 */
[----:B0-----:R-:W-:-:S04]  /*130c0*/  FADD.FTZ R96, R106, R96 ;  /* 0x000000606a607221 */ /* 0x001fc80000010000 */
[----:B----4-:R-:W-:Y:S01]  /*130d0*/  FADD.FTZ R157, R97, R96 ;  /* 0x00000060619d7221 */ /* 0x010fe20000010000 */
[----:B--2---:R-:W-:-:S04]  /*130e0*/  FMNMX.FTZ R96, R121, R140, !PT ;  /* 0x0000008c79607209 */ /* 0x004fc80007810000 */
[----:B------:R-:W-:-:S04]  /*130f0*/  FMNMX.FTZ R96, R8, R96, !PT ;  /* 0x0000006008607209 */ /* 0x000fc80007810000 */
[----:B------:R-:W-:-:S04]  /*13100*/  FMNMX.FTZ R96, R7, R96, !PT ;  /* 0x0000006007607209 */ /* 0x000fc80007810000 */
[----:B------:R-:W-:-:S04]  /*13110*/  FMNMX.FTZ R96, R6, R96, !PT ;  /* 0x0000006006607209 */ /* 0x000fc80007810000 */
[----:B------:R-:W-:-:S04]  /*13120*/  FMNMX.FTZ R96, R5, R96, !PT ;  /* 0x0000006005607209 */ /* 0x000fc80007810000 */
[----:B------:R-:W-:Y:S02]  /*13130*/  FMNMX.FTZ R96, R4, R96, !PT ;  /* 0x0000006004607209 */ /* 0x000fe40007810000 */
[----:B------:R-:W-:Y:S02]  /*13140*/  F2FP.BF16.F32.PACK_AB R104, R118, R104 ;  /* 0x000000687668723e */ /* 0x000fe400000010ff */
[----:B------:R-:W-:Y:S01]  /*13150*/  FMNMX.FTZ R96, R3, R96, !PT ;  /* 0x0000006003607209 */ /* 0x000fe20007810000 */
[----:B------:R-:W-:Y:S01]  /*13160*/  FMUL.FTZ R118, R98, UR4 ;  /* 0x0000000462767c20 */ /* 0x000fe20008410000 */
[----:B------:R-:W-:Y:S02]  /*13170*/  IMAD.MOV.U32 R98, RZ, RZ, R133 ;  /* 0x000000ffff627224 */ /* 0x000fe400078e0085 */
        /* <DEDUP_REMOVED lines=8> */
[----:B------:R-:W0:Y:S03]  /*13200*/  MUFU.TANH R118, R118 ;  /* 0x0000007600767308 */ /* 0x000e260000002400 */
[----:B-1----:R-:W-:-:S04]  /*13210*/  FMNMX.FTZ R96, R113, R96, !PT ;  /* 0x0000006071607209 */ /* 0x002fc80007810000 */
[----:B------:R-:W-:-:S04]  /*13220*/  FMNMX.FTZ R96, R114, R96, !PT ;  /* 0x0000006072607209 */ /* 0x000fc80007810000 */
[----:B------:R-:W-:-:S04]  /*13230*/  FMNMX.FTZ R96, R115, R96, !PT ;  /* 0x0000006073607209 */ /* 0x000fc80007810000 */
[----:B------:R-:W-:-:S04]  /*13240*/  FMNMX.FTZ R96, R116, R96, !PT ;  /* 0x0000006074607209 */ /* 0x000fc80007810000 */
[----:B------:R-:W-:-:S04]  /*13250*/  FMNMX.FTZ R96, R117, R96, !PT ;  /* 0x0000006075607209 */ /* 0x000fc80007810000 */
[----:B0-----:R-:W-:-:S04]  /*13260*/  FMNMX.FTZ R96, R118, R96, !PT ;  /* 0x0000006076607209 */ /* 0x001fc80007810000 */
[----:B------:R-:W-:Y:S01]  /*13270*/  FMNMX.FTZ R96, R119, R96, !PT ;  /* 0x0000006077607209 */ /* 0x000fe20007810000 */
[----:B------:R-:W-:-:S03]  /*13280*/  FMUL.FTZ R133, R82, UR4 ;  /* 0x0000000452857c20 */ /* 0x000fc60008410000 */
[----:B------:R-:W-:-:S04]  /*13290*/  FMNMX.FTZ R96, R137, R96, !PT ;  /* 0x0000006089607209 */ /* 0x000fc80007810000 */
[----:B------:R-:W-:Y:S01]  /*132a0*/  FMNMX.FTZ R96, R108, R96, !PT ;  /* 0x000000606c607209 */ /* 0x000fe20007810000 */
[----:B------:R-:W0:Y:S03]  /*132b0*/  MUFU.TANH R133, R133 ;  /* 0x0000008500857308 */ /* 0x000e260000002400 */
[----:B------:R-:W-:Y:S01]  /*132c0*/  FMNMX.FTZ R96, R109, R96, !PT ;  /* 0x000000606d607209 */ /* 0x000fe20007810000 */
[----:B------:R-:W-:Y:S02]  /*132d0*/  IMAD.MOV.U32 R91, RZ, RZ, R140 ;  /* 0x000000ffff5b7224 */ /* 0x000fe400078e008c */
[----:B------:R-:W-:Y:S01]  /*132e0*/  FMUL.FTZ R140, R87, UR4 ;  /* 0x00000004578c7c20 */ /* 0x000fe20008410000 */
[----:B------:R-:W-:Y:S01]  /*132f0*/  FMNMX.FTZ R96, R110, R96, !PT ;  /* 0x000000606e607209 */ /* 0x000fe20007810000 */
[----:B------:R-:W1:Y:S01]  /*13300*/  MUFU.TANH R134, R134 ;  /* 0x0000008600867308 */ /* 0x000e620000002400 */
[----:B------:R-:W-:-:S02]  /*13310*/  FMUL.FTZ R148, R74, UR4 ;  /* 0x000000044a947c20 */ /* 0x000fc40008410000 */
[----:B------:R-:W-:-:S05]  /*13320*/  FMNMX.FTZ R96, R111, R96, !PT ;  /* 0x000000606f607209 */ /* 0x000fca0007810000 */
[----:B------:R-:W2:Y:S01]  /*13330*/  MUFU.TANH R135, R135 ;  /* 0x0000008700877308 */ /* 0x000ea20000002400 */
[----:B------:R-:W-:Y:S01]  /*13340*/  FMNMX.FTZ R96, R132, R96, !PT ;  /* 0x0000006084607209 */ /* 0x000fe20007810000 */
[----:B------:R-:W-:-:S06]  /*13350*/  FMUL.FTZ R150, R75, UR4 ;  /* 0x000000044b967c20 */ /* 0x000fcc0008410000 */
[----:B------:R-:W3:Y:S01]  /*13360*/  MUFU.TANH R140, R140 ;  /* 0x0000008c008c7308 */ /* 0x000ee20000002400 */
[----:B0-----:R-:W-:Y:S01]  /*13370*/  FMNMX.FTZ R96, R133, R96, !PT ;  /* 0x0000006085607209 */ /* 0x001fe20007810000 */
[----:B------:R-:W-:-:S06]  /*13380*/  FMUL.FTZ R153, R78, UR4 ;  /* 0x000000044e997c20 */ /* 0x000fcc0008410000 */
[----:B------:R-:W0:Y:S01]  /*13390*/  MUFU.TANH R148, R148 ;  /* 0x0000009400947308 */ /* 0x000e220000002400 */
[----:B-1----:R-:W-:Y:S01]  /*133a0*/  FMNMX.FTZ R96, R134, R96, !PT ;  /* 0x0000006086607209 */ /* 0x002fe20007810000 */
[----:B------:R-:W-:-:S06]  /*133b0*/  FMUL.FTZ R136, R79, UR4 ;  /* 0x000000044f887c20 */ /* 0x000fcc0008410000 */
[----:B------:R-:W1:Y:S01]  /*133c0*/  MUFU.TANH R150, R150 ;  /* 0x0000009600967308 */ /* 0x000e620000002400 */
[----:B--2---:R-:W-:-:S07]  /*133d0*/  FMNMX.FTZ R96, R135, R96, !PT ;  /* 0x0000006087607209 */ /* 0x004fce0007810000 */
[----:B------:R-:W2:Y:S01]  /*133e0*/  MUFU.TANH R153, R153 ;  /* 0x0000009900997308 */ /* 0x000ea20000002400 */
[----:B---3--:R-:W-:-:S07]  /*133f0*/  FMNMX.FTZ R96, R140, R96, !PT ;  /* 0x000000608c607209 */ /* 0x008fce0007810000 */
[----:B------:R-:W3:Y:S01]  /*13400*/  MUFU.TANH R136, R136 ;  /* 0x0000008800887308 */ /* 0x000ee20000002400 */
[----:B0-----:R-:W-:-:S04]  /*13410*/  FMNMX.FTZ R96, R148, R96, !PT ;  /* 0x0000006094607209 */ /* 0x001fc80007810000 */
[----:B-1----:R-:W-:-:S04]  /*13420*/  FMNMX.FTZ R96, R150, R96, !PT ;  /* 0x0000006096607209 */ /* 0x002fc80007810000 */
[----:B--2---:R-:W-:-:S04]  /*13430*/  FMNMX.FTZ R74, R153, R96, !PT ;  /* 0x00000060994a7209 */ /* 0x004fc80007810000 */
[----:B---3--:R-:W-:-:S05]  /*13440*/  FMNMX.FTZ R74, R136, R74, !PT ;  /* 0x0000004a884a7209 */ /* 0x008fca0007810000 */
[----:B------:R-:W0:Y:S02]  /*13450*/  SHFL.BFLY PT, R75, R74, 0x2, 0x1f ;  /* 0x0c401f004a4b7f89 */ /* 0x000e2400000e0000 */
[----:B0-----:R-:W-:-:S05]  /*13460*/  FMNMX.FTZ R74, R74, R75, !PT ;  /* 0x0000004b4a4a7209 */ /* 0x001fca0007810000 */
[----:B------:R-:W0:Y:S01]  /*13470*/  SHFL.BFLY PT, R75, R74, 0x1, 0x1f ;  /* 0x0c201f004a4b7f89 */ /* 0x000e2200000e0000 */
[----:B------:R-:W-:Y:S02]  /*13480*/  F2FP.BF16.F32.PACK_AB R106, R97, R106 ;  /* 0x0000006a616a723e */ /* 0x000fe400000010ff */
[----:B0-----:R-:W-:-:S05]  /*13490*/  FMNMX.FTZ R74, R74, R75, !PT ;  /* 0x0000004b4a4a7209 */ /* 0x001fca0007810000 */
[----:B------:R-:W-:-:S04]  /*134a0*/  FMUL.FTZ R138, R74, R15 ;  /* 0x0000000f4a8a7220 */ /* 0x000fc80000410000 */
[-CC-:B------:R-:W-:Y:S01]  /*134b0*/  FFMA.FTZ R107, R8, R15.reuse, -R138.reuse ;  /* 0x0000000f086b7223 */ /* 0x180fe2000001088a */
[-CC-:B------:R-:W-:Y:S01]  /*134c0*/  FFMA.FTZ R105, R121, R15.reuse, -R138.reuse ;  /* 0x0000000f79697223 */ /* 0x180fe2000001088a */
[----:B------:R0:W5:Y:S01]  /*134d0*/  LDL.LU R8, [R1+0xbc] ;  /* 0x0000bc0001087983 */ /* 0x0001620000300800 */
[-CC-:B------:R-:W-:Y:S01]  /*134e0*/  FFMA.FTZ R120, R7, R15.reuse, -R138.reuse ;  /* 0x0000000f07787223 */ /* 0x180fe2000001088a */
[-CC-:B------:R-:W-:Y:S01]  /*134f0*/  FFMA.FTZ R121, R6, R15.reuse, -R138.reuse ;  /* 0x0000000f06797223 */ /* 0x180fe2000001088a */
[-CC-:B------:R-:W-:Y:S01]  /*13500*/  FFMA.FTZ R94, R5, R15.reuse, -R138.reuse ;  /* 0x0000000f055e7223 */ /* 0x180fe2000001088a */
[----:B------:R0:W5:Y:S01]  /*13510*/  LDL.LU R7, [R1+0xb8] ;  /* 0x0000b80001077983 */ /* 0x0001620000300800 */
[-CC-:B------:R-:W-:Y:S01]  /*13520*/  FFMA.FTZ R95, R4, R15.reuse, -R138.reuse ;  /* 0x0000000f045f7223 */ /* 0x180fe2000001088a */
[-CC-:B------:R-:W-:Y:S02]  /*13530*/  FFMA.FTZ R96, R3, R15.reuse, -R138.reuse ;  /* 0x0000000f03607223 */ /* 0x180fe4000001088a */
[----:B------:R0:W5:Y:S01]  /*13540*/  LDL.LU R6, [R1+0xb4] ;  /* 0x0000b40001067983 */ /* 0x0001620000300800 */
[----:B------:R-:W-:-:S03]  /*13550*/  FFMA.FTZ R97, R2, R15, -R138 ;  /* 0x0000000f02617223 */ /* 0x000fc6000001088a */
[----:B------:R0:W5:Y:S01]  /*13560*/  LDL.LU R5, [R1+0xb0] ;  /* 0x0000b00001057983 */ /* 0x0001620000300800 */
[----:B------:R-:W-:-:S03]  /*13570*/  FFMA.FTZ R87, R132, R15, -R138 ;  /* 0x0000000f84577223 */ /* 0x000fc6000001088a */
[----:B------:R0:W5:Y:S04]  /*13580*/  LDL.LU R4, [R1+0xac] ;  /* 0x0000ac0001047983 */ /* 0x0001680000300800 */
[----:B------:R0:W5:Y:S04]  /*13590*/  LDL.LU R3, [R1+0xa8] ;  /* 0x0000a80001037983 */ /* 0x0001680000300800 */
[----:B------:R0:W5:Y:S04]  /*135a0*/  LDL.LU R2, [R1+0xa4] ;  /* 0x0000a40001027983 */ /* 0x0001680000300800 */
[----:B------:R-:W2:Y:S01]  /*135b0*/  LDL R132, [R1+0x58] ;  /* 0x0000580001847983 */ /* 0x000ea20000100800 */
[----:B------:R-:W-:Y:S01]  /*135c0*/  FFMA.FTZ R90, R137, R15, -R138 ;  /* 0x0000000f895a7223 */ /* 0x000fe2000001088a */
[----:B------:R-:W-:-:S02]  /*135d0*/  IMAD.MOV.U32 R137, RZ, RZ, R91 ;  /* 0x000000ffff897224 */ /* 0x000fc400078e005b */
[----:B------:R-:W-:Y:S01]  /*135e0*/  FFMA.FTZ R91, R108, R15, -R138 ;  /* 0x0000000f6c5b7223 */ /* 0x000fe2000001088a */
[----:B-----5:R-:W-:-:S05]  /*135f0*/  VIADD R108, R18, 0x200 ;  /* 0x00000200126c7836 */ /* 0x020fca0000000000 */
[----:B------:R-:W-:-:S04]  /*13600*/  SHF.R.U32.HI R108, RZ, 0x4, R108 ;  /* 0x00000004ff6c7819 */ /* 0x000fc8000001166c */
[----:B------:R-:W-:-:S04]  /*13610*/  LOP3.LUT R108, R108, 0x3fff, RZ, 0xc0, !PT ;  /* 0x00003fff6c6c7812 */ /* 0x000fc800078ec0ff */
[----:B------:R-:W-:Y:S01]  /*13620*/  LOP3.LUT R108, R108, 0x2400000, RZ, 0xfc, !PT ;  /* 0x024000006c6c7812 */ /* 0x000fe200078efcff */
[----:B------:R-:W-:-:S04]  /*13630*/  FFMA.FTZ R83, R110, R15, -R138 ;  /* 0x0000000f6e537223 */ /* 0x000fc8000001088a */
[----:B------:R-:W-:-:S04]  /*13640*/  IMAD R108, R0, 0x6c0, R108 ;  /* 0x000006c0006c7824 */ /* 0x000fc800078e026c */
[----:B------:R-:W-:-:S05]  /*13650*/  VIADD R110, R108, 0x40 ;  /* 0x000000406c6e7836 */ /* 0x000fca0000000000 */
[----:B------:R-:W-:Y:S01]  /*13660*/  R2UR UR10, R110 ;  /* 0x000000006e0a72ca */ /* 0x000fe200000e0000 */
        /* <DEDUP_REMOVED lines=8> */
[C---:B------:R-:W-:Y:S02]  /*136f0*/  VIADD R110, R108.reuse, 0x180 ;  /* 0x000001806c6e7836 */ /* 0x040fe40000000000 */
[----:B------:R-:W-:Y:S01]  /*13700*/  FFMA.FTZ R82, R109, R15, -R138 ;  /* 0x0000000f6d527223 */ /* 0x000fe2000001088a */
[----:B------:R-:W-:Y:S01]  /*13710*/  IMAD.MOV.U32 R109, RZ, RZ, -0x7fffffe0 ;  /* 0x80000020ff6d7424 */ /* 0x000fe200078e00ff */
[----:B------:R-:W-:Y:S02]  /*13720*/  R2UR UR6, R108 ;  /* 0x000000006c0672ca */ /* 0x000fe400000e0000 */
[----:B------:R-:W-:Y:S01]  /*13730*/  R2UR UR30, R110 ;  /* 0x000000006e1e72ca */ /* 0x000fe200000e0000 */
[C---:B------:R-:W-:Y:S02]  /*13740*/  VIADD R110, R108.reuse, 0x1c0 ;  /* 0x000001c06c6e7836 */ /* 0x040fe40000000000 */
[----:B------:R-:W-:Y:S01]  /*13750*/  VIADD R108, R108, 0x200 ;  /* 0x000002006c6c7836 */ /* 0x000fe20000000000 */
[----:B------:R-:W-:-:S02]  /*13760*/  R2UR UR7, R109 ;  /* 0x000000006d0772ca */ /* 0x000fc400000e0000 */
[----:B------:R-:W-:Y:S01]  /*13770*/  R2UR UR39, R109 ;  /* 0x000000006d2772ca */ /* 0x000fe200000e0000 */
[----:B------:R-:W-:Y:S01]  /*13780*/  IMAD.MOV.U32 R109, RZ, RZ, -0x3ffffff0 ;  /* 0xc0000010ff6d7424 */ /* 0x000fe200078e00ff */
[----:B------:R-:W-:-:S04]  /*13790*/  R2UR UR38, R108 ;  /* 0x000000006c2672ca */ /* 0x000fc800000e0000 */
[----:B------:R-:W-:Y:S01]  /*137a0*/  R2UR UR5, R109 ;  /* 0x000000006d0572ca */ /* 0x000fe200000e0000 */
[----:B------:R-:W-:Y:S01]  /*137b0*/  WARPGROUP.ARRIVE ;  /* 0x00000000000079c5 */ /* 0x000fe20000000000 */
[----:B------:R-:W-:Y:S01]  /*137c0*/  FFMA.FTZ R86, R111, R15, -R138 ;  /* 0x0000000f6f567223 */ /* 0x000fe2000001088a */
[----:B------:R-:W-:Y:S01]  /*137d0*/  IMAD.MOV.U32 R111, RZ, RZ, -0x7fffffe0 ;  /* 0x80000020ff6f7424 */ /* 0x000fe200078e00ff */
[----:B------:R-:W-:-:S04]  /*137e0*/  R2UR UR34, R110 ;  /* 0x000000006e2272ca */ /* 0x000fc800000e0000 */
[C---:B------:R-:W-:Y:S02]  /*137f0*/  R2UR UR11, R111.reuse ;  /* 0x000000006f0b72ca */ /* 0x040fe400000e0000 */
[C---:B------:R-:W-:Y:S02]  /*13800*/  R2UR UR15, R111.reuse ;  /* 0x000000006f0f72ca */ /* 0x040fe400000e0000 */
[C---:B------:R-:W-:Y:S02]  /*13810*/  R2UR UR19, R111.reuse ;  /* 0x000000006f1372ca */ /* 0x040fe400000e0000 */
[C---:B------:R-:W-:Y:S02]  /*13820*/  R2UR UR23, R111.reuse ;  /* 0x000000006f1772ca */ /* 0x040fe400000e0000 */
[C---:B------:R-:W-:Y:S02]  /*13830*/  R2UR UR27, R111.reuse ;  /* 0x000000006f1b72ca */ /* 0x040fe400000e0000 */
[----:B------:R-:W-:-:S02]  /*13840*/  R2UR UR31, R111 ;  /* 0x000000006f1f72ca */ /* 0x000fc400000e0000 */
[----:B------:R-:W-:Y:S01]  /*13850*/  R2UR UR35, R111 ;  /* 0x000000006f2372ca */ /* 0x000fe200000e0000 */
[----:B------:R-:W-:-:S05]  /*13860*/  IMAD.MOV.U32 R111, RZ, RZ, -0x3ffffff0 ;  /* 0xc0000010ff6f7424 */ /* 0x000fca00078e00ff */
[----:B------:R-:W-:Y:S01]  /*13870*/  R2UR UR9, R111 ;  /* 0x000000006f0972ca */ /* 0x000fe200000e0000 */
[----:B------:R-:W-:Y:S01]  /*13880*/  IMAD.MOV.U32 R111, RZ, RZ, -0x3ffffff0 ;  /* 0xc0000010ff6f7424 */ /* 0x000fe200078e00ff */
[----:B--2---:R-:W-:-:S04]  /*13890*/  LOP3.LUT R108, R132, 0x10000, RZ, 0xfc, !PT ;  /* 0x00010000846c7812 */ /* 0x004fc800078efcff */
[----:B------:R-:W-:Y:S01]  /*138a0*/  R2UR UR13, R111 ;  /* 0x000000006f0d72ca */ /* 0x000fe200000e0000 */
[----:B------:R-:W2:Y:S01]  /*138b0*/  LDL.LU R132, [R1+0x28] ;  /* 0x0000280001847983 */ /* 0x000ea20000300800 */
[----:B------:R-:W-:-:S13]  /*138c0*/  R2UR UR4, R108 ;  /* 0x000000006c0472ca */ /* 0x000fda00000e0000 */
[----:B------:R-:W-:Y:S01]  /*138d0*/  HGMMA.64x96x16.F32.BF16 R24, gdesc[UR4].tnspB, R24, gsb0 ;  /* 0x41600000041879f0 */ /* 0x000fe20008001818 */
[----:B------:R-:W-:-:S05]  /*138e0*/  VIADD R110, R108, 0x180 ;  /* 0x000001806c6e7836 */ /* 0x000fca0000000000 */
[----:B------:R-:W-:Y:S01]  /*138f0*/  R2UR UR8, R110 ;  /* 0x000000006e0872ca */ /* 0x000fe200000e0000 */
[----:B------:R-:W-:Y:S01]  /*13900*/  VIADD R110, R108, 0x300 ;  /* 0x000003006c6e7836 */ /* 0x000fe20000000000 */
[----:B------:R-:W-:Y:S02]  /*13910*/  WARPGROUP.DEPBAR.LE gsb0, 0x0 ;  /* 0x00008000000079c5 */ /* 0x000fe40000010000 */
[----:B------:R-:W-:-:S09]  /*13920*/  WARPGROUP.ARRIVE ;  /* 0x00000000000079c5 */ /* 0x000fd20000000000 */
[----:B------:R-:W-:Y:S01]  /*13930*/  HGMMA.64x96x16.F32.BF16 R24, gdesc[UR8].tnspB, R24, gsb0 ;  /* 0x41600000081879f0 */ /* 0x000fe20008001818 */
[----:B------:R-:W-:Y:S01]  /*13940*/  R2UR UR12, R110 ;  /* 0x000000006e0c72ca */ /* 0x000fe200000e0000 */
[----:B------:R-:W-:Y:S02]  /*13950*/  VIADD R110, R108, 0x480 ;  /* 0x000004806c6e7836 */ /* 0x000fe40000000000 */
[----:B------:R-:W-:-:S03]  /*13960*/  IMAD.MOV.U32 R111, RZ, RZ, -0x3ffffff0 ;  /* 0xc0000010ff6f7424 */ /* 0x000fc600078e00ff */
[----:B------:R-:W-:Y:S02]  /*13970*/  R2UR UR16, R110 ;  /* 0x000000006e1072ca */ /* 0x000fe400000e0000 */
[----:B------:R-:W-:Y:S01]  /*13980*/  R2UR UR17, R111 ;  /* 0x000000006f1172ca */ /* 0x000fe200000e0000 */
[----:B------:R-:W-:Y:S02]  /*13990*/  WARPGROUP.DEPBAR.LE gsb0, 0x0 ;  /* 0x00008000000079c5 */ /* 0x000fe40000010000 */
[----:B------:R-:W-:-:S06]  /*139a0*/  WARPGROUP.ARRIVE ;  /* 0x00000000000079c5 */ /* 0x000fcc0000000000 */
[----:B------:R-:W-:Y:S01]  /*139b0*/  HGMMA.64x96x16.F32.BF16 R24, gdesc[UR12].tnspB, R24, gsb0 ;  /* 0x416000000c1879f0 */ /* 0x000fe20008001818 */
        /* <DEDUP_REMOVED lines=28> */
[----:B------:R-:W-:-:S04]  /*13b80*/  FADD.FTZ R109, -R74, R137 ;  /* 0x000000894a6d7221 */ /* 0x000fc80000010100 */
[----:B------:R-:W-:Y:S01]  /*13b90*/  FMUL.FTZ R109, R109, R15 ;  /* 0x0000000f6d6d7220 */ /* 0x000fe20000410000 */
[----:B------:R-:W-:-:S03]  /*13ba0*/  VIADD R108, R108, 0xc00 ;  /* 0x00000c006c6c7836 */ /* 0x000fc60000000000 */
[----:B------:R1:W-:Y:S01]  /*13bb0*/  MUFU.EX2 R110, R109 ;  /* 0x0000006d006e7308 */ /* 0x0003e20000000800 */
[----:B------:R-:W-:Y:S02]  /*13bc0*/  WARPGROUP.DEPBAR.LE gsb0, 0x0 ;  /* 0x00008000000079c5 */ /* 0x000fe40000010000 */
[----:B------:R-:W-:-:S06]  /*13bd0*/  WARPGROUP.ARRIVE ;  /* 0x00000000000079c5 */ /* 0x000fcc0000000000 */
[----:B------:R-:W-:Y:S01]  /*13be0*/  HGMMA.64x96x16.F32.BF16 R24, gdesc[UR32].tnspB, R24, gsb0 ;  /* 0x41600000201879f0 */ /* 0x000fe20008001818 */
[----:B-1----:R-:W-:Y:S01]  /*13bf0*/  IMAD.MOV.U32 R109, RZ, RZ, -0x3ffffff0 ;  /* 0xc0000010ff6d7424 */ /* 0x002fe200078e00ff */
[----:B------:R-:W-:-:S04]  /*13c00*/  R2UR UR36, R108 ;  /* 0x000000006c2472ca */ /* 0x000fc800000e0000 */
[----:B------:R-:W-:Y:S01]  /*13c10*/  R2UR UR37, R109 ;  /* 0x000000006d2572ca */ /* 0x000fe200000e0000 */
[----:B------:R-:W1:Y:S01]  /*13c20*/  S2R R137, SR_TID.X ;  /* 0x0000000000897919 */ /* 0x000e620000002100 */
[----:B------:R-:W2:Y:S01]  /*13c30*/  MUFU.EX2 R105, R105 ;  /* 0x0000006900697308 */ /* 0x000ea20000000800 */
[----:B------:R-:W-:-:S07]  /*13c40*/  FFMA.FTZ R79, R133, R15, -R138 ;  /* 0x0000000f854f7223 */ /* 0x000fce000001088a */
[----:B------:R-:W3:Y:S01]  /*13c50*/  MUFU.EX2 R108, R107 ;  /* 0x0000006b006c7308 */ /* 0x000ee20000000800 */
[----:B------:R-:W-:Y:S02]  /*13c60*/  WARPGROUP.DEPBAR.LE gsb0, 0x0 ;  /* 0x00008000000079c5 */ /* 0x000fe40000010000 */
[----:B------:R-:W-:-:S06]  /*13c70*/  WARPGROUP.ARRIVE ;  /* 0x00000000000079c5 */ /* 0x000fcc0000000000 */
[----:B------:R-:W-:Y:S01]  /*13c80*/  HGMMA.64x96x16.F32.BF16 R24, gdesc[UR36].tnspB, R24, gsb0 ;  /* 0x41600000241879f0 */ /* 0x000fe20008001818 */
[----:B-1----:R-:W-:Y:S01]  /*13c90*/  SHF.R.U32.HI R133, RZ, 0x7, R137 ;  /* 0x00000007ff857819 */ /* 0x002fe20000011689 */
[----:B------:R-:W-:Y:S01]  /*13ca0*/  MUFU.EX2 R107, R120 ;  /* 0x00000078006b7308 */ /* 0x000fe20000000800 */
[----:B------:R-:W-:-:S03]  /*13cb0*/  ISETP.GE.U32.AND P2, PT, R137, 0x180, PT ;  /* 0x000001808900780c */ /* 0x000fc60003f46070 */
[----:B------:R-:W-:-:S04]  /*13cc0*/  VIADD R109, R133, 0x9 ;  /* 0x00000009856d7836 */ /* 0x000fc80000000000 */
[----:B------:R-:W1:Y:S01]  /*13cd0*/  MUFU.EX2 R131, R131 ;  /* 0x0000008300837308 */ /* 0x000e620000000800 */
[----:B------:R-:W-:Y:S01]  /*13ce0*/  SEL R109, R109, 0x9, !P2 ;  /* 0x000000096d6d7807 */ /* 0x000fe20005000000 */
[----:B--2---:R-:W-:-:S06]  /*13cf0*/  FFMA.FTZ R111, R110, R132, R105 ;  /* 0x000000846e6f7223 */ /* 0x004fcc0000010069 */
[----:B------:R-:W-:Y:S08]  /*13d00*/  MUFU.EX2 R121, R121 ;  /* 0x0000007900797308 */ /* 0x000ff00000000800 */
[----:B------:R-:W2:Y:S08]  /*13d10*/  MUFU.EX2 R130, R130 ;  /* 0x0000008200827308 */ /* 0x000eb00000000800 */
[----:B------:R-:W-:Y:S01]  /*13d20*/  MUFU.EX2 R120, R89 ;  /* 0x0000005900787308 */ /* 0x000fe20000000800 */
[----:B---3--:R-:W-:-:S07]  /*13d30*/  F2FP.BF16.F32.PACK_AB R105, R108, R105 ;  /* 0x000000696c69723e */ /* 0x008fce00000010ff */
[----:B------:R-:W-:Y:S08]  /*13d40*/  MUFU.EX2 R89, R94 ;  /* 0x0000005e00597308 */ /* 0x000ff00000000800 */
[----:B------:R-:W3:Y:S01]  /*13d50*/  MUFU.EX2 R129, R129 ;  /* 0x0000008100817308 */ /* 0x000ee20000000800 */
[----:B-1----:R-:W-:-:S07]  /*13d60*/  FADD.FTZ R157, R131, R157 ;  /* 0x0000009d839d7221 */ /* 0x002fce0000010000 */
[----:B------:R-:W-:Y:S01]  /*13d70*/  MUFU.EX2 R95, R95 ;  /* 0x0000005f005f7308 */ /* 0x000fe20000000800 */
[----:B------:R-:W-:-:S07]  /*13d80*/  FFMA.FTZ R98, R98, R15, -R138 ;  /* 0x0000000f62627223 */ /* 0x000fce000001088a */
[----:B------:R-:W1:Y:S01]  /*13d90*/  MUFU.EX2 R128, R128 ;  /* 0x0000008000807308 */ /* 0x000e620000000800 */
[----:B--2---:R-:W-:-:S07]  /*13da0*/  FADD.FTZ R157, R130, R157 ;  /* 0x0000009d829d7221 */ /* 0x004fce0000010000 */
[----:B------:R-:W2:Y:S01]  /*13db0*/  MUFU.EX2 R96, R96 ;  /* 0x0000006000607308 */ /* 0x000ea20000000800 */
[----:B------:R-:W-:-:S07]  /*13dc0*/  FFMA.FTZ R75, R134, R15, -R138 ;  /* 0x0000000f864b7223 */ /* 0x000fce000001088a */
[----:B------:R-:W4:Y:S01]  /*13dd0*/  MUFU.EX2 R127, R127 ;  /* 0x0000007f007f7308 */ /* 0x000f220000000800 */
[----:B---3--:R-:W-:-:S07]  /*13de0*/  FADD.FTZ R157, R129, R157 ;  /* 0x0000009d819d7221 */ /* 0x008fce0000010000 */
[----:B------:R-:W-:Y:S01]  /*13df0*/  MUFU.EX2 R97, R97 ;  /* 0x0000006100617308 */ /* 0x000fe20000000800 */
[----:B------:R-:W-:Y:S02]  /*13e00*/  WARPGROUP.DEPBAR.LE gsb0, 0x0 ;  /* 0x00008000000079c5 */ /* 0x000fe40000010000 */
[----:B------:R3:W-:Y:S06]  /*13e10*/  BAR.ARV R109, 0x100 ;  /* 0x0004006d0000751d */ /* 0x0007ec0000002000 */
[----:B---3--:R-:W-:Y:S01]  /*13e20*/  FADD.FTZ R109, R108, R111 ;  /* 0x0000006f6c6d7221 */ /* 0x008fe20000010000 */
[----:B------:R-:W-:-:S03]  /*13e30*/  @!P1 IMAD R108, R0, 0x8, R18 ;  /* 0x00000008006c9824 */ /* 0x000fc600078e0212 */
[----:B------:R-:W-:Y:S01]  /*13e40*/  FADD.FTZ R0, R107, R109 ;  /* 0x0000006d6b007221 */ /* 0x000fe20000010000 */
[C---:B------:R-:W-:Y:S01]  /*13e50*/  F2FP.BF16.F32.PACK_AB R107, R121.reuse, R107 ;  /* 0x0000006b796b723e */ /* 0x040fe200000010ff */
[----:B------:R-:W3:Y:S02]  /*13e60*/  MUFU.EX2 R126, R126 ;  /* 0x0000007e007e7308 */ /* 0x000ee40000000800 */
[----:B------:R-:W-:Y:S01]  /*13e70*/  FADD.FTZ R121, R121, R0 ;  /* 0x0000000079797221 */ /* 0x000fe20000010000 */
[----:B------:R-:W-:-:S05]  /*13e80*/  @!P1 IMAD R111, R146, 0x8, R18 ;  /* 0x00000008926f9824 */ /* 0x000fca00078e0212 */
[----:B------:R-:W-:Y:S01]  /*13e90*/  MUFU.EX2 R133, R81 ;  /* 0x0000005100857308 */ /* 0x000fe20000000800 */
[----:B------:R-:W-:Y:S01]  /*13ea0*/  FFMA.FTZ R99, R99, R15, -R138 ;  /* 0x0000000f63637223 */ /* 0x000fe2000001088a */
[----:B------:R-:W-:-:S06]  /*13eb0*/  @!P1 VIADD R111, R111, 0x31c40 ;  /* 0x00031c406f6f9836 */ /* 0x000fcc0000000000 */
[----:B------:R0:W-:Y:S01]  /*13ec0*/  MUFU.EX2 R134, R80 ;  /* 0x0000005000867308 */ /* 0x0001e20000000800 */
[----:B-1----:R-:W-:-:S07]  /*13ed0*/  FADD.FTZ R157, R128, R157 ;  /* 0x0000009d809d7221 */ /* 0x002fce0000010000 */
[----:B------:R-:W1:Y:S01]  /*13ee0*/  MUFU.EX2 R81, R98 ;  /* 0x0000006200517308 */ /* 0x000e620000000800 */
[----:B0-----:R-:W-:-:S07]  /*13ef0*/  FADD.FTZ R80, R89, R121 ;  /* 0x0000007959507221 */ /* 0x001fce0000010000 */
[----:B------:R-:W0:Y:S01]  /*13f00*/  MUFU.EX2 R125, R125 ;  /* 0x0000007d007d7308 */ /* 0x000e220000000800 */
[----:B------:R-:W-:Y:S01]  /*13f10*/  FADD.FTZ R80, R95, R80 ;  /* 0x000000505f507221 */ /* 0x000fe20000010000 */
[----:B------:R-:W-:Y:S01]  /*13f20*/  FFMA.FTZ R100, R100, R15, -R138 ;  /* 0x0000000f64647223 */ /* 0x000fe2000001088a */
[----:B------:R-:W-:-:S05]  /*13f30*/  @!P1 VIADD R108, R108, 0x31c60 ;  /* 0x00031c606c6c9836 */ /* 0x000fca0000000000 */
[----:B------:R-:W0:Y:S01]  /*13f40*/  MUFU.EX2 R124, R124 ;  /* 0x0000007c007c7308 */ /* 0x000e220000000800 */
[----:B--2---:R-:W-:Y:S01]  /*13f50*/  FADD.FTZ R80, R96, R80 ;  /* 0x0000005060507221 */ /* 0x004fe20000010000 */
[----:B----4-:R-:W-:Y:S01]  /*13f60*/  FADD.FTZ R157, R127, R157 ;  /* 0x0000009d7f9d7221 */ /* 0x010fe20000010000 */
[-CC-:B------:R-:W-:Y:S01]  /*13f70*/  FFMA.FTZ R101, R101, R15.reuse, -R138.reuse ;  /* 0x0000000f65657223 */ /* 0x180fe2000001088a */
[-CC-:B------:R-:W-:Y:S01]  /*13f80*/  FFMA.FTZ R102, R102, R15.reuse, -R138.reuse ;  /* 0x0000000f66667223 */ /* 0x180fe2000001088a */
[-CC-:B------:R-:W-:Y:S01]  /*13f90*/  FFMA.FTZ R103, R103, R15.reuse, -R138.reuse ;  /* 0x0000000f67677223 */ /* 0x180fe2000001088a */
[-CC-:B------:R-:W-:Y:S02]  /*13fa0*/  FFMA.FTZ R112, R112, R15.reuse, -R138.reuse ;  /* 0x0000000f70707223 */ /* 0x180fe4000001088a */
[----:B------:R-:W-:Y:S01]  /*13fb0*/  MUFU.EX2 R123, R123 ;  /* 0x0000007b007b7308 */ /* 0x000fe20000000800 */
[-CC-:B------:R-:W-:Y:S01]  /*13fc0*/  FFMA.FTZ R113, R113, R15.reuse, -R138.reuse ;  /* 0x0000000f71717223 */ /* 0x180fe2000001088a */
[-CC-:B------:R-:W-:Y:S01]  /*13fd0*/  FFMA.FTZ R114, R114, R15.reuse, -R138.reuse ;  /* 0x0000000f72727223 */ /* 0x180fe2000001088a */
[-CC-:B------:R-:W-:Y:S01]  /*13fe0*/  FFMA.FTZ R115, R115, R15.reuse, -R138.reuse ;  /* 0x0000000f73737223 */ /* 0x180fe2000001088a */
[-CC-:B------:R-:W-:Y:S01]  /*13ff0*/  FFMA.FTZ R116, R116, R15.reuse, -R138.reuse ;  /* 0x0000000f74747223 */ /* 0x180fe2000001088a */
[-CC-:B------:R-:W-:Y:S01]  /*14000*/  FFMA.FTZ R117, R117, R15.reuse, -R138.reuse ;  /* 0x0000000f75757223 */ /* 0x180fe2000001088a */
[-CC-:B------:R-:W-:Y:S01]  /*14010*/  FFMA.FTZ R118, R118, R15.reuse, -R138.reuse ;  /* 0x0000000f76767223 */ /* 0x180fe2000001088a */
[-CC-:B------:R-:W-:Y:S01]  /*14020*/  FFMA.FTZ R119, R119, R15.reuse, -R138.reuse ;  /* 0x0000000f77777223 */ /* 0x180fe2000001088a */
[----:B------:R-:W2:Y:S01]  /*14030*/  MUFU.EX2 R99, R99 ;  /* 0x0000006300637308 */ /* 0x000ea20000000800 */
[-CC-:B------:R-:W-:Y:S01]  /*14040*/  FFMA.FTZ R78, R135, R15.reuse, -R138.reuse ;  /* 0x0000000f874e7223 */ /* 0x180fe2000001088a */
[-CC-:B------:R-:W-:Y:S01]  /*14050*/  FFMA.FTZ R140, R140, R15.reuse, -R138.reuse ;  /* 0x0000000f8c8c7223 */ /* 0x180fe2000001088a */
[-CC-:B------:R-:W-:Y:S01]  /*14060*/  FFMA.FTZ R148, R148, R15.reuse, -R138.reuse ;  /* 0x0000000f94947223 */ /* 0x180fe2000001088a */
[-CC-:B------:R-:W-:Y:S01]  /*14070*/  FFMA.FTZ R150, R150, R15.reuse, -R138.reuse ;  /* 0x0000000f96967223 */ /* 0x180fe2000001088a */
[-CC-:B------:R-:W-:Y:S01]  /*14080*/  FFMA.FTZ R153, R153, R15.reuse, -R138.reuse ;  /* 0x0000000f99997223 */ /* 0x180fe2000001088a */
[----:B------:R-:W-:Y:S01]  /*14090*/  FFMA.FTZ R156, R136, R15, -R138 ;  /* 0x0000000f889c7223 */ /* 0x000fe2000001088a */
[----:B------:R-:W-:Y:S01]  /*140a0*/  @!P1 PRMT R111, RZ, 0x654, R111 ;  /* 0x00000654ff6f9816 */ /* 0x000fe2000000006f */
[----:B------:R4:W-:Y:S01]  /*140b0*/  MUFU.EX2 R138, R84 ;  /* 0x00000054008a7308 */ /* 0x0009e20000000800 */
[----:B---3--:R-:W-:Y:S01]  /*140c0*/  FADD.FTZ R157, R126, R157 ;  /* 0x0000009d7e9d7221 */ /* 0x008fe20000010000 */
[----:B------:R-:W-:Y:S01]  /*140d0*/  @!P1 PRMT R108, RZ, 0x654, R108 ;  /* 0x00000654ff6c9816 */ /* 0x000fe2000000006c */
[----:B------:R3:W-:Y:S01]  /*140e0*/  @!P1 SYNCS.ARRIVE.TRANS64.RED.A1T0 RZ, [R111+URZ], RZ ;  /* 0x000000ff6fff99a7 */ /* 0x0007e2000810043f */
[----:B------:R-:W-:-:S04]  /*140f0*/  F2FP.BF16.F32.PACK_AB R89, R95, R89 ;  /* 0x000000595f59723e */ /* 0x000fc800000010ff */
[----:B------:R-:W-:Y:S01]  /*14100*/  MUFU.EX2 R132, R122 ;  /* 0x0000007a00847308 */ /* 0x000fe20000000800 */
[----:B----4-:R-:W-:Y:S01]  /*14110*/  FADD.FTZ R84, R97, R80 ;  /* 0x0000005061547221 */ /* 0x010fe20000010000 */
[----:B------:R4:W-:Y:S06]  /*14120*/  @!P1 SYNCS.ARRIVE.TRANS64.RED.A1T0 RZ, [R108+URZ], RZ ;  /* 0x000000ff6cff99a7 */ /* 0x0009ec000810043f */
[----:B------:R-:W4:Y:S08]  /*14130*/  MUFU.EX2 R100, R100 ;  /* 0x0000006400647308 */ /* 0x000f300000000800 */
[----:B------:R1:W-:Y:S08]  /*14140*/  MUFU.EX2 R95, R82 ;  /* 0x00000052005f7308 */ /* 0x0003f00000000800 */
[----:B---3--:R-:W3:Y:S01]  /*14150*/  MUFU.EX2 R111, R76 ;  /* 0x0000004c006f7308 */ /* 0x008ee20000000800 */
[----:B-1----:R-:W-:Y:S01]  /*14160*/  FADD.FTZ R82, R81, R84 ;  /* 0x0000005451527221 */ /* 0x002fe20000010000 */
[----:B0-----:R-:W-:-:S06]  /*14170*/  FADD.FTZ R84, R125, R157 ;  /* 0x0000009d7d547221 */ /* 0x001fcc0000010000 */
[----:B------:R-:W0:Y:S01]  /*14180*/  MUFU.EX2 R101, R101 ;  /* 0x0000006500657308 */ /* 0x000e220000000800 */
[----:B------:R-:W-:Y:S01]  /*14190*/  FADD.FTZ R84, R124, R84 ;  /* 0x000000547c547221 */ /* 0x000fe20000010000 */
[----:B--2---:R-:W-:-:S06]  /*141a0*/  FADD.FTZ R82, R99, R82 ;  /* 0x0000005263527221 */ /* 0x004fcc0000010000 */
[----:B----4-:R-:W-:Y:S08]  /*141b0*/  MUFU.EX2 R108, R85 ;  /* 0x00000055006c7308 */ /* 0x010ff00000000800 */
[----:B------:R-:W1:Y:S01]  /*141c0*/  MUFU.EX2 R85, R102 ;  /* 0x0000006600557308 */ /* 0x000e620000000800 */
[----:B------:R-:W-:-:S07]  /*141d0*/  FADD.FTZ R82, R100, R82 ;  /* 0x0000005264527221 */ /* 0x000fce0000010000 */
[----:B------:R-:W2:Y:S08]  /*141e0*/  MUFU.EX2 R109, R73 ;  /* 0x00000049006d7308 */ /* 0x000eb00000000800 */
[----:B------:R4:W-:Y:S08]  /*141f0*/  MUFU.EX2 R98, R83 ;  /* 0x0000005300627308 */ /* 0x0009f00000000800 */
[----:B------:R-:W2:Y:S01]  /*14200*/  MUFU.EX2 R103, R103 ;  /* 0x0000006700677308 */ /* 0x000ea20000000800 */
[----:B----4-:R-:W-:-:S04]  /*14210*/  FADD.FTZ R83, R123, R84 ;  /* 0x000000547b537221 */ /* 0x010fc80000010000 */
[----:B------:R-:W-:-:S03]  /*14220*/  FADD.FTZ R83, R132, R83 ;  /* 0x0000005384537221 */ /* 0x000fc60000010000 */
[----:B------:R-:W4:Y:S01]  /*14230*/  MUFU.EX2 R112, R112 ;  /* 0x0000007000707308 */ /* 0x000f220000000800 */
[----:B---3--:R-:W-:Y:S01]  /*14240*/  FADD.FTZ R83, R111, R83 ;  /* 0x000000536f537221 */ /* 0x008fe20000010000 */
[----:B0-----:R-:W-:-:S06]  /*14250*/  FADD.FTZ R82, R101, R82 ;  /* 0x0000005265527221 */ /* 0x001fcc0000010000 */
[----:B------:R-:W0:Y:S01]  /*14260*/  MUFU.EX2 R113, R113 ;  /* 0x0000007100717308 */ /* 0x000e220000000800 */
[----:B------:R-:W-:Y:S01]  /*14270*/  FADD.FTZ R83, R133, R83 ;  /* 0x0000005385537221 */ /* 0x000fe20000010000 */
[----:B-1----:R-:W-:Y:S01]  /*14280*/  FADD.FTZ R82, R85, R82 ;  /* 0x0000005255527221 */ /* 0x002fe20000010000 */
[----:B------:R1:W-:Y:S05]  /*14290*/  STSM.16.M88.4 [R22+0x24300], R104 ;  /* 0x0243006816007844 */ /* 0x0003ea0000000200 */
[----:B------:R-:W-:Y:S01]  /*142a0*/  MUFU.EX2 R135, R77 ;  /* 0x0000004d00877308 */ /* 0x000fe20000000800 */
[----:B--2---:R-:W-:Y:S01]  /*142b0*/  FADD.FTZ R83, R109, R83 ;  /* 0x000000536d537221 */ /* 0x004fe20000010000 */
[----:B------:R-:W-:-:S06]  /*142c0*/  FADD.FTZ R82, R103, R82 ;  /* 0x0000005267527221 */ /* 0x000fcc0000010000 */
[----:B------:R-:W2:Y:S01]  /*142d0*/  MUFU.EX2 R114, R114 ;  /* 0x0000007200727308 */ /* 0x000ea20000000800 */
[----:B------:R-:W-:Y:S01]  /*142e0*/  FADD.FTZ R83, R134, R83 ;  /* 0x0000005386537221 */ /* 0x000fe20000010000 */
[----:B----4-:R-:W-:-:S06]  /*142f0*/  FADD.FTZ R82, R112, R82 ;  /* 0x0000005270527221 */ /* 0x010fcc0000010000 */
[----:B-1----:R-:W1:Y:S01]  /*14300*/  MUFU.EX2 R107, R93 ;  /* 0x0000005d006b7308 */ /* 0x002e620000000800 */
[----:B0-----:R-:W-:-:S07]  /*14310*/  FADD.FTZ R82, R113, R82 ;  /* 0x0000005271527221 */ /* 0x001fce0000010000 */
[----:B------:R-:W0:Y:S08]  /*14320*/  MUFU.EX2 R136, R72 ;  /* 0x0000004800887308 */ /* 0x000e300000000800 */
[----:B------:R3:W-:Y:S01]  /*14330*/  MUFU.EX2 R94, R91 ;  /* 0x0000005b005e7308 */ /* 0x0007e20000000800 */
[----:B--2---:R-:W-:-:S07]  /*14340*/  FADD.FTZ R84, R114, R82 ;  /* 0x0000005272547221 */ /* 0x004fce0000010000 */
[----:B------:R-:W2:Y:S01]  /*14350*/  MUFU.EX2 R106, R92 ;  /* 0x0000005c006a7308 */ /* 0x000ea20000000800 */
[----:B---3--:R-:W-:-:S07]  /*14360*/  F2FP.BF16.F32.PACK_AB R91, R97, R96 ;  /* 0x00000060615b723e */ /* 0x008fce00000010ff */
[----:B------:R3:W-:Y:S01]  /*14370*/  MUFU.EX2 R96, R86 ;  /* 0x0000005600607308 */ /* 0x0007e20000000800 */
[----:B------:R-:W-:Y:S02]  /*14380*/  F2FP.BF16.F32.PACK_AB R80, R126, R127 ;  /* 0x0000007f7e50723e */ /* 0x000fe400000010ff */
[----:B------:R-:W-:Y:S01]  /*14390*/  F2FP.BF16.F32.PACK_AB R81, R99, R81 ;  /* 0x000000516351723e */ /* 0x000fe200000010ff */
[----:B---3--:R-:W-:-:S04]  /*143a0*/  FADD.FTZ R86, R108, R83 ;  /* 0x000000536c567221 */ /* 0x008fc80000010000 */
[----:B------:R-:W-:Y:S01]  /*143b0*/  MUFU.EX2 R137, R21 ;  /* 0x0000001500897308 */ /* 0x000fe20000000800 */
[----:B------:R-:W-:Y:S01]  /*143c0*/  F2FP.BF16.F32.PACK_AB R82, R124, R125 ;  /* 0x0000007d7c52723e */ /* 0x000fe200000010ff */
[----:B------:R-:W-:Y:S01]  /*143d0*/  FADD.FTZ R86, R135, R86 ;  /* 0x0000005687567221 */ /* 0x000fe20000010000 */
[----:B------:R-:W-:-:S05]  /*143e0*/  F2FP.BF16.F32.PACK_AB R83, R101, R100 ;  /* 0x000000646553723e */ /* 0x000fca00000010ff */
[----:B------:R3:W-:Y:S01]  /*143f0*/  MUFU.EX2 R105, R88 ;  /* 0x0000005800697308 */ /* 0x0007e20000000800 */
[----:B-1----:R-:W-:-:S07]  /*14400*/  FADD.FTZ R86, R107, R86 ;  /* 0x000000566b567221 */ /* 0x002fce0000010000 */
[----:B------:R1:W-:Y:S01]  /*14410*/  MUFU.EX2 R0, R90 ;  /* 0x0000005a00007308 */ /* 0x0003e20000000800 */
[----:B---3--:R-:W-:-:S07]  /*14420*/  F2FP.BF16.F32.PACK_AB R88, R130, R131 ;  /* 0x000000838258723e */ /* 0x008fce00000010ff */
[----:B------:R-:W3:Y:S01]  /*14430*/  MUFU.EX2 R115, R115 ;  /* 0x0000007300737308 */ /* 0x000ee20000000800 */
[----:B-1----:R-:W-:-:S05]  /*14440*/  F2FP.BF16.F32.PACK_AB R90, R128, R129 ;  /* 0x00000081805a723e */ /* 0x002fca00000010ff */
[----:B------:R-:W-:Y:S02]  /*14450*/  STSM.16.M88.4 [R22+0x25b00], R88 ;  /* 0x025b005816007844 */ /* 0x000fe40000000200 */
[----:B------:R-:W1:Y:S02]  /*14460*/  MUFU.EX2 R116, R116 ;  /* 0x0000007400747308 */ /* 0x000e640000000800 */
[----:B------:R0:W-:Y:S06]  /*14470*/  STSM.16.M88.4 [R22+0x27300], R80 ;  /* 0x0273005016007844 */ /* 0x0001ec0000000200 */
[----:B------:R-:W4:Y:S01]  /*14480*/  MUFU.EX2 R117, R117 ;  /* 0x0000007500757308 */ /* 0x000f220000000800 */
[----:B0-----:R-:W-:-:S07]  /*14490*/  FADD.FTZ R80, R136, R86 ;  /* 0x0000005688507221 */ /* 0x001fce0000010000 */
[----:B------:R-:W0:Y:S01]  /*144a0*/  MUFU.EX2 R118, R118 ;  /* 0x0000007600767308 */ /* 0x000e220000000800 */
[----:B--2---:R-:W-:Y:S01]  /*144b0*/  FADD.FTZ R80, R106, R80 ;  /* 0x000000506a507221 */ /* 0x004fe20000010000 */
[----:B---3--:R-:W-:-:S03]  /*144c0*/  FADD.FTZ R84, R115, R84 ;  /* 0x0000005473547221 */ /* 0x008fc60000010000 */
[----:B------:R-:W-:-:S03]  /*144d0*/  FADD.FTZ R80, R137, R80 ;  /* 0x0000005089507221 */ /* 0x000fc60000010000 */
[----:B------:R-:W2:Y:S01]  /*144e0*/  MUFU.EX2 R122, R139 ;  /* 0x0000008b007a7308 */ /* 0x000ea20000000800 */
[----:B------:R-:W-:-:S07]  /*144f0*/  FADD.FTZ R83, R105, R80 ;  /* 0x0000005069537221 */ /* 0x000fce0000010000 */
[----:B------:R-:W3:Y:S01]  /*14500*/  MUFU.EX2 R119, R119 ;  /* 0x0000007700777308 */ /* 0x000ee20000000800 */
[----:B------:R-:W-:-:S07]  /*14510*/  FADD.FTZ R83, R138, R83 ;  /* 0x000000538a537221 */ /* 0x000fce0000010000 */
[----:B------:R-:W3:Y:S01]  /*14520*/  MUFU.EX2 R93, R141 ;  /* 0x0000008d005d7308 */ /* 0x000ee20000000800 */
[----:B------:R-:W-:-:S07]  /*14530*/  FADD.FTZ R83, R120, R83 ;  /* 0x0000005378537221 */ /* 0x000fce0000010000 */
[----:B------:R1:W-:Y:S08]  /*14540*/  MUFU.EX2 R97, R87 ;  /* 0x0000005700617308 */ /* 0x0003f00000000800 */
[----:B------:R-:W3:Y:S01]  /*14550*/  MUFU.EX2 R104, R142 ;  /* 0x0000008e00687308 */ /* 0x000ee20000000800 */
[----:B-1----:R-:W-:-:S04]  /*14560*/  FADD.FTZ R87, R116, R84 ;  /* 0x0000005474577221 */ /* 0x002fc80000010000 */
[----:B----4-:R-:W-:-:S03]  /*14570*/  FADD.FTZ R87, R117, R87 ;  /* 0x0000005775577221 */ /* 0x010fc60000010000 */
[----:B------:R-:W1:Y:S01]  /*14580*/  MUFU.EX2 R77, R143 ;  /* 0x0000008f004d7308 */ /* 0x000e620000000800 */
[----:B0-----:R-:W-:Y:S01]  /*14590*/  FADD.FTZ R81, R118, R87 ;  /* 0x0000005776517221 */ /* 0x001fe20000010000 */
[----:B--2---:R-:W-:-:S06]  /*145a0*/  FADD.FTZ R82, R122, R83 ;  /* 0x000000537a527221 */ /* 0x004fcc0000010000 */
[----:B------:R-:W0:Y:S01]  /*145b0*/  MUFU.EX2 R92, R149 ;  /* 0x00000095005c7308 */ /* 0x000e220000000800 */
[----:B---3--:R-:W-:Y:S01]  /*145c0*/  FADD.FTZ R81, R119, R81 ;  /* 0x0000005177517221 */ /* 0x008fe20000010000 */
[----:B------:R-:W-:Y:S01]  /*145d0*/  FADD.FTZ R101, R93, R82 ;  /* 0x000000525d657221 */ /* 0x000fe20000010000 */
[----:B------:R-:W-:Y:S02]  /*145e0*/  F2FP.BF16.F32.PACK_AB R84, R132, R123 ;  /* 0x0000007b8454723e */ /* 0x000fe400000010ff */
[----:B------:R-:W-:-:S03]  /*145f0*/  F2FP.BF16.F32.PACK_AB R85, R103, R85 ;  /* 0x000000556755723e */ /* 0x000fc600000010ff */
[----:B------:R-:W-:Y:S01]  /*14600*/  MUFU.EX2 R21, R151 ;  /* 0x0000009700157308 */ /* 0x000fe20000000800 */
[----:B------:R-:W-:Y:S02]  /*14610*/  F2FP.BF16.F32.PACK_AB R86, R133, R111 ;  /* 0x0000006f8556723e */ /* 0x000fe400000010ff */
[----:B------:R-:W-:Y:S01]  /*14620*/  F2FP.BF16.F32.PACK_AB R87, R113, R112 ;  /* 0x000000707157723e */ /* 0x000fe200000010ff */
[----:B------:R-:W-:Y:S01]  /*14630*/  FADD.FTZ R81, R0, R81 ;  /* 0x0000005100517221 */ /* 0x000fe20000010000 */
[----:B------:R-:W-:-:S03]  /*14640*/  F2FP.BF16.F32.PACK_AB R88, R134, R109 ;  /* 0x0000006d8658723e */ /* 0x000fc600000010ff */
[----:B------:R-:W2:Y:S01]  /*14650*/  MUFU.EX2 R72, R152 ;  /* 0x0000009800487308 */ /* 0x000ea20000000800 */
[----:B------:R-:W-:Y:S02]  /*14660*/  F2FP.BF16.F32.PACK_AB R89, R115, R114 ;  /* 0x000000727359723e */ /* 0x000fe400000010ff */
[----:B------:R-:W-:Y:S02]  /*14670*/  F2FP.BF16.F32.PACK_AB R90, R135, R108 ;  /* 0x0000006c875a723e */ /* 0x000fe400000010ff */
[----:B------:R-:W-:Y:S02]  /*14680*/  F2FP.BF16.F32.PACK_AB R91, R117, R116 ;  /* 0x00000074755b723e */ /* 0x000fe400000010ff */
[----:B------:R-:W-:Y:S01]  /*14690*/  F2FP.BF16.F32.PACK_AB R83, R94, R0 ;  /* 0x000000005e53723e */ /* 0x000fe200000010ff */
[----:B------:R-:W-:Y:S01]  /*146a0*/  FADD.FTZ R0, R104, R101 ;  /* 0x0000006568007221 */ /* 0x000fe20000010000 */
[----:B------:R-:W-:Y:S04]  /*146b0*/  STSM.16.M88.4 [R22+0x28b00], R84 ;  /* 0x028b005416007844 */ /* 0x000fe80000000200 */
[----:B------:R1:W-:Y:S01]  /*146c0*/  STSM.16.M88.4 [R22+0x2a300], R88 ;  /* 0x02a3005816007844 */ /* 0x0003e20000000200 */
[----:B------:R-:W-:-:S04]  /*146d0*/  FADD.FTZ R80, R94, R81 ;  /* 0x000000515e507221 */ /* 0x000fc80000010000 */
[----:B------:R-:W-:Y:S01]  /*146e0*/  FADD.FTZ R81, R95, R80 ;  /* 0x000000505f517221 */ /* 0x000fe20000010000 */
[----:B-1----:R-:W-:Y:S01]  /*146f0*/  FADD.FTZ R89, R77, R0 ;  /* 0x000000004d597221 */ /* 0x002fe20000010000 */
[----:B------:R-:W-:-:S03]  /*14700*/  F2FP.BF16.F32.PACK_AB R85, R98, R95 ;  /* 0x0000005f6255723e */ /* 0x000fc600000010ff */
[C---:B0-----:R-:W-:Y:S01]  /*14710*/  FADD.FTZ R0, R92.reuse, R89 ;  /* 0x000000595c007221 */ /* 0x041fe20000010000 */
[----:B------:R-:W-:Y:S02]  /*14720*/  F2FP.BF16.F32.PACK_AB R90, R92, R77 ;  /* 0x0000004d5c5a723e */ /* 0x000fe400000010ff */
[----:B--2---:R-:W-:Y:S01]  /*14730*/  F2FP.BF16.F32.PACK_AB R92, R72, R21 ;  /* 0x00000015485c723e */ /* 0x004fe200000010ff */
[----:B------:R-:W-:Y:S02]  /*14740*/  FADD.FTZ R95, R21, R0 ;  /* 0x00000000155f7221 */ /* 0x000fe40000010000 */
[----:B------:R-:W2:Y:S01]  /*14750*/  LDL.LU R21, [R1+0x24] ;  /* 0x0000240001157983 */ /* 0x000ea20000300800 */
[----:B------:R-:W0:Y:S01]  /*14760*/  MUFU.EX2 R79, R79 ;  /* 0x0000004f004f7308 */ /* 0x000e220000000800 */
[----:B------:R-:W-:-:S07]  /*14770*/  FADD.FTZ R81, R98, R81 ;  /* 0x0000005162517221 */ /* 0x000fce0000010000 */
[----:B------:R-:W1:Y:S01]  /*14780*/  MUFU.EX2 R75, R75 ;  /* 0x0000004b004b7308 */ /* 0x000e620000000800 */
[----:B------:R-:W-:-:S07]  /*14790*/  FADD.FTZ R100, R96, R81 ;  /* 0x0000005160647221 */ /* 0x000fce0000010000 */
[----:B------:R-:W3:Y:S01]  /*147a0*/  MUFU.EX2 R78, R78 ;  /* 0x0000004e004e7308 */ /* 0x000ee20000000800 */
[----:B------:R-:W-:-:S07]  /*147b0*/  FADD.FTZ R100, R97, R100 ;  /* 0x0000006461647221 */ /* 0x000fce0000010000 */
[----:B------:R-:W4:Y:S01]  /*147c0*/  MUFU.EX2 R140, R140 ;  /* 0x0000008c008c7308 */ /* 0x000f220000000800 */
[----:B0-----:R-:W-:-:S07]  /*147d0*/  FADD.FTZ R100, R79, R100 ;  /* 0x000000644f647221 */ /* 0x001fce0000010000 */
[----:B------:R-:W0:Y:S01]  /*147e0*/  MUFU.EX2 R148, R148 ;  /* 0x0000009400947308 */ /* 0x000e220000000800 */
[----:B-1----:R-:W-:-:S07]  /*147f0*/  FADD.FTZ R87, R75, R100 ;  /* 0x000000644b577221 */ /* 0x002fce0000010000 */
[----:B------:R-:W1:Y:S01]  /*14800*/  MUFU.EX2 R99, R150 ;  /* 0x0000009600637308 */ /* 0x000e620000000800 */
[----:B---3--:R-:W-:-:S07]  /*14810*/  FADD.FTZ R89, R78, R87 ;  /* 0x000000574e597221 */ /* 0x008fce0000010000 */
[----:B------:R-:W3:Y:S01]  /*14820*/  MUFU.EX2 R73, R154 ;  /* 0x0000009a00497308 */ /* 0x000ee20000000800 */
[----:B----4-:R-:W-:-:S07]  /*14830*/  FADD.FTZ R91, R140, R89 ;  /* 0x000000598c5b7221 */ /* 0x010fce0000010000 */
[----:B------:R-:W4:Y:S01]  /*14840*/  MUFU.EX2 R153, R153 ;  /* 0x0000009900997308 */ /* 0x000f220000000800 */
[----:B0-----:R-:W-:-:S07]  /*14850*/  FADD.FTZ R0, R148, R91 ;  /* 0x0000005b94007221 */ /* 0x001fce0000010000 */
[----:B------:R-:W0:Y:S08]  /*14860*/  MUFU.EX2 R76, R155 ;  /* 0x0000009b004c7308 */ /* 0x000e300000000800 */
[----:B------:R-:W0:Y:S01]  /*14870*/  MUFU.EX2 R156, R156 ;  /* 0x0000009c009c7308 */ /* 0x000e220000000800 */
[----:B------:R-:W-:Y:S01]  /*14880*/  FADD.FTZ R94, R72, R95 ;  /* 0x0000005f485e7221 */ /* 0x000fe20000010000 */
[----:B-1----:R-:W-:Y:S01]  /*14890*/  FADD.FTZ R0, R99, R0 ;  /* 0x0000000063007221 */ /* 0x002fe20000010000 */
[----:B------:R-:W-:-:S02]  /*148a0*/  F2FP.BF16.F32.PACK_AB R89, R75, R79 ;  /* 0x0000004f4b59723e */ /* 0x000fc400000010ff */
[----:B---3--:R-:W-:Y:S01]  /*148b0*/  FADD.FTZ R75, R73, R94 ;  /* 0x0000005e494b7221 */ /* 0x008fe20000010000 */
[----:B------:R-:W-:Y:S01]  /*148c0*/  F2FP.BF16.F32.PACK_AB R80, R136, R107 ;  /* 0x0000006b8850723e */ /* 0x000fe200000010ff */
[----:B----4-:R-:W-:Y:S01]  /*148d0*/  FADD.FTZ R0, R153, R0 ;  /* 0x0000000099007221 */ /* 0x010fe20000010000 */
[----:B------:R-:W-:Y:S02]  /*148e0*/  F2FP.BF16.F32.PACK_AB R81, R119, R118 ;  /* 0x000000767751723e */ /* 0x000fe400000010ff */
[----:B------:R-:W-:Y:S02]  /*148f0*/  F2FP.BF16.F32.PACK_AB R82, R137, R106 ;  /* 0x0000006a8952723e */ /* 0x000fe400000010ff */
[----:B------:R-:W-:Y:S02]  /*14900*/  F2FP.BF16.F32.PACK_AB R84, R138, R105 ;  /* 0x000000698a54723e */ /* 0x000fe400000010ff */
[----:B------:R-:W-:Y:S02]  /*14910*/  F2FP.BF16.F32.PACK_AB R86, R122, R120 ;  /* 0x000000787a56723e */ /* 0x000fe400000010ff */
[----:B------:R-:W-:Y:S01]  /*14920*/  F2FP.BF16.F32.PACK_AB R87, R97, R96 ;  /* 0x000000606157723e */ /* 0x000fe200000010ff */
[----:B0-----:R-:W-:Y:S01]  /*14930*/  FADD.FTZ R72, R76, R75 ;  /* 0x0000004b4c487221 */ /* 0x001fe20000010000 */
[----:B------:R-:W-:-:S02]  /*14940*/  F2FP.BF16.F32.PACK_AB R88, R104, R93 ;  /* 0x0000005d6858723e */ /* 0x000fc400000010ff */
[----:B------:R-:W-:Y:S01]  /*14950*/  F2FP.BF16.F32.PACK_AB R91, R140, R78 ;  /* 0x0000004e8c5b723e */ /* 0x000fe200000010ff */
[----:B------:R-:W-:Y:S01]  /*14960*/  FADD.FTZ R0, R156, R0 ;  /* 0x000000009c007221 */ /* 0x000fe20000010000 */
[----:B------:R-:W-:Y:S02]  /*14970*/  F2FP.BF16.F32.PACK_AB R93, R99, R148 ;  /* 0x00000094635d723e */ /* 0x000fe400000010ff */
[----:B------:R-:W-:Y:S02]  /*14980*/  F2FP.BF16.F32.PACK_AB R94, R76, R73 ;  /* 0x000000494c5e723e */ /* 0x000fe400000010ff */
[----:B------:R-:W-:Y:S01]  /*14990*/  F2FP.BF16.F32.PACK_AB R95, R156, R153 ;  /* 0x000000999c5f723e */ /* 0x000fe200000010ff */
[----:B------:R-:W-:Y:S04]  /*149a0*/  STSM.16.M88.4 [R22+0x2bb00], R80 ;  /* 0x02bb005016007844 */ /* 0x000fe80000000200 */
[----:B------:R-:W-:Y:S04]  /*149b0*/  STSM.16.M88.4 [R22+0x2d300], R84 ;  /* 0x02d3005416007844 */ /* 0x000fe80000000200 */
[----:B------:R-:W-:Y:S04]  /*149c0*/  STSM.16.M88.4 [R22+0x2eb00], R88 ;  /* 0x02eb005816007844 */ /* 0x000fe80000000200 */
[----:B------:R-:W-:Y:S04]  /*149d0*/  STL [R1+0x20], R72 ;  /* 0x0000204801007387 */ /* 0x000fe80000100800 */
[----:B------:R-:W-:Y:S04]  /*149e0*/  STSM.16.M88.4 [R22+0x30300], R92 ;  /* 0x0303005c16007844 */ /* 0x000fe80000000200 */
[----:B------:R2:W-:Y:S01]  /*149f0*/  STL [R1+0x28], R0 ;  /* 0x0000280001007387 */ /* 0x0005e20000100800 */
[----:B------:R-:W-:Y:S01]  /*14a00*/  @!PT LDS RZ, [RZ] ;  /* 0x00000000fffff984 */ /* 0x000fe20000000800 */
[----:B------:R-:W-:Y:S01]  /*14a10*/  @!PT LDS RZ, [RZ] ;  /* 0x00000000fffff984 */ /* 0x000fe20000000800 */
[----:B------:R-:W-:Y:S01]  /*14a20*/  @!PT LDS RZ, [RZ] ;  /* 0x00000000fffff984 */ /* 0x000fe20000000800 */
[----:B------:R-:W-:Y:S01]  /*14a30*/  @!PT LDS RZ, [RZ] ;  /* 0x00000000fffff984 */ /* 0x000fe20000000800 */
[----:B------:R0:W-:Y:S06]  /*14a40*/  MEMBAR.ALL.CTA ;  /* 0x0000000000007992 */ /* 0x0001ec0000008000 */
[----:B0-----:R-:W0:Y:S04]  /*14a50*/  FENCE.VIEW.ASYNC.S ;  /* 0x00000000000073c6 */ /* 0x001e280000000000 */
[----:B------:R1:W5:Y:S01]  /*14a60*/  LDL R153, [R1+0x44] ;  /* 0x0000440001997983 */ /* 0x0003620000100800 */
        /* <DEDUP_REMOVED lines=48> */
[----:B------:R-:W-:-:S02]  /*14d70*/  IMAD.MOV.U32 R152, RZ, RZ, R14 ;  /* 0x000000ffff987224 */ /* 0x000fc400078e000e */
[----:B--2---:R-:W-:-:S05]  /*14d80*/  VIADD R0, R21, 0xffffffff ;  /* 0xffffffff15007836 */ /* 0x004fca0000000000 */
[----:B------:R2:W-:Y:S04]  /*14d90*/  STL [R1+0x24], R0 ;  /* 0x0000240001007387 */ /* 0x0005e80000100800 */
[----:B------:R1:W-:Y:S01]  /*14da0*/  STL [R1+0x1c], R74 ;  /* 0x00001c4a01007387 */ /* 0x0003e20000100800 */
[----:B------:R-:W-:Y:S01]  /*14db0*/  ISETP.GT.AND P2, PT, R21, RZ, PT ;  /* 0x000000ff1500720c */ /* 0x000fe20003f44270 */
[----:B--2---:R-:W-:Y:S01]  /*14dc0*/  IMAD.MOV.U32 R0, RZ, RZ, R146 ;  /* 0x000000ffff007224 */ /* 0x004fe200078e0092 */
[----:B0-----:R-:W-:-:S11]  /*14dd0*/  NOP ;  /* 0x0000000000007918 */ /* 0x001fd60000000000 */
[----:B-1----:R-:W-:Y:S05]  /*14de0*/  @P2 BRA `(.L_x_430) ;  /* 0xffffffac006c2947 */ /* 0x002fea000383ffff */
.L_x_420:
[----:B------:R-:W-:Y:S05]  /*14df0*/  WARPSYNC.ALL ;  /* 0x0000000000007948 */ /* 0x000fea0003800000 */
[----:B------:R-:W-:Y:S06]  /*14e00*/  BAR.ARV 0x8, 0x1a0 ;  /* 0x0206800000007b1d */ /* 0x000fec0000002000 */
[----:B------:R-:W-:Y:S05]  /*14e10*/  @!P0 BRA `(.L_x_431) ;  /* 0x0000000000048947 */ /* 0x000fea0003800000 */
[----:B------:R-:W-:Y:S01]  /*14e20*/  BPT.TRAP 0x1 ;  /* 0x000000040000795c */ /* 0x000fe20000300000 */
.L_x_431:
[----:B------:R-:W2:Y:S01]  /*14e30*/  LDL R0, [R1+0x44] ;  /* 0x0000440001007983 */ /* 0x000ea20000100800 */
[----:B------:R-:W-:Y:S01]  /*14e40*/  IMAD R9, R146, 0x8, R18 ;  /* 0x0000000892097824 */ /* 0x000fe200078e0212 */
[----:B--2---:R-:W-:-:S04]  /*14e50*/  SHF.L.U32 R0, R0, 0x1f, RZ ;  /* 0x0000001f00007819 */ /* 0x004fc800000006ff */
[----:B------:R0:W1:Y:S01]  /*14e60*/  SYNCS.PHASECHK.TRANS64.TRYWAIT P2, [R9+URZ+0x31c50], R0 ;  /* 0x031c5000090075a7 */ /* 0x000062000804017f */
[----:B------:R-:W-:Y:S05]  /*14e70*/  @!P0 BRA `(.L_x_432) ;  /* 0x0000000000048947 */ /* 0x000fea0003800000 */
[----:B------:R-:W-:Y:S01]  /*14e80*/  BPT.TRAP 0x1 ;  /* 0x000000040000795c */ /* 0x000fe20000300000 */
.L_x_432:
[----:B------:R-:W2:Y:S01]  /*14e90*/  LDL.LU R2, [R1+0x58] ;  /* 0x0000580001027983 */ /* 0x000ea20000300800 */
[----:B------:R-:W-:Y:S02]  /*14ea0*/  VIADD R18, R18, 0x200 ;  /* 0x0000020012127836 */ /* 0x000fe40000000000 */
[----:B------:R-:W-:-:S03]  /*14eb0*/  IMAD.MOV.U32 R3, RZ, RZ, -0x3ffffff0 ;  /* 0xc0000010ff037424 */ /* 0x000fc600078e00ff */
[----:B------:R-:W-:-:S04]  /*14ec0*/  SHF.R.U32.HI R18, RZ, 0x4, R18 ;  /* 0x00000004ff127819 */ /* 0x000fc80000011612 */
[----:B------:R-:W-:-:S04]  /*14ed0*/  LOP3.LUT R18, R18, 0x3fff, RZ, 0xc0, !PT ;  /* 0x00003fff12127812 */ /* 0x000fc800078ec0ff */
[----:B------:R-:W-:Y:S02]  /*14ee0*/  LOP3.LUT R5, R18, 0x2400000, RZ, 0xfc, !PT ;  /* 0x0240000012057812 */ /* 0x000fe400078efcff */
[----:B--2---:R-:W-:Y:S01]  /*14ef0*/  LOP3.LUT R2, R2, 0x10000, RZ, 0xfc, !PT ;  /* 0x0001000002027812 */ /* 0x004fe200078efcff */
[----:B-1----:R-:W-:Y:S06]  /*14f00*/  @P2 BRA `(.L_x_433) ;  /* 0x0000000000082947 */ /* 0x002fec0003800000 */
[----:B------:R-:W1:Y:S02]  /*14f10*/  SYNCS.PHASECHK.TRANS64.TRYWAIT P0, [R9+URZ+0x31c50], R0 ;  /* 0x031c5000090075a7 */ /* 0x000e64000800017f */
[----:B-1----:R-:W-:Y:S05]  /*14f20*/  @!P0 BRA `(.L_x_434) ;  /* 0x0000008000508947 */ /* 0x002fea0003800000 */
.L_x_433:
[----:B------:R-:W-:Y:S01]  /*14f30*/  IMAD R4, R146, 0x6c0, R5 ;  /* 0x000006c092047824 */ /* 0x000fe200078e0205 */
[----:B------:R-:W0:Y:S01]  /*14f40*/  LDL.LU R13, [R1+0x20] ;  /* 0x00002000010d7983 */ /* 0x000e220000300800 */
[----:B------:R-:W-:Y:S01]  /*14f50*/  IMAD.MOV.U32 R5, RZ, RZ, -0x7fffffe0 ;  /* 0x80000020ff057424 */ /* 0x000fe200078e00ff */
[----:B------:R-:W-:Y:S05]  /*14f60*/  WARPSYNC.ALL ;  /* 0x0000000000007948 */ /* 0x000fea0003800000 */
[C---:B------:R-:W-:Y:S01]  /*14f70*/  R2UR UR4, R2.reuse ;  /* 0x00000000020472ca */ /* 0x040fe200000e0000 */
[----:B------:R-:W-:Y:S01]  /*14f80*/  VIADD R10, R2, 0x180 ;  /* 0x00000180020a7836 */ /* 0x000fe20000000000 */
[----:B------:R-:W-:Y:S01]  /*14f90*/  R2UR UR5, R3 ;  /* 0x00000000030572ca */ /* 0x000fe200000e0000 */
[C---:B------:R-:W-:Y:S01]  /*14fa0*/  VIADD R6, R4.reuse, 0x40 ;  /* 0x0000004004067836 */ /* 0x040fe20000000000 */
[----:B------:R-:W-:Y:S01]  /*14fb0*/  R2UR UR6, R4 ;  /* 0x00000000040672ca */ /* 0x000fe200000e0000 */
[----:B------:R-:W-:Y:S01]  /*14fc0*/  IMAD.MOV.U32 R11, RZ, RZ, -0x3ffffff0 ;  /* 0xc0000010ff0b7424 */ /* 0x000fe200078e00ff */
[----:B------:R-:W-:Y:S01]  /*14fd0*/  R2UR UR7, R5 ;  /* 0x00000000050772ca */ /* 0x000fe200000e0000 */
[----:B------:R-:W-:Y:S01]  /*14fe0*/  WARPGROUP.ARRIVE ;  /* 0x00000000000079c5 */ /* 0x000fe20000000000 */
[----:B------:R-:W-:Y:S01]  /*14ff0*/  IMAD.MOV.U32 R7, RZ, RZ, -0x7fffffe0 ;  /* 0x80000020ff077424 */ /* 0x000fe200078e00ff */
[----:B------:R-:W2:Y:S01]  /*15000*/  LDL.LU R12, [R1+0x28] ;  /* 0x00002800010c7983 */ /* 0x000ea20000300800 */
[----:B------:R-:W-:-:S02]  /*15010*/  IMAD.MOV.U32 R3, RZ, RZ, -0x3ffffff0 ;  /* 0xc0000010ff037424 */ /* 0x000fc400078e00ff */
[----:B------:R-:W-:Y:S01]  /*15020*/  IMAD.MOV.U32 R5, RZ, RZ, -0x7fffffe0 ;  /* 0x80000020ff057424 */ /* 0x000fe200078e00ff */
[----:B------:R-:W3:Y:S01]  /*15030*/  LDL.LU R8, [R1+0x44] ;  /* 0x0000440001087983 */ /* 0x000ee20000300800 */
[----:B------:R-:W-:-:S05]  /*15040*/  VIADD R146, R146, 0x1 ;  /* 0x0000000192927836 */ /* 0x000fca0000000000 */
[----:B------:R-:W-:Y:S01]  /*15050*/  HGMMA.64x96x16.F32.BF16 R24, gdesc[UR4].tnspB, R24, gsb0 ;  /* 0x41600000041879f0 */ /* 0x000fe20008001818 */
[----:B------:R-:W-:Y:S01]  /*15060*/  R2UR UR4, R10 ;  /* 0x000000000a0472ca */ /* 0x000fe200000e0000 */
[----:B------:R-:W-:Y:S01]  /*15070*/  VIADD R10, R2, 0x300 ;  /* 0x00000300020a7836 */ /* 0x000fe20000000000 */
[----:B------:R-:W-:Y:S01]  /*15080*/  R2UR UR5, R11 ;  /* 0x000000000b0572ca */ /* 0x000fe200000e0000 */
[----:B------:R-:W-:Y:S01]  /*15090*/  IMAD.MOV.U32 R11, RZ, RZ, -0x3ffffff0 ;  /* 0xc0000010ff0b7424 */ /* 0x000fe200078e00ff */
[----:B------:R-:W-:Y:S01]  /*150a0*/  R2UR UR6, R6 ;  /* 0x00000000060672ca */ /* 0x000fe200000e0000 */
[----:B------:R-:W-:Y:S01]  /*150b0*/  VIADD R6, R4, 0x80 ;  /* 0x0000008004067836 */ /* 0x000fe20000000000 */
[----:B------:R-:W-:Y:S01]  /*150c0*/  R2UR UR7, R7 ;  /* 0x00000000070772ca */ /* 0x000fe200000e0000 */
[----:B------:R-:W-:Y:S01]  /*150d0*/  IMAD.MOV.U32 R7, RZ, RZ, -0x7fffffe0 ;  /* 0x80000020ff077424 */ /* 0x000fe200078e00ff */
[----:B------:R-:W-:Y:S01]  /*150e0*/  ISETP.NE.AND P0, PT, R146, 0x2, PT ;  /* 0x000000029200780c */ /* 0x000fe20003f05270 */
[----:B------:R-:W-:-:S02]  /*150f0*/  WARPGROUP.DEPBAR.LE gsb0, 0x0 ;  /* 0x00008000000079c5 */ /* 0x000fc40000010000 */
[----:B------:R-:W-:-:S08]  /*15100*/  WARPGROUP.ARRIVE ;  /* 0x00000000000079c5 */ /* 0x000fd00000000000 */
        /* <DEDUP_REMOVED lines=9> */
[----:B------:R-:W-:Y:S02]  /*151a0*/  WARPGROUP.DEPBAR.LE gsb0, 0x0 ;  /* 0x00008000000079c5 */ /* 0x000fe40000010000 */
[----:B------:R-:W-:-:S09]  /*151b0*/  WARPGROUP.ARRIVE ;  /* 0x00000000000079c5 */ /* 0x000fd20000000000 */
        /* <DEDUP_REMOVED lines=9> */
[----:B01----:R-:W0:Y:S02]  /*15250*/  SHFL.BFLY PT, R0, R13, 0x2, 0x1f ;  /* 0x0c401f000d007f89 */ /* 0x003e2400000e0000 */
[----:B0-----:R-:W-:Y:S01]  /*15260*/  FADD.FTZ R0, R0, R13 ;  /* 0x0000000d00007221 */ /* 0x001fe20000010000 */
[----:B------:R-:W-:-:S02]  /*15270*/  WARPGROUP.DEPBAR.LE gsb0, 0x0 ;  /* 0x00008000000079c5 */ /* 0x000fc40000010000 */
[----:B------:R-:W-:-:S06]  /*15280*/  WARPGROUP.ARRIVE ;  /* 0x00000000000079c5 */ /* 0x000fcc0000000000 */
        /* <DEDUP_REMOVED lines=30> */
[----:B------:R-:W-:Y:S02]  /*15470*/  IMAD.MOV.U32 R7, RZ, RZ, -0x7fffffe0 ;  /* 0x80000020ff077424 */ /* 0x000fe400078e00ff */
[----:B------:R-:W-:-:S02]  /*15480*/  VIADD R2, R2, 0xc00 ;  /* 0x00000c0002027836 */ /* 0x000fc40000000000 */
[----:B------:R-:W-:Y:S01]  /*15490*/  VIADD R4, R4, 0x200 ;  /* 0x0000020004047836 */ /* 0x000fe20000000000 */
[----:B------:R-:W-:Y:S02]  /*154a0*/  WARPGROUP.DEPBAR.LE gsb0, 0x0 ;  /* 0x00008000000079c5 */ /* 0x000fe40000010000 */
[----:B------:R-:W-:-:S06]  /*154b0*/  WARPGROUP.ARRIVE ;  /* 0x00000000000079c5 */ /* 0x000fcc0000000000 */
[----:B------:R-:W-:Y:S01]  /*154c0*/  HGMMA.64x96x16.F32.BF16 R24, gdesc[UR4].tnspB, R24, gsb0 ;  /* 0x41600000041879f0 */ /* 0x000fe20008001818 */
[----:B------:R-:W-:Y:S02]  /*154d0*/  R2UR UR4, R10 ;  /* 0x000000000a0472ca */ /* 0x000fe400000e0000 */
[----:B------:R-:W-:Y:S02]  /*154e0*/  R2UR UR5, R11 ;  /* 0x000000000b0572ca */ /* 0x000fe400000e0000 */
[----:B------:R-:W-:Y:S02]  /*154f0*/  R2UR UR6, R6 ;  /* 0x00000000060672ca */ /* 0x000fe400000e0000 */
[----:B------:R-:W-:Y:S01]  /*15500*/  R2UR UR7, R7 ;  /* 0x00000000070772ca */ /* 0x000fe200000e0000 */
[----:B------:R-:W-:Y:S02]  /*15510*/  WARPGROUP.DEPBAR.LE gsb0, 0x0 ;  /* 0x00008000000079c5 */ /* 0x000fe40000010000 */
[----:B------:R-:W-:-:S10]  /*15520*/  WARPGROUP.ARRIVE ;  /* 0x00000000000079c5 */ /* 0x000fd40000000000 */
[----:B------:R-:W-:Y:S01]  /*15530*/  HGMMA.64x96x16.F32.BF16 R24, gdesc[UR4].tnspB, R24, gsb0 ;  /* 0x41600000041879f0 */ /* 0x000fe20008001818 */
[----:B------:R-:W-:Y:S02]  /*15540*/  R2UR UR4, R2 ;  /* 0x00000000020472ca */ /* 0x000fe400000e0000 */
[----:B--2---:R-:W0:Y:S01]  /*15550*/  SHFL.BFLY PT, R2, R12, 0x2, 0x1f ;  /* 0x0c401f000c027f89 */ /* 0x004e2200000e0000 */
[----:B------:R-:W-:Y:S02]  /*15560*/  R2UR UR5, R3 ;  /* 0x00000000030572ca */ /* 0x000fe400000e0000 */
[----:B------:R-:W-:Y:S01]  /*15570*/  R2UR UR7, R5 ;  /* 0x00000000050772ca */ /* 0x000fe200000e0000 */
[----:B------:R-:W1:Y:S01]  /*15580*/  SHFL.BFLY PT, R3, R0, 0x1, 0x1f ;  /* 0x0c201f0000037f89 */ /* 0x000e6200000e0000 */
[----:B------:R-:W-:Y:S01]  /*15590*/  R2UR UR6, R4 ;  /* 0x00000000040672ca */ /* 0x000fe200000e0000 */
[----:B------:R-:W-:Y:S02]  /*155a0*/  IMAD.MOV.U32 R4, RZ, RZ, RZ ;  /* 0x000000ffff047224 */ /* 0x000fe400078e00ff */
[----:B0-----:R-:W-:Y:S01]  /*155b0*/  FADD.FTZ R2, R2, R12 ;  /* 0x0000000c02027221 */ /* 0x001fe20000010000 */
[----:B-1----:R-:W-:-:S04]  /*155c0*/  FADD.FTZ R10, R0, R3 ;  /* 0x00000003000a7221 */ /* 0x002fc80000010000 */
[----:B------:R-:W0:Y:S01]  /*155d0*/  SHFL.BFLY PT, R5, R2, 0x1, 0x1f ;  /* 0x0c201f0002057f89 */ /* 0x000e2200000e0000 */
[----:B------:R-:W-:Y:S02]  /*155e0*/  SEL R0, RZ, 0x1, P0 ;  /* 0x00000001ff007807 */ /* 0x000fe40000000000 */
[----:B------:R-:W-:Y:S02]  /*155f0*/  FSETP.NE.FTZ.AND P2, PT, R10, RZ, PT ;  /* 0x000000ff0a00720b */ /* 0x000fe40003f55000 */
[----:B---3--:R-:W-:-:S11]  /*15600*/  LOP3.LUT R8, R8, R0, RZ, 0x3c, !PT ;  /* 0x0000000008087212 */ /* 0x008fd600078e3cff */
[----:B------:R-:W-:Y:S01]  /*15610*/  @P2 MUFU.RCP R4, R10 ;  /* 0x0000000a00042308 */ /* 0x000fe20000001000 */
[----:B0-----:R-:W-:-:S07]  /*15620*/  FADD.FTZ R11, R2, R5 ;  /* 0x00000005020b7221 */ /* 0x001fce0000010000 */
[----:B------:R0:W1:Y:S01]  /*15630*/  @P2 MUFU.LG2 R5, R10 ;  /* 0x0000000a00052308 */ /* 0x0000620000000c00 */
[----:B------:R-:W-:Y:S01]  /*15640*/  FSETP.NE.FTZ.AND P3, PT, R11, RZ, PT ;  /* 0x000000ff0b00720b */ /* 0x000fe20003f75000 */
[----:B0-----:R-:W2:Y:S01]  /*15650*/  LDL.LU R10, [R1+0x78] ;  /* 0x00007800010a7983 */ /* 0x001ea20000300800 */
[----:B------:R-:W-:Y:S02]  /*15660*/  WARPGROUP.DEPBAR.LE gsb0, 0x0 ;  /* 0x00008000000079c5 */ /* 0x000fe40000010000 */
[----:B------:R-:W-:-:S09]  /*15670*/  WARPGROUP.ARRIVE ;  /* 0x00000000000079c5 */ /* 0x000fd20000000000 */
[----:B------:R-:W0:Y:S01]  /*15680*/  @P3 MUFU.LG2 R7, R11 ;  /* 0x0000000b00073308 */ /* 0x000e220000000c00 */
[----:B------:R-:W-:Y:S01]  /*15690*/  HGMMA.64x96x16.F32.BF16 R24, gdesc[UR4].tnspB, R24, gsb0 ;  /* 0x41600000041879f0 */ /* 0x000fe20008001818 */
[----:B------:R3:W-:Y:S02]  /*156a0*/  STL [R1+0x44], R8 ;  /* 0x0000440801007387 */ /* 0x0007e40000100800 */
[----:B---3--:R-:W-:-:S06]  /*156b0*/  IMAD.MOV.U32 R8, RZ, RZ, RZ ;  /* 0x000000ffff087224 */ /* 0x008fcc00078e00ff */
[----:B------:R-:W3:Y:S01]  /*156c0*/  @P3 MUFU.RCP R8, R11 ;  /* 0x0000000b00083308 */ /* 0x000ee20000001000 */
[----:B------:R-:W-:Y:S02]  /*156d0*/  @!P1 VIADD R9, R9, 0x31c60 ;  /* 0x00031c6009099836 */ /* 0x000fe40000000000 */
[----:B------:R-:W-:Y:S01]  /*156e0*/  @P2 FMUL.FTZ R3, R15, 0.69314718246459960938 ;  /* 0x3f3172180f032820 */ /* 0x000fe20000410000 */
[----:B-1----:R-:W-:Y:S01]  /*156f0*/  @P2 FMUL.FTZ R6, R5, 0.69314718246459960938 ;  /* 0x3f31721805062820 */ /* 0x002fe20000410000 */
[----:B------:R-:W-:Y:S01]  /*15700*/  @P3 FMUL.FTZ R12, R15, 0.69314718246459960938 ;  /* 0x3f3172180f0c3820 */ /* 0x000fe20000410000 */
[----:B0-----:R-:W-:Y:S01]  /*15710*/  @P3 FMUL.FTZ R7, R7, 0.69314718246459960938 ;  /* 0x3f31721807073820 */ /* 0x001fe20000410000 */
[----:B------:R-:W-:Y:S01]  /*15720*/  IMAD.MOV.U32 R0, RZ, RZ, -0x800000 ;  /* 0xff800000ff007424 */ /* 0x000fe200078e00ff */
[----:B------:R-:W-:Y:S01]  /*15730*/  @!P1 PRMT R9, RZ, 0x654, R9 ;  /* 0x00000654ff099816 */ /* 0x000fe20000000009 */
[----:B------:R-:W-:Y:S02]  /*15740*/  IMAD.MOV.U32 R2, RZ, RZ, -0x800000 ;  /* 0xff800000ff027424 */ /* 0x000fe400078e00ff */
[----:B------:R-:W-:Y:S01]  /*15750*/  @P2 FFMA.FTZ R0, R3, R14, R6 ;  /* 0x0000000e03002223 */ /* 0x000fe20000010006 */
[----:B------:R-:W-:Y:S01]  /*15760*/  @P3 FFMA.FTZ R2, R12, R74, R7 ;  /* 0x0000004a0c023223 */ /* 0x000fe20000010007 */
[----:B------:R-:W-:Y:S01]  /*15770*/  SEL R146, R146, RZ, P0 ;  /* 0x000000ff92927207 */ /* 0x000fe20000000000 */
[----:B------:R-:W-:-:S02]  /*15780*/  WARPGROUP.DEPBAR.LE gsb0, 0x0 ;  /* 0x00008000000079c5 */ /* 0x000fc40000010000 */
        /* <DEDUP_REMOVED lines=14> */
[----:B---3--:R-:W-:Y:S01]  /*15870*/  FMUL.FTZ R80, R27, R8 ;  /* 0x000000081b507220 */ /* 0x008fe20000410000 */
        /* <DEDUP_REMOVED lines=8> */
[----:B------:R-:W-:Y:S01]  /*15900*/  FMUL.FTZ R27, R46, R8 ;  /* 0x000000082e1b7220 */ /* 0x000fe20000410000 */
[----:B------:R0:W-:Y:S01]  /*15910*/  @!P1 SYNCS.ARRIVE.TRANS64.RED.A1T0 RZ, [R9+URZ], RZ ;  /* 0x000000ff09ff99a7 */ /* 0x0001e2000810043f */
        /* <DEDUP_REMOVED lines=12> */
[----:B------:R-:W-:Y:S01]  /*159e0*/  PLOP3.LUT P1, PT, PT, PT, PT, 0x8, 0x0 ;  /* 0x000000000000781c */ /* 0x000fe20003f2e170 */
        /* <DEDUP_REMOVED lines=12> */
[----:B--2---:R-:W-:-:S05]  /*15ab0*/  VIADD R10, R10, 0x1 ;  /* 0x000000010a0a7836 */ /* 0x004fca0000000000 */
[----:B------:R0:W-:Y:S02]  /*15ac0*/  STL [R1+0x78], R10 ;  /* 0x0000780a01007387 */ /* 0x0001e40000100800 */
.L_x_373:
[----:B------:R-:W2:Y:S01]  /*15ad0*/  LDL R66, [R1+0x70] ;  /* 0x0000700001427983 */ /* 0x000ea20000100800 */
[----:B------:R-:W-:Y:S05]  /*15ae0*/  WARPSYNC.ALL ;  /* 0x0000000000007948 */ /* 0x000fea0003800000 */
[----:B------:R-:W1:Y:S01]  /*15af0*/  S2UR UR5, SR_CgaCtaId ;  /* 0x00000000000579c3 */ /* 0x000e620000008800 */
[----:B------:R-:W-:Y:S01]  /*15b00*/  UMOV UR4, 0x400 ;  /* 0x0000040000047882 */ /* 0x000fe20000000000 */
[----:B------:R-:W-:Y:S01]  /*15b10*/  BSSY B0, `(.L_x_435) ;  /* 0x000017f000007945 */ /* 0x000fe20003800000 */
[----:B-1----:R-:W-:-:S06]  /*15b20*/  ULEA UR4, UR5, UR4, 0x18 ;  /* 0x0000000405047291 */ /* 0x002fcc000f8ec03f */
[----:B------:R-:W-:Y:S01]  /*15b30*/  IMAD.U32 R18, RZ, RZ, UR4 ;  /* 0x00000004ff127e24 */ /* 0x000fe2000f8e00ff */
[----:B------:R-:W-:Y:S06]  /*15b40*/  BAR.SYNC.DEFER_BLOCKING 0x5, 0x1a0 ;  /* 0x0146800000007b1d */ /* 0x000fec0000010000 */
[----:B------:R1:W3:Y:S02]  /*15b50*/  LDS.128 R108, [R18+0x31cd0] ;  /* 0x031cd000126c7984 */ /* 0x0002e40000000c00 */
[----:B------:R-:W-:Y:S06]  /*15b60*/  BAR.ARV 0x4, 0x1a0 ;  /* 0x0106800000007b1d */ /* 0x000fec0000002000 */
[----:B--2---:R-:W-:Y:S01]  /*15b70*/  SHF.R.S32.HI R30, RZ, 0x1f, R66 ;  /* 0x0000001fff1e7819 */ /* 0x004fe20000011442 */
[----:B------:R-:W-:-:S03]  /*15b80*/  IMAD.SHL.U32 R50, R66, 0x4, RZ ;  /* 0x0000000442327824 */ /* 0x000fc600078e00ff */
[----:B------:R-:W-:Y:S01]  /*15b90*/  SHF.L.U64.HI R31, R66, 0x2, R30 ;  /* 0x00000002421f7819 */ /* 0x000fe2000001021e */
[----:B-1-3--:R-:W-:Y:S06]  /*15ba0*/  @P1 BRA `(.L_x_436) ;  /* 0x0000000c00e01947 */ /* 0x00afec0003800000 */
[----:B------:R-:W2:Y:S01]  /*15bb0*/  LDL R4, [R1+0x98] ;  /* 0x0000980001047983 */ /* 0x000ea20000100800 */
[----:B------:R-:W1:Y:S01]  /*15bc0*/  S2R R5, SR_SWINHI ;  /* 0x0000000000057919 */ /* 0x000e620000002f00 */
[----:B------:R-:W-:Y:S05]  /*15bd0*/  WARPSYNC.ALL ;  /* 0x0000000000007948 */ /* 0x000fea0003800000 */
[----:B------:R-:W-:Y:S01]  /*15be0*/  F2FP.BF16.F32.PACK_AB R6, R77, R6 ;  /* 0x000000064d06723e */ /* 0x000fe200000010ff */
[----:B------:R-:W-:Y:S01]  /*15bf0*/  ULDC.64 UR4, c[0x0][0xbd8] ;  /* 0x0002f60000047ab9 */ /* 0x000fe20000000a00 */
[----:B------:R-:W3:Y:S01]  /*15c00*/  LDL R70, [R1+0x74] ;  /* 0x0000740001467983 */ /* 0x000ee20000100800 */
[----:B------:R-:W-:-:S02]  /*15c10*/  MOV R20, R18 ;  /* 0x0000001200147202 */ /* 0x000fc40000000f00 */
[----:B-1----:R-:W-:Y:S02]  /*15c20*/  MOV R21, R5 ;  /* 0x0000000500157202 */ /* 0x002fe40000000f00 */
[----:B------:R-:W-:Y:S01]  /*15c30*/  F2FP.BF16.F32.PACK_AB R27, R64, R27 ;  /* 0x0000001b401b723e */ /* 0x000fe200000010ff */
[----:B------:R-:W-:Y:S01]  /*15c40*/  BAR.SYNC.DEFER_BLOCKING 0x1, 0x180 ;  /* 0x0046000000007b1d */ /* 0x000fe20000010000 */
[----:B--2---:R-:W-:-:S03]  /*15c50*/  IMAD.WIDE R4, R4, 0x2, R20 ;  /* 0x0000000204047825 */ /* 0x004fc600078e0214 */
[----:B------:R-:W-:-:S04]  /*15c60*/  IADD3 R59, P4, R4, 0x20, RZ ;  /* 0x00000020043b7810 */ /* 0x000fc80007f9e0ff */
[----:B------:R-:W-:Y:S02]  /*15c70*/  LOP3.LUT R8, R59, 0x180, RZ, 0xc0, !PT ;  /* 0x000001803b087812 */ /* 0x000fe400078ec0ff */
[----:B------:R-:W-:Y:S02]  /*15c80*/  IADD3 R63, P3, R4, 0x3000, RZ ;  /* 0x00003000043f7810 */ /* 0x000fe40007f7e0ff */
[----:B------:R-:W-:Y:S02]  /*15c90*/  SHF.R.U64 R8, R8, 0x3, RZ ;  /* 0x0000000308087819 */ /* 0x000fe400000012ff */
[C---:B------:R-:W-:Y:S02]  /*15ca0*/  IADD3 R67, P2, R4.reuse, 0x3020, RZ ;  /* 0x0000302004437810 */ /* 0x040fe40007f5e0ff */
[C---:B0-----:R-:W-:Y:S02]  /*15cb0*/  LOP3.LUT R9, R4.reuse, 0x180, RZ, 0xc0, !PT ;  /* 0x0000018004097812 */ /* 0x041fe400078ec0ff */
[----:B------:R-:W-:-:S02]  /*15cc0*/  IADD3 R71, P1, R4, 0x6000, RZ ;  /* 0x0000600004477810 */ /* 0x000fc40007f3e0ff */
[----:B------:R-:W-:Y:S02]  /*15cd0*/  IADD3 R62, P0, R4, 0x6020, RZ ;  /* 0x00006020043e7810 */ /* 0x000fe40007f1e0ff */
[----:B------:R-:W-:Y:S02]  /*15ce0*/  LOP3.LUT R12, R8, R59, RZ, 0x3c, !PT ;  /* 0x0000003b080c7212 */ /* 0x000fe400078e3cff */
[----:B------:R-:W-:Y:S02]  /*15cf0*/  LOP3.LUT R8, R63, 0x180, RZ, 0xc0, !PT ;  /* 0x000001803f087812 */ /* 0x000fe400078ec0ff */
[----:B------:R-:W-:Y:S02]  /*15d00*/  LOP3.LUT R10, R67, 0x180, RZ, 0xc0, !PT ;  /* 0x00000180430a7812 */ /* 0x000fe400078ec0ff */
[----:B------:R-:W-:Y:S02]  /*15d10*/  SHF.R.U64 R9, R9, 0x3, RZ ;  /* 0x0000000309097819 */ /* 0x000fe400000012ff */
[----:B------:R-:W-:-:S02]  /*15d20*/  LOP3.LUT R58, R71, 0x180, RZ, 0xc0, !PT ;  /* 0x00000180473a7812 */ /* 0x000fc400078ec0ff */
[----:B------:R-:W-:Y:S02]  /*15d30*/  LOP3.LUT R59, R62, 0x180, RZ, 0xc0, !PT ;  /* 0x000001803e3b7812 */ /* 0x000fe400078ec0ff */
[----:B------:R-:W-:Y:S02]  /*15d40*/  SHF.R.U64 R8, R8, 0x3, RZ ;  /* 0x0000000308087819 */ /* 0x000fe400000012ff */
[----:B------:R-:W-:Y:S02]  /*15d50*/  SHF.R.U64 R10, R10, 0x3, RZ ;  /* 0x000000030a0a7819 */ /* 0x000fe400000012ff */
[----:B------:R-:W-:Y:S01]  /*15d60*/  LOP3.LUT R4, R9, R4, RZ, 0x3c, !PT ;  /* 0x0000000409047212 */ /* 0x000fe200078e3cff */
[--C-:B------:R-:W-:Y:S01]  /*15d70*/  IMAD.X R13, RZ, RZ, R5.reuse, P4 ;  /* 0x000000ffff0d7224 */ /* 0x100fe200020e0605 */
[----:B------:R-:W-:Y:S01]  /*15d80*/  SHF.R.U64 R58, R58, 0x3, RZ ;  /* 0x000000033a3a7819 */ /* 0x000fe200000012ff */
[--C-:B------:R-:W-:Y:S01]  /*15d90*/  IMAD.X R15, RZ, RZ, R5.reuse, P3 ;  /* 0x000000ffff0f7224 */ /* 0x100fe200018e0605 */
[----:B------:R-:W-:Y:S01]  /*15da0*/  SHF.R.U64 R59, R59, 0x3, RZ ;  /* 0x000000033b3b7819 */ /* 0x000fe200000012ff */
[----:B------:R-:W-:Y:S01]  /*15db0*/  IMAD.X R25, RZ, RZ, R5, P2 ;  /* 0x000000ffff197224 */ /* 0x000fe200010e0605 */
[----:B------:R-:W-:-:S02]  /*15dc0*/  LOP3.LUT R14, R8, R63, RZ, 0x3c, !PT ;  /* 0x0000003f080e7212 */ /* 0x000fc400078e3cff */
[----:B------:R-:W-:Y:S01]  /*15dd0*/  LOP3.LUT R24, R10, R67, RZ, 0x3c, !PT ;  /* 0x000000430a187212 */ /* 0x000fe200078e3cff */
[--C-:B------:R-:W-:Y:S01]  /*15de0*/  IMAD.X R9, RZ, RZ, R5.reuse, P1 ;  /* 0x000000ffff097224 */ /* 0x100fe200008e0605 */
[----:B------:R-:W-:Y:S01]  /*15df0*/  MOV R63, R4 ;  /* 0x00000004003f7202 */ /* 0x000fe20000000f00 */
[----:B------:R-:W-:Y:S01]  /*15e00*/  IMAD.X R11, RZ, RZ, R5, P0 ;  /* 0x000000ffff0b7224 */ /* 0x000fe200000e0605 */
[----:B------:R-:W-:Y:S02]  /*15e10*/  F2FP.BF16.F32.PACK_AB R4, R76, R7 ;  /* 0x000000074c04723e */ /* 0x000fe400000010ff */
[----:B------:R-:W-:Y:S02]  /*15e20*/  LOP3.LUT R8, R58, R71, RZ, 0x3c, !PT ;  /* 0x000000473a087212 */ /* 0x000fe400078e3cff */
[----:B------:R-:W-:Y:S02]  /*15e30*/  LOP3.LUT R10, R59, R62, RZ, 0x3c, !PT ;  /* 0x0000003e3b0a7212 */ /* 0x000fe400078e3cff */
[----:B------:R-:W-:-:S02]  /*15e40*/  F2FP.BF16.F32.PACK_AB R5, R80, R79 ;  /* 0x0000004f5005723e */ /* 0x000fc400000010ff */
[----:B------:R-:W-:Y:S02]  /*15e50*/  F2FP.BF16.F32.PACK_AB R7, R82, R69 ;  /* 0x000000455207723e */ /* 0x000fe400000010ff */
[----:B------:R-:W-:Y:S02]  /*15e60*/  MOV R62, R12 ;  /* 0x0000000c003e7202 */ /* 0x000fe40000000f00 */
[----:B------:R-:W-:Y:S02]  /*15e70*/  MOV R59, R14 ;  /* 0x0000000e003b7202 */ /* 0x000fe40000000f00 */
[----:B------:R-:W-:Y:S02]  /*15e80*/  MOV R58, R24 ;  /* 0x00000018003a7202 */ /* 0x000fe40000000f00 */
[----:B------:R-:W-:Y:S02]  /*15e90*/  F2FP.BF16.F32.PACK_AB R12, R75, R72 ;  /* 0x000000484b0c723e */ /* 0x000fe400000010ff */
[----:B------:R-:W-:-:S02]  /*15ea0*/  F2FP.BF16.F32.PACK_AB R13, R68, R61 ;  /* 0x0000003d440d723e */ /* 0x000fc400000010ff */
[----:B------:R-:W-:Y:S02]  /*15eb0*/  F2FP.BF16.F32.PACK_AB R14, R74, R3 ;  /* 0x000000034a0e723e */ /* 0x000fe400000010ff */
[----:B------:R-:W-:Y:S02]  /*15ec0*/  F2FP.BF16.F32.PACK_AB R15, R78, R57 ;  /* 0x000000394e0f723e */ /* 0x000fe400000010ff */
[----:B------:R-:W-:Y:S02]  /*15ed0*/  F2FP.BF16.F32.PACK_AB R25, R65, R26 ;  /* 0x0000001a4119723e */ /* 0x000fe400000010ff */
[----:B------:R-:W-:Y:S02]  /*15ee0*/  F2FP.BF16.F32.PACK_AB R24, R73, R28 ;  /* 0x0000001c4918723e */ /* 0x000fe400000010ff */
[----:B------:R-:W-:Y:S01]  /*15ef0*/  F2FP.BF16.F32.PACK_AB R26, R44, R29 ;  /* 0x0000001d2c1a723e */ /* 0x000fe200000010ff */
[----:B------:R0:W-:Y:S01]  /*15f00*/  STSM.16.M88.4 [R63], R4 ;  /* 0x000000043f007844 */ /* 0x0001e20000000200 */
[----:B------:R-:W-:-:S02]  /*15f10*/  MOV R28, R8 ;  /* 0x00000008001c7202 */ /* 0x000fc40000000f00 */
[----:B------:R-:W-:Y:S01]  /*15f20*/  MOV R3, R10 ;  /* 0x0000000a00037202 */ /* 0x000fe20000000f00 */
[----:B------:R1:W-:Y:S01]  /*15f30*/  STSM.16.M88.4 [R62], R12 ;  /* 0x0000000c3e007844 */ /* 0x0003e20000000200 */
[----:B------:R-:W-:Y:S02]  /*15f40*/  F2FP.BF16.F32.PACK_AB R8, R49, R36 ;  /* 0x000000243108723e */ /* 0x000fe400000010ff */
[----:B------:R-:W-:Y:S01]  /*15f50*/  F2FP.BF16.F32.PACK_AB R9, R54, R43 ;  /* 0x0000002b3609723e */ /* 0x000fe200000010ff */
[----:B------:R2:W-:Y:S01]  /*15f60*/  STSM.16.M88.4 [R59], R24 ;  /* 0x000000183b007844 */ /* 0x0005e20000000200 */
[----:B------:R-:W-:Y:S02]  /*15f70*/  F2FP.BF16.F32.PACK_AB R10, R52, R37 ;  /* 0x00000025340a723e */ /* 0x000fe400000010ff */
[----:B------:R-:W-:Y:S02]  /*15f80*/  F2FP.BF16.F32.PACK_AB R11, R51, R42 ;  /* 0x0000002a330b723e */ /* 0x000fe400000010ff */
[----:B------:R-:W-:-:S02]  /*15f90*/  ISETP.NE.U32.AND P0, PT, RZ, UR4, PT ;  /* 0x00000004ff007c0c */ /* 0x000fc4000bf05070 */
[----:B0-----:R-:W-:Y:S02]  /*15fa0*/  F2FP.BF16.F32.PACK_AB R4, R45, R32 ;  /* 0x000000202d04723e */ /* 0x001fe400000010ff */
[----:B------:R-:W-:Y:S02]  /*15fb0*/  F2FP.BF16.F32.PACK_AB R5, R60, R47 ;  /* 0x0000002f3c05723e */ /* 0x000fe400000010ff */
[----:B------:R-:W-:Y:S02]  /*15fc0*/  F2FP.BF16.F32.PACK_AB R6, R48, R33 ;  /* 0x000000213006723e */ /* 0x000fe400000010ff */
[----:B------:R-:W-:Y:S02]  /*15fd0*/  F2FP.BF16.F32.PACK_AB R7, R55, R46 ;  /* 0x0000002e3707723e */ /* 0x000fe400000010ff */
[----:B-1----:R-:W-:Y:S02]  /*15fe0*/  F2FP.BF16.F32.PACK_AB R12, R53, R40 ;  /* 0x00000028350c723e */ /* 0x002fe400000010ff */
[----:B------:R-:W-:-:S02]  /*15ff0*/  F2FP.BF16.F32.PACK_AB R13, R39, R34 ;  /* 0x00000022270d723e */ /* 0x000fc400000010ff */
[----:B------:R-:W-:Y:S02]  /*16000*/  F2FP.BF16.F32.PACK_AB R14, R56, R41 ;  /* 0x00000029380e723e */ /* 0x000fe400000010ff */
[----:B------:R-:W-:Y:S02]  /*16010*/  F2FP.BF16.F32.PACK_AB R15, R38, R35 ;  /* 0x00000023260f723e */ /* 0x000fe400000010ff */
[----:B--2---:R-:W-:Y:S01]  /*16020*/  IADD3 R24, P1, R50, UR4, RZ ;  /* 0x0000000432187c10 */ /* 0x004fe2000ff3e0ff */
[----:B------:R0:W-:Y:S01]  /*16030*/  STSM.16.M88.4 [R58], R4 ;  /* 0x000000043a007844 */ /* 0x0001e20000000200 */
[----:B------:R-:W-:Y:S02]  /*16040*/  ISETP.NE.AND.EX P0, PT, RZ, UR5, PT, P0 ;  /* 0x00000005ff007c0c */ /* 0x000fe4000bf05300 */
[----:B------:R-:W-:Y:S01]  /*16050*/  IADD3.X R25, R31, UR5, RZ, P1, !PT ;  /* 0x000000051f197c10 */ /* 0x000fe20008ffe4ff */
[----:B------:R0:W-:Y:S01]  /*16060*/  STSM.16.M88.4 [R28], R8 ;  /* 0x000000081c007844 */ /* 0x0001e20000000200 */
[----:B------:R-:W-:-:S03]  /*16070*/  ULDC.64 UR4, c[0x0][0xbe0] ;  /* 0x0002f80000047ab9 */ /* 0x000fc60000000a00 */
[----:B------:R0:W-:Y:S01]  /*16080*/  STSM.16.M88.4 [R3], R12 ;  /* 0x0000000c03007844 */ /* 0x0001e20000000200 */
[----:B------:R-:W-:Y:S01]  /*16090*/  BAR.SYNC.DEFER_BLOCKING 0x1, 0x180 ;  /* 0x0046000000007b1d */ /* 0x000fe20000010000 */
[----:B------:R-:W-:-:S04]  /*160a0*/  ISETP.NE.U32.AND P1, PT, RZ, UR4, PT ;  /* 0x00000004ff007c0c */ /* 0x000fc8000bf25070 */
[----:B------:R-:W-:Y:S01]  /*160b0*/  ISETP.NE.AND.EX P1, PT, RZ, UR5, PT, P1 ;  /* 0x00000005ff007c0c */ /* 0x000fe2000bf25310 */
[----:B------:R-:W-:-:S12]  /*160c0*/  IMAD.MOV.U32 R41, RZ, RZ, RZ ;  /* 0x000000ffff297224 */ /* 0x000fd800078e00ff */
[----:B------:R-:W-:Y:S01]  /*160d0*/  @P1 IADD3 R50, P2, R50, UR4, RZ ;  /* 0x0000000432321c10 */ /* 0x000fe2000ff5e0ff */
[----:B------:R-:W-:Y:S02]  /*160e0*/  ULDC UR4, c[0x0][0xa88] ;  /* 0x0002a20000047ab9 */ /* 0x000fe40000000800 */
[----:B------:R-:W-:Y:S01]  /*160f0*/  IMAD.U32 R40, RZ, RZ, UR4 ;  /* 0x00000004ff287e24 */ /* 0x000fe2000f8e00ff */
[----:B------:R-:W-:Y:S01]  /*16100*/  @P1 IADD3.X R51, R31, UR5, RZ, P2, !PT ;  /* 0x000000051f331c10 */ /* 0x000fe200097fe4ff */
[----:B------:R-:W2:Y:S04]  /*16110*/  @P0 LDG.E R41, desc[UR60][R24.64] ;  /* 0x0000003c18290981 */ /* 0x000ea8000c1e1900 */
[----:B------:R0:W5:Y:S01]  /*16120*/  @P1 LDG.E R40, desc[UR60][R50.64] ;  /* 0x0000003c32281981 */ /* 0x000162000c1e1900 */
[----:B---3--:R-:W-:-:S02]  /*16130*/  SHF.R.S32.HI R43, RZ, 0x1f, R70 ;  /* 0x0000001fff2b7819 */ /* 0x008fc40000011446 */
[----:B--2---:R-:W-:Y:S01]  /*16140*/  SHF.R.S32.HI R42, RZ, 0x1f, R41 ;  /* 0x0000001fff2a7819 */ /* 0x004fe20000011429 */
[----:B0-----:R-:W-:Y:S06]  /*16150*/  @P1 BRA `(.L_x_437) ;  /* 0x0000000000101947 */ /* 0x001fec0003800000 */
[----:B------:R-:W-:Y:S05]  /*16160*/  @!P0 BRA `(.L_x_437) ;  /* 0x00000000000c8947 */ /* 0x000fea0003800000 */
[----:B------:R-:W2:Y:S04]  /*16170*/  LDG.E R3, desc[UR60][R24.64] ;  /* 0x0000003c18037981 */ /* 0x000ea8000c1e1900 */
[----:B-----5:R-:W2:Y:S02]  /*16180*/  LDG.E R40, desc[UR60][R24.64+0x4] ;  /* 0x0000043c18287981 */ /* 0x020ea4000c1e1900 */
[----:B--2---:R-:W-:-:S07]  /*16190*/  IMAD.IADD R40, R40, 0x1, -R3 ;  /* 0x0000000128287824 */ /* 0x004fce00078e0a03 */
.L_x_437:
[----:B------:R-:W2:Y:S01]  /*161a0*/  LDL.64 R4, [R1+0x68] ;  /* 0x0000680001047983 */ /* 0x000ea20000100a00 */
[----:B------:R-:W-:-:S03]  /*161b0*/  ULDC.64 UR4, c[0x0][0xb70] ;  /* 0x0002dc0000047ab9 */ /* 0x000fc60000000a00 */
[----:B------:R-:W3:Y:S04]  /*161c0*/  LDL.64 R48, [R1+0x68] ;  /* 0x0000680001307983 */ /* 0x000ee80000100a00 */
[----:B------:R-:W4:Y:S04]  /*161d0*/  LDL R8, [R1+0x94] ;  /* 0x0000940001087983 */ /* 0x000f280000100800 */
[----:B------:R-:W4:Y:S04]  /*161e0*/  LDL.LU R47, [R1+0x7c] ;  /* 0x00007c00012f7983 */ /* 0x000f280000300800 */
[----:B------:R-:W4:Y:S01]  /*161f0*/  LDL R46, [R1+0x5c] ;  /* 0x00005c00012e7983 */ /* 0x000f220000100800 */
[----:B------:R-:W0:Y:S01]  /*16200*/  S2R R10, SR_TID.X ;  /* 0x00000000000a7919 */ /* 0x000e220000002100 */
[----:B------:R-:W-:Y:S01]  /*16210*/  IMAD R6, R43, UR4, RZ ;  /* 0x000000042b067c24 */ /* 0x000fe2000f8e02ff */
[----:B------:R-:W-:-:S03]  /*16220*/  SEL R44, R30, RZ, !P0 ;  /* 0x000000ff1e2c7207 */ /* 0x000fc60004000000 */
[----:B------:R-:W-:Y:S01]  /*16230*/  IMAD R7, R70, UR5, R6 ;  /* 0x0000000546077c24 */ /* 0x000fe2000f8e0206 */
[----:B------:R-:W-:Y:S01]  /*16240*/  SEL R45, R66, RZ, !P0 ;  /* 0x000000ff422d7207 */ /* 0x000fe20004000000 */
[----:B0-----:R-:W-:-:S05]  /*16250*/  VIADD R11, R10, 0xffffff80 ;  /* 0xffffff800a0b7836 */ /* 0x001fca0000000000 */
[----:B------:R-:W-:-:S04]  /*16260*/  SHF.R.S32.HI R10, RZ, 0x1f, R11 ;  /* 0x0000001fff0a7819 */ /* 0x000fc8000001140b */
[----:B------:R-:W-:-:S04]  /*16270*/  LEA.HI R10, R10, R11, RZ, 0x7 ;  /* 0x0000000b0a0a7211 */ /* 0x000fc800078f38ff */
[----:B------:R-:W-:-:S05]  /*16280*/  LOP3.LUT R10, R10, 0xffffff80, RZ, 0xc0, !PT ;  /* 0xffffff800a0a7812 */ /* 0x000fca00078ec0ff */
[----:B------:R-:W-:Y:S01]  /*16290*/  IMAD.IADD R10, R11, 0x1, -R10 ;  /* 0x000000010b0a7824 */ /* 0x000fe200078e0a0a */
[----:B------:R-:W-:Y:S01]  /*162a0*/  BSSY B1, `(.L_x_438) ;  /* 0x0000070000017945 */ /* 0x000fe20003800000 */
[----:B--2---:R-:W-:Y:S02]  /*162b0*/  IMAD.MOV.U32 R5, RZ, RZ, R42 ;  /* 0x000000ffff057224 */ /* 0x004fe400078e002a */
[----:B---3--:R-:W-:Y:S02]  /*162c0*/  IMAD.MOV.U32 R48, RZ, RZ, R4 ;  /* 0x000000ffff307224 */ /* 0x008fe400078e0004 */
[----:B------:R-:W-:-:S04]  /*162d0*/  IMAD.MOV.U32 R4, RZ, RZ, R41 ;  /* 0x000000ffff047224 */ /* 0x000fc800078e0029 */
[----:B------:R-:W-:Y:S01]  /*162e0*/  IMAD.WIDE.U32 R4, R70, UR4, R4 ;  /* 0x0000000446047c25 */ /* 0x000fe2000f8e0004 */
[----:B------:R-:W-:-:S03]  /*162f0*/  ULDC.64 UR4, c[0x0][0xb78] ;  /* 0x0002de0000047ab9 */ /* 0x000fc60000000a00 */
[----:B----4-:R-:W-:Y:S02]  /*16300*/  IMAD R3, R48, 0x20, R46 ;  /* 0x0000002030037824 */ /* 0x010fe400078e022e */
[----:B------:R-:W-:Y:S02]  /*16310*/  IMAD.IADD R5, R5, 0x1, R7 ;  /* 0x0000000105057824 */ /* 0x000fe400078e0207 */
[----:B------:R-:W-:-:S04]  /*16320*/  IMAD.WIDE R20, R3, 0x2, R20 ;  /* 0x0000000203147825 */ /* 0x000fc800078e0214 */
[----:B------:R-:W-:Y:S02]  /*16330*/  IMAD R3, R44, UR4, RZ ;  /* 0x000000042c037c24 */ /* 0x000fe4000f8e02ff */
[----:B------:R-:W-:Y:S02]  /*16340*/  IMAD R7, R47, 0xc0, R8 ;  /* 0x000000c02f077824 */ /* 0x000fe400078e0208 */
[----:B------:R-:W-:Y:S01]  /*16350*/  IMAD.WIDE.U32 R4, R45, UR4, R4 ;  /* 0x000000042d047c25 */ /* 0x000fe2000f8e0004 */
[----:B------:R-:W-:-:S03]  /*16360*/  IADD3 R9, P2, R20, 0x1800, RZ ;  /* 0x0000180014097810 */ /* 0x000fc60007f5e0ff */
[----:B------:R-:W-:Y:S01]  /*16370*/  IMAD R6, R45, UR5, R3 ;  /* 0x000000052d067c24 */ /* 0x000fe2000f8e0203 */
[----:B------:R-:W-:Y:S01]  /*16380*/  SHF.R.S32.HI R3, RZ, 0x1f, R7 ;  /* 0x0000001fff037819 */ /* 0x000fe20000011407 */
[----:B------:R-:W-:Y:S01]  /*16390*/  ULDC.64 UR4, c[0x0][0xb40] ;  /* 0x0002d00000047ab9 */ /* 0x000fe20000000a00 */
[----:B------:R-:W-:Y:S02]  /*163a0*/  IADD3 R4, P0, R7, R4, RZ ;  /* 0x0000000407047210 */ /* 0x000fe40007f1e0ff */
[----:B------:R-:W-:Y:S02]  /*163b0*/  LOP3.LUT R8, R9, 0x180, RZ, 0xc0, !PT ;  /* 0x0000018009087812 */ /* 0x000fe400078ec0ff */
[----:B------:R-:W-:Y:S02]  /*163c0*/  IADD3.X R3, R3, R5, R6, P0, !PT ;  /* 0x0000000503037210 */ /* 0x000fe400007fe406 */
[----:B------:R-:W-:Y:S02]  /*163d0*/  LEA R38, P1, R4, UR4, 0x2 ;  /* 0x0000000404267c11 */ /* 0x000fe4000f8210ff */
[----:B------:R-:W-:-:S02]  /*163e0*/  SHF.R.U64 R8, R8, 0x3, RZ ;  /* 0x0000000308087819 */ /* 0x000fc400000012ff */
[----:B------:R-:W-:Y:S01]  /*163f0*/  LEA.HI.X R39, R4, UR5, R3, 0x2, P1 ;  /* 0x0000000504277c11 */ /* 0x000fe200088f1403 */
[----:B------:R-:W-:Y:S01]  /*16400*/  VIADD R3, R7, 0x8 ;  /* 0x0000000807037836 */ /* 0x000fe20000000000 */
[----:B------:R-:W-:Y:S01]  /*16410*/  LOP3.LUT R8, R8, R9, RZ, 0x3c, !PT ;  /* 0x0000000908087212 */ /* 0x000fe200078e3cff */
[----:B------:R-:W-:Y:S01]  /*16420*/  IMAD.X R9, RZ, RZ, R21, P2 ;  /* 0x000000ffff097224 */ /* 0x000fe200010e0615 */
[----:B------:R-:W-:Y:S01]  /*16430*/  LOP3.LUT P0, RZ, R10, 0x3, RZ, 0xc0, !PT ;  /* 0x000000030aff7812 */ /* 0x000fe2000780c0ff */
[----:B------:R-:W-:Y:S01]  /*16440*/  ULDC.64 UR4, c[0x0][0xaa0] ;  /* 0x0002a80000047ab9 */ /* 0x000fe20000000a00 */
[C---:B------:R-:W-:Y:S02]  /*16450*/  IADD3 R13, P5, R20.reuse, 0x3000, RZ ;  /* 0x00003000140d7810 */ /* 0x040fe40007fbe0ff */
[C---:B------:R-:W-:Y:S02]  /*16460*/  IADD3 R25, P4, R20.reuse, 0x4800, RZ ;  /* 0x0000480014197810 */ /* 0x040fe40007f9e0ff */
[----:B------:R-:W-:-:S02]  /*16470*/  IADD3 R29, P3, R20, 0x6000, RZ ;  /* 0x00006000141d7810 */ /* 0x000fc40007f7e0ff */
[----:B------:R-:W-:Y:S02]  /*16480*/  IADD3 R4, P2, R20, 0x7800, RZ ;  /* 0x0000780014047810 */ /* 0x000fe40007f5e0ff */
[-C--:B-----5:R-:W-:Y:S02]  /*16490*/  ISETP.GE.OR P1, PT, R7, R40.reuse, P0 ;  /* 0x000000280700720c */ /* 0x0a0fe40000726670 */
[----:B------:R-:W-:Y:S02]  /*164a0*/  LOP3.LUT R12, R13, 0x180, RZ, 0xc0, !PT ;  /* 0x000001800d0c7812 */ /* 0x000fe400078ec0ff */
[----:B------:R-:W-:Y:S02]  /*164b0*/  LOP3.LUT R24, R25, 0x180, RZ, 0xc0, !PT ;  /* 0x0000018019187812 */ /* 0x000fe400078ec0ff */
[----:B------:R-:W-:Y:S02]  /*164c0*/  LOP3.LUT R28, R29, 0x180, RZ, 0xc0, !PT ;  /* 0x000001801d1c7812 */ /* 0x000fe400078ec0ff */
[----:B------:R-:W-:-:S02]  /*164d0*/  ISETP.GE.OR P0, PT, R3, R40, P0 ;  /* 0x000000280300720c */ /* 0x000fc40000706670 */
[----:B------:R-:W-:Y:S02]  /*164e0*/  LOP3.LUT R3, R4, 0x180, RZ, 0xc0, !PT ;  /* 0x0000018004037812 */ /* 0x000fe400078ec0ff */
[----:B------:R-:W-:Y:S02]  /*164f0*/  LOP3.LUT R5, R20, 0x180, RZ, 0xc0, !PT ;  /* 0x0000018014057812 */ /* 0x000fe400078ec0ff */
[----:B------:R-:W-:Y:S02]  /*16500*/  SHF.R.U64 R12, R12, 0x3, RZ ;  /* 0x000000030c0c7819 */ /* 0x000fe400000012ff */
[----:B------:R-:W-:Y:S02]  /*16510*/  SHF.R.U64 R24, R24, 0x3, RZ ;  /* 0x0000000318187819 */ /* 0x000fe400000012ff */
[----:B------:R-:W-:Y:S02]  /*16520*/  SHF.R.U64 R28, R28, 0x3, RZ ;  /* 0x000000031c1c7819 */ /* 0x000fe400000012ff */
[----:B------:R-:W-:-:S02]  /*16530*/  SHF.R.U64 R3, R3, 0x3, RZ ;  /* 0x0000000303037819 */ /* 0x000fc400000012ff */
[----:B------:R-:W-:Y:S01]  /*16540*/  SHF.R.U64 R5, R5, 0x3, RZ ;  /* 0x0000000305057819 */ /* 0x000fe200000012ff */
[--C-:B------:R-:W-:Y:S01]  /*16550*/  IMAD.X R33, RZ, RZ, R21.reuse, P2 ;  /* 0x000000ffff217224 */ /* 0x100fe200010e0615 */
[----:B------:R-:W-:Y:S01]  /*16560*/  LOP3.LUT R12, R12, R13, RZ, 0x3c, !PT ;  /* 0x0000000d0c0c7212 */ /* 0x000fe200078e3cff */
[--C-:B------:R-:W-:Y:S01]  /*16570*/  IMAD.X R13, RZ, RZ, R21.reuse, P5 ;  /* 0x000000ffff0d7224 */ /* 0x100fe200028e0615 */
[----:B------:R-:W-:Y:S01]  /*16580*/  LOP3.LUT R24, R24, R25, RZ, 0x3c, !PT ;  /* 0x0000001918187212 */ /* 0x000fe200078e3cff */
[--C-:B------:R-:W-:Y:S01]  /*16590*/  IMAD.X R25, RZ, RZ, R21.reuse, P4 ;  /* 0x000000ffff197224 */ /* 0x100fe200020e0615 */
[----:B------:R-:W-:Y:S01]  /*165a0*/  LOP3.LUT R28, R28, R29, RZ, 0x3c, !PT ;  /* 0x0000001d1c1c7212 */ /* 0x000fe200078e3cff */
[----:B------:R-:W-:Y:S01]  /*165b0*/  IMAD.X R29, RZ, RZ, R21, P3 ;  /* 0x000000ffff1d7224 */ /* 0x000fe200018e0615 */
[----:B------:R-:W-:Y:S02]  /*165c0*/  LOP3.LUT R32, R3, R4, RZ, 0x3c, !PT ;  /* 0x0000000403207212 */ /* 0x000fe400078e3cff */
[----:B------:R-:W-:Y:S01]  /*165d0*/  LOP3.LUT R20, R5, R20, RZ, 0x3c, !PT ;  /* 0x0000001405147212 */ /* 0x000fe200078e3cff */
[----:B------:R-:W-:Y:S01]  /*165e0*/  @!P1 STG.E desc[UR60][R38.64], R0 ;  /* 0x0000000026009986 */ /* 0x000fe2000c10193c */
[----:B------:R-:W-:-:S03]  /*165f0*/  SHF.R.S32.HI R37, RZ, 0x1f, R46 ;  /* 0x0000001fff257819 */ /* 0x000fc6000001142e */
[----:B------:R0:W-:Y:S01]  /*16600*/  @!P0 STG.E desc[UR60][R38.64+0x20], R2 ;  /* 0x0000200226008986 */ /* 0x0001e2000c10193c */
[----:B------:R-:W-:-:S03]  /*16610*/  IMAD.MOV.U32 R36, RZ, RZ, R46 ;  /* 0x000000ffff247224 */ /* 0x000fc600078e002e */
[----:B------:R1:W5:Y:S01]  /*16620*/  LD.E.128 R4, desc[UR60][R20.64] ;  /* 0x0000003c14047980 */ /* 0x000362000c101d00 */
[----:B------:R-:W-:-:S03]  /*16630*/  SHF.R.S32.HI R49, RZ, 0x1f, R48 ;  /* 0x0000001fff317819 */ /* 0x000fc60000011430 */
[----:B------:R-:W5:Y:S04]  /*16640*/  LD.E.128 R8, desc[UR60][R8.64] ;  /* 0x0000003c08087980 */ /* 0x000f68000c101d00 */
[----:B------:R-:W5:Y:S04]  /*16650*/  LD.E.128 R12, desc[UR60][R12.64] ;  /* 0x0000003c0c0c7980 */ /* 0x000f68000c101d00 */
        /* <DEDUP_REMOVED lines=10> */
[----:B0-----:R-:W-:-:S03]  /*16700*/  IMAD.WIDE.U32 R2, R41, UR4, R36 ;  /* 0x0000000429027c25 */ /* 0x001fc6000f8e0024 */
[----:B------:R0:W-:Y:S01]  /*16710*/  STL [R1+0x6c], R49 ;  /* 0x00006c3101007387 */ /* 0x0001e20000100800 */
[----:B------:R-:W-:Y:S01]  /*16720*/  IMAD R41, R41, UR5, R42 ;  /* 0x0000000529297c24 */ /* 0x000fe2000f8e022a */
[----:B------:R-:W-:Y:S01]  /*16730*/  ULDC.64 UR4, c[0x0][0xae0] ;  /* 0x0002b80000047ab9 */ /* 0x000fe20000000a00 */
[----:B------:R-:W-:Y:S02]  /*16740*/  IMAD R37, R47, -0xc0, R40 ;  /* 0xffffff402f257824 */ /* 0x000fe400078e0228 */
[----:B------:R-:W-:Y:S02]  /*16750*/  IMAD.IADD R3, R3, 0x1, R41 ;  /* 0x0000000103037824 */ /* 0x000fe400078e0229 */
[----:B-1----:R-:W-:Y:S01]  /*16760*/  IMAD R21, R43, UR4, RZ ;  /* 0x000000042b157c24 */ /* 0x002fe2000f8e02ff */
[C---:B------:R-:W-:Y:S01]  /*16770*/  ISETP.GE.AND P0, PT, R48.reuse, R37, PT ;  /* 0x000000253000720c */ /* 0x040fe20003f06270 */
[----:B------:R-:W-:Y:S02]  /*16780*/  VIADD R20, R48, 0x60 ;  /* 0x0000006030147836 */ /* 0x000fe40000000000 */
[----:B------:R-:W-:-:S02]  /*16790*/  VIADD R0, R18, 0x31c20 ;  /* 0x00031c2012007836 */ /* 0x000fc40000000000 */
[C---:B------:R-:W-:Y:S02]  /*167a0*/  IMAD R21, R70.reuse, UR5, R21 ;  /* 0x0000000546157c24 */ /* 0x040fe4000f8e0215 */
[----:B------:R-:W-:Y:S01]  /*167b0*/  IMAD.WIDE.U32 R2, R70, UR4, R2 ;  /* 0x0000000446027c25 */ /* 0x000fe2000f8e0002 */
[----:B------:R-:W-:Y:S01]  /*167c0*/  ULDC.64 UR4, c[0x0][0xae8] ;  /* 0x0002ba0000047ab9 */ /* 0x000fe20000000a00 */
[----:B------:R-:W-:Y:S02]  /*167d0*/  ISETP.GE.AND P3, PT, R20, R37, PT ;  /* 0x000000251400720c */ /* 0x000fe40003f66270 */
[----:B------:R-:W-:Y:S01]  /*167e0*/  IMAD.IADD R3, R3, 0x1, R21 ;  /* 0x0000000103037824 */ /* 0x000fe200078e0215 */
[----:B------:R-:W-:Y:S01]  /*167f0*/  PRMT R0, RZ, 0x654, R0 ;  /* 0x00000654ff007816 */ /* 0x000fe20000000000 */
[----:B------:R-:W-:Y:S02]  /*16800*/  IMAD R20, R44, UR4, RZ ;  /* 0x000000042c147c24 */ /* 0x000fe4000f8e02ff */
[C---:B------:R-:W-:Y:S01]  /*16810*/  IMAD.WIDE.U32 R36, R45.reuse, UR4, R2 ;  /* 0x000000042d247c25 */ /* 0x040fe2000f8e0002 */
[----:B--2---:R0:W-:Y:S03]  /*16820*/  SYNCS.ARRIVE.TRANS64.RED.A1T0 RZ, [R0+URZ], RZ ;  /* 0x000000ff00ff79a7 */ /* 0x0041e6000810043f */
[----:B------:R-:W-:-:S02]  /*16830*/  IMAD R39, R45, UR5, R20 ;  /* 0x000000052d277c24 */ /* 0x000fc4000f8e0214 */
[----:B------:R-:W-:-:S04]  /*16840*/  IMAD.WIDE R20, R47, 0xc0, R48 ;  /* 0x000000c02f147825 */ /* 0x000fc800078e0230 */
[----:B------:R-:W-:Y:S01]  /*16850*/  IMAD.IADD R41, R37, 0x1, R39 ;  /* 0x0000000125297824 */ /* 0x000fe200078e0227 */
[----:B0-----:R-:W-:Y:S06]  /*16860*/  @P0 BRA `(.L_x_439) ;  /* 0x00000000004c0947 */ /* 0x001fec0003800000 */
        /* <DEDUP_REMOVED lines=16> */
[----:B-----5:R0:W-:Y:S04]  /*16970*/  @!P0 STG.E.128 desc[UR60][R38.64], R4 ;  /* 0x0000000426008986 */ /* 0x0201e8000c101d3c */
[----:B------:R0:W-:Y:S04]  /*16980*/  @!P1 STG.E.128 desc[UR60][R38.64+0x40], R12 ;  /* 0x0000400c26009986 */ /* 0x0001e8000c101d3c */
[----:B------:R0:W-:Y:S02]  /*16990*/  @!P2 STG.E.128 desc[UR60][R38.64+0x80], R28 ;  /* 0x0000801c2600a986 */ /* 0x0001e4000c101d3c */
.L_x_439:
[----:B------:R-:W-:Y:S05]  /*169a0*/  BSYNC B1 ;  /* 0x0000000000017941 */ /* 0x000fea0003800000 */
.L_x_438:
[----:B------:R-:W-:Y:S05]  /*169b0*/  @P3 BRA `(.L_x_440) ;  /* 0x0000000800503947 */ /* 0x000fea0003800000 */
[----:B0----5:R-:W-:Y:S01]  /*169c0*/  IADD3 R5, P0, R20, 0x60, RZ ;  /* 0x0000006014057810 */ /* 0x021fe20007f1e0ff */
[----:B------:R-:W-:Y:S01]  /*169d0*/  ULDC.64 UR4, c[0x0][0xad8] ;  /* 0x0002b60000047ab9 */ /* 0x000fe20000000a00 */
[----:B------:R-:W-:Y:S01]  /*169e0*/  IMAD.MOV.U32 R2, RZ, RZ, R36 ;  /* 0x000000ffff027224 */ /* 0x000fe200078e0024 */
[----:B------:R-:W-:Y:S01]  /*169f0*/  ULDC.64 UR6, c[0x0][0xa80] ;  /* 0x0002a00000067ab9 */ /* 0x000fe20000000a00 */
[----:B------:R-:W-:Y:S02]  /*16a00*/  IMAD.MOV.U32 R3, RZ, RZ, R41 ;  /* 0x000000ffff037224 */ /* 0x000fe400078e0029 */
[----:B------:R-:W-:Y:S02]  /*16a10*/  IMAD.X R20, RZ, RZ, R21, P0 ;  /* 0x000000ffff147224 */ /* 0x000fe400000e0615 */
[----:B------:R-:W-:Y:S02]  /*16a20*/  VIADD R0, R46, 0x20 ;  /* 0x000000202e007836 */ /* 0x000fe40000000000 */
[----:B------:R-:W-:-:S02]  /*16a30*/  IMAD R20, R20, UR4, RZ ;  /* 0x0000000414147c24 */ /* 0x000fc4000f8e02ff */
[C---:B------:R-:W-:Y:S01]  /*16a40*/  IMAD.WIDE.U32 R2, R5.reuse, UR4, R2 ;  /* 0x0000000405027c25 */ /* 0x040fe2000f8e0002 */
        /* <DEDUP_REMOVED lines=14> */
.L_x_436:
[----:B------:R-:W1:Y:S01]  /*16b30*/  S2R R0, SR_TID.X ;  /* 0x0000000000007919 */ /* 0x000e620000002100 */
[----:B------:R-:W-:Y:S01]  /*16b40*/  ULDC.64 UR4, c[0x0][0xbd8] ;  /* 0x0002f60000047ab9 */ /* 0x000fe20000000a00 */
[----:B------:R-:W-:Y:S01]  /*16b50*/  IMAD.MOV.U32 R7, RZ, RZ, RZ ;  /* 0x000000ffff077224 */ /* 0x000fe200078e00ff */
[----:B------:R-:W-:Y:S02]  /*16b60*/  ISETP.NE.U32.AND P0, PT, RZ, UR4, PT ;  /* 0x00000004ff007c0c */ /* 0x000fe4000bf05070 */
[----:B------:R-:W-:Y:S02]  /*16b70*/  IADD3 R2, P1, R50, UR4, RZ ;  /* 0x0000000432027c10 */ /* 0x000fe4000ff3e0ff */
[----:B------:R-:W-:Y:S02]  /*16b80*/  ISETP.NE.AND.EX P0, PT, RZ, UR5, PT, P0 ;  /* 0x00000005ff007c0c */ /* 0x000fe4000bf05300 */
[----:B------:R-:W-:Y:S01]  /*16b90*/  IADD3.X R3, R31, UR5, RZ, P1, !PT ;  /* 0x000000051f037c10 */ /* 0x000fe20008ffe4ff */
[----:B------:R-:W-:-:S02]  /*16ba0*/  ULDC.64 UR4, c[0x0][0xbe0] ;  /* 0x0002f80000047ab9 */ /* 0x000fc40000000a00 */
[----:B------:R-:W-:-:S04]  /*16bb0*/  ISETP.NE.U32.AND P1, PT, RZ, UR4, PT ;  /* 0x00000004ff007c0c */ /* 0x000fc8000bf25070 */
[----:B------:R-:W-:-:S04]  /*16bc0*/  ISETP.NE.AND.EX P1, PT, RZ, UR5, PT, P1 ;  /* 0x00000005ff007c0c */ /* 0x000fc8000bf25310 */
[----:B------:R2:W5:Y:S09]  /*16bd0*/  @P0 LDG.E R7, desc[UR60][R2.64] ;  /* 0x0000003c02070981 */ /* 0x000572000c1e1900 */
[----:B------:R-:W-:Y:S01]  /*16be0*/  @P1 IADD3 R50, P2, R50, UR4, RZ ;  /* 0x0000000432321c10 */ /* 0x000fe2000ff5e0ff */
[----:B------:R-:W-:Y:S01]  /*16bf0*/  ULDC UR4, c[0x0][0xa88] ;  /* 0x0002a20000047ab9 */ /* 0x000fe20000000800 */
[----:B-1----:R-:W-:-:S02]  /*16c00*/  VIADD R4, R0, 0xffffff80 ;  /* 0xffffff8000047836 */ /* 0x002fc40000000000 */
[----:B------:R-:W-:Y:S01]  /*16c10*/  @P1 IADD3.X R51, R31, UR5, RZ, P2, !PT ;  /* 0x000000051f331c10 */ /* 0x000fe200097fe4ff */
[----:B------:R-:W-:-:S06]  /*16c20*/  IMAD.U32 R0, RZ, RZ, UR4 ;  /* 0x00000004ff007e24 */ /* 0x000fcc000f8e00ff */
[----:B------:R2:W5:Y:S01]  /*16c30*/  @P1 LDG.E R0, desc[UR60][R50.64] ;  /* 0x0000003c32001981 */ /* 0x000562000c1e1900 */
[----:B------:R-:W-:Y:S01]  /*16c40*/  ISETP.GT.AND P2, PT, R4, 0xbf, PT ;  /* 0x000000bf0400780c */ /* 0x000fe20003f44270 */
[----:B------:R-:W-:-:S12]  /*16c50*/  @P1 BRA `(.L_x_441) ;  /* 0x0000000000101947 */ /* 0x000fd80003800000 */
[----:B------:R-:W-:Y:S05]  /*16c60*/  @!P0 BRA `(.L_x_441) ;  /* 0x00000000000c8947 */ /* 0x000fea0003800000 */
[----:B------:R-:W3:Y:S04]  /*16c70*/  LDG.E R5, desc[UR60][R2.64] ;  /* 0x0000003c02057981 */ /* 0x000ee8000c1e1900 */
[----:B-----5:R-:W3:Y:S02]  /*16c80*/  LDG.E R0, desc[UR60][R2.64+0x4] ;  /* 0x0000043c02007981 */ /* 0x020ee4000c1e1900 */
[----:B---3--:R-:W-:-:S07]  /*16c90*/  IMAD.IADD R0, R0, 0x1, -R5 ;  /* 0x0000000100007824 */ /* 0x008fce00078e0a05 */
.L_x_441:
[----:B------:R-:W3:Y:S04]  /*16ca0*/  LDL R13, [R1+0x74] ;  /* 0x00007400010d7983 */ /* 0x000ee80000100800 */
[----:B0-----:R-:W4:Y:S04]  /*16cb0*/  LDL R10, [R1+0x5c] ;  /* 0x00005c00010a7983 */ /* 0x001f280000100800 */
[----:B------:R0:W5:Y:S01]  /*16cc0*/  LDL R12, [R1+0x7c] ;  /* 0x00007c00010c7983 */ /* 0x0001620000100800 */
[----:B------:R-:W-:Y:S01]  /*16cd0*/  BSSY B1, `(.L_x_442) ;  /* 0x000001d000017945 */ /* 0x000fe20003800000 */
[----:B------:R-:W-:-:S02]  /*16ce0*/  SEL R11, R66, RZ, !P0 ;  /* 0x000000ff420b7207 */ /* 0x000fc40004000000 */
[----:B------:R-:W-:Y:S02]  /*16cf0*/  SEL R30, R30, RZ, !P0 ;  /* 0x000000ff1e1e7207 */ /* 0x000fe40004000000 */
[----:B-----5:R-:W-:Y:S02]  /*16d00*/  SHF.R.S32.HI R6, RZ, 0x1f, R7 ;  /* 0x0000001fff067819 */ /* 0x020fe40000011407 */
[----:B---3--:R-:W-:Y:S02]  /*16d10*/  SHF.R.S32.HI R8, RZ, 0x1f, R13 ;  /* 0x0000001fff087819 */ /* 0x008fe4000001140d */
[----:B----4-:R-:W-:Y:S01]  /*16d20*/  SHF.R.S32.HI R9, RZ, 0x1f, R10 ;  /* 0x0000001fff097819 */ /* 0x010fe2000001140a */
[----:B0-----:R-:W-:Y:S06]  /*16d30*/  @P2 BRA `(.L_x_443) ;  /* 0x0000000000582947 */ /* 0x001fec0003800000 */
[----:B--2---:R-:W0:Y:S02]  /*16d40*/  S2R R2, SR_TID.X ;  /* 0x0000000000027919 */ /* 0x004e240000002100 */
[----:B0-----:R-:W-:-:S04]  /*16d50*/  IMAD R2, R12, 0xc0, R2 ;  /* 0x000000c00c027824 */ /* 0x001fc800078e0202 */
[----:B------:R-:W-:-:S05]  /*16d60*/  VIADD R3, R2, 0xffffff80 ;  /* 0xffffff8002037836 */ /* 0x000fca0000000000 */
[----:B------:R-:W-:-:S13]  /*16d70*/  ISETP.GE.AND P0, PT, R3, R0, PT ;  /* 0x000000000300720c */ /* 0x000fda0003f06270 */
[----:B------:R-:W-:Y:S05]  /*16d80*/  @P0 BRA `(.L_x_443) ;  /* 0x0000000000440947 */ /* 0x000fea0003800000 */
[C---:B------:R-:W-:Y:S01]  /*16d90*/  IADD3 R2, P0, R3.reuse, R7, RZ ;  /* 0x0000000703027210 */ /* 0x040fe20007f1e0ff */
        /* <DEDUP_REMOVED lines=13> */
[----:B------:R-:W-:Y:S01]  /*16e70*/  LEA.HI.X R5, R2, UR5, R3, 0x2, P0 ;  /* 0x0000000502057c11 */ /* 0x000fe200080f1403 */
[----:B------:R-:W-:-:S05]  /*16e80*/  IMAD.MOV.U32 R3, RZ, RZ, -0x800000 ;  /* 0xff800000ff037424 */ /* 0x000fca00078e00ff */
[----:B------:R0:W-:Y:S03]  /*16e90*/  STG.E desc[UR60][R4.64], R3 ;  /* 0x0000000304007986 */ /* 0x0001e6000c10193c */
.L_x_443:
[----:B------:R-:W-:Y:S05]  /*16ea0*/  BSYNC B1 ;  /* 0x0000000000017941 */ /* 0x000fea0003800000 */
.L_x_442:
[----:B------:R-:W3:Y:S01]  /*16eb0*/  LDL.64 R14, [R1+0x68] ;  /* 0x00006800010e7983 */ /* 0x000ee20000100a00 */
[----:B------:R-:W-:Y:S01]  /*16ec0*/  ULDC.64 UR4, c[0x0][0xaa0] ;  /* 0x0002a80000047ab9 */ /* 0x000fe20000000a00 */
[----:B--2---:R-:W-:Y:S01]  /*16ed0*/  IMAD.MOV.U32 R2, RZ, RZ, R10 ;  /* 0x000000ffff027224 */ /* 0x004fe200078e000a */
[----:B------:R-:W-:Y:S01]  /*16ee0*/  BSSY B1, `(.L_x_444) ;  /* 0x000002b000017945 */ /* 0x000fe20003800000 */
[----:B0-----:R-:W-:Y:S02]  /*16ef0*/  IMAD.MOV.U32 R3, RZ, RZ, R9 ;  /* 0x000000ffff037224 */ /* 0x001fe400078e0009 */
[----:B------:R-:W-:Y:S02]  /*16f00*/  IMAD R4, R6, UR4, RZ ;  /* 0x0000000406047c24 */ /* 0x000fe4000f8e02ff */
[----:B------:R-:W-:-:S04]  /*16f10*/  IMAD.WIDE.U32 R2, R7, UR4, R2 ;  /* 0x0000000407027c25 */ /* 0x000fc8000f8e0002 */
[----:B------:R-:W-:Y:S01]  /*16f20*/  IMAD R7, R7, UR5, R4 ;  /* 0x0000000507077c24 */ /* 0x000fe2000f8e0204 */
[----:B------:R-:W-:Y:S02]  /*16f30*/  ULDC.64 UR4, c[0x0][0xae0] ;  /* 0x0002b80000047ab9 */ /* 0x000fe40000000a00 */
[----:B------:R-:W-:Y:S02]  /*16f40*/  IMAD R4, R8, UR4, RZ ;  /* 0x0000000408047c24 */ /* 0x000fe4000f8e02ff */
[----:B------:R-:W-:Y:S02]  /*16f50*/  IMAD.IADD R3, R3, 0x1, R7 ;  /* 0x0000000103037824 */ /* 0x000fe400078e0207 */
[C---:B------:R-:W-:Y:S02]  /*16f60*/  IMAD R5, R13.reuse, UR5, R4 ;  /* 0x000000050d057c24 */ /* 0x040fe4000f8e0204 */
[----:B------:R-:W-:Y:S02]  /*16f70*/  IMAD R4, R12, -0xc0, R0 ;  /* 0xffffff400c047824 */ /* 0x000fe400078e0200 */
[----:B------:R-:W-:Y:S01]  /*16f80*/  IMAD.WIDE.U32 R2, R13, UR4, R2 ;  /* 0x000000040d027c25 */ /* 0x000fe2000f8e0002 */
[----:B------:R-:W-:-:S03]  /*16f90*/  ULDC.64 UR4, c[0x0][0xae8] ;  /* 0x0002ba0000047ab9 */ /* 0x000fc60000000a00 */
[----:B------:R-:W-:Y:S02]  /*16fa0*/  IMAD.IADD R3, R3, 0x1, R5 ;  /* 0x0000000103037824 */ /* 0x000fe400078e0205 */
[----:B------:R-:W-:-:S04]  /*16fb0*/  IMAD R0, R30, UR4, RZ ;  /* 0x000000041e007c24 */ /* 0x000fc8000f8e02ff */
[----:B------:R-:W-:Y:S01]  /*16fc0*/  IMAD R9, R11, UR5, R0 ;  /* 0x000000050b097c24 */ /* 0x000fe2000f8e0200 */
[C---:B---3--:R-:W-:Y:S01]  /*16fd0*/  ISETP.GE.AND P0, PT, R14.reuse, R4, PT ;  /* 0x000000040e00720c */ /* 0x048fe20003f06270 */
[----:B------:R-:W-:Y:S02]  /*16fe0*/  VIADD R7, R14, 0x60 ;  /* 0x000000600e077836 */ /* 0x000fe40000000000 */
[----:B------:R-:W-:-:S03]  /*16ff0*/  IMAD.MOV.U32 R6, RZ, RZ, R14 ;  /* 0x000000ffff067224 */ /* 0x000fc600078e000e */
[----:B------:R-:W-:Y:S01]  /*17000*/  ISETP.GE.AND P1, PT, R7, R4, PT ;  /* 0x000000040700720c */ /* 0x000fe20003f26270 */
[----:B------:R-:W-:Y:S01]  /*17010*/  IMAD.WIDE.U32 R4, R11, UR4, R2 ;  /* 0x000000040b047c25 */ /* 0x000fe2000f8e0002 */
[----:B------:R-:W-:-:S03]  /*17020*/  SHF.R.S32.HI R7, RZ, 0x1f, R14 ;  /* 0x0000001fff077819 */ /* 0x000fc6000001140e */
[----:B------:R-:W-:Y:S02]  /*17030*/  IMAD.IADD R11, R5, 0x1, R9 ;  /* 0x00000001050b7824 */ /* 0x000fe400078e0209 */
[----:B------:R-:W-:Y:S01]  /*17040*/  IMAD.WIDE R6, R12, 0xc0, R6 ;  /* 0x000000c00c067825 */ /* 0x000fe200078e0206 */
        /* <DEDUP_REMOVED lines=20> */
.L_x_445:
[----:B------:R-:W-:Y:S05]  /*17190*/  BSYNC B1 ;  /* 0x0000000000017941 */ /* 0x000fea0003800000 */
.L_x_444:
[----:B------:R-:W-:Y:S05]  /*171a0*/  @P1 BRA `(.L_x_440) ;  /* 0x0000000000541947 */ /* 0x000fea0003800000 */
[----:B------:R-:W-:Y:S01]  /*171b0*/  IADD3 R5, P0, R6, 0x60, RZ ;  /* 0x0000006006057810 */ /* 0x000fe20007f1e0ff */
[C---:B------:R-:W-:Y:S01]  /*171c0*/  VIADD R0, R10.reuse, 0x20 ;  /* 0x000000200a007836 */ /* 0x040fe20000000000 */
[----:B------:R-:W-:Y:S01]  /*171d0*/  ULDC UR4, c[0x0][0xa8c] ;  /* 0x0002a30000047ab9 */ /* 0x000fe20000000800 */
[----:B------:R-:W-:Y:S01]  /*171e0*/  ULDC.64 UR6, c[0x0][0xad8] ;  /* 0x0002b60000067ab9 */ /* 0x000fe20000000a00 */
[----:B------:R-:W-:Y:S01]  /*171f0*/  IMAD.MOV.U32 R2, RZ, RZ, R4 ;  /* 0x000000ffff027224 */ /* 0x000fe200078e0004 */
[----:B------:R-:W-:Y:S01]  /*17200*/  ISETP.GE.AND P1, PT, R10, UR4, PT ;  /* 0x000000040a007c0c */ /* 0x000fe2000bf26270 */
[----:B------:R-:W-:Y:S01]  /*17210*/  IMAD.X R6, RZ, RZ, R7, P0 ;  /* 0x000000ffff067224 */ /* 0x000fe200000e0607 */
[----:B------:R-:W-:Y:S01]  /*17220*/  ISETP.GE.AND P2, PT, R0, UR4, PT ;  /* 0x0000000400007c0c */ /* 0x000fe2000bf46270 */
[----:B------:R-:W-:Y:S02]  /*17230*/  IMAD.MOV.U32 R3, RZ, RZ, R11 ;  /* 0x000000ffff037224 */ /* 0x000fe400078e000b */
[----:B------:R-:W-:-:S02]  /*17240*/  IMAD R6, R6, UR6, RZ ;  /* 0x0000000606067c24 */ /* 0x000fc4000f8e02ff */
[----:B------:R-:W-:Y:S02]  /*17250*/  VIADD R0, R10, 0x40 ;  /* 0x000000400a007836 */ /* 0x000fe40000000000 */
        /* <DEDUP_REMOVED lines=10> */
.L_x_440:
[----:B------:R-:W-:Y:S05]  /*17300*/  BSYNC B0 ;  /* 0x0000000000007941 */ /* 0x000fea0003800000 */
.L_x_435:
[----:B------:R-:W-:Y:S02]  /*17310*/  ULDC UR4, c[0x0][0xc14] ;  /* 0x0003050000047ab9 */ /* 0x000fe40000000800 */
[----:B------:R-:W-:-:S13]  /*17320*/  ISETP.GE.AND P0, PT, R111, UR4, PT ;  /* 0x000000046f007c0c */ /* 0x000fda000bf06270 */
[----:B------:R-:W-:Y:S05]  /*17330*/  @!P0 BRA `(.L_x_446) ;  /* 0xfffffea0002c8947 */ /* 0x000fea000383ffff */
[----:B------:R-:W-:Y:S05]  /*17340*/  BRA `(.L_x_307) ;  /* 0x00000054000c7947 */ /* 0x000fea0003800000 */
.L_x_305:
[----:B------:R-:W-:-:S08]  /*17350*/  NOP ;  /* 0x0000000000007918 */ /* 0x000fd00000000000 */
[----:B0-----:R-:W0:-:S00]  /*17360*/  USETMAXREG.DEALLOC.CTAPOOL 0x20 ;  /* 0x00000020000079c8 */ /* 0x001e0000080e0500 */
[----:B0-----:R-:W-:-:S06]  /*17370*/  LOP3.LUT R0, R0, 0x3, RZ, 0xc0, !PT ;  /* 0x0000000300007812 */ /* 0x001fcc00078ec0ff */
[----:B------:R-:W0:Y:S02]  /*17380*/  SHFL.IDX PT, R0, R0, RZ, 0x1f ;  /* 0x00001fff00007589 */ /* 0x000e2400000e0000 */
[----:B0-----:R-:W-:-:S13]  /*17390*/  ISETP.NE.AND P0, PT, R0, RZ, PT ;  /* 0x000000ff0000720c */ /* 0x001fda0003f05270 */
[----:B------:R-:W-:Y:S05]  /*173a0*/  @P0 BRA `(.L_x_307) ;  /* 0x0000005000f40947 */ /* 0x000fea0003800000 */
[----:B------:R-:W2:Y:S01]  /*173b0*/  LDL.LU R7, [R1+0x4c] ;  /* 0x00004c0001077983 */ /* 0x000ea20000300800 */
[----:B------:R-:W-:Y:S01]  /*173c0*/  ULDC UR5, c[0x0][0xc14] ;  /* 0x0003050000057ab9 */ /* 0x000fe20000000800 */
[----:B------:R-:W0:Y:S01]  /*173d0*/  S2R R2, SR_TID.X ;  /* 0x0000000000027919 */ /* 0x000e220000002100 */
[----:B------:R-:W-:Y:S01]  /*173e0*/  IMAD.MOV.U32 R0, RZ, RZ, RZ ;  /* 0x000000ffff007224 */ /* 0x000fe200078e00ff */
[----:B------:R-:W1:Y:S01]  /*173f0*/  S2UR UR6, SR_CTAID.X ;  /* 0x00000000000679c3 */ /* 0x000e620000002500 */
[----:B------:R-:W-:Y:S01]  /*17400*/  ULDC UR4, c[0x0][0xc10] ;  /* 0x0003040000047ab9 */ /* 0x000fe20000000800 */
[----:B0-----:R-:W-:-:S04]  /*17410*/  LOP3.LUT R29, R2, 0x1f, RZ, 0xc0, !PT ;  /* 0x0000001f021d7812 */ /* 0x001fc800078ec0ff */
[----:B------:R-:W-:Y:S02]  /*17420*/  ISETP.NE.AND P0, PT, R29, 0x1f, PT ;  /* 0x0000001f1d00780c */ /* 0x000fe40003f05270 */
[----:B--2---:R-:W-:-:S11]  /*17430*/  LOP3.LUT R7, R7, 0xffffffdf, RZ, 0xc0, !PT ;  /* 0xffffffdf07077812 */ /* 0x004fd600078ec0ff */
[----:B------:R-:W-:Y:S02]  /*17440*/  @P0 LOP3.LUT R7, R7, 0x20, RZ, 0xfc, !PT ;  /* 0x0000002007070812 */ /* 0x000fe400078efcff */
[----:B------:R-:W-:-:S13]  /*17450*/  ISETP.GE.OR P0, PT, R29, UR5, !P0 ;  /* 0x000000051d007c0c */ /* 0x000fda000c706670 */
[----:B------:R-:W0:Y:S02]  /*17460*/  @!P0 LDC.64 R2, c[0x0][0xc58] ;  /* 0x00031600ff028b82 */ /* 0x000e240000000a00 */
[----:B0-----:R-:W-:-:S05]  /*17470*/  @!P0 IMAD.WIDE.U32 R2, R29, 0x4, R2 ;  /* 0x000000041d028825 */ /* 0x001fca00078e0002 */
[----:B------:R-:W2:Y:S01]  /*17480*/  @!P0 LDG.E R0, desc[UR60][R2.64] ;  /* 0x0000003c02008981 */ /* 0x000ea2000c1e1900 */
[C---:B------:R-:W-:Y:S02]  /*17490*/  ISETP.NE.AND P1, PT, R29.reuse, RZ, PT ;  /* 0x000000ff1d00720c */ /* 0x040fe40003f25270 */
[----:B------:R-:W-:Y:S02]  /*174a0*/  ISETP.GE.U32.AND P0, PT, R29, 0x2, PT ;  /* 0x000000021d00780c */ /* 0x000fe40003f06070 */
[----:B------:R-:W-:-:S09]  /*174b0*/  LOP3.LUT R7, R7, 0xfffffffe, RZ, 0xc0, !PT ;  /* 0xfffffffe07077812 */ /* 0x000fd200078ec0ff */
[----:B------:R-:W-:-:S04]  /*174c0*/  @P1 LOP3.LUT R7, R7, 0x1, RZ, 0xfc, !PT ;  /* 0x0000000107071812 */ /* 0x000fc800078efcff */
[----:B------:R-:W-:-:S04]  /*174d0*/  LOP3.LUT R7, R7, 0xffffffef, RZ, 0xc0, !PT ;  /* 0xffffffef07077812 */ /* 0x000fc800078ec0ff */
[----:B------:R-:W-:-:S04]  /*174e0*/  @P0 LOP3.LUT R7, R7, 0x10, RZ, 0xfc, !PT ;  /* 0x0000001007070812 */ /* 0x000fc800078efcff */
[----:B------:R-:W-:Y:S01]  /*174f0*/  LOP3.LUT R7, R7, 0xfffffff7, RZ, 0xc0, !PT ;  /* 0xfffffff707077812 */ /* 0x000fe200078ec0ff */
[----:B------:R-:W-:Y:S01]  /*17500*/  IMAD.MOV.U32 R16, RZ, RZ, RZ ;  /* 0x000000ffff107224 */ /* 0x000fe200078e00ff */
[----:B--2---:R-:W0:Y:S02]  /*17510*/  SHFL.UP PT, R4, R0, 0x1, RZ ;  /* 0x0420000000047989 */ /* 0x004e2400000e00ff */
[----:B0-----:R-:W-:-:S05]  /*17520*/  SEL R5, R4, RZ, P1 ;  /* 0x000000ff04057207 */ /* 0x001fca0000800000 */
[----:B------:R-:W-:-:S05]  /*17530*/  IMAD.IADD R5, R0, 0x1, R5 ;  /* 0x0000000100057824 */ /* 0x000fca00078e0205 */
[----:B------:R-:W0:Y:S02]  /*17540*/  SHFL.UP PT, R4, R5, 0x2, RZ ;  /* 0x0440000005047989 */ /* 0x000e2400000e00ff */
[----:B0-----:R-:W-:-:S05]  /*17550*/  SEL R4, R4, RZ, P0 ;  /* 0x000000ff04047207 */ /* 0x001fca0000000000 */
[----:B------:R-:W-:-:S05]  /*17560*/  IMAD.IADD R4, R5, 0x1, R4 ;  /* 0x0000000105047824 */ /* 0x000fca00078e0204 */
[----:B------:R-:W0:Y:S01]  /*17570*/  SHFL.UP PT, R6, R4, 0x4, RZ ;  /* 0x0480000004067989 */ /* 0x000e2200000e00ff */
[----:B------:R-:W-:-:S04]  /*17580*/  ISETP.GE.U32.AND P0, PT, R29, 0x4, PT ;  /* 0x000000041d00780c */ /* 0x000fc80003f06070 */
[----:B0-----:R-:W-:-:S05]  /*17590*/  SEL R3, R6, RZ, P0 ;  /* 0x000000ff06037207 */ /* 0x001fca0000000000 */
[----:B------:R-:W-:-:S05]  /*175a0*/  IMAD.IADD R3, R4, 0x1, R3 ;  /* 0x0000000104037824 */ /* 0x000fca00078e0203 */
[----:B------:R-:W0:Y:S01]  /*175b0*/  SHFL.UP PT, R2, R3, 0x8, RZ ;  /* 0x0500000003027989 */ /* 0x000e2200000e00ff */
[----:B------:R-:W-:Y:S02]  /*175c0*/  @P0 LOP3.LUT R7, R7, 0x8, RZ, 0xfc, !PT ;  /* 0x0000000807070812 */ /* 0x000fe400078efcff */
[----:B------:R-:W-:-:S04]  /*175d0*/  ISETP.GE.U32.AND P0, PT, R29, 0x8, PT ;  /* 0x000000081d00780c */ /* 0x000fc80003f06070 */
[----:B0-----:R-:W-:-:S05]  /*175e0*/  SEL R2, R2, RZ, P0 ;  /* 0x000000ff02027207 */ /* 0x001fca0000000000 */
[----:B------:R-:W-:-:S05]  /*175f0*/  IMAD.IADD R2, R3, 0x1, R2 ;  /* 0x0000000103027824 */ /* 0x000fca00078e0202 */
[----:B------:R-:W0:Y:S01]  /*17600*/  SHFL.UP PT, R5, R2, 0x10, RZ ;  /* 0x0600000002057989 */ /* 0x000e2200000e00ff */
[----:B------:R-:W-:-:S04]  /*17610*/  LOP3.LUT R7, R7, 0xfffffffb, RZ, 0xc0, !PT ;  /* 0xfffffffb07077812 */ /* 0x000fc800078ec0ff */
[----:B------:R-:W-:Y:S02]  /*17620*/  @P0 LOP3.LUT R7, R7, 0x4, RZ, 0xfc, !PT ;  /* 0x0000000407070812 */ /* 0x000fe400078efcff */
[----:B------:R-:W-:-:S04]  /*17630*/  ISETP.GE.U32.AND P0, PT, R29, 0x10, PT ;  /* 0x000000101d00780c */ /* 0x000fc80003f06070 */
[----:B0-----:R-:W-:-:S05]  /*17640*/  SEL R5, R5, RZ, P0 ;  /* 0x000000ff05057207 */ /* 0x001fca0000000000 */
[----:B------:R-:W-:-:S05]  /*17650*/  IMAD.IADD R6, R2, 0x1, R5 ;  /* 0x0000000102067824 */ /* 0x000fca00078e0205 */
[----:B------:R-:W0:Y:S01]  /*17660*/  SHFL.IDX PT, R5, R6, 0x1f, 0x1f ;  /* 0x03e01f0006057f89 */ /* 0x000e2200000e0000 */
[----:B------:R-:W-:-:S04]  /*17670*/  LOP3.LUT R7, R7, 0xfffffffd, RZ, 0xc0, !PT ;  /* 0xfffffffd07077812 */ /* 0x000fc800078ec0ff */
[----:B------:R-:W-:-:S05]  /*17680*/  @P0 LOP3.LUT R7, R7, 0x2, RZ, 0xfc, !PT ;  /* 0x0000000207070812 */ /* 0x000fca00078efcff */
[----:B------:R2:W-:Y:S01]  /*17690*/  STL [R1+0x4c], R7 ;  /* 0x00004c0701007387 */ /* 0x0005e20000100800 */
[----:B0-----:R-:W-:-:S05]  /*176a0*/  IMAD R5, R5, UR4, RZ ;  /* 0x0000000405057c24 */ /* 0x001fca000f8e02ff */
[----:B-1----:R-:W-:Y:S01]  /*176b0*/  ISETP.GT.AND P0, PT, R5, UR6, PT ;  /* 0x0000000605007c0c */ /* 0x002fe2000bf04270 */
[----:B------:R-:W-:Y:S02]  /*176c0*/  IMAD.MOV.U32 R4, RZ, RZ, RZ ;  /* 0x000000ffff047224 */ /* 0x000fe400078e00ff */
[----:B------:R-:W-:-:S10]  /*176d0*/  IMAD.MOV.U32 R2, RZ, RZ, R5 ;  /* 0x000000ffff027224 */ /* 0x000fd400078e0005 */
[----:B--2---:R-:W-:Y:S05]  /*176e0*/  @P0 BRA `(.L_x_447) ;  /* 0x0000000000b00947 */ /* 0x004fea0003800000 */
[----:B------:R-:W-:Y:S01]  /*176f0*/  IMAD.MOV.U32 R5, RZ, RZ, R2 ;  /* 0x000000ffff057224 */ /* 0x000fe200078e0002 */
[----:B------:R-:W-:Y:S01]  /*17700*/  ULDC UR5, c[0x0][0xc14] ;  /* 0x0003050000057ab9 */ /* 0x000fe20000000800 */
[----:B------:R-:W-:Y:S01]  /*17710*/  IMAD.MOV.U32 R4, RZ, RZ, RZ ;  /* 0x000000ffff047224 */ /* 0x000fe200078e00ff */
[----:B------:R-:W-:Y:S01]  /*17720*/  ULDC UR7, c[0x0][0xc14] ;  /* 0x0003050000077ab9 */ /* 0x000fe20000000800 */
[----:B------:R-:W-:-:S05]  /*17730*/  ULDC UR4, c[0x0][0xc10] ;  /* 0x0003040000047ab9 */ /* 0x000fca0000000800 */
.L_x_451:
        /* <DEDUP_REMOVED lines=13> */
.L_x_450:
[----:B------:R-:W-:Y:S05]  /*17810*/  BSYNC B0 ;  /* 0x0000000000007941 */ /* 0x000fea0003800000 */
.L_x_449:
        /* <DEDUP_REMOVED lines=25> */
.L_x_447:
        /* <DEDUP_REMOVED lines=13> */
[----:B------:R-:W-:-:S05]  /*17a80*/  VIADD R7, R19, 0xffffffff ;  /* 0xffffffff13077836 */ /* 0x000fca0000000000 */
[----:B------:R2:W3:Y:S02]  /*17a90*/  SHFL.IDX PT, R16, R6, R7, 0x1f ;  /* 0x00001f0706107589 */ /* 0x0004e400000e0000 */
.L_x_452:
        /* <DEDUP_REMOVED lines=28> */
.L_x_448:
[----:B------:R-:W-:Y:S02]  /*17c60*/  IMAD.MOV.U32 R17, RZ, RZ, RZ ;  /* 0x000000ffff117224 */ /* 0x000fe400078e00ff */
[----:B------:R-:W-:Y:S02]  /*17c70*/  IMAD.U32 R16, RZ, RZ, UR6 ;  /* 0x00000006ff107e24 */ /* 0x000fe4000f8e00ff */
[----:B------:R-:W-:-:S07]  /*17c80*/  IMAD.MOV.U32 R18, RZ, RZ, RZ ;  /* 0x000000ffff127224 */ /* 0x000fce00078e00ff */
.L_x_453:
        /* <DEDUP_REMOVED lines=13> */
[----:B------:R-:W-:Y:S01]  /*17d60*/  ULDC.64 UR36, c[0x0][0x198] ;  /* 0x0000660000247ab9 */ /* 0x000fe20000000a00 */
[----:B------:R-:W-:Y:S01]  /*17d70*/  IMAD.MOV.U32 R22, RZ, RZ, RZ ;  /* 0x000000ffff167224 */ /* 0x000fe200078e00ff */
[----:B------:R-:W-:Y:S01]  /*17d80*/  ULDC UR38, c[0x0][0xc] ;  /* 0x0000030000267ab9 */ /* 0x000fe20000000800 */
[----:B------:R-:W-:Y:S02]  /*17d90*/  IMAD.MOV.U32 R27, RZ, RZ, 0x1 ;  /* 0x00000001ff1b7424 */ /* 0x000fe400078e00ff */
[----:B------:R-:W-:-:S07]  /*17da0*/  IMAD.MOV.U32 R26, RZ, RZ, RZ ;  /* 0x000000ffff1a7224 */ /* 0x000fce00078e00ff */
.L_x_538:
[----:B--2---:R-:W2:Y:S02]  /*17db0*/  LDC.64 R2, c[0x0][0xc60] ;  /* 0x00031800ff027b82 */ /* 0x004ea40000000a00 */
[----:B--2---:R-:W-:-:S05]  /*17dc0*/  IMAD.WIDE R2, R19, 0x4, R2 ;  /* 0x0000000413027825 */ /* 0x004fca00078e0202 */
[----:B------:R-:W0:Y:S01]  /*17dd0*/  LDG.E R9, desc[UR60][R2.64] ;  /* 0x0000003c02097981 */ /* 0x000e22000c1e1900 */
[----:B------:R-:W-:Y:S05]  /*17de0*/  YIELD ;  /* 0x0000000000007946 */ /* 0x000fea0003800000 */
[----:B------:R-:W-:Y:S01]  /*17df0*/  ULDC.64 UR4, c[0x0][0xa28] ;  /* 0x00028a0000047ab9 */ /* 0x000fe20000000a00 */
[----:B------:R-:W-:Y:S01]  /*17e00*/  IMAD.MOV.U32 R6, RZ, RZ, RZ ;  /* 0x000000ffff067224 */ /* 0x000fe200078e00ff */
[----:B------:R-:W-:Y:S01]  /*17e10*/  ISETP.NE.U32.AND P1, PT, RZ, UR4, PT ;  /* 0x00000004ff007c0c */ /* 0x000fe2000bf25070 */
[----:B------:R-:W-:Y:S01]  /*17e20*/  IMAD.MOV.U32 R23, RZ, RZ, RZ ;  /* 0x000000ffff177224 */ /* 0x000fe200078e00ff */
[----:B------:R-:W-:-:S02]  /*17e30*/  ULDC.64 UR6, c[0x0][0xa10] ;  /* 0x0002840000067ab9 */ /* 0x000fc40000000a00 */
[----:B------:R-:W-:Y:S02]  /*17e40*/  ISETP.NE.AND.EX P1, PT, RZ, UR5, PT, P1 ;  /* 0x00000005ff007c0c */ /* 0x000fe4000bf25310 */
[----:B0-----:R-:W-:Y:S01]  /*17e50*/  SHF.R.S32.HI R0, RZ, 0x1f, R9 ;  /* 0x0000001fff007819 */ /* 0x001fe20000011409 */
[----:B------:R-:W-:Y:S10]  /*17e60*/  STL [R1], R9 ;  /* 0x0000000901007387 */ /* 0x000ff40000100800 */
[----:B------:R-:W-:-:S04]  /*17e70*/  @P1 LEA R4, P0, R9, UR4, 0x2 ;  /* 0x0000000409041c11 */ /* 0x000fc8000f8010ff */
[----:B------:R-:W-:Y:S01]  /*17e80*/  @P1 LEA.HI.X R5, R9, UR5, R0, 0x2, P0 ;  /* 0x0000000509051c11 */ /* 0x000fe200080f1400 */
[----:B------:R-:W-:Y:S02]  /*17e90*/  ULDC.64 UR4, c[0x0][0xa00] ;  /* 0x0002800000047ab9 */ /* 0x000fe40000000a00 */
[----:B------:R-:W-:Y:S02]  /*17ea0*/  ISETP.NE.U32.AND P0, PT, RZ, UR4, PT ;  /* 0x00000004ff007c0c */ /* 0x000fe4000bf05070 */
[----:B------:R0:W5:Y:S02]  /*17eb0*/  @P1 LDG.E R23, desc[UR60][R4.64] ;  /* 0x0000003c04171981 */ /* 0x000164000c1e1900 */
[----:B------:R-:W-:-:S13]  /*17ec0*/  ISETP.NE.AND.EX P0, PT, RZ, UR5, PT, P0 ;  /* 0x00000005ff007c0c */ /* 0x000fda000bf05300 */
[----:B------:R-:W-:-:S04]  /*17ed0*/  @P0 LEA R2, P2, R9, UR4, 0x2 ;  /* 0x0000000409020c11 */ /* 0x000fc8000f8410ff */
[----:B------:R-:W-:Y:S01]  /*17ee0*/  @P0 LEA.HI.X R3, R9, UR5, R0, 0x2, P2 ;  /* 0x0000000509030c11 */ /* 0x000fe200090f1400 */
[----:B------:R-:W-:-:S04]  /*17ef0*/  ULDC.64 UR4, c[0x0][0xa20] ;  /* 0x0002880000047ab9 */ /* 0x000fc80000000a00 */
[----:B------:R-:W2:Y:S01]  /*17f00*/  @P0 LDG.E R6, desc[UR60][R2.64] ;  /* 0x0000003c02060981 */ /* 0x000ea2000c1e1900 */
[----:B------:R-:W-:-:S04]  /*17f10*/  ISETP.NE.U32.AND P1, PT, RZ, UR4, PT ;  /* 0x00000004ff007c0c */ /* 0x000fc8000bf25070 */
[----:B------:R-:W-:Y:S01]  /*17f20*/  ISETP.NE.AND.EX P1, PT, RZ, UR5, PT, P1 ;  /* 0x00000005ff007c0c */ /* 0x000fe2000bf25310 */
[C---:B0-----:R-:W-:Y:S01]  /*17f30*/  IMAD.SHL.U32 R4, R9.reuse, 0x4, RZ ;  /* 0x0000000409047824 */ /* 0x041fe200078e00ff */
[----:B------:R-:W-:-:S04]  /*17f40*/  SHF.L.U64.HI R0, R9, 0x2, R0 ;  /* 0x0000000209007819 */ /* 0x000fc80000010200 */
[----:B------:R-:W-:Y:S01]  /*17f50*/  STL [R1+0x8], R4 ;  /* 0x0000080401007387 */ /* 0x000fe20000100800 */
[----:B------:R-:W-:-:S03]  /*17f60*/  IMAD.MOV.U32 R8, RZ, RZ, RZ ;  /* 0x000000ffff087224 */ /* 0x000fc600078e00ff */
[----:B--2---:R0:W-:Y:S03]  /*17f70*/  STL [R1+0x18], R6 ;  /* 0x0000180601007387 */ /* 0x0041e60000100800 */
[----:B0-----:R-:W-:-:S04]  /*17f80*/  @P1 IADD3 R6, P0, R4, UR4, RZ ;  /* 0x0000000404061c10 */ /* 0x001fc8000ff1e0ff */
[----:B------:R-:W-:Y:S01]  /*17f90*/  @P1 IADD3.X R7, R0, UR5, RZ, P0, !PT ;  /* 0x0000000500071c10 */ /* 0x000fe200087fe4ff */
[----:B------:R-:W-:Y:S02]  /*17fa0*/  ULDC.64 UR4, c[0x0][0xa08] ;  /* 0x0002820000047ab9 */ /* 0x000fe40000000a00 */
[----:B------:R-:W-:Y:S02]  /*17fb0*/  IADD3 R2, P0, R4, UR4, RZ ;  /* 0x0000000404027c10 */ /* 0x000fe4000ff1e0ff */
[----:B------:R-:W-:Y:S02]  /*17fc0*/  ISETP.NE.U32.AND P2, PT, RZ, UR4, PT ;  /* 0x00000004ff007c0c */ /* 0x000fe4000bf45070 */
[----:B------:R-:W-:Y:S02]  /*17fd0*/  IADD3.X R3, R0, UR5, RZ, P0, !PT ;  /* 0x0000000500037c10 */ /* 0x000fe400087fe4ff */
[----:B------:R-:W-:Y:S01]  /*17fe0*/  ISETP.NE.AND.EX P2, PT, RZ, UR5, PT, P2 ;  /* 0x00000005ff007c0c */ /* 0x000fe2000bf45320 */
[----:B------:R-:W-:-:S02]  /*17ff0*/  ULDC.64 UR4, c[0x0][0x3f8] ;  /* 0x0000fe0000047ab9 */ /* 0x000fc40000000a00 */
[----:B------:R-:W-:-:S03]  /*18000*/  UISETP.NE.U32.AND UP0, UPT, UR4, URZ, UPT ;  /* 0x0000003f0400728c */ /* 0x000fc6000bf05070 */
[----:B------:R-:W-:Y:S01]  /*18010*/  ULDC UR4, c[0x0][0x404] ;  /* 0x0001010000047ab9 */ /* 0x000fe20000000800 */
[----:B------:R-:W-:-:S03]  /*18020*/  UISETP.NE.AND.EX UP0, UPT, UR5, URZ, UPT, UP0 ;  /* 0x0000003f0500728c */ /* 0x000fc6000bf05300 */
[----:B------:R-:W-:Y:S01]  /*18030*/  ULDC UR5, c[0x0][0x2e0] ;  /* 0x0000b80000057ab9 */ /* 0x000fe20000000800 */
[----:B------:R-:W-:Y:S02]  /*18040*/  USEL UR4, UR4, 0x1, UP0 ;  /* 0x0000000104047887 */ /* 0x000fe40008000000 */
[----:B------:R0:W5:Y:S02]  /*18050*/  @P2 LDG.E R8, desc[UR60][R2.64] ;  /* 0x0000003c02082981 */ /* 0x000164000c1e1900 */
[----:B------:R-:W-:-:S06]  /*18060*/  UIMAD UR4, UR4, UR5, URZ ;  /* 0x00000005040472a4 */ /* 0x000fcc000f8e023f */
[----:B------:R-:W-:-:S06]  /*18070*/  IMAD.U32 R10, RZ, RZ, UR4 ;  /* 0x00000004ff0a7e24 */ /* 0x000fcc000f8e00ff */
[----:B------:R0:W5:Y:S01]  /*18080*/  @P1 LDG.E R10, desc[UR60][R6.64] ;  /* 0x0000003c060a1981 */ /* 0x000162000c1e1900 */
[----:B------:R-:W-:Y:S01]  /*18090*/  IADD3 R4, P0, R4, UR6, RZ ;  /* 0x0000000604047c10 */ /* 0x000fe2000ff1e0ff */
[----:B------:R-:W-:-:S03]  /*180a0*/  ULDC UR4, c[0x0][0x338] ;  /* 0x0000ce0000047ab9 */ /* 0x000fc60000000800 */
[----:B------:R-:W-:Y:S02]  /*180b0*/  IADD3.X R5, R0, UR7, RZ, P0, !PT ;  /* 0x0000000700057c10 */ /* 0x000fe400087fe4ff */
[----:B------:R-:W-:Y:S01]  /*180c0*/  ISETP.NE.U32.AND P0, PT, RZ, UR6, PT ;  /* 0x00000006ff007c0c */ /* 0x000fe2000bf05070 */
[----:B------:R2:W-:Y:S03]  /*180d0*/  STL [R1+0xc], R0 ;  /* 0x00000c0001007387 */ /* 0x0005e60000100800 */
[----:B------:R-:W-:Y:S01]  /*180e0*/  ISETP.NE.AND.EX P0, PT, RZ, UR7, PT, P0 ;  /* 0x00000007ff007c0c */ /* 0x000fe2000bf05300 */
[----:B--2---:R-:W-:Y:S01]  /*180f0*/  IMAD.U32 R0, RZ, RZ, UR4 ;  /* 0x00000004ff007e24 */ /* 0x004fe2000f8e00ff */
[----:B0-----:R-:W-:Y:S11]  /*18100*/  @P1 BRA `(.L_x_455) ;  /* 0x0000000000101947 */ /* 0x001ff60003800000 */
[----:B------:R-:W-:Y:S05]  /*18110*/  @!P2 BRA `(.L_x_455) ;  /* 0x00000000000ca947 */ /* 0x000fea0003800000 */
[----:B------:R-:W2:Y:S04]  /*18120*/  LDG.E R7, desc[UR60][R2.64] ;  /* 0x0000003c02077981 */ /* 0x000ea8000c1e1900 */
[----:B-----5:R-:W2:Y:S02]  /*18130*/  LDG.E R10, desc[UR60][R2.64+0x4] ;  /* 0x0000043c020a7981 */ /* 0x020ea4000c1e1900 */
[----:B--2---:R-:W-:-:S07]  /*18140*/  IMAD.IADD R10, R10, 0x1, -R7 ;  /* 0x000000010a0a7824 */ /* 0x004fce00078e0a07 */
.L_x_455:
[----:B------:R-:W2:Y:S04]  /*18150*/  @P0 LDG.E R3, desc[UR60][R4.64] ;  /* 0x0000003c04030981 */ /* 0x000ea8000c1e1900 */
[----:B------:R-:W2:Y:S02]  /*18160*/  @P0 LDG.E R2, desc[UR60][R4.64+0x4] ;  /* 0x0000043c04020981 */ /* 0x000ea4000c1e1900 */
[----:B--2---:R-:W-:Y:S02]  /*18170*/  @P0 IMAD.IADD R0, R2, 0x1, -R3 ;  /* 0x0000000102000824 */ /* 0x004fe400078e0a03 */
[----:B-----5:R-:W-:-:S04]  /*18180*/  IMAD.IADD R3, R10, 0x1, -R23 ;  /* 0x000000010a037824 */ /* 0x020fc800078e0a17 */
[----:B------:R-:W-:-:S04]  /*18190*/  IMAD.IADD R6, R3, 0x1, R0 ;  /* 0x0000000103067824 */ /* 0x000fc800078e0200 */
[----:B------:R-:W-:Y:S01]  /*181a0*/  VIADD R2, R6, 0x8f ;  /* 0x0000008f06027836 */ /* 0x000fe20000000000 */
[----:B------:R0:W-:Y:S03]  /*181b0*/  STL [R1+0x14], R6 ;  /* 0x0000140601007387 */ /* 0x0001e60000100800 */
[----:B------:R-:W-:-:S05]  /*181c0*/  IMAD.HI R2, R2, 0x38e38e39, RZ ;  /* 0x38e38e3902027827 */ /* 0x000fca00078e02ff */
[----:B------:R-:W-:-:S04]  /*181d0*/  SHF.R.U32.HI R7, RZ, 0x1f, R2 ;  /* 0x0000001fff077819 */ /* 0x000fc80000011602 */
[----:B0-----:R-:W-:Y:S01]  /*181e0*/  LEA.HI.SX32 R6, R2, R7, 0x1b ;  /* 0x0000000702067211 */ /* 0x001fe200078fdaff */
[----:B------:R-:W-:-:S04]  /*181f0*/  IMAD.MOV R2, RZ, RZ, -R3 ;  /* 0x000000ffff027224 */ /* 0x000fc800078e0a03 */
[----:B------:R-:W-:Y:S01]  /*18200*/  IMAD R7, R6, 0x90, -R3 ;  /* 0x0000009006077824 */ /* 0x000fe200078e0a03 */
[----:B------:R-:W-:Y:S01]  /*18210*/  VIMNMX R2, RZ, R2, !PT ;  /* 0x00000002ff027248 */ /* 0x000fe20007fe0100 */
[----:B------:R0:W-:Y:S03]  /*18220*/  STL [R1+0x4], R6 ;  /* 0x0000040601007387 */ /* 0x0001e60000100800 */
[----:B------:R-:W-:-:S04]  /*18230*/  VIMNMX R7, R7, R0, PT ;  /* 0x0000000007077248 */ /* 0x000fc80003fe0100 */
[----:B------:R-:W-:Y:S01]  /*18240*/  ISETP.GT.AND P1, PT, R7, R2, PT ;  /* 0x000000020700720c */ /* 0x000fe20003f24270 */
[----:B------:R-:W-:-:S05]  /*18250*/  IMAD.WIDE.U32 R2, R2, 0x38e38e39, RZ ;  /* 0x38e38e3902027825 */ /* 0x000fca00078e00ff */
[----:B------:R-:W-:-:S05]  /*18260*/  SHF.R.U32.HI R0, RZ, 0x5, R3 ;  /* 0x00000005ff007819 */ /* 0x000fca0000011603 */
[----:B------:R-:W-:Y:S02]  /*18270*/  IMAD.MOV.U32 R2, RZ, RZ, R0 ;  /* 0x000000ffff027224 */ /* 0x000fe400078e0000 */
[----:B0-----:R-:W-:-:S04]  /*18280*/  @P1 VIADD R6, R7, 0x8f ;  /* 0x0000008f07061836 */ /* 0x001fc80000000000 */
[----:B------:R-:W-:-:S05]  /*18290*/  @P1 IMAD.HI R6, R6, 0x38e38e39, RZ ;  /* 0x38e38e3906061827 */ /* 0x000fca00078e02ff */
[----:B------:R-:W-:-:S04]  /*182a0*/  @P1 SHF.R.U32.HI R3, RZ, 0x1f, R6 ;  /* 0x0000001fff031819 */ /* 0x000fc80000011606 */
[----:B------:R-:W-:Y:S01]  /*182b0*/  @P1 LEA.HI.SX32 R2, R6, R3, 0x1b ;  /* 0x0000000306021211 */ /* 0x000fe200078fdaff */
[----:B------:R-:W-:-:S06]  /*182c0*/  IMAD.MOV.U32 R3, RZ, RZ, RZ ;  /* 0x000000ffff037224 */ /* 0x000fcc00078e00ff */
[----:B------:R0:W5:Y:S01]  /*182d0*/  @P0 LDG.E R3, desc[UR60][R4.64] ;  /* 0x0000003c04030981 */ /* 0x000162000c1e1900 */
[----:B------:R-:W-:Y:S01]  /*182e0*/  ISETP.GT.AND P1, PT, R2, R0, PT ;  /* 0x000000000200720c */ /* 0x000fe20003f24270 */
[----:B------:R-:W-:Y:S01]  /*182f0*/  BSSY B0, `(.L_x_456) ;  /* 0x00000c3000007945 */ /* 0x000fe20003800000 */
[----:B------:R-:W-:Y:S01]  /*18300*/  IMAD.IADD R23, R8, 0x1, R23 ;  /* 0x0000000108177824 */ /* 0x000fe200078e0217 */
[----:B------:R-:W-:-:S10]  /*18310*/  PLOP3.LUT P2, PT, PT, PT, PT, 0x80, 0x0 ;  /* 0x000000000000781c */ /* 0x000fd40003f4f070 */
[----:B0-----:R-:W-:Y:S05]  /*18320*/  @!P1 BRA `(.L_x_457) ;  /* 0x0000000800fc9947 */ /* 0x001fea0003800000 */
[----:B------:R-:W0:Y:S01]  /*18330*/  LDC R4, c[0x0][0x428] ;  /* 0x00010a00ff047b82 */ /* 0x000e220000000800 */
[----:B------:R-:W-:Y:S01]  /*18340*/  UMOV UR4, 0xffffffff ;  /* 0xffffffff00047882 */ /* 0x000fe20000000000 */
[----:B0-----:R-:W-:-:S13]  /*18350*/  ISETP.NE.AND P1, PT, R4, 0x1, PT ;  /* 0x000000010400780c */ /* 0x001fda0003f25270 */
[----:B------:R-:W0:Y:S08]  /*18360*/  @P1 LDC R5, c[0x0][0x42c] ;  /* 0x00010b00ff051b82 */ /* 0x000e300000000800 */
[----:B------:R-:W2:Y:S01]  /*18370*/  @P1 LDC R7, c[0x0][0x430] ;  /* 0x00010c00ff071b82 */ /* 0x000ea20000000800 */
[----:B0-----:R-:W-:-:S04]  /*18380*/  @P1 IMAD.HI.U32 R4, R18, R5, RZ ;  /* 0x0000000512041227 */ /* 0x001fc800078e00ff */
[----:B------:R-:W-:Y:S01]  /*18390*/  IMAD.MOV.U32 R5, RZ, RZ, R18 ;  /* 0x000000ffff057224 */ /* 0x000fe200078e0012 */
[----:B--2---:R-:W-:Y:S02]  /*183a0*/  @P1 SHF.R.U32.HI R5, RZ, R7, R4 ;  /* 0x00000007ff051219 */ /* 0x004fe40000011604 */
[----:B------:R-:W-:Y:S01]  /*183b0*/  SEL R4, R9, RZ, !P0 ;  /* 0x000000ff09047207 */ /* 0x000fe20004000000 */
[----:B------:R-:W-:Y:S06]  /*183c0*/  BRA.DIV UR4, `(.L_x_458) ;  /* 0x0000004e043c7947 */ /* 0x000fec000b800000 */
.L_x_584:
[----:B------:R-:W-:-:S03]  /*183d0*/  UMOV UR4, 0xffffffff ;  /* 0xffffffff00047882 */ /* 0x000fc60000000000 */
[----:B------:R-:W-:Y:S05]  /*183e0*/  BRA.DIV UR4, `(.L_x_459) ;  /* 0x0000004e04687947 */ /* 0x000fea000b800000 */
[----:B------:R-:W-:-:S13]  /*183f0*/  ELECT P6, URZ, PT ;  /* 0x00000000003f782f */ /* 0x000fda00038c0000 */
.L_x_587:
[----:B------:R-:W2:Y:S01]  /*18400*/  LDL R6, [R1+0x10] ;  /* 0x0000100001067983 */ /* 0x000ea20000100800 */
[----:B------:R-:W-:Y:S01]  /*18410*/  BSSY B1, `(.L_x_460) ;  /* 0x000000b000017945 */ /* 0x000fe20003800000 */
[----:B------:R-:W0:Y:S01]  /*18420*/  S2R R9, SR_CgaCtaId ;  /* 0x0000000000097919 */ /* 0x000e220000008800 */
[----:B--2---:R-:W-:-:S05]  /*18430*/  VIADD R7, R6, 0x1 ;  /* 0x0000000106077836 */ /* 0x004fca0000000000 */
[----:B------:R-:W-:-:S04]  /*18440*/  LEA.HI R6, R7, R7, RZ, 0x1 ;  /* 0x0000000707067211 */ /* 0x000fc800078f08ff */
[----:B------:R-:W-:-:S05]  /*18450*/  LOP3.LUT R6, R6, 0xfffffffe, RZ, 0xc0, !PT ;  /* 0xfffffffe06067812 */ /* 0x000fca00078ec0ff */
[----:B------:R-:W-:Y:S01]  /*18460*/  IMAD.IADD R7, R7, 0x1, -R6 ;  /* 0x0000000107077824 */ /* 0x000fe200078e0a06 */
[----:B------:R-:W-:-:S04]  /*18470*/  MOV R6, 0x400 ;  /* 0x0000040000067802 */ /* 0x000fc80000000f00 */
[----:B0-----:R-:W-:Y:S02]  /*18480*/  LEA R6, R9, R6, 0x18 ;  /* 0x0000000609067211 */ /* 0x001fe400078ec0ff */
[----:B------:R-:W-:-:S04]  /*18490*/  SHF.L.U32 R7, R7, 0x1f, RZ ;  /* 0x0000001f07077819 */ /* 0x000fc800000006ff */
[----:B------:R-:W0:Y:S02]  /*184a0*/  SYNCS.PHASECHK.TRANS64.TRYWAIT P0, [R6+URZ+0x31c20], R7 ;  /* 0x031c2007060075a7 */ /* 0x000e24000800017f */
[----:B0-----:R-:W-:Y:S05]  /*184b0*/  @!P0 BRA `(.L_x_461) ;  /* 0x0000004c00548947 */ /* 0x001fea0003800000 */
.L_x_588:
[----:B------:R-:W-:Y:S05]  /*184c0*/  BSYNC B1 ;  /* 0x0000000000017941 */ /* 0x000fea0003800000 */
.L_x_460:
[----:B------:R-:W-:Y:S04]  /*184d0*/  BSSY B1, `(.L_x_462) ;  /* 0x0000049000017945 */ /* 0x000fe80003800000 */
[----:B------:R-:W-:Y:S05]  /*184e0*/  @!P6 BRA `(.L_x_463) ;  /* 0x00000004001ce947 */ /* 0x000fea0003800000 */
[----:B0-----:R-:W-:Y:S01]  /*184f0*/  IMAD R7, R26, 0x8, R6 ;  /* 0x000000081a077824 */ /* 0x001fe200078e0206 */
[----:B------:R-:W-:-:S04]  /*18500*/  SHF.L.U32 R8, R27, 0x1f, RZ ;  /* 0x0000001f1b087819 */ /* 0x000fc800000006ff */
[----:B------:R-:W0:Y:S02]  /*18510*/  SYNCS.PHASECHK.TRANS64.TRYWAIT P0, [R7+URZ+0x31ca0], R8 ;  /* 0x031ca008070075a7 */ /* 0x000e24000800017f */
[----:B0-----:R-:W-:Y:S05]  /*18520*/  @!P0 BRA `(.L_x_464) ;  /* 0x0000004c004c8947 */ /* 0x001fea0003800000 */
.L_x_589:
[----:B------:R-:W2:Y:S02]  /*18530*/  S2R R9, SR_TID.X ;  /* 0x0000000000097919 */ /* 0x000ea40000002100 */
[----:B--2---:R-:W-:-:S04]  /*18540*/  LOP3.LUT R9, R9, 0x7f, RZ, 0xc0, !PT ;  /* 0x0000007f09097812 */ /* 0x004fc800078ec0ff */
[----:B------:R-:W-:-:S13]  /*18550*/  ISETP.NE.AND P1, PT, R9, RZ, PT ;  /* 0x000000ff0900720c */ /* 0x000fda0003f25270 */
[----:B------:R-:W-:Y:S05]  /*18560*/  @P1 BRA `(.L_x_465) ;  /* 0x0000000000141947 */ /* 0x000fea0003800000 */
[----:B------:R-:W-:Y:S01]  /*18570*/  ISETP.NE.AND P0, PT, R29, RZ, PT ;  /* 0x000000ff1d00720c */ /* 0x000fe20003f05270 */
[----:B------:R-:W-:-:S04]  /*18580*/  IMAD.MOV.U32 R9, RZ, RZ, 0x6c00 ;  /* 0x00006c00ff097424 */ /* 0x000fc800078e00ff */
[----:B------:R2:W-:Y:S08]  /*18590*/  SYNCS.ARRIVE.TRANS64 RZ, [R7+URZ+0x31c90], R9 ;  /* 0x031c900907ff79a7 */ /* 0x0005f0000800003f */
[----:B------:R-:W-:Y:S05]  /*185a0*/  @!P0 BRA `(.L_x_465) ;  /* 0x0000000000048947 */ /* 0x000fea0003800000 */
[----:B------:R-:W-:Y:S01]  /*185b0*/  BPT.TRAP 0x1 ;  /* 0x000000040000795c */ /* 0x000fe20000300000 */
.L_x_465:
[----:B--2---:R-:W-:Y:S01]  /*185c0*/  IMAD R9, R26, 0x6c00, R6 ;  /* 0x00006c001a097824 */ /* 0x004fe200078e0206 */
[----:B------:R-:W-:Y:S01]  /*185d0*/  R2UR UR9, R7 ;  /* 0x00000000070972ca */ /* 0x000fe200000e0000 */
[----:B-----5:R-:W-:Y:S01]  /*185e0*/  IMAD R10, R2, 0x90, R3 ;  /* 0x00000090020a7824 */ /* 0x020fe200078e0203 */
[----:B------:R-:W-:Y:S01]  /*185f0*/  UIADD3 UR4, UP0, UR36, 0x570, URZ ;  /* 0x0000057024047890 */ /* 0x000fe2000ff1e03f */
[----:B------:R-:W-:Y:S01]  /*18600*/  R2UR UR12, R5 ;  /* 0x00000000050c72ca */ /* 0x000fe200000e0000 */
[----:B------:R-:W-:Y:S01]  /*18610*/  UMOV UR10, URZ ;  /* 0x0000003f000a7c82 */ /* 0x000fe20008000000 */
[----:B------:R-:W-:Y:S01]  /*18620*/  R2UR UR15, R9 ;  /* 0x00000000090f72ca */ /* 0x000fe200000e0000 */
[----:B------:R-:W-:Y:S01]  /*18630*/  VIADD R10, R10, 0xffffff70 ;  /* 0xffffff700a0a7836 */ /* 0x000fe20000000000 */
[----:B------:R-:W-:Y:S01]  /*18640*/  R2UR UR13, R4 ;  /* 0x00000000040d72ca */ /* 0x000fe200000e0000 */
[----:B------:R-:W-:Y:S01]  /*18650*/  UIADD3.X UR5, URZ, UR37, URZ, UP0, !UPT ;  /* 0x000000253f057290 */ /* 0x000fe200087fe43f */
[----:B------:R-:W-:-:S02]  /*18660*/  UMOV UR6, 0x0 ;  /* 0x0000000000067882 */ /* 0x000fc40000000000 */
[----:B------:R-:W-:Y:S01]  /*18670*/  R2UR UR11, R10 ;  /* 0x000000000a0b72ca */ /* 0x000fe200000e0000 */
[----:B------:R-:W-:Y:S01]  /*18680*/  UMOV UR7, 0x12f00000 ;  /* 0x12f0000000077882 */ /* 0x000fe20000000000 */
[----:B------:R-:W-:Y:S01]  /*18690*/  UIADD3 UR9, UR9, 0x31c90, URZ ;  /* 0x00031c9009097890 */ /* 0x000fe2000fffe03f */
[----:B------:R-:W-:-:S04]  /*186a0*/  UMOV UR16, 0x20 ;  /* 0x0000002000107882 */ /* 0x000fc80000000000 */
[----:B------:R-:W-:Y:S02]  /*186b0*/  UIADD3 UR8, UR15, 0x16a00, URZ ;  /* 0x00016a000f087890 */ /* 0x000fe4000fffe03f */
[----:B------:R-:W-:Y:S02]  /*186c0*/  UIADD3 UR14, UR15, 0x18e00, URZ ;  /* 0x00018e000f0e7890 */ /* 0x000fe4000fffe03f */
[----:B------:R-:W-:-:S05]  /*186d0*/  UIADD3 UR15, UR15, 0x1b200, URZ ;  /* 0x0001b2000f0f7890 */ /* 0x000fca000fffe03f */
[----:B------:R2:W-:Y:S02]  /*186e0*/  UTMALDG.4D [UR8], [UR4], desc[UR6] ;  /* 0x00000608040075b4 */ /* 0x0005e40008019000 */
[----:B--2---:R-:W-:Y:S01]  /*186f0*/  UMOV UR8, UR14 ;  /* 0x0000000e00087c82 */ /* 0x004fe20008000000 */
[----:B------:R-:W-:Y:S01]  /*18700*/  UMOV UR10, UR16 ;  /* 0x00000010000a7c82 */ /* 0x000fe20008000000 */
[----:B------:R-:W-:Y:S01]  /*18710*/  UMOV UR14, 0x40 ;  /* 0x00000040000e7882 */ /* 0x000fe20000000000 */
[----:B------:R2:W-:Y:S02]  /*18720*/  UTMALDG.4D [UR8], [UR4], desc[UR6] ;  /* 0x00000608040075b4 */ /* 0x0005e40008019000 */
[----:B--2---:R-:W-:Y:S01]  /*18730*/  UMOV UR8, UR15 ;  /* 0x0000000f00087c82 */ /* 0x004fe20008000000 */
[----:B------:R-:W-:Y:S02]  /*18740*/  UMOV UR10, UR14 ;  /* 0x0000000e000a7c82 */ /* 0x000fe40008000000 */
[----:B------:R2:W-:Y:S01]  /*18750*/  UTMALDG.4D [UR8], [UR4], desc[UR6] ;  /* 0x00000608040075b4 */ /* 0x0005e20008019000 */
[----:B------:R-:W3:Y:S02]  /*18760*/  SYNCS.PHASECHK.TRANS64.TRYWAIT P0, [R7+URZ+0x31cc0], R8 ;  /* 0x031cc008070075a7 */ /* 0x000ee4000800017f */
[----:B--23--:R-:W-:Y:S05]  /*18770*/  @!P0 BRA `(.L_x_466) ;  /* 0x0000004800cc8947 */ /* 0x00cfea0003800000 */
.L_x_590:
[----:B------:R-:W-:Y:S05]  /*18780*/  @P1 BRA `(.L_x_467) ;  /* 0x0000000000141947 */ /* 0x000fea0003800000 */
[----:B------:R-:W-:Y:S01]  /*18790*/  ISETP.NE.AND P0, PT, R29, RZ, PT ;  /* 0x000000ff1d00720c */ /* 0x000fe20003f05270 */
[----:B0-2---:R-:W-:-:S04]  /*187a0*/  IMAD.MOV.U32 R8, RZ, RZ, 0x6c00 ;  /* 0x00006c00ff087424 */ /* 0x005fc800078e00ff */
[----:B------:R3:W-:Y:S08]  /*187b0*/  SYNCS.ARRIVE.TRANS64 RZ, [R7+URZ+0x31cb0], R8 ;  /* 0x031cb00807ff79a7 */ /* 0x0007f0000800003f */
[----:B------:R-:W-:Y:S05]  /*187c0*/  @!P0 BRA `(.L_x_467) ;  /* 0x0000000000048947 */ /* 0x000fea0003800000 */
[----:B------:R-:W-:Y:S01]  /*187d0*/  BPT.TRAP 0x1 ;  /* 0x000000040000795c */ /* 0x000fe20000300000 */
.L_x_467:
        /* <DEDUP_REMOVED lines=11> */
[----:B------:R-:W-:Y:S02]  /*18890*/  UIADD3 UR8, UR15, 0x200, URZ ;  /* 0x000002000f087890 */ /* 0x000fe4000fffe03f */
[----:B------:R-:W-:Y:S02]  /*188a0*/  UIADD3 UR9, UR9, 0x31cb0, URZ ;  /* 0x00031cb009097890 */ /* 0x000fe4000fffe03f */
[----:B------:R-:W-:Y:S02]  /*188b0*/  UIADD3 UR14, UR15, 0x2600, URZ ;  /* 0x000026000f0e7890 */ /* 0x000fe4000fffe03f */
[----:B------:R-:W-:-:S05]  /*188c0*/  UIADD3 UR15, UR15, 0x4a00, URZ ;  /* 0x00004a000f0f7890 */ /* 0x000fca000fffe03f */
[----:B------:R4:W-:Y:S02]  /*188d0*/  UTMALDG.4D [UR8], [UR4], desc[UR6] ;  /* 0x00000608040075b4 */ /* 0x0009e40008019000 */
[----:B----4-:R-:W-:Y:S01]  /*188e0*/  UMOV UR8, UR14 ;  /* 0x0000000e00087c82 */ /* 0x010fe20008000000 */
[----:B------:R-:W-:Y:S01]  /*188f0*/  UMOV UR10, UR16 ;  /* 0x00000010000a7c82 */ /* 0x000fe20008000000 */
[----:B------:R-:W-:Y:S01]  /*18900*/  UMOV UR14, 0x40 ;  /* 0x00000040000e7882 */ /* 0x000fe20000000000 */
[----:B------:R4:W-:Y:S02]  /*18910*/  UTMALDG.4D [UR8], [UR4], desc[UR6] ;  /* 0x00000608040075b4 */ /* 0x0009e40008019000 */
[----:B----4-:R-:W-:Y:S01]  /*18920*/  UMOV UR8, UR15 ;  /* 0x0000000f00087c82 */ /* 0x010fe20008000000 */
[----:B------:R-:W-:Y:S02]  /*18930*/  UMOV UR10, UR14 ;  /* 0x0000000e000a7c82 */ /* 0x000fe40008000000 */
[----:B------:R4:W-:Y:S02]  /*18940*/  UTMALDG.4D [UR8], [UR4], desc[UR6] ;  /* 0x00000608040075b4 */ /* 0x0009e40008019000 */
[----:B----4-:R-:W-:Y:S01]  /*18950*/  NOP ;  /* 0x0000000000007918 */ /* 0x010fe20000000000 */
.L_x_463:
[----:B------:R-:W-:Y:S05]  /*18960*/  BSYNC B1 ;  /* 0x0000000000017941 */ /* 0x000fea0003800000 */
.L_x_462:
[----:B------:R-:W-:Y:S01]  /*18970*/  VIADD R26, R26, 0x1 ;  /* 0x000000011a1a7836 */ /* 0x000fe20000000000 */
[----:B------:R-:W-:Y:S01]  /*18980*/  PLOP3.LUT P2, PT, PT, PT, PT, 0x8, 0x0 ;  /* 0x000000000000781c */ /* 0x000fe20003f4e170 */
[----:B------:R-:W-:-:S03]  /*18990*/  VIADD R2, R2, 0xfffffffe ;  /* 0xfffffffe02027836 */ /* 0x000fc60000000000 */
[----:B------:R-:W-:-:S04]  /*189a0*/  ISETP.NE.AND P0, PT, R26, 0x2, PT ;  /* 0x000000021a00780c */ /* 0x000fc80003f05270 */
[----:B------:R-:W-:Y:S02]  /*189b0*/  SEL R26, R26, RZ, P0 ;  /* 0x000000ff1a1a7207 */ /* 0x000fe40000000000 */
[----:B0-23--:R-:W-:Y:S02]  /*189c0*/  SEL R8, RZ, 0x1, P0 ;  /* 0x00000001ff087807 */ /* 0x00dfe40000000000 */
[----:B------:R-:W-:Y:S02]  /*189d0*/  ISETP.GE.AND P0, PT, R2, R0, PT ;  /* 0x000000000200720c */ /* 0x000fe40003f06270 */
[----:B------:R-:W-:-:S11]  /*189e0*/  LOP3.LUT R27, R27, R8, RZ, 0x3c, !PT ;  /* 0x000000081b1b7212 */ /* 0x000fd600078e3cff */
[----:B------:R-:W-:Y:S05]  /*189f0*/  @!P0 BRA `(.L_x_457) ;  /* 0x0000000400488947 */ /* 0x000fea0003800000 */
.L_x_474:
[----:B------:R-:W-:Y:S05]  /*18a00*/  YIELD ;  /* 0x0000000000007946 */ /* 0x000fea0003800000 */
[----:B------:R-:W-:Y:S04]  /*18a10*/  BSSY B1, `(.L_x_468) ;  /* 0x0000048000017945 */ /* 0x000fe80003800000 */
[----:B0-23--:R-:W-:Y:S05]  /*18a20*/  @!P6 BRA `(.L_x_469) ;  /* 0x000000040018e947 */ /* 0x00dfea0003800000 */
[----:B------:R-:W-:Y:S01]  /*18a30*/  IMAD R7, R26, 0x8, R6 ;  /* 0x000000081a077824 */ /* 0x000fe200078e0206 */
[----:B------:R-:W-:-:S04]  /*18a40*/  SHF.L.U32 R10, R27, 0x1f, RZ ;  /* 0x0000001f1b0a7819 */ /* 0x000fc800000006ff */
[----:B------:R-:W0:Y:S02]  /*18a50*/  SYNCS.PHASECHK.TRANS64.TRYWAIT P0, [R7+URZ+0x31ca0], R10 ;  /* 0x031ca00a070075a7 */ /* 0x000e24000800017f */
[----:B0-----:R-:W-:Y:S05]  /*18a60*/  @!P0 BRA `(.L_x_470) ;  /* 0x0000004800248947 */ /* 0x001fea0003800000 */
.L_x_591:
        /* <DEDUP_REMOVED lines=9> */
.L_x_471:
[----:B--2---:R-:W-:Y:S01]  /*18b00*/  IMAD R8, R26, 0x6c00, R6 ;  /* 0x00006c001a087824 */ /* 0x004fe200078e0206 */
[----:B------:R-:W-:Y:S01]  /*18b10*/  R2UR UR9, R7 ;  /* 0x00000000070972ca */ /* 0x000fe200000e0000 */
[----:B-----5:R-:W-:Y:S01]  /*18b20*/  IMAD R9, R2, 0x90, R3 ;  /* 0x0000009002097824 */ /* 0x020fe200078e0203 */
        /* <DEDUP_REMOVED lines=9> */
[----:B------:R-:W-:-:S02]  /*18bc0*/  UMOV UR16, 0x20 ;  /* 0x0000002000107882 */ /* 0x000fc40000000000 */
[----:B------:R-:W-:-:S05]  /*18bd0*/  UIADD3 UR9, UR9, 0x31c90, URZ ;  /* 0x00031c9009097890 */ /* 0x000fca000fffe03f */
        /* <DEDUP_REMOVED lines=13> */
.L_x_592:
[----:B------:R-:W-:Y:S05]  /*18cb0*/  @P0 BRA `(.L_x_473) ;  /* 0x0000000000140947 */ /* 0x000fea0003800000 */
[----:B------:R-:W-:Y:S01]  /*18cc0*/  ISETP.NE.AND P1, PT, R29, RZ, PT ;  /* 0x000000ff1d00720c */ /* 0x000fe20003f25270 */
[----:B0-2---:R-:W-:-:S04]  /*18cd0*/  IMAD.MOV.U32 R10, RZ, RZ, 0x6c00 ;  /* 0x00006c00ff0a7424 */ /* 0x005fc800078e00ff */
[----:B------:R3:W-:Y:S08]  /*18ce0*/  SYNCS.ARRIVE.TRANS64 RZ, [R7+URZ+0x31cb0], R10 ;  /* 0x031cb00a07ff79a7 */ /* 0x0007f0000800003f */
[----:B------:R-:W-:Y:S05]  /*18cf0*/  @!P1 BRA `(.L_x_473) ;  /* 0x0000000000049947 */ /* 0x000fea0003800000 */
[----:B------:R-:W-:Y:S01]  /*18d00*/  BPT.TRAP 0x1 ;  /* 0x000000040000795c */ /* 0x000fe20000300000 */
.L_x_473:
        /* <DEDUP_REMOVED lines=24> */
.L_x_469:
[----:B------:R-:W-:Y:S05]  /*18e90*/  BSYNC B1 ;  /* 0x0000000000017941 */ /* 0x000fea0003800000 */
.L_x_468:
[----:B------:R-:W-:-:S05]  /*18ea0*/  VIADD R26, R26, 0x1 ;  /* 0x000000011a1a7836 */ /* 0x000fca0000000000 */
[----:B------:R-:W-:-:S04]  /*18eb0*/  ISETP.NE.AND P0, PT, R26, 0x2, PT ;  /* 0x000000021a00780c */ /* 0x000fc80003f05270 */
[----:B------:R-:W-:Y:S02]  /*18ec0*/  SEL R8, RZ, 0x1, P0 ;  /* 0x00000001ff087807 */ /* 0x000fe40000000000 */
[----:B------:R-:W-:Y:S02]  /*18ed0*/  SEL R26, R26, RZ, P0 ;  /* 0x000000ff1a1a7207 */ /* 0x000fe40000000000 */
[C---:B------:R-:W-:Y:S01]  /*18ee0*/  ISETP.GT.AND P0, PT, R2.reuse, R0, PT ;  /* 0x000000000200720c */ /* 0x040fe20003f04270 */
[----:B------:R-:W-:Y:S01]  /*18ef0*/  VIADD R2, R2, 0xffffffff ;  /* 0xffffffff02027836 */ /* 0x000fe20000000000 */
[----:B------:R-:W-:-:S11]  /*18f00*/  LOP3.LUT R27, R27, R8, RZ, 0x3c, !PT ;  /* 0x000000081b1b7212 */ /* 0x000fd600078e3cff */
[----:B------:R-:W-:Y:S05]  /*18f10*/  @P0 BRA `(.L_x_474) ;  /* 0xfffffff800b80947 */ /* 0x000fea000383ffff */
.L_x_457:
[----:B------:R-:W-:Y:S05]  /*18f20*/  BSYNC B0 ;  /* 0x0000000000007941 */ /* 0x000fea0003800000 */
.L_x_456:
[----:B0-23--:R-:W2:Y:S01]  /*18f30*/  LDL R7, [R1+0x14] ;  /* 0x0000140001077983 */ /* 0x00dea20000100800 */
[----:B------:R-:W-:Y:S05]  /*18f40*/  @!P2 WARPSYNC.ALL ;  /* 0x000000000000a948 */ /* 0x000fea0003800000 */
[----:B------:R-:W-:Y:S01]  /*18f50*/  BSSY B6, `(.L_x_475) ;  /* 0x00002b2000067945 */ /* 0x000fe20003800000 */
[----:B------:R-:W-:Y:S01]  /*18f60*/  @!P2 BAR.SYNC.DEFER_BLOCKING 0xc, 0x1a0 ;  /* 0x030680000000ab1d */ /* 0x000fe20000010000 */
[----:B--2---:R-:W-:-:S13]  /*18f70*/  ISETP.GT.AND P0, PT, R7, RZ, PT ;  /* 0x000000ff0700720c */ /* 0x004fda0003f04270 */
[----:B------:R-:W-:Y:S05]  /*18f80*/  @P0 BRA `(.L_x_476) ;  /* 0x00000000003c0947 */ /* 0x000fea0003800000 */
[----:B------:R-:W-:-:S13]  /*18f90*/  ISETP.NE.AND P1, PT, R29, RZ, PT ;  /* 0x000000ff1d00720c */ /* 0x000fda0003f25270 */
[----:B------:R-:W-:Y:S05]  /*18fa0*/  @P1 BRA `(.L_x_477) ;  /* 0x0000002800b01947 */ /* 0x000fea0003800000 */
[----:B------:R-:W0:Y:S01]  /*18fb0*/  S2R R7, SR_LANEID ;  /* 0x0000000000077919 */ /* 0x000e220000000000 */
[----:B------:R-:W-:Y:S01]  /*18fc0*/  VOTEU.ANY UR4, UPT, PT ;  /* 0x0000000000047886 */ /* 0x000fe200038e0100 */
[----:B-----5:R-:W2:Y:S01]  /*18fd0*/  LDC.64 R2, c[0x0][0xc38] ;  /* 0x00030e00ff027b82 */ /* 0x020ea20000000a00 */
        /* <DEDUP_REMOVED lines=10> */
.L_x_476:
[----:B-----5:R-:W0:Y:S01]  /*19080*/  S2R R3, SR_CgaCtaId ;  /* 0x0000000000037919 */ /* 0x020e220000008800 */
        /* <DEDUP_REMOVED lines=9> */
[----:B------:R-:W-:Y:S02]  /*19120*/  IMAD.U32 R4, RZ, RZ, UR6 ;  /* 0x00000006ff047e24 */ /* 0x000fe4000f8e00ff */
[----:B------:R-:W0:Y:S01]  /*19130*/  LDC.64 R2, c[0x4][R2] ;  /* 0x0100000002027b82 */ /* 0x000e220000000a00 */
[----:B------:R-:W-:Y:S02]  /*19140*/  IMAD.U32 R5, RZ, RZ, UR7 ;  /* 0x00000007ff057e24 */ /* 0x000fe4000f8e00ff */
[----:B------:R-:W-:Y:S02]  /*19150*/  IMAD.U32 R6, RZ, RZ, UR8 ;  /* 0x00000008ff067e24 */ /* 0x000fe4000f8e00ff */
[----:B------:R-:W-:-:S02]  /*19160*/  IMAD.U32 R7, RZ, RZ, UR9 ;  /* 0x00000009ff077e24 */ /* 0x000fc4000f8e00ff */
[----:B------:R-:W-:Y:S02]  /*19170*/  IMAD.U32 R10, RZ, RZ, UR4 ;  /* 0x00000004ff0a7e24 */ /* 0x000fe4000f8e00ff */
[----:B------:R-:W-:Y:S02]  /*19180*/  IMAD.U32 R11, RZ, RZ, UR5 ;  /* 0x00000005ff0b7e24 */ /* 0x000fe4000f8e00ff */
[----:B------:R-:W-:Y:S02]  /*19190*/  IMAD.MOV.U32 R8, RZ, RZ, 0x70 ;  /* 0x00000070ff087424 */ /* 0x000fe400078e00ff */
[----:B------:R-:W-:Y:S02]  /*191a0*/  IMAD.MOV.U32 R12, RZ, RZ, 0x1 ;  /* 0x00000001ff0c7424 */ /* 0x000fe400078e00ff */
[----:B------:R-:W-:-:S07]  /*191b0*/  IMAD.MOV.U32 R13, RZ, RZ, RZ ;  /* 0x000000ffff0d7224 */ /* 0x000fce00078e00ff */
[----:B------:R-:W-:-:S07]  /*191c0*/  LEPC R20, `(.L_x_478) ;  /* 0x000000001014794e */ /* 0x000fce0000000000 */
[----:B01----:R-:W-:Y:S05]  /*191d0*/  CALL.ABS.NOINC R2 ;  /* 0x0000000002007343 */ /* 0x003fea0003c00000 */
.L_x_478:
        /* <DEDUP_REMOVED lines=8> */
[----:B------:R-:W-:Y:S02]  /*19260*/  IMAD.U32 R4, RZ, RZ, UR6 ;  /* 0x00000006ff047e24 */ /* 0x000fe4000f8e00ff */
[----:B------:R-:W-:Y:S02]  /*19270*/  IMAD.U32 R5, RZ, RZ, UR7 ;  /* 0x00000007ff057e24 */ /* 0x000fe4000f8e00ff */
[----:B------:R-:W-:Y:S02]  /*19280*/  IMAD.U32 R6, RZ, RZ, UR8 ;  /* 0x00000008ff067e24 */ /* 0x000fe4000f8e00ff */
[----:B------:R-:W-:-:S02]  /*19290*/  IMAD.U32 R7, RZ, RZ, UR9 ;  /* 0x00000009ff077e24 */ /* 0x000fc4000f8e00ff */
[----:B------:R-:W-:Y:S02]  /*192a0*/  IMAD.U32 R10, RZ, RZ, UR4 ;  /* 0x00000004ff0a7e24 */ /* 0x000fe4000f8e00ff */
[----:B------:R-:W-:Y:S02]  /*192b0*/  IMAD.U32 R11, RZ, RZ, UR5 ;  /* 0x00000005ff0b7e24 */ /* 0x000fe4000f8e00ff */
[----:B------:R-:W-:Y:S02]  /*192c0*/  IMAD.MOV.U32 R8, RZ, RZ, 0x70 ;  /* 0x00000070ff087424 */ /* 0x000fe400078e00ff */
[----:B------:R-:W-:Y:S02]  /*192d0*/  IMAD.MOV.U32 R12, RZ, RZ, 0x1 ;  /* 0x00000001ff0c7424 */ /* 0x000fe400078e00ff */
[----:B0-----:R-:W-:-:S07]  /*192e0*/  IMAD.MOV.U32 R13, RZ, RZ, RZ ;  /* 0x000000ffff0d7224 */ /* 0x001fce00078e00ff */
[----:B------:R-:W-:-:S07]  /*192f0*/  LEPC R20, `(.L_x_480) ;  /* 0x000000001014794e */ /* 0x000fce0000000000 */
[----:B-12---:R-:W-:Y:S05]  /*19300*/  CALL.ABS.NOINC R2 ;  /* 0x0000000002007343 */ /* 0x006fea0003c00000 */
.L_x_480:
        /* <DEDUP_REMOVED lines=15> */
[----:B0-----:R-:W-:Y:S05]  /*19400*/  CALL.ABS.NOINC R2 ;  /* 0x0000000002007343 */ /* 0x001fea0003c00000 */
.L_x_479:
[----:B------:R-:W2:Y:S01]  /*19410*/  LDL.LU R2, [R1+0x8] ;  /* 0x0000080001027983 */ /* 0x000ea20000300800 */
[----:B------:R-:W-:-:S03]  /*19420*/  ULDC.64 UR4, c[0x0][0x9f8] ;  /* 0x00027e0000047ab9 */ /* 0x000fc60000000a00 */
[----:B------:R-:W3:Y:S04]  /*19430*/  LDL.LU R0, [R1+0xc] ;  /* 0x00000c0001007983 */ /* 0x000ee80000300800 */
[----:B------:R-:W4:Y:S04]  /*19440*/  LDL.LU R21, [R1] ;  /* 0x0000000001157983 */ /* 0x000f280000300800 */
[----:B------:R-:W4:Y:S01]  /*19450*/  LDL.LU R20, [R1+0x18] ;  /* 0x0000180001147983 */ /* 0x000f220000300800 */
[----:B------:R-:W-:-:S04]  /*19460*/  ISETP.NE.U32.AND P0, PT, RZ, UR4, PT ;  /* 0x00000004ff007c0c */ /* 0x000fc8000bf05070 */
        /* <DEDUP_REMOVED lines=8> */
[----:B------:R-:W-:Y:S01]  /*194f0*/  ULDC.64 UR4, c[0x0][0xa00] ;  /* 0x0002800000047ab9 */ /* 0x000fe20000000a00 */
[----:B------:R-:W0:Y:S01]  /*19500*/  LDC R0, c[0x0][0x428] ;  /* 0x00010a00ff007b82 */ /* 0x000e220000000800 */
[----:B----4-:R-:W-:-:S06]  /*19510*/  IMAD.MOV.U32 R6, RZ, RZ, R21 ;  /* 0x000000ffff067224 */ /* 0x010fcc00078e0015 */
[----:B------:R2:W5:Y:S01]  /*19520*/  @P0 LDG.E R6, desc[UR60][R2.64] ;  /* 0x0000003c02060981 */ /* 0x000562000c1e1900 */
[----:B------:R-:W-:Y:S01]  /*19530*/  IMAD R17, R17, 0xc0, R20 ;  /* 0x000000c011117824 */ /* 0x000fe200078e0214 */
[----:B------:R-:W-:Y:S02]  /*19540*/  PLOP3.LUT P1, PT, P6, PT, PT, 0x8, 0x0 ;  /* 0x000000000000781c */ /* 0x000fe4000372e170 */
[----:B0-----:R-:W-:Y:S01]  /*19550*/  ISETP.NE.AND P0, PT, R0, 0x1, PT ;  /* 0x000000010000780c */ /* 0x001fe20003f05270 */
[----:B------:R-:W-:-:S12]  /*19560*/  IMAD.MOV.U32 R0, RZ, RZ, R18 ;  /* 0x000000ffff007224 */ /* 0x000fd800078e0012 */
[----:B------:R-:W0:Y:S08]  /*19570*/  @P0 LDC R5, c[0x0][0x42c] ;  /* 0x00010b00ff050b82 */ /* 0x000e300000000800 */
[----:B------:R-:W3:Y:S01]  /*19580*/  @P0 LDC R4, c[0x0][0x430] ;  /* 0x00010c00ff040b82 */ /* 0x000ee20000000800 */
[----:B0-----:R-:W-:-:S05]  /*19590*/  @P0 IMAD.HI.U32 R5, R18, R5, RZ ;  /* 0x0000000512050227 */ /* 0x001fca00078e00ff */
[----:B---3--:R-:W-:Y:S02]  /*195a0*/  @P0 SHF.R.U32.HI R0, RZ, R4, R5 ;  /* 0x00000004ff000219 */ /* 0x008fe40000011605 */
[----:B------:R-:W-:-:S04]  /*195b0*/  ISETP.NE.U32.AND P0, PT, RZ, UR4, PT ;  /* 0x00000004ff007c0c */ /* 0x000fc8000bf05070 */
[----:B------:R-:W-:-:S04]  /*195c0*/  ISETP.NE.AND.EX P0, PT, RZ, UR5, PT, P0 ;  /* 0x00000005ff007c0c */ /* 0x000fc8000bf05300 */
[----:B--2---:R-:W-:-:S09]  /*195d0*/  SEL R8, R21, RZ, !P0 ;  /* 0x000000ff15087207 */ /* 0x004fd20004000000 */
.L_x_481:
        /* <DEDUP_REMOVED lines=14> */
.L_x_482:
        /* <DEDUP_REMOVED lines=13> */
.L_x_483:
        /* <DEDUP_REMOVED lines=16> */
.L_x_595:
[----:B------:R-:W2:Y:S01]  /*19890*/  LDL R4, [R1+0x4] ;  /* 0x0000040001047983 */ /* 0x000ea20000100800 */
[----:B------:R-:W-:Y:S01]  /*198a0*/  UMOV UR4, 0xffffffff ;  /* 0xffffffff00047882 */ /* 0x000fe20000000000 */
[----:B------:R-:W-:Y:S01]  /*198b0*/  SHF.R.S32.HI R11, RZ, 0x1f, R6 ;  /* 0x0000001fff0b7819 */ /* 0x000fe20000011406 */
[----:B--2---:R-:W-:Y:S01]  /*198c0*/  VIADD R9, R4, 0xffffffff ;  /* 0xffffffff04097836 */ /* 0x004fe20000000000 */
[----:B------:R-:W-:Y:S06]  /*198d0*/  BRA.DIV UR4, `(.L_x_485) ;  /* 0x0000003a04e47947 */ /* 0x000fec000b800000 */
[----:B------:R-:W-:-:S13]  /*198e0*/  ELECT P6, URZ, PT ;  /* 0x00000000003f782f */ /* 0x000fda00038c0000 */
.L_x_598:
[----:B------:R-:W-:Y:S05]  /*198f0*/  @!P6 BRA `(.L_x_486) ;  /* 0x0000000000f8e947 */ /* 0x000fea0003800000 */
[----:B------:R-:W-:Y:S01]  /*19900*/  ISETP.NE.U32.AND P0, PT, R2, RZ, PT ;  /* 0x000000ff0200720c */ /* 0x000fe20003f05070 */
[----:B------:R-:W-:-:S03]  /*19910*/  IMAD.MOV.U32 R25, RZ, RZ, R9 ;  /* 0x000000ffff197224 */ /* 0x000fc600078e0009 */
[----:B------:R-:W-:-:S13]  /*19920*/  ISETP.NE.AND.EX P0, PT, R3, RZ, PT, P0 ;  /* 0x000000ff0300720c */ /* 0x000fda0003f05300 */
[----:B------:R-:W-:Y:S05]  /*19930*/  @!P0 BRA `(.L_x_487) ;  /* 0x0000000000448947 */ /* 0x000fea0003800000 */
[----:B------:R-:W0:Y:S01]  /*19940*/  LDC R10, c[0x0][0x41c] ;  /* 0x00010700ff0a7b82 */ /* 0x000e220000000800 */
[----:B------:R-:W-:Y:S02]  /*19950*/  ULDC.64 UR4, c[0x0][0x408] ;  /* 0x0001020000047ab9 */ /* 0x000fe40000000a00 */
[----:B------:R-:W-:-:S04]  /*19960*/  IMAD R7, R11, UR4, RZ ;  /* 0x000000040b077c24 */ /* 0x000fc8000f8e02ff */
[----:B------:R-:W-:Y:S01]  /*19970*/  IMAD R7, R6, UR5, R7 ;  /* 0x0000000506077c24 */ /* 0x000fe2000f8e0207 */
[----:B0-----:R-:W-:-:S13]  /*19980*/  ISETP.NE.AND P0, PT, R10, 0x1, PT ;  /* 0x000000010a00780c */ /* 0x001fda0003f05270 */
[----:B------:R-:W0:Y:S02]  /*19990*/  @P0 LDC.64 R4, c[0x0][0x420] ;  /* 0x00010800ff040b82 */ /* 0x000e240000000a00 */
[----:B0-----:R-:W-:-:S04]  /*199a0*/  @P0 IMAD.HI.U32 R12, R9, R4, RZ ;  /* 0x00000004090c0227 */ /* 0x001fc800078e00ff */
[----:B------:R-:W-:Y:S01]  /*199b0*/  IMAD.MOV.U32 R4, RZ, RZ, R9 ;  /* 0x000000ffff047224 */ /* 0x000fe200078e0009 */
[----:B------:R-:W-:-:S04]  /*199c0*/  @P0 SHF.R.U32.HI R4, RZ, R5, R12 ;  /* 0x00000005ff040219 */ /* 0x000fc8000001160c */
[--C-:B------:R-:W-:Y:S01]  /*199d0*/  SHF.R.S32.HI R5, RZ, 0x1f, R4.reuse ;  /* 0x0000001fff057819 */ /* 0x100fe20000011404 */
[--C-:B------:R-:W-:Y:S02]  /*199e0*/  IMAD.MOV R25, RZ, RZ, -R4.reuse ;  /* 0x000000ffff197224 */ /* 0x100fe400078e0a04 */
[----:B------:R-:W-:-:S04]  /*199f0*/  IMAD.WIDE.U32 R4, R6, UR4, R4 ;  /* 0x0000000406047c25 */ /* 0x000fc8000f8e0004 */
[----:B------:R-:W-:Y:S01]  /*19a00*/  IMAD.IADD R7, R5, 0x1, R7 ;  /* 0x0000000105077824 */ /* 0x000fe200078e0207 */
[----:B------:R-:W-:Y:S01]  /*19a10*/  LEA R12, P0, R4, R2, 0x2 ;  /* 0x00000002040c7211 */ /* 0x000fe200078010ff */
[----:B------:R-:W-:-:S03]  /*19a20*/  IMAD R25, R10, R25, R9 ;  /* 0x000000190a197224 */ /* 0x000fc600078e0209 */
[----:B------:R-:W-:-:S05]  /*19a30*/  LEA.HI.X R13, R4, R3, R7, 0x2, P0 ;  /* 0x00000003040d7211 */ /* 0x000fca00000f1407 */
[----:B------:R0:W5:Y:S04]  /*19a40*/  LDG.E R7, desc[UR60][R12.64] ;  /* 0x0000003c0c077981 */ /* 0x000168000c1e1900 */
.L_x_487:
[----:B------:R-:W-:Y:S01]  /*19a50*/  IMAD R5, R22, 0x8, R28 ;  /* 0x0000000816057824 */ /* 0x000fe200078e021c */
[----:B------:R-:W-:-:S04]  /*19a60*/  SHF.L.U32 R4, R24, 0x1f, RZ ;  /* 0x0000001f18047819 */ /* 0x000fc800000006ff */
[----:B------:R-:W2:Y:S02]  /*19a70*/  SYNCS.PHASECHK.TRANS64.TRYWAIT P0, [R5+URZ+0x31c40], R4 ;  /* 0x031c4004050075a7 */ /* 0x000ea4000800017f */
[----:B--2---:R-:W-:Y:S05]  /*19a80*/  @!P0 BRA `(.L_x_488) ;  /* 0x0000003800988947 */ /* 0x004fea0003800000 */
.L_x_599:
        /* <DEDUP_REMOVED lines=9> */
.L_x_489:
        /* <DEDUP_REMOVED lines=28> */
.L_x_486:
[----:B------:R-:W2:Y:S01]  /*19ce0*/  LDL.LU R10, [R1+0x10] ;  /* 0x00001000010a7983 */ /* 0x000ea20000300800 */
[----:B------:R-:W-:Y:S05]  /*19cf0*/  WARPSYNC.ALL ;  /* 0x0000000000007948 */ /* 0x000fea0003800000 */
[----:B------:R-:W-:Y:S02]  /*19d00*/  R2UR UR24, R28 ;  /* 0x000000001c1872ca */ /* 0x000fe400000e0000 */
[----:B------:R-:W-:-:S13]  /*19d10*/  ELECT P0, URZ, PT ;  /* 0x00000000003f782f */ /* 0x000fda0003800000 */
[----:B------:R-:W-:Y:S01]  /*19d20*/  @P0 R2UR UR13, R8 ;  /* 0x00000000080d02ca */ /* 0x000fe200000e0000 */
[----:B------:R-:W-:Y:S01]  /*19d30*/  UIADD3 UR4, UP0, UR36, 0x270, URZ ;  /* 0x0000027024047890 */ /* 0x000fe2000ff1e03f */
[----:B------:R-:W-:Y:S01]  /*19d40*/  @P0 R2UR UR12, R18 ;  /* 0x00000000120c02ca */ /* 0x000fe200000e0000 */
[----:B------:R-:W-:Y:S01]  /*19d50*/  UMOV UR6, 0x0 ;  /* 0x0000000000067882 */ /* 0x000fe20000000000 */
[C---:B------:R-:W-:Y:S01]  /*19d60*/  @P0 R2UR UR11, R17.reuse ;  /* 0x00000000110b02ca */ /* 0x040fe200000e0000 */
        /* <DEDUP_REMOVED lines=30> */
[----:B------:R-:W-:-:S05]  /*19f50*/  LOP3.LUT R4, R4, 0xfffffffe, RZ, 0xc0, !PT ;  /* 0xfffffffe04047812 */ /* 0x000fca00078ec0ff */
[----:B------:R-:W-:-:S05]  /*19f60*/  IMAD.IADD R4, R10, 0x1, -R4 ;  /* 0x000000010a047824 */ /* 0x000fca00078e0a04 */
[----:B---3--:R-:W-:-:S04]  /*19f70*/  SHF.L.U32 R5, R4, 0x1f, RZ ;  /* 0x0000001f04057819 */ /* 0x008fc800000006ff */
[----:B------:R-:W2:Y:S02]  /*19f80*/  SYNCS.PHASECHK.TRANS64.TRYWAIT P0, [R28+URZ+0x31c20], R5 ;  /* 0x031c20051c0075a7 */ /* 0x000ea4000800017f */
[----:B0-2---:R-:W-:Y:S05]  /*19f90*/  @!P0 BRA `(.L_x_491) ;  /* 0x0000003400688947 */ /* 0x005fea0003800000 */
.L_x_600:
[----:B------:R-:W-:Y:S05]  /*19fa0*/  BSYNC B0 ;  /* 0x0000000000007941 */ /* 0x000fea0003800000 */
.L_x_490:
[----:B------:R-:W2:Y:S01]  /*19fb0*/  LDL.LU R4, [R1+0x14] ;  /* 0x0000140001047983 */ /* 0x000ea20000300800 */
[----:B------:R-:W-:Y:S01]  /*19fc0*/  BSSY B0, `(.L_x_492) ;  /* 0x0000169000007945 */ /* 0x000fe20003800000 */
[----:B--2---:R-:W-:-:S13]  /*19fd0*/  ISETP.GE.AND P0, PT, R4, 0x91, PT ;  /* 0x000000910400780c */ /* 0x004fda0003f06270 */
[----:B------:R-:W-:Y:S05]  /*19fe0*/  @!P0 BRA `(.L_x_493) ;  /* 0x0000001400988947 */ /* 0x000fea0003800000 */
[----:B------:R-:W2:Y:S01]  /*19ff0*/  LDL R8, [R1+0x4] ;  /* 0x0000040001087983 */ /* 0x000ea20000100800 */
[----:B------:R-:W-:Y:S01]  /*1a000*/  IMAD.MOV.U32 R4, RZ, RZ, 0x1 ;  /* 0x00000001ff047424 */ /* 0x000fe200078e00ff */
[----:B------:R-:W-:Y:S01]  /*1a010*/  BSSY B1, `(.L_x_494) ;  /* 0x000007b000017945 */ /* 0x000fe20003800000 */
[----:B--2---:R-:W-:-:S05]  /*1a020*/  IMAD.MOV R13, RZ, RZ, -R8 ;  /* 0x000000ffff0d7224 */ /* 0x004fca00078e0a08 */
[----:B------:R-:W-:-:S05]  /*1a030*/  VIADDMNMX R13, R13, R4, 0xffffffff, !PT ;  /* 0xffffffff0d0d7446 */ /* 0x000fca0007800104 */
[C---:B------:R-:W-:Y:S02]  /*1a040*/  IMAD.IADD R4, R8.reuse, 0x1, R13 ;  /* 0x0000000108047824 */ /* 0x040fe400078e020d */
[----:B------:R-:W-:-:S03]  /*1a050*/  VIADD R8, R8, 0xfffffffe ;  /* 0xfffffffe08087836 */ /* 0x000fc60000000000 */
[----:B------:R-:W-:-:S04]  /*1a060*/  LOP3.LUT R4, R4, 0x1, RZ, 0xc0, !PT ;  /* 0x0000000104047812 */ /* 0x000fc800078ec0ff */
[----:B------:R-:W-:-:S13]  /*1a070*/  ISETP.NE.U32.AND P0, PT, R4, 0x1, PT ;  /* 0x000000010400780c */ /* 0x000fda0003f05070 */
[----:B------:R-:W-:Y:S05]  /*1a080*/  @P0 BRA `(.L_x_495) ;  /* 0x0000000400cc0947 */ /* 0x000fea0003800000 */
[----:B------:R-:W-:Y:S01]  /*1a090*/  VIADD R10, R22, 0x1 ;  /* 0x00000001160a7836 */ /* 0x000fe20000000000 */
[----:B------:R-:W-:Y:S04]  /*1a0a0*/  BSSY B2, `(.L_x_496) ;  /* 0x000006d000027945 */ /* 0x000fe80003800000 */
[----:B------:R-:W-:-:S04]  /*1a0b0*/  ISETP.NE.AND P0, PT, R10, 0x2, PT ;  /* 0x000000020a00780c */ /* 0x000fc80003f05270 */
[----:B0-----:R-:W-:Y:S02]  /*1a0c0*/  SEL R5, RZ, 0x1, P0 ;  /* 0x00000001ff057807 */ /* 0x001fe40000000000 */
[----:B------:R-:W-:Y:S02]  /*1a0d0*/  SEL R10, R10, RZ, P0 ;  /* 0x000000ff0a0a7207 */ /* 0x000fe40000000000 */
[----:B------:R-:W-:Y:S01]  /*1a0e0*/  LOP3.LUT R14, R24, R5, RZ, 0x3c, !PT ;  /* 0x00000005180e7212 */ /* 0x000fe200078e3cff */
[----:B------:R-:W-:Y:S06]  /*1a0f0*/  @!P6 BRA `(.L_x_497) ;  /* 0x00000004009ce947 */ /* 0x000fec0003800000 */
        /* <DEDUP_REMOVED lines=22> */
.L_x_498:
[----:B0-----:R-:W-:Y:S01]  /*1a260*/  IMAD R3, R10, 0x8, R28 ;  /* 0x000000080a037824 */ /* 0x001fe200078e021c */
[----:B------:R-:W-:-:S04]  /*1a270*/  SHF.L.U32 R2, R14, 0x1f, RZ ;  /* 0x0000001f0e027819 */ /* 0x000fc800000006ff */
[----:B------:R-:W0:Y:S02]  /*1a280*/  SYNCS.PHASECHK.TRANS64.TRYWAIT P0, [R3+URZ+0x31c40], R2 ;  /* 0x031c4002030075a7 */ /* 0x000e24000800017f */
[----:B0-----:R-:W-:Y:S05]  /*1a290*/  @!P0 BRA `(.L_x_499) ;  /* 0x0000003000bc8947 */ /* 0x001fea0003800000 */
.L_x_601:
[----:B------:R-:W2:Y:S02]  /*1a2a0*/  S2R R5, SR_TID.X ;  /* 0x0000000000057919 */ /* 0x000ea40000002100 */
[----:B--2---:R-:W-:-:S04]  /*1a2b0*/  LOP3.LUT R5, R5, 0x7f, RZ, 0xc0, !PT ;  /* 0x0000007f05057812 */ /* 0x004fc800078ec0ff */
[----:B------:R-:W-:-:S13]  /*1a2c0*/  ISETP.NE.AND P1, PT, R5, RZ, PT ;  /* 0x000000ff0500720c */ /* 0x000fda0003f25270 */
[----:B------:R-:W-:Y:S05]  /*1a2d0*/  @P1 BRA `(.L_x_500) ;  /* 0x0000000000141947 */ /* 0x000fea0003800000 */
[----:B------:R-:W-:Y:S01]  /*1a2e0*/  ISETP.NE.AND P0, PT, R29, RZ, PT ;  /* 0x000000ff1d00720c */ /* 0x000fe20003f05270 */
[----:B0-----:R-:W-:-:S04]  /*1a2f0*/  IMAD.MOV.U32 R2, RZ, RZ, 0x6c00 ;  /* 0x00006c00ff027424 */ /* 0x001fc800078e00ff */
[----:B------:R2:W-:Y:S08]  /*1a300*/  SYNCS.ARRIVE.TRANS64 RZ, [R3+URZ+0x31c30], R2 ;  /* 0x031c300203ff79a7 */ /* 0x0005f0000800003f */
[----:B------:R-:W-:Y:S05]  /*1a310*/  @!P0 BRA `(.L_x_500) ;  /* 0x0000000000048947 */ /* 0x000fea0003800000 */
[----:B------:R-:W-:Y:S01]  /*1a320*/  BPT.TRAP 0x1 ;  /* 0x000000040000795c */ /* 0x000fe20000300000 */
.L_x_500:
        /* <DEDUP_REMOVED lines=31> */
.L_x_602:
[----:B------:R-:W-:Y:S05]  /*1a520*/  @P1 BRA `(.L_x_502) ;  /* 0x0000000000181947 */ /* 0x000fea0003800000 */
[----:B------:R-:W-:Y:S01]  /*1a530*/  ISETP.NE.AND P0, PT, R29, RZ, PT ;  /* 0x000000ff1d00720c */ /* 0x000fe20003f05270 */
[----:B0-----:R-:W-:Y:S02]  /*1a540*/  IMAD R2, R22, 0x8, R28 ;  /* 0x0000000816027824 */ /* 0x001fe400078e021c */
[----:B------:R-:W-:-:S04]  /*1a550*/  IMAD.MOV.U32 R3, RZ, RZ, 0x6c00 ;  /* 0x00006c00ff037424 */ /* 0x000fc800078e00ff */
[----:B------:R2:W-:Y:S06]  /*1a560*/  SYNCS.ARRIVE.TRANS64 RZ, [R2+URZ+0x31c50], R3 ;  /* 0x031c500302ff79a7 */ /* 0x0005ec000800003f */
[----:B------:R-:W-:Y:S05]  /*1a570*/  @!P0 BRA `(.L_x_502) ;  /* 0x0000000000048947 */ /* 0x000fea0003800000 */
[----:B------:R-:W-:Y:S01]  /*1a580*/  BPT.TRAP 0x1 ;  /* 0x000000040000795c */ /* 0x000fe20000300000 */
.L_x_502:
        /* <DEDUP_REMOVED lines=29> */
[----:B0-----:R-:W-:Y:S01]  /*1a760*/  NOP ;  /* 0x0000000000007918 */ /* 0x001fe20000000000 */
.L_x_497:
[----:B------:R-:W-:Y:S05]  /*1a770*/  BSYNC B2 ;  /* 0x0000000000027941 */ /* 0x000fea0003800000 */
.L_x_496:
[----:B------:R-:W2:Y:S01]  /*1a780*/  LDL.LU R2, [R1+0x4] ;  /* 0x0000040001027983 */ /* 0x000ea20000300800 */
[----:B------:R-:W-:Y:S02]  /*1a790*/  IMAD.MOV.U32 R22, RZ, RZ, R10 ;  /* 0x000000ffff167224 */ /* 0x000fe400078e000a */
[----:B------:R-:W-:Y:S02]  /*1a7a0*/  IMAD.MOV.U32 R24, RZ, RZ, R14 ;  /* 0x000000ffff187224 */ /* 0x000fe400078e000e */
[----:B--2---:R-:W-:-:S07]  /*1a7b0*/  VIADD R8, R2, 0xfffffffd ;  /* 0xfffffffd02087836 */ /* 0x004fce0000000000 */
.L_x_495:
[----:B------:R-:W-:Y:S05]  /*1a7c0*/  BSYNC B1 ;  /* 0x0000000000017941 */ /* 0x000fea0003800000 */
.L_x_494:
[----:B------:R-:W-:-:S05]  /*1a7d0*/  IMAD.MOV R2, RZ, RZ, -R13 ;  /* 0x000000ffff027224 */ /* 0x000fca00078e0a0d */
[----:B------:R-:W-:-:S13]  /*1a7e0*/  ISETP.NE.AND P0, PT, R9, R2, PT ;  /* 0x000000020900720c */ /* 0x000fda0003f05270 */
[----:B------:R-:W-:Y:S05]  /*1a7f0*/  @!P0 BRA `(.L_x_493) ;  /* 0x0000000c00948947 */ /* 0x000fea0003800000 */
[----:B------:R-:W-:-:S07]  /*1a800*/  IMAD.MOV.U32 R4, RZ, RZ, R7 ;  /* 0x000000ffff047224 */ /* 0x000fce00078e0007 */
.L_x_517:
        /* <DEDUP_REMOVED lines=22> */
[--C-:B------:R-:W-:Y:S01]  /*1a970*/  SHF.R.S32.HI R3, RZ, 0x1f, R13.reuse ;  /* 0x0000001fff037819 */ /* 0x100fe2000001140d */
[----:B------:R-:W-:-:S04]  /*1a980*/  IMAD.MOV.U32 R2, RZ, RZ, R13 ;  /* 0x000000ffff027224 */ /* 0x000fc800078e000d */
[----:B------:R-:W-:-:S04]  /*1a990*/  IMAD.WIDE.U32 R2, R6, UR6, R2 ;  /* 0x0000000606027c25 */ /* 0x000fc8000f8e0002 */
[----:B------:R-:W-:Y:S01]  /*1a9a0*/  IMAD.IADD R3, R5, 0x1, R3 ;  /* 0x0000000105037824 */ /* 0x000fe200078e0203 */
[----:B------:R-:W-:-:S04]  /*1a9b0*/  LEA R4, P0, R2, UR4, 0x2 ;  /* 0x0000000402047c11 */ /* 0x000fc8000f8010ff */
[----:B------:R-:W-:-:S05]  /*1a9c0*/  LEA.HI.X R5, R2, UR5, R3, 0x2, P0 ;  /* 0x0000000502057c11 */ /* 0x000fca00080f1403 */
[----:B------:R2:W5:Y:S01]  /*1a9d0*/  LDG.E R4, desc[UR60][R4.64] ;  /* 0x0000003c04047981 */ /* 0x000562000c1e1900 */
[----:B------:R-:W-:-:S04]  /*1a9e0*/  IMAD.MOV R3, RZ, RZ, -R13 ;  /* 0x000000ffff037224 */ /* 0x000fc800078e0a0d */
[----:B------:R-:W-:-:S07]  /*1a9f0*/  IMAD R12, R12, R3, R8 ;  /* 0x000000030c0c7224 */ /* 0x000fce00078e0208 */
.L_x_505:
[----:B------:R-:W-:Y:S01]  /*1aa00*/  IMAD R3, R9, 0x8, R28 ;  /* 0x0000000809037824 */ /* 0x000fe200078e021c */
[----:B------:R-:W-:-:S04]  /*1aa10*/  SHF.L.U32 R2, R10, 0x1f, RZ ;  /* 0x0000001f0a027819 */ /* 0x000fc800000006ff */
[----:B------:R-:W3:Y:S02]  /*1aa20*/  SYNCS.PHASECHK.TRANS64.TRYWAIT P0, [R3+URZ+0x31c40], R2 ;  /* 0x031c4002030075a7 */ /* 0x000ee4000800017f */
[----:B---3--:R-:W-:Y:S05]  /*1aa30*/  @!P0 BRA `(.L_x_506) ;  /* 0x0000002800fc8947 */ /* 0x008fea0003800000 */
.L_x_603:
        /* <DEDUP_REMOVED lines=9> */
.L_x_507:
        /* <DEDUP_REMOVED lines=31> */
.L_x_604:
[----:B------:R-:W-:Y:S05]  /*1acc0*/  @P0 BRA `(.L_x_509) ;  /* 0x0000000000140947 */ /* 0x000fea0003800000 */
[----:B------:R-:W-:Y:S01]  /*1acd0*/  ISETP.NE.AND P1, PT, R29, RZ, PT ;  /* 0x000000ff1d00720c */ /* 0x000fe20003f25270 */
[----:B------:R-:W-:-:S04]  /*1ace0*/  IMAD.MOV.U32 R2, RZ, RZ, 0x6c00 ;  /* 0x00006c00ff027424 */ /* 0x000fc800078e00ff */
[----:B------:R2:W-:Y:S08]  /*1acf0*/  SYNCS.ARRIVE.TRANS64 RZ, [R3+URZ+0x50], R2 ;  /* 0x0000500203ff79a7 */ /* 0x0005f0000800003f */
[----:B------:R-:W-:Y:S05]  /*1ad00*/  @!P1 BRA `(.L_x_509) ;  /* 0x0000000000049947 */ /* 0x000fea0003800000 */
[----:B------:R-:W-:Y:S01]  /*1ad10*/  BPT.TRAP 0x1 ;  /* 0x000000040000795c */ /* 0x000fe20000300000 */
.L_x_509:
        /* <DEDUP_REMOVED lines=30> */
.L_x_504:
[----:B------:R-:W-:Y:S05]  /*1af00*/  BSYNC B1 ;  /* 0x0000000000017941 */ /* 0x000fea0003800000 */
.L_x_503:
[----:B------:R-:W-:Y:S01]  /*1af10*/  VIADD R22, R9, 0x1 ;  /* 0x0000000109167836 */ /* 0x000fe20000000000 */
[----:B------:R-:W-:Y:S04]  /*1af20*/  BSSY B1, `(.L_x_510) ;  /* 0x000006e000017945 */ /* 0x000fe80003800000 */
[----:B------:R-:W-:-:S04]  /*1af30*/  ISETP.NE.AND P0, PT, R22, 0x2, PT ;  /* 0x000000021600780c */ /* 0x000fc80003f05270 */
[----:B0-2---:R-:W-:Y:S02]  /*1af40*/  SEL R3, RZ, 0x1, P0 ;  /* 0x00000001ff037807 */ /* 0x005fe40000000000 */
        /* <DEDUP_REMOVED lines=22> */
[----:B------:R-:W-:Y:S01]  /*1b0b0*/  LEA.HI.X R5, R2, UR5, R3, 0x2, P0 ;  /* 0x0000000502057c11 */ /* 0x000fe200080f1403 */
[----:B------:R-:W-:-:S04]  /*1b0c0*/  IMAD.MOV R2, RZ, RZ, -R14 ;  /* 0x000000ffff027224 */ /* 0x000fc800078e0a0e */
[----:B------:R0:W5:Y:S01]  /*1b0d0*/  LDG.E R4, desc[UR60][R4.64] ;  /* 0x0000003c04047981 */ /* 0x000162000c1e1900 */
[----:B------:R-:W-:-:S07]  /*1b0e0*/  IMAD R13, R12, R2, R13 ;  /* 0x000000020c0d7224 */ /* 0x000fce00078e020d */
.L_x_512:
[----:B------:R-:W-:Y:S01]  /*1b0f0*/  IMAD R2, R22, 0x8, R28 ;  /* 0x0000000816027824 */ /* 0x000fe200078e021c */
[----:B------:R-:W-:-:S04]  /*1b100*/  SHF.L.U32 R3, R24, 0x1f, RZ ;  /* 0x0000001f18037819 */ /* 0x000fc800000006ff */
[----:B------:R-:W2:Y:S02]  /*1b110*/  SYNCS.PHASECHK.TRANS64.TRYWAIT P0, [R2+URZ+0x31c40], R3 ;  /* 0x031c4003020075a7 */ /* 0x000ea4000800017f */
[----:B--2---:R-:W-:Y:S05]  /*1b120*/  @!P0 BRA `(.L_x_513) ;  /* 0x0000002400688947 */ /* 0x004fea0003800000 */
.L_x_605:
        /* <DEDUP_REMOVED lines=9> */
.L_x_514:
[----:B0-2---:R-:W-:Y:S01]  /*1b1c0*/  IMAD R2, R22, 0x6c00, R28 ;  /* 0x00006c0016027824 */ /* 0x005fe200078e021c */
[----:B------:R-:W-:Y:S01]  /*1b1d0*/  R2UR UR11, R13 ;  /* 0x000000000d0b72ca */ /* 0x000fe200000e0000 */
[----:B------:R-:W-:Y:S01]  /*1b1e0*/  UIADD3 UR4, UP0, UR36, 0x370, URZ ;  /* 0x0000037024047890 */ /* 0x000fe2000ff1e03f */
[----:B------:R-:W-:Y:S01]  /*1b1f0*/  R2UR UR5, R23 ;  /* 0x00000000170572ca */ /* 0x000fe200000e0000 */
[----:B------:R-:W-:Y:S01]  /*1b200*/  UMOV UR10, URZ ;  /* 0x0000003f000a7c82 */ /* 0x000fe20008000000 */
[----:B------:R-:W-:Y:S01]  /*1b210*/  R2UR UR8, R2 ;  /* 0x00000000020872ca */ /* 0x000fe200000e0000 */
[----:B------:R-:W-:Y:S01]  /*1b220*/  VIADD R2, R28, 0x31c00 ;  /* 0x00031c001c027836 */ /* 0x000fe20000000000 */
[----:B------:R-:W-:Y:S01]  /*1b230*/  R2UR UR12, R0 ;  /* 0x00000000000c72ca */ /* 0x000fe200000e0000 */
[----:B------:R-:W-:Y:S01]  /*1b240*/  UMOV UR6, 0x0 ;  /* 0x0000000000067882 */ /* 0x000fe20000000000 */
[----:B-----5:R-:W-:Y:S01]  /*1b250*/  R2UR UR13, R4 ;  /* 0x00000000040d72ca */ /* 0x020fe200000e0000 */
[--C-:B------:R-:W-:Y:S01]  /*1b260*/  IMAD R3, R22, 0x8, R2.reuse ;  /* 0x0000000816037824 */ /* 0x100fe200078e0202 */
[----:B------:R-:W-:Y:S01]  /*1b270*/  UMOV UR7, 0x14f00000 ;  /* 0x14f0000000077882 */ /* 0x000fe20000000000 */
[----:B------:R-:W-:Y:S01]  /*1b280*/  UMOV UR17, 0x20 ;  /* 0x0000002000117882 */ /* 0x000fe20000000000 */
[----:B------:R-:W-:Y:S01]  /*1b290*/  UMOV UR18, 0x40 ;  /* 0x0000004000127882 */ /* 0x000fe20000000000 */
[----:B------:R-:W-:Y:S01]  /*1b2a0*/  IMAD R2, R9, 0x8, R2 ;  /* 0x0000000809027824 */ /* 0x000fe200078e0202 */
[----:B------:R-:W-:Y:S01]  /*1b2b0*/  R2UR UR9, R3 ;  /* 0x00000000030972ca */ /* 0x000fe200000e0000 */
[----:B------:R-:W-:Y:S01]  /*1b2c0*/  UIMAD UR11, UR11, 0x90, UR5 ;  /* 0x000000900b0b78a4 */ /* 0x000fe2000f8e0205 */
[----:B------:R-:W-:Y:S01]  /*1b2d0*/  SHF.L.U32 R3, R10, 0x1f, RZ ;  /* 0x0000001f0a037819 */ /* 0x000fe200000006ff */
[----:B------:R-:W-:-:S02]  /*1b2e0*/  UIADD3 UR14, UR8, 0x16a00, URZ ;  /* 0x00016a00080e7890 */ /* 0x000fc4000fffe03f */
[----:B------:R-:W-:Y:S02]  /*1b2f0*/  UIADD3.X UR5, URZ, UR37, URZ, UP0, !UPT ;  /* 0x000000253f057290 */ /* 0x000fe400087fe43f */
[----:B------:R-:W-:Y:S02]  /*1b300*/  UIADD3 UR15, UR8, 0x18e00, URZ ;  /* 0x00018e00080f7890 */ /* 0x000fe4000fffe03f */
[----:B------:R-:W-:-:S03]  /*1b310*/  UIADD3 UR16, UR8, 0x1b200, URZ ;  /* 0x0001b20008107890 */ /* 0x000fc6000fffe03f */
[----:B------:R-:W-:Y:S01]  /*1b320*/  UMOV UR8, UR14 ;  /* 0x0000000e00087c82 */ /* 0x000fe20008000000 */
[----:B------:R-:W-:-:S09]  /*1b330*/  UIADD3 UR9, UR9, 0x30, URZ ;  /* 0x0000003009097890 */ /* 0x000fd2000fffe03f */
        /* <DEDUP_REMOVED lines=9> */
.L_x_606:
[----:B------:R-:W-:Y:S05]  /*1b3d0*/  @P0 BRA `(.L_x_516) ;  /* 0x0000000000140947 */ /* 0x000fea0003800000 */
[----:B------:R-:W-:Y:S01]  /*1b3e0*/  ISETP.NE.AND P1, PT, R29, RZ, PT ;  /* 0x000000ff1d00720c */ /* 0x000fe20003f25270 */
[----:B0-----:R-:W-:-:S04]  /*1b3f0*/  IMAD.MOV.U32 R3, RZ, RZ, 0x6c00 ;  /* 0x00006c00ff037424 */ /* 0x001fc800078e00ff */
[----:B------:R2:W-:Y:S08]  /*1b400*/  SYNCS.ARRIVE.TRANS64 RZ, [R2+URZ+0x50], R3 ;  /* 0x0000500302ff79a7 */ /* 0x0005f0000800003f */
[----:B------:R-:W-:Y:S05]  /*1b410*/  @!P1 BRA `(.L_x_516) ;  /* 0x0000000000049947 */ /* 0x000fea0003800000 */
[----:B------:R-:W-:Y:S01]  /*1b420*/  BPT.TRAP 0x1 ;  /* 0x000000040000795c */ /* 0x000fe20000300000 */
.L_x_516:
        /* <DEDUP_REMOVED lines=29> */
.L_x_511:
[----:B------:R-:W-:Y:S05]  /*1b600*/  BSYNC B1 ;  /* 0x0000000000017941 */ /* 0x000fea0003800000 */
.L_x_510:
[C---:B------:R-:W-:Y:S01]  /*1b610*/  ISETP.GT.AND P0, PT, R8.reuse, 0x1, PT ;  /* 0x000000010800780c */ /* 0x040fe20003f04270 */
[----:B0-2---:R-:W-:-:S04]  /*1b620*/  VIADD R2, R8, 0xfffffffe ;  /* 0xfffffffe08027836 */ /* 0x005fc80000000000 */
[----:B------:R-:W-:-:S08]  /*1b630*/  IMAD.MOV.U32 R8, RZ, RZ, R2 ;  /* 0x000000ffff087224 */ /* 0x000fd000078e0002 */
[----:B------:R-:W-:Y:S05]  /*1b640*/  @P0 BRA `(.L_x_517) ;  /* 0xfffffff000700947 */ /* 0x000fea000383ffff */
.L_x_493:
[----:B------:R-:W-:Y:S05]  /*1b650*/  BSYNC B0 ;  /* 0x0000000000007941 */ /* 0x000fea0003800000 */
.L_x_492:
        /* <DEDUP_REMOVED lines=15> */
.L_x_519:
[----:B------:R-:W-:Y:S05]  /*1b750*/  BSYNC B0 ;  /* 0x0000000000007941 */ /* 0x000fea0003800000 */
.L_x_518:
[----:B------:R-:W-:Y:S04]  /*1b760*/  BSSY B0, `(.L_x_520) ;  /* 0x000002b000007945 */ /* 0x000fe80003800000 */
[----:B------:R-:W-:Y:S05]  /*1b770*/  @!P6 BRA `(.L_x_521) ;  /* 0x0000000000a4e947 */ /* 0x000fea0003800000 */
[----:B------:R-:W-:Y:S01]  /*1b780*/  IMAD R3, R22, 0x8, R28 ;  /* 0x0000000816037824 */ /* 0x000fe200078e021c */
[----:B------:R-:W-:-:S04]  /*1b790*/  SHF.L.U32 R2, R24, 0x1f, RZ ;  /* 0x0000001f18027819 */ /* 0x000fc800000006ff */
[----:B------:R-:W2:Y:S02]  /*1b7a0*/  SYNCS.PHASECHK.TRANS64.TRYWAIT P0, [R3+URZ+0x31c60], R2 ;  /* 0x031c6002030075a7 */ /* 0x000ea4000800017f */
[----:B--2---:R-:W-:Y:S05]  /*1b7b0*/  @!P0 BRA `(.L_x_522) ;  /* 0x0000001c00ec8947 */ /* 0x004fea0003800000 */
.L_x_607:
        /* <DEDUP_REMOVED lines=9> */
.L_x_523:
        /* <DEDUP_REMOVED lines=28> */
.L_x_521:
[----:B------:R-:W-:Y:S05]  /*1ba10*/  BSYNC B0 ;  /* 0x0000000000007941 */ /* 0x000fea0003800000 */
.L_x_520:
[----:B------:R-:W-:-:S05]  /*1ba20*/  VIADD R22, R22, 0x1 ;  /* 0x0000000116167836 */ /* 0x000fca0000000000 */
[----:B------:R-:W-:-:S04]  /*1ba30*/  ISETP.NE.AND P0, PT, R22, 0x2, PT ;  /* 0x000000021600780c */ /* 0x000fc80003f05270 */
[----:B--23--:R-:W-:Y:S02]  /*1ba40*/  SEL R3, RZ, 0x1, P0 ;  /* 0x00000001ff037807 */ /* 0x00cfe40000000000 */
[----:B------:R-:W-:Y:S02]  /*1ba50*/  SEL R22, R22, RZ, P0 ;  /* 0x000000ff16167207 */ /* 0x000fe40000000000 */
[----:B------:R-:W-:-:S07]  /*1ba60*/  LOP3.LUT R24, R24, R3, RZ, 0x3c, !PT ;  /* 0x0000000318187212 */ /* 0x000fce00078e3cff */
.L_x_477:
[----:B------:R-:W-:Y:S05]  /*1ba70*/  BSYNC B6 ;  /* 0x0000000000067941 */ /* 0x000fea0003800000 */
.L_x_475:
[----:B------:R-:W-:-:S03]  /*1ba80*/  UMOV UR4, 0xffffffff ;  /* 0xffffffff00047882 */ /* 0x000fc60000000000 */
[----:B------:R-:W-:Y:S05]  /*1ba90*/  BRA.DIV UR4, `(.L_x_524) ;  /* 0x0000001e04487947 */ /* 0x000fea000b800000 */
[----:B0-----:R0:W2:Y:S04]  /*1baa0*/  SHFL.IDX PT, R5, R16, RZ, 0x1f ;  /* 0x00001fff10057589 */ /* 0x0010a800000e0000 */
[----:B------:R0:W3:Y:S02]  /*1bab0*/  SHFL.IDX PT, R4, R16, 0x1, 0x1f ;  /* 0x00201f0010047f89 */ /* 0x0000e400000e0000 */
.L_x_611:
        /* <DEDUP_REMOVED lines=8> */
[----:B-----5:R-:W4:Y:S02]  /*1bb40*/  LDC.64 R2, c[0x0][0xc58] ;  /* 0x00031600ff027b82 */ /* 0x020f240000000a00 */
[----:B----4-:R-:W-:-:S06]  /*1bb50*/  IMAD.WIDE R2, R7, 0x4, R2 ;  /* 0x0000000407027825 */ /* 0x010fcc00078e0202 */
[----:B------:R4:W5:Y:S02]  /*1bb60*/  LDG.E R2, desc[UR60][R2.64] ;  /* 0x0000003c02027981 */ /* 0x000964000c1e1900 */
.L_x_526:
[----:B------:R-:W-:Y:S05]  /*1bb70*/  BSYNC B0 ;  /* 0x0000000000007941 */ /* 0x000fea0003800000 */
.L_x_525:
        /* <DEDUP_REMOVED lines=22> */
[----:B------:R0:W4:Y:S02]  /*1bce0*/  SHFL.IDX PT, R14, R3, 0x1f, 0x1f ;  /* 0x03e01f00030e7f89 */ /* 0x00012400000e0000 */
.L_x_619:
[----:B------:R-:W-:Y:S02]  /*1bcf0*/  ULDC UR4, c[0x0][0xc10] ;  /* 0x0003040000047ab9 */ /* 0x000fe40000000800 */
[----:B------:R-:W-:-:S04]  /*1bd00*/  IMAD.U32 R16, RZ, RZ, UR4 ;  /* 0x00000004ff107e24 */ /* 0x000fc8000f8e00ff */
[----:B----4-:R-:W-:-:S04]  /*1bd10*/  IMAD R7, R14, R16, RZ ;  /* 0x000000100e077224 */ /* 0x010fc800078e02ff */
[----:B---3--:R-:W-:-:S05]  /*1bd20*/  IMAD.IADD R4, R4, 0x1, R7 ;  /* 0x0000000104047824 */ /* 0x008fca00078e0207 */
[----:B--2---:R-:W-:-:S13]  /*1bd30*/  ISETP.GT.AND P0, PT, R4, R5, PT ;  /* 0x000000050400720c */ /* 0x004fda0003f04270 */
[----:B------:R-:W-:Y:S05]  /*1bd40*/  @P0 BRA `(.L_x_528) ;  /* 0x0000000000ac0947 */ /* 0x000fea0003800000 */
[----:B------:R-:W2:Y:S02]  /*1bd50*/  LDC R0, c[0x0][0xc14] ;  /* 0x00030500ff007b82 */ /* 0x000ea40000000800 */
.L_x_533:
        /* <DEDUP_REMOVED lines=9> */
[----:B0-----:R-:W0:Y:S02]  /*1bdf0*/  LDC.64 R2, c[0x0][0xc58] ;  /* 0x00031600ff027b82 */ /* 0x001e240000000a00 */
[----:B0-----:R-:W-:-:S06]  /*1be00*/  IMAD.WIDE R2, R7, 0x4, R2 ;  /* 0x0000000407027825 */ /* 0x001fcc00078e0202 */
[----:B------:R2:W5:Y:S02]  /*1be10*/  LDG.E R2, desc[UR60][R2.64] ;  /* 0x0000003c02027981 */ /* 0x000564000c1e1900 */
.L_x_531:
[----:B------:R-:W-:Y:S05]  /*1be20*/  BSYNC B0 ;  /* 0x0000000000007941 */ /* 0x000fea0003800000 */
.L_x_530:
[----:B------:R-:W-:-:S03]  /*1be30*/  UMOV UR4, 0xffffffff ;  /* 0xffffffff00047882 */ /* 0x000fc60000000000 */
[----:B------:R-:W-:Y:S05]  /*1be40*/  BRA.DIV UR4, `(.L_x_532) ;  /* 0x0000001e04787947 */ /* 0x000fea000b800000 */
[----:B-----5:R-:W3:Y:S01]  /*1be50*/  SHFL.UP PT, R14, R2, 0x1, RZ ;  /* 0x04200000020e7989 */ /* 0x020ee200000e00ff */
[C---:B------:R-:W-:Y:S02]  /*1be60*/  ISETP.NE.AND P0, PT, R29.reuse, RZ, PT ;  /* 0x000000ff1d00720c */ /* 0x040fe40003f05270 */
[C---:B------:R-:W-:Y:S02]  /*1be70*/  ISETP.GE.U32.AND P1, PT, R29.reuse, 0x2, PT ;  /* 0x000000021d00780c */ /* 0x040fe40003f26070 */
[----:B---3--:R-:W-:Y:S02]  /*1be80*/  SEL R13, R14, RZ, P0 ;  /* 0x000000ff0e0d7207 */ /* 0x008fe40000000000 */
[----:B------:R-:W-:-:S03]  /*1be90*/  ISETP.GE.U32.AND P0, PT, R29, 0x4, PT ;  /* 0x000000041d00780c */ /* 0x000fc60003f06070 */
[----:B------:R-:W-:-:S05]  /*1bea0*/  IMAD.IADD R13, R2, 0x1, R13 ;  /* 0x00000001020d7824 */ /* 0x000fca00078e020d */
[----:B------:R-:W3:Y:S02]  /*1beb0*/  SHFL.UP PT, R14, R13, 0x2, RZ ;  /* 0x044000000d0e7989 */ /* 0x000ee400000e00ff */
[----:B---3--:R-:W-:Y:S02]  /*1bec0*/  SEL R14, R14, RZ, P1 ;  /* 0x000000ff0e0e7207 */ /* 0x008fe40000800000 */
[----:B------:R-:W-:-:S03]  /*1bed0*/  ISETP.GE.U32.AND P1, PT, R29, 0x8, PT ;  /* 0x000000081d00780c */ /* 0x000fc60003f26070 */
[----:B0-2---:R-:W-:-:S05]  /*1bee0*/  IMAD.IADD R3, R13, 0x1, R14 ;  /* 0x000000010d037824 */ /* 0x005fca00078e020e */
        /* <DEDUP_REMOVED lines=10> */
[----:B------:R0:W2:Y:S02]  /*1bf90*/  SHFL.IDX PT, R14, R3, 0x1f, 0x1f ;  /* 0x03e01f00030e7f89 */ /* 0x0000a400000e0000 */
.L_x_627:
[----:B------:R-:W-:Y:S02]  /*1bfa0*/  ULDC UR4, c[0x0][0xc10] ;  /* 0x0003040000047ab9 */ /* 0x000fe40000000800 */
[----:B------:R-:W-:-:S04]  /*1bfb0*/  IMAD.U32 R16, RZ, RZ, UR4 ;  /* 0x00000004ff107e24 */ /* 0x000fc8000f8e00ff */
[----:B--2---:R-:W-:-:S04]  /*1bfc0*/  IMAD R7, R14, R16, RZ ;  /* 0x000000100e077224 */ /* 0x004fc800078e02ff */
[----:B------:R-:W-:-:S05]  /*1bfd0*/  IMAD.IADD R4, R7, 0x1, R4 ;  /* 0x0000000107047824 */ /* 0x000fca00078e0204 */
[----:B------:R-:W-:-:S13]  /*1bfe0*/  ISETP.GT.AND P0, PT, R4, R5, PT ;  /* 0x000000050400720c */ /* 0x000fda0003f04270 */
[----:B------:R-:W-:Y:S05]  /*1bff0*/  @!P0 BRA `(.L_x_533) ;  /* 0xfffffffc00588947 */ /* 0x000fea000383ffff */
.L_x_528:
[----:B------:R-:W-:Y:S01]  /*1c000*/  IMAD.IADD R7, R4, 0x1, -R7 ;  /* 0x0000000104077824 */ /* 0x000fe200078e0a07 */
[----:B------:R-:W-:-:S03]  /*1c010*/  UMOV UR4, 0xffffffff ;  /* 0xffffffff00047882 */ /* 0x000fc60000000000 */
[----:B------:R-:W-:-:S05]  /*1c020*/  IMAD R4, R3, R16, R7 ;  /* 0x0000001003047224 */ /* 0x000fca00078e0207 */
[----:B------:R-:W-:Y:S01]  /*1c030*/  ISETP.GT.AND P6, PT, R4, R5, PT ;  /* 0x000000050400720c */ /* 0x000fe20003fc4270 */
[----:B------:R-:W-:-:S12]  /*1c040*/  BRA.DIV UR4, `(.L_x_534) ;  /* 0x0000001e04c87947 */ /* 0x000fd8000b800000 */
[----:B------:R-:W-:-:S04]  /*1c050*/  VOTE.ANY R6, PT, !P6 ;  /* 0x0000000000067806 */ /* 0x000fc800070e0100 */
[----:B------:R-:W2:Y:S02]  /*1c060*/  POPC R4, R6 ;  /* 0x0000000600047309 */ /* 0x000ea40000000000 */
[----:B--2---:R2:W3:Y:S02]  /*1c070*/  SHFL.IDX PT, R17, R2, R4, 0x1f ;  /* 0x00001f0402117589 */ /* 0x0044e400000e0000 */
.L_x_631:
[----:B------:R-:W-:Y:S01]  /*1c080*/  ISETP.NE.AND P0, PT, R6, RZ, PT ;  /* 0x000000ff0600720c */ /* 0x000fe20003f05270 */
[----:B------:R-:W-:-:S12]  /*1c090*/  IMAD.MOV.U32 R14, RZ, RZ, RZ ;  /* 0x000000ffff0e7224 */ /* 0x000fd800078e00ff */
[----:B------:R-:W-:Y:S05]  /*1c0a0*/  @!P0 BRA `(.L_x_535) ;  /* 0x0000000000108947 */ /* 0x000fea0003800000 */
[----:B------:R-:W-:Y:S01]  /*1c0b0*/  UMOV UR4, 0xffffffff ;  /* 0xffffffff00047882 */ /* 0x000fe20000000000 */
[----:B------:R-:W-:Y:S02]  /*1c0c0*/  VIADD R12, R4, 0xffffffff ;  /* 0xffffffff040c7836 */ /* 0x000fe40000000000 */
[----:B------:R-:W-:Y:S05]  /*1c0d0*/  BRA.DIV UR4, `(.L_x_536) ;  /* 0x0000001e04ec7947 */ /* 0x000fea000b800000 */
[----:B------:R4:W0:Y:S02]  /*1c0e0*/  SHFL.IDX PT, R14, R3, R12, 0x1f ;  /* 0x00001f0c030e7589 */ /* 0x00082400000e0000 */
.L_x_535:
[-C--:B---3--:R-:W-:Y:S01]  /*1c0f0*/  IABS R6, R17.reuse ;  /* 0x0000001100067213 */ /* 0x088fe20000000000 */
[----:B0-----:R-:W-:Y:S02]  /*1c100*/  IMAD R16, R14, R16, R7 ;  /* 0x000000100e107224 */ /* 0x001fe400078e0207 */
[----:B------:R-:W-:Y:S01]  /*1c110*/  IMAD.IADD R19, R4, 0x1, R19 ;  /* 0x0000000104137824 */ /* 0x000fe200078e0213 */
[----:B------:R-:W0:Y:S01]  /*1c120*/  I2F.RP R8, R6 ;  /* 0x0000000600087306 */ /* 0x000e220000209400 */
[----:B------:R-:W-:Y:S01]  /*1c130*/  IMAD.IADD R10, R5, 0x1, -R16 ;  /* 0x00000001050a7824 */ /* 0x000fe200078e0a10 */
[----:B------:R-:W-:-:S05]  /*1c140*/  IABS R5, R17 ;  /* 0x0000001100057213 */ /* 0x000fca0000000000 */
[----:B------:R-:W-:Y:S01]  /*1c150*/  IMAD.MOV R5, RZ, RZ, -R5 ;  /* 0x000000ffff057224 */ /* 0x000fe200078e0a05 */
[----:B0-----:R-:W2:Y:S02]  /*1c160*/  MUFU.RCP R8, R8 ;  /* 0x0000000800087308 */ /* 0x001ea40000001000 */
[----:B--2---:R-:W-:-:S06]  /*1c170*/  VIADD R2, R8, 0xffffffe ;  /* 0x0ffffffe08027836 */ /* 0x004fcc0000000000 */
[----:B----4-:R0:W2:Y:S02]  /*1c180*/  F2I.FTZ.U32.TRUNC.NTZ R3, R2 ;  /* 0x0000000200037305 */ /* 0x0100a4000021f000 */
        /* <DEDUP_REMOVED lines=21> */
.L_x_529:
[----:B------:R-:W-:Y:S01]  /*1c2e0*/  UMOV UR4, URZ ;  /* 0x0000003f00047c82 */ /* 0x000fe20008000000 */
[----:B------:R-:W-:Y:S01]  /*1c2f0*/  UMOV UR5, URZ ;  /* 0x0000003f00057c82 */ /* 0x000fe20008000000 */
[----:B------:R-:W-:Y:S01]  /*1c300*/  ULDC UR6, c[0x0][0xc14] ;  /* 0x0003050000067ab9 */ /* 0x000fe20000000800 */
[----:B------:R-:W-:Y:S02]  /*1c310*/  IMAD.MOV.U32 R16, RZ, RZ, R5 ;  /* 0x000000ffff107224 */ /* 0x000fe400078e0005 */
[----:B------:R-:W-:Y:S02]  /*1c320*/  IMAD.U32 R17, RZ, RZ, UR4 ;  /* 0x00000004ff117e24 */ /* 0x000fe4000f8e00ff */
[----:B------:R-:W-:Y:S02]  /*1c330*/  IMAD.U32 R18, RZ, RZ, UR5 ;  /* 0x00000005ff127e24 */ /* 0x000fe4000f8e00ff */
[----:B------:R-:W-:-:S07]  /*1c340*/  IMAD.U32 R19, RZ, RZ, UR6 ;  /* 0x00000006ff137e24 */ /* 0x000fce000f8e00ff */
.L_x_537:
[----:B------:R-:W-:Y:S01]  /*1c350*/  ISETP.NE.AND P0, PT, R29, RZ, PT ;  /* 0x000000ff1d00720c */ /* 0x000fe20003f05270 */
[----:B------:R-:W-:Y:S05]  /*1c360*/  WARPSYNC.ALL ;  /* 0x0000000000007948 */ /* 0x000fea0003800000 */
[----:B------:R-:W-:Y:S07]  /*1c370*/  BAR.SYNC.DEFER_BLOCKING 0x4, 0x1a0 ;  /* 0x0106800000007b1d */ /* 0x000fee0000010000 */
[----:B------:R-:W-:Y:S01]  /*1c380*/  @!P0 MOV R2, 0x400 ;  /* 0x0000040000028802 */ /* 0x000fe20000000f00 */
[----:B0-----:R-:W0:Y:S03]  /*1c390*/  @!P0 S2R R3, SR_CgaCtaId ;  /* 0x0000000000038919 */ /* 0x001e260000008800 */
[----:B0-----:R-:W-:-:S05]  /*1c3a0*/  @!P0 LEA R2, R3, R2, 0x18 ;  /* 0x0000000203028211 */ /* 0x001fca00078ec0ff */
[----:B------:R2:W-:Y:S01]  /*1c3b0*/  @!P0 STS.128 [R2+0x31cd0], R16 ;  /* 0x031cd01002008388 */ /* 0x0005e20000000c00 */
[----:B------:R-:W-:Y:S06]  /*1c3c0*/  BAR.ARV 0x5, 0x1a0 ;  /* 0x0146800000007b1d */ /* 0x000fec0000002000 */
[----:B------:R-:W-:-:S13]  /*1c3d0*/  ISETP.GE.AND P0, PT, R19, R0, PT ;  /* 0x000000001300720c */ /* 0x000fda0003f06270 */
[----:B------:R-:W-:Y:S05]  /*1c3e0*/  @!P0 BRA `(.L_x_538) ;  /* 0xffffffb800708947 */ /* 0x000fea000383ffff */
.L_x_454:
        /* <DEDUP_REMOVED lines=12> */
.L_x_634:
[----:B------:R-:W-:Y:S05]  /*1c4b0*/  BSYNC B0 ;  /* 0x0000000000007941 */ /* 0x000fea0003800000 */
.L_x_539:
[----:B------:R-:W-:-:S03]  /*1c4c0*/  UMOV UR4, 0xffffffff ;  /* 0xffffffff00047882 */ /* 0x000fc60000000000 */
[----:B------:R-:W-:Y:S05]  /*1c4d0*/  BRA.DIV UR4, `(.L_x_541) ;  /* 0x0000001e04247947 */ /* 0x000fea000b800000 */
[----:B0-----:R-:W0:Y:S02]  /*1c4e0*/  S2R R0, SR_TID.X ;  /* 0x0000000000007919 */ /* 0x001e240000002100 */
[----:B0-----:R-:W-:-:S04]  /*1c4f0*/  SHF.R.U32.HI R0, RZ, 0x5, R0 ;  /* 0x00000005ff007819 */ /* 0x001fc80000011600 */
[----:B------:R-:W-:-:S05]  /*1c500*/  LOP3.LUT R0, R0, 0x3, RZ, 0xc0, !PT ;  /* 0x0000000300007812 */ /* 0x000fca00078ec0ff */
[----:B------:R0:W2:Y:S02]  /*1c510*/  SHFL.IDX PT, R14, R0, RZ, 0x1f ;  /* 0x00001fff000e7589 */ /* 0x0000a400000e0000 */
.L_x_637:
[----:B--2---:R-:W-:-:S13]  /*1c520*/  ISETP.NE.AND P0, PT, R14, RZ, PT ;  /* 0x000000ff0e00720c */ /* 0x004fda0003f05270 */
[----:B------:R-:W-:Y:S05]  /*1c530*/  @P0 BRA `(.L_x_307) ;  /* 0x0000000000900947 */ /* 0x000fea0003800000 */
[----:B------:R-:W-:-:S03]  /*1c540*/  UMOV UR4, 0xffffffff ;  /* 0xffffffff00047882 */ /* 0x000fc60000000000 */
[----:B------:R-:W-:Y:S05]  /*1c550*/  BRA.DIV UR4, `(.L_x_542) ;  /* 0x0000001e04387947 */ /* 0x000fea000b800000 */
[----:B------:R-:W-:-:S13]  /*1c560*/  ELECT P6, URZ, PT ;  /* 0x00000000003f782f */ /* 0x000fda00038c0000 */
.L_x_640:
[----:B------:R-:W-:Y:S05]  /*1c570*/  @!P6 BRA `(.L_x_307) ;  /* 0x000000000080e947 */ /* 0x000fea0003800000 */
[----:B0-----:R-:W2:Y:S02]  /*1c580*/  LDL R0, [R1+0xa0] ;  /* 0x0000a00001007983 */ /* 0x001ea40000100800 */
[----:B--2---:R-:W-:-:S13]  /*1c590*/  R2UR UR4, R0 ;  /* 0x00000000000472ca */ /* 0x004fda00000e0000 */
[----:B------:R-:W-:-:S06]  /*1c5a0*/  ULOP3.LUT UR4, UR4, 0x2, URZ, 0xfc, !UPT ;  /* 0x0000000204047892 */ /* 0x000fcc000f8efc3f */
[----:B------:R-:W-:-:S05]  /*1c5b0*/  IMAD.U32 R0, RZ, RZ, UR4 ;  /* 0x00000004ff007e24 */ /* 0x000fca000f8e00ff */
[----:B------:R-:W-:-:S13]  /*1c5c0*/  ISETP.NE.AND P2, PT, R0, 0x3, PT ;  /* 0x000000030000780c */ /* 0x000fda0003f45270 */
[----:B------:R-:W-:Y:S05]  /*1c5d0*/  @!P2 BRA `(.L_x_543) ;  /* 0x000000000004a947 */ /* 0x000fea0003800000 */
[----:B------:R-:W-:Y:S01]  /*1c5e0*/  BPT.TRAP 0x1 ;  /* 0x000000040000795c */ /* 0x000fe20000300000 */
.L_x_543:
[----:B------:R-:W-:Y:S01]  /*1c5f0*/  VIADD R3, R9, 0x31c40 ;  /* 0x00031c4009037836 */ /* 0x000fe20000000000 */
[----:B------:R-:W-:Y:S01]  /*1c600*/  SHF.L.U32 R2, R24, 0x1f, RZ ;  /* 0x0000001f18027819 */ /* 0x000fe200000006ff */
[C---:B------:R-:W-:Y:S02]  /*1c610*/  VIADD R0, R22.reuse, 0x1 ;  /* 0x0000000116007836 */ /* 0x040fe40000000000 */
[----:B------:R-:W-:-:S03]  /*1c620*/  IMAD R7, R22, 0x8, R3 ;  /* 0x0000000816077824 */ /* 0x000fc600078e0203 */
[C---:B------:R-:W-:Y:S01]  /*1c630*/  ISETP.NE.AND P1, PT, R0.reuse, 0x2, PT ;  /* 0x000000020000780c */ /* 0x040fe20003f25270 */
[----:B------:R-:W0:Y:S03]  /*1c640*/  SYNCS.PHASECHK.TRANS64.TRYWAIT P0, [R7+URZ], R2 ;  /* 0x00000002070075a7 */ /* 0x000e26000800017f */
[----:B------:R-:W-:Y:S02]  /*1c650*/  SEL R5, RZ, 0x1, P1 ;  /* 0x00000001ff057807 */ /* 0x000fe40000800000 */
[----:B------:R-:W-:Y:S02]  /*1c660*/  SEL R4, R0, RZ, P1 ;  /* 0x000000ff00047207 */ /* 0x000fe40000800000 */
[----:B------:R-:W-:-:S03]  /*1c670*/  LOP3.LUT R0, R24, R5, RZ, 0x3c, !PT ;  /* 0x0000000518007212 */ /* 0x000fc600078e3cff */
[----:B------:R-:W-:Y:S01]  /*1c680*/  IMAD R3, R4, 0x8, R3 ;  /* 0x0000000804037824 */ /* 0x000fe200078e0203 */
[----:B------:R-:W-:Y:S01]  /*1c690*/  SHF.L.U32 R0, R0, 0x1f, RZ ;  /* 0x0000001f00007819 */ /* 0x000fe200000006ff */
[----:B0-----:R-:W-:Y:S06]  /*1c6a0*/  @!P0 BRA `(.L_x_544) ;  /* 0x0000001c00048947 */ /* 0x001fec0003800000 */
.L_x_641:
[----:B------:R-:W2:Y:S02]  /*1c6b0*/  SYNCS.PHASECHK.TRANS64.TRYWAIT P0, [R3+URZ], R0 ;  /* 0x00000000030075a7 */ /* 0x000ea4000800017f */
[----:B--2---:R-:W-:Y:S05]  /*1c6c0*/  @!P0 BRA `(.L_x_545) ;  /* 0x0000001c00108947 */ /* 0x004fea0003800000 */
.L_x_642:
[----:B------:R-:W-:Y:S05]  /*1c6d0*/  @!P2 BRA `(.L_x_546) ;  /* 0x000000000004a947 */ /* 0x000fea0003800000 */
[----:B------:R-:W-:Y:S01]  /*1c6e0*/  BPT.TRAP 0x1 ;  /* 0x000000040000795c */ /* 0x000fe20000300000 */
.L_x_546:
[----:B--2---:R-:W-:-:S04]  /*1c6f0*/  VIADD R3, R9, 0x31c60 ;  /* 0x00031c6009037836 */ /* 0x004fc80000000000 */
[----:B------:R-:W-:-:S04]  /*1c700*/  IMAD R5, R22, 0x8, R3 ;  /* 0x0000000816057824 */ /* 0x000fc800078e0203 */
[----:B------:R-:W2:Y:S02]  /*1c710*/  SYNCS.PHASECHK.TRANS64.TRYWAIT P0, [R5+URZ], R2 ;  /* 0x00000002050075a7 */ /* 0x000ea4000800017f */
[----:B--2---:R-:W-:Y:S05]  /*1c720*/  @!P0 BRA `(.L_x_547) ;  /* 0x0000001c000c8947 */ /* 0x004fea0003800000 */
.L_x_643:
[----:B------:R-:W-:-:S07]  /*1c730*/  IMAD R3, R4, 0x8, R3 ;  /* 0x0000000804037824 */ /* 0x000fce00078e0203 */
.L_x_548:
[----:B---3--:R3:W4:Y:S02]  /*1c740*/  SYNCS.PHASECHK.TRANS64.TRYWAIT P0, [R3+URZ], R0 ;  /* 0x00000000030075a7 */ /* 0x008724000800017f */
[----:B----4-:R-:W-:Y:S05]  /*1c750*/  @!P0 NANOSLEEP.SYNCS 0x989680 ;  /* 0x009896800000895d */ /* 0x010fea0003900000 */
[----:B------:R-:W4:Y:S02]  /*1c760*/  @!P0 SYNCS.PHASECHK.TRANS64 P0, [R3+URZ], R0 ;  /* 0x00000000030085a7 */ /* 0x000f24000800007f */
[----:B----4-:R-:W-:Y:S05]  /*1c770*/  @!P0 BRA `(.L_x_548) ;  /* 0xfffffffc00f08947 */ /* 0x010fea000383ffff */
.L_x_307:
[----:B------:R-:W-:Y:S05]  /*1c780*/  BSYNC B7 ;  /* 0x0000000000077941 */ /* 0x000fea0003800000 */
.L_x_304:
[----:B------:R-:W-:Y:S05]  /*1c790*/  EXIT ;  /* 0x000000000000794d */ /* 0x000fea0003800000 */
.L_x_323:
[----:B0-----:R0:W1:Y:S02]  /*1c7a0*/  SYNCS.PHASECHK.TRANS64.TRYWAIT P5, [R20+URZ+0x31c90], R89 ;  /* 0x031c9059140075a7 */ /* 0x00106400080a017f */
[----:B-1----:R-:W-:Y:S05]  /*1c7b0*/  @!P5 NANOSLEEP.SYNCS 0x989680 ;  /* 0x009896800000d95d */ /* 0x002fea0003900000 */
[----:B------:R-:W1:Y:S02]  /*1c7c0*/  @!P5 SYNCS.PHASECHK.TRANS64 P5, [R20+URZ+0x31c90], R89 ;  /* 0x031c90591400d5a7 */ /* 0x000e6400080a007f */
[----:B-1----:R-:W-:Y:S05]  /*1c7d0*/  @!P5 BRA `(.L_x_323) ;  /* 0xfffffffc00f0d947 */ /* 0x002fea000383ffff */
[----:B------:R-:W-:Y:S05]  /*1c7e0*/  BRA `(.L_x_549) ;  /* 0xfffffe6800847947 */ /* 0x000fea000383ffff */
.L_x_351:
[----:B0-----:R0:W1:Y:S02]  /*1c7f0*/  SYNCS.PHASECHK.TRANS64.TRYWAIT P5, [R20+URZ+0x31c90], R89 ;  /* 0x031c9059140075a7 */ /* 0x00106400080a017f */
[----:B-1----:R-:W-:Y:S05]  /*1c800*/  @!P5 NANOSLEEP.SYNCS 0x989680 ;  /* 0x009896800000d95d */ /* 0x002fea0003900000 */
[----:B------:R-:W1:Y:S02]  /*1c810*/  @!P5 SYNCS.PHASECHK.TRANS64 P5, [R20+URZ+0x31c90], R89 ;  /* 0x031c90591400d5a7 */ /* 0x000e6400080a007f */
[----:B-1----:R-:W-:Y:S05]  /*1c820*/  @!P5 BRA `(.L_x_351) ;  /* 0xfffffffc00f0d947 */ /* 0x002fea000383ffff */
[----:B------:R-:W-:Y:S05]  /*1c830*/  BRA `(.L_x_550) ;  /* 0xfffffe8400507947 */ /* 0x000fea000383ffff */
.L_x_364:
[----:B0-----:R0:W1:Y:S02]  /*1c840*/  SYNCS.PHASECHK.TRANS64.TRYWAIT P4, [R20+URZ+0x31c90], R89 ;  /* 0x031c9059140075a7 */ /* 0x001064000808017f */
[----:B-1----:R-:W-:Y:S05]  /*1c850*/  @!P4 NANOSLEEP.SYNCS 0x989680 ;  /* 0x009896800000c95d */ /* 0x002fea0003900000 */
[----:B------:R-:W1:Y:S02]  /*1c860*/  @!P4 SYNCS.PHASECHK.TRANS64 P4, [R20+URZ+0x31c90], R89 ;  /* 0x031c90591400c5a7 */ /* 0x000e64000808007f */
[----:B-1----:R-:W-:Y:S05]  /*1c870*/  @!P4 BRA `(.L_x_364) ;  /* 0xfffffffc00f0c947 */ /* 0x002fea000383ffff */
[----:B------:R-:W-:Y:S05]  /*1c880*/  BRA `(.L_x_551) ;  /* 0xfffffea000107947 */ /* 0x000fea000383ffff */
.L_x_368:
[----:B--2---:R2:W3:Y:S02]  /*1c890*/  SYNCS.PHASECHK.TRANS64.TRYWAIT P3, [R20+URZ+0x31cb0], R89 ;  /* 0x031cb059140075a7 */ /* 0x0044e4000806017f */
[----:B---3--:R-:W-:Y:S05]  /*1c8a0*/  @!P3 NANOSLEEP.SYNCS 0x989680 ;  /* 0x009896800000b95d */ /* 0x008fea0003900000 */
[----:B------:R-:W3:Y:S02]  /*1c8b0*/  @!P3 SYNCS.PHASECHK.TRANS64 P3, [R20+URZ+0x31cb0], R89 ;  /* 0x031cb0591400b5a7 */ /* 0x000ee4000806007f */
[----:B---3--:R-:W-:Y:S05]  /*1c8c0*/  @!P3 BRA `(.L_x_368) ;  /* 0xfffffffc00f0b947 */ /* 0x008fea000383ffff */
[----:B------:R-:W-:Y:S05]  /*1c8d0*/  BRA `(.L_x_552) ;  /* 0xfffffea000a87947 */ /* 0x000fea000383ffff */
.L_x_374:
[----:B------:R-:W0:Y:S01]  /*1c8e0*/  S2R R4, SR_TID.X ;  /* 0x0000000000047919 */ /* 0x000e220000002100 */
[----:B------:R-:W-:Y:S01]  /*1c8f0*/  BSSY B0, `(.L_x_553) ;  /* 0x000000c000007945 */ /* 0x000fe20003800000 */
[----:B------:R-:W-:Y:S02]  /*1c900*/  IMAD.MOV.U32 R12, RZ, RZ, RZ ;  /* 0x000000ffff0c7224 */ /* 0x000fe400078e00ff */
[----:B------:R-:W-:Y:S02]  /*1c910*/  IMAD.MOV.U32 R11, RZ, RZ, 0x1f ;  /* 0x0000001fff0b7424 */ /* 0x000fe400078e00ff */
[----:B------:R-:W-:Y:S02]  /*1c920*/  IMAD.MOV.U32 R15, RZ, RZ, -0x1 ;  /* 0xffffffffff0f7424 */ /* 0x000fe400078e00ff */
[----:B0-----:R-:W-:-:S05]  /*1c930*/  VIADD R5, R4, 0xffffff80 ;  /* 0xffffff8004057836 */ /* 0x001fca0000000000 */
[----:B------:R-:W-:-:S04]  /*1c940*/  SHF.R.S32.HI R4, RZ, 0x1f, R5 ;  /* 0x0000001fff047819 */ /* 0x000fc80000011405 */
[----:B------:R-:W-:-:S04]  /*1c950*/  LEA.HI R4, R4, R5, RZ, 0x7 ;  /* 0x0000000504047211 */ /* 0x000fc800078f38ff */
[----:B------:R-:W-:-:S05]  /*1c960*/  SHF.R.S32.HI R4, RZ, 0x7, R4 ;  /* 0x00000007ff047819 */ /* 0x000fca0000011404 */
[----:B------:R-:W-:-:S07]  /*1c970*/  IMAD.MOV.U32 R13, RZ, RZ, R4 ;  /* 0x000000ffff0d7224 */ /* 0x000fce00078e0004 */
[----:B-----5:R-:W-:Y:S05]  /*1c980*/  WARPSYNC.COLLECTIVE R15, `(.L_x_554) ;  /* 0x000000000f087348 */ /* 0x020fea0003c00000 */
[----:B------:R0:W1:Y:S02]  /*1c990*/  SHFL.IDX P6, R14, R13, R12, R11 ;  /* 0x0000000c0d0e7389 */ /* 0x00006400000c000b */
[----:B01---5:R-:W-:Y:S01]  /*1c9a0*/  ENDCOLLECTIVE ;  /* 0x000000000000791b */ /* 0x023fe20003800000 */
.L_x_554:
[----:B------:R-:W-:Y:S05]  /*1c9b0*/  BSYNC B0 ;  /* 0x0000000000007941 */ /* 0x000fea0003800000 */
.L_x_553:
[----:B------:R1:W-:Y:S01]  /*1c9c0*/  STL [R1+0x50], R14 ;  /* 0x0000500e01007387 */ /* 0x0003e20000100800 */
[----:B------:R-:W-:Y:S05]  /*1c9d0*/  BRA `(.L_x_555) ;  /* 0xfffffea800047947 */ /* 0x000fea000383ffff */
.L_x_387:
[----:B------:R-:W-:Y:S01]  /*1c9e0*/  BSSY B1, `(.L_x_556) ;  /* 0x0000008000017945 */ /* 0x000fe20003800000 */
[----:B------:R-:W-:Y:S02]  /*1c9f0*/  IMAD.MOV.U32 R13, RZ, RZ, R50 ;  /* 0x000000ffff0d7224 */ /* 0x000fe400078e0032 */
[----:B------:R-:W-:Y:S02]  /*1ca00*/  IMAD.MOV.U32 R12, RZ, RZ, RZ ;  /* 0x000000ffff0c7224 */ /* 0x000fe400078e00ff */
[----:B------:R-:W-:Y:S02]  /*1ca10*/  IMAD.MOV.U32 R11, RZ, RZ, 0x1e1f ;  /* 0x00001e1fff0b7424 */ /* 0x000fe400078e00ff */
[----:B------:R-:W-:-:S07]  /*1ca20*/  IMAD.MOV.U32 R15, RZ, RZ, -0x1 ;  /* 0xffffffffff0f7424 */ /* 0x000fce00078e00ff */
[----:B-1----:R-:W-:Y:S05]  /*1ca30*/  WARPSYNC.COLLECTIVE R15, `(.L_x_557) ;  /* 0x000000000f087348 */ /* 0x002fea0003c00000 */
[----:B-1----:R0:W1:Y:S02]  /*1ca40*/  SHFL.IDX P6, R14, R13, R12, R11 ;  /* 0x0000000c0d0e7389 */ /* 0x00206400000c000b */
[----:B01----:R-:W-:Y:S01]  /*1ca50*/  ENDCOLLECTIVE ;  /* 0x000000000000791b */ /* 0x003fe20003800000 */
.L_x_557:
[----:B------:R-:W-:Y:S05]  /*1ca60*/  BSYNC B1 ;  /* 0x0000000000017941 */ /* 0x000fea0003800000 */
.L_x_556:
[----:B------:R-:W-:Y:S05]  /*1ca70*/  BRA `(.L_x_558) ;  /* 0xfffffeb000a47947 */ /* 0x000fea000383ffff */
.L_x_388:
        /* <DEDUP_REMOVED lines=8> */
.L_x_560:
[----:B------:R-:W-:Y:S05]  /*1cb00*/  BSYNC B1 ;  /* 0x0000000000017941 */ /* 0x000fea0003800000 */
.L_x_559:
[----:B------:R-:W-:Y:S05]  /*1cb10*/  BRA `(.L_x_561) ;  /* 0xfffffeb000887947 */ /* 0x000fea000383ffff */
.L_x_389:
        /* <DEDUP_REMOVED lines=8> */
.L_x_563:
[----:B------:R-:W-:Y:S05]  /*1cba0*/  BSYNC B1 ;  /* 0x0000000000017941 */ /* 0x000fea0003800000 */
.L_x_562:
[----:B------:R-:W-:Y:S05]  /*1cbb0*/  BRA `(.L_x_564) ;  /* 0xfffffeb0006c7947 */ /* 0x000fea000383ffff */
.L_x_390:
        /* <DEDUP_REMOVED lines=8> */
.L_x_566:
[----:B------:R-:W-:Y:S05]  /*1cc40*/  BSYNC B1 ;  /* 0x0000000000017941 */ /* 0x000fea0003800000 */
.L_x_565:
[----:B------:R-:W-:Y:S05]  /*1cc50*/  BRA `(.L_x_567) ;  /* 0xfffffeb000507947 */ /* 0x000fea000383ffff */
.L_x_392:
[----:B0-----:R0:W1:Y:S02]  /*1cc60*/  SYNCS.PHASECHK.TRANS64.TRYWAIT P1, [R18+URZ+0x31c00], R3 ;  /* 0x031c0003120075a7 */ /* 0x001064000802017f */
[----:B-1----:R-:W-:Y:S05]  /*1cc70*/  @!P1 NANOSLEEP.SYNCS 0x989680 ;  /* 0x009896800000995d */ /* 0x002fea0003900000 */
[----:B------:R-:W1:Y:S02]  /*1cc80*/  @!P1 SYNCS.PHASECHK.TRANS64 P1, [R18+URZ+0x31c00], R3 ;  /* 0x031c0003120095a7 */ /* 0x000e64000802007f */
[----:B-1----:R-:W-:Y:S05]  /*1cc90*/  @!P1 BRA `(.L_x_392) ;  /* 0xfffffffc00f09947 */ /* 0x002fea000383ffff */
[----:B------:R-:W-:Y:S05]  /*1cca0*/  BRA `(.L_x_568) ;  /* 0xfffffeb000cc7947 */ /* 0x000fea000383ffff */
.L_x_406:
[----:B------:R-:W-:Y:S01]  /*1ccb0*/  BSSY B1, `(.L_x_569) ;  /* 0x0000008000017945 */ /* 0x000fe20003800000 */
[----:B------:R-:W-:Y:S02]  /*1ccc0*/  IMAD.MOV.U32 R13, RZ, RZ, R50 ;  /* 0x000000ffff0d7224 */ /* 0x000fe400078e0032 */
[----:B------:R-:W-:Y:S02]  /*1ccd0*/  IMAD.MOV.U32 R12, RZ, RZ, RZ ;  /* 0x000000ffff0c7224 */ /* 0x000fe400078e00ff */
[----:B------:R-:W-:Y:S02]  /*1cce0*/  IMAD.MOV.U32 R11, RZ, RZ, 0x1e1f ;  /* 0x00001e1fff0b7424 */ /* 0x000fe400078e00ff */
[----:B------:R-:W-:-:S07]  /*1ccf0*/  IMAD.MOV.U32 R15, RZ, RZ, -0x1 ;  /* 0xffffffffff0f7424 */ /* 0x000fce00078e00ff */
[----:B01----:R-:W-:Y:S05]  /*1cd00*/  WARPSYNC.COLLECTIVE R15, `(.L_x_570) ;  /* 0x000000000f087348 */ /* 0x003fea0003c00000 */
[----:B-1----:R1:W2:Y:S02]  /*1cd10*/  SHFL.IDX P6, R14, R13, R12, R11 ;  /* 0x0000000c0d0e7389 */ /* 0x0022a400000c000b */
[----:B012---:R-:W-:Y:S01]  /*1cd20*/  ENDCOLLECTIVE ;  /* 0x000000000000791b */ /* 0x007fe20003800000 */
.L_x_570:
[----:B------:R-:W-:Y:S05]  /*1cd30*/  BSYNC B1 ;  /* 0x0000000000017941 */ /* 0x000fea0003800000 */
.L_x_569:
[----:B------:R-:W-:Y:S05]  /*1cd40*/  BRA `(.L_x_571) ;  /* 0xfffffec800707947 */ /* 0x000fea000383ffff */
.L_x_407:
        /* <DEDUP_REMOVED lines=8> */
.L_x_573:
[----:B------:R-:W-:Y:S05]  /*1cdd0*/  BSYNC B1 ;  /* 0x0000000000017941 */ /* 0x000fea0003800000 */
.L_x_572:
[----:B------:R-:W-:Y:S05]  /*1cde0*/  BRA `(.L_x_574) ;  /* 0xfffffec800547947 */ /* 0x000fea000383ffff */
.L_x_408:
        /* <DEDUP_REMOVED lines=8> */
.L_x_576:
[----:B------:R-:W-:Y:S05]  /*1ce70*/  BSYNC B1 ;  /* 0x0000000000017941 */ /* 0x000fea0003800000 */
.L_x_575:
[----:B------:R-:W-:Y:S05]  /*1ce80*/  BRA `(.L_x_577) ;  /* 0xfffffec800387947 */ /* 0x000fea000383ffff */
.L_x_409:
        /* <DEDUP_REMOVED lines=8> */
.L_x_579:
[----:B------:R-:W-:Y:S05]  /*1cf10*/  BSYNC B1 ;  /* 0x0000000000017941 */ /* 0x000fea0003800000 */
.L_x_578:
[----:B------:R-:W-:Y:S05]  /*1cf20*/  BRA `(.L_x_580) ;  /* 0xfffffec8001c7947 */ /* 0x000fea000383ffff */
.L_x_411:
[----:B0-----:R0:W2:Y:S02]  /*1cf30*/  SYNCS.PHASECHK.TRANS64.TRYWAIT P1, [R18+URZ+0x31c00], R3 ;  /* 0x031c0003120075a7 */ /* 0x0010a4000802017f */
[----:B--2---:R-:W-:Y:S05]  /*1cf40*/  @!P1 NANOSLEEP.SYNCS 0x989680 ;  /* 0x009896800000995d */ /* 0x004fea0003900000 */
[----:B------:R-:W2:Y:S02]  /*1cf50*/  @!P1 SYNCS.PHASECHK.TRANS64 P1, [R18+URZ+0x31c00], R3 ;  /* 0x031c0003120095a7 */ /* 0x000ea4000802007f */
[----:B--2---:R-:W-:Y:S05]  /*1cf60*/  @!P1 BRA `(.L_x_411) ;  /* 0xfffffffc00f09947 */ /* 0x004fea000383ffff */
[----:B------:R-:W-:Y:S05]  /*1cf70*/  BRA `(.L_x_581) ;  /* 0xfffffec800947947 */ /* 0x000fea000383ffff */
.L_x_419:
[----:B--2---:R2:W4:Y:S02]  /*1cf80*/  SYNCS.PHASECHK.TRANS64.TRYWAIT P1, [R0+URZ+0x31c30], R5 ;  /* 0x031c3005000075a7 */ /* 0x004524000802017f */
[----:B----4-:R-:W-:Y:S05]  /*1cf90*/  @!P1 NANOSLEEP.SYNCS 0x989680 ;  /* 0x009896800000995d */ /* 0x010fea0003900000 */
[----:B------:R-:W4:Y:S02]  /*1cfa0*/  @!P1 SYNCS.PHASECHK.TRANS64 P1, [R0+URZ+0x31c30], R5 ;  /* 0x031c3005000095a7 */ /* 0x000f24000802007f */
[----:B----4-:R-:W-:Y:S05]  /*1cfb0*/  @!P1 BRA `(.L_x_419) ;  /* 0xfffffffc00f09947 */ /* 0x010fea000383ffff */
[----:B------:R-:W-:Y:S05]  /*1cfc0*/  BRA `(.L_x_418) ;  /* 0xfffffee000547947 */ /* 0x000fea000383ffff */
.L_x_425:
[----:B-1----:R1:W2:Y:S02]  /*1cfd0*/  SYNCS.PHASECHK.TRANS64.TRYWAIT P3, [R14+URZ+0x31c30], R15 ;  /* 0x031c300f0e0075a7 */ /* 0x0022a4000806017f */
[----:B--2---:R-:W-:Y:S05]  /*1cfe0*/  @!P3 NANOSLEEP.SYNCS 0x989680 ;  /* 0x009896800000b95d */ /* 0x004fea0003900000 */
[----:B------:R-:W2:Y:S02]  /*1cff0*/  @!P3 SYNCS.PHASECHK.TRANS64 P3, [R14+URZ+0x31c30], R15 ;  /* 0x031c300f0e00b5a7 */ /* 0x000ea4000806007f */
[----:B--2---:R-:W-:Y:S05]  /*1d000*/  @!P3 BRA `(.L_x_425) ;  /* 0xfffffffc00f0b947 */ /* 0x004fea000383ffff */
[----:B------:R-:W-:Y:S05]  /*1d010*/  BRA `(.L_x_424) ;  /* 0xffffff2c00347947 */ /* 0x000fea000383ffff */
.L_x_429:
[----:B-1----:R1:W2:Y:S02]  /*1d020*/  SYNCS.PHASECHK.TRANS64.TRYWAIT P2, [R15+URZ+0x31c50], R14 ;  /* 0x031c500e0f0075a7 */ /* 0x0022a4000804017f */
[----:B--2---:R-:W-:Y:S05]  /*1d030*/  @!P2 NANOSLEEP.SYNCS 0x989680 ;  /* 0x009896800000a95d */ /* 0x004fea0003900000 */
[----:B------:R-:W2:Y:S02]  /*1d040*/  @!P2 SYNCS.PHASECHK.TRANS64 P2, [R15+URZ+0x31c50], R14 ;  /* 0x031c500e0f00a5a7 */ /* 0x000ea4000804007f */
[----:B--2---:R-:W-:Y:S05]  /*1d050*/  @!P2 BRA `(.L_x_429) ;  /* 0xfffffffc00f0a947 */ /* 0x004fea000383ffff */
[----:B------:R-:W-:Y:S05]  /*1d060*/  BRA `(.L_x_426) ;  /* 0xffffff5000507947 */ /* 0x000fea000383ffff */
.L_x_434:
[----:B-1----:R1:W2:Y:S02]  /*1d070*/  SYNCS.PHASECHK.TRANS64.TRYWAIT P0, [R9+URZ+0x31c50], R0 ;  /* 0x031c5000090075a7 */ /* 0x0022a4000800017f */
[----:B--2---:R-:W-:Y:S05]  /*1d080*/  @!P0 NANOSLEEP.SYNCS 0x989680 ;  /* 0x009896800000895d */ /* 0x004fea0003900000 */
[----:B------:R-:W2:Y:S02]  /*1d090*/  @!P0 SYNCS.PHASECHK.TRANS64 P0, [R9+URZ+0x31c50], R0 ;  /* 0x031c5000090085a7 */ /* 0x000ea4000800007f */
[----:B--2---:R-:W-:Y:S05]  /*1d0a0*/  @!P0 BRA `(.L_x_434) ;  /* 0xfffffffc00f08947 */ /* 0x004fea000383ffff */
[----:B------:R-:W-:Y:S05]  /*1d0b0*/  BRA `(.L_x_433) ;  /* 0xffffff7c009c7947 */ /* 0x000fea000383ffff */
.L_x_458:
[----:B------:R-:W0:Y:S01]  /*1d0c0*/  S2R R9, SR_TID.X ;  /* 0x0000000000097919 */ /* 0x000e220000002100 */
[----:B------:R-:W-:Y:S01]  /*1d0d0*/  BSSY B1, `(.L_x_582) ;  /* 0x000000a000017945 */ /* 0x000fe20003800000 */
[----:B------:R-:W-:Y:S02]  /*1d0e0*/  IMAD.MOV.U32 R12, RZ, RZ, RZ ;  /* 0x000000ffff0c7224 */ /* 0x000fe400078e00ff */
[----:B------:R-:W-:Y:S02]  /*1d0f0*/  IMAD.MOV.U32 R11, RZ, RZ, 0x1f ;  /* 0x0000001fff0b7424 */ /* 0x000fe400078e00ff */
[----:B------:R-:W-:Y:S01]  /*1d100*/  IMAD.MOV.U32 R15, RZ, RZ, -0x1 ;  /* 0xffffffffff0f7424 */ /* 0x000fe200078e00ff */
[----:B0-----:R-:W-:-:S04]  /*1d110*/  SHF.R.U32.HI R9, RZ, 0x5, R9 ;  /* 0x00000005ff097819 */ /* 0x001fc80000011609 */
[----:B------:R-:W-:-:S05]  /*1d120*/  LOP3.LUT R9, R9, 0x3, RZ, 0xc0, !PT ;  /* 0x0000000309097812 */ /* 0x000fca00078ec0ff */
[----:B------:R-:W-:-:S07]  /*1d130*/  IMAD.MOV.U32 R13, RZ, RZ, R9 ;  /* 0x000000ffff0d7224 */ /* 0x000fce00078e0009 */
[----:B-1---5:R-:W-:Y:S05]  /*1d140*/  WARPSYNC.COLLECTIVE R15, `(.L_x_583) ;  /* 0x000000000f087348 */ /* 0x022fea0003c00000 */
[----:B------:R0:W2:Y:S02]  /*1d150*/  SHFL.IDX P6, R14, R13, R12, R11 ;  /* 0x0000000c0d0e7389 */ /* 0x0000a400000c000b */
[----:B012--5:R-:W-:Y:S01]  /*1d160*/  ENDCOLLECTIVE ;  /* 0x000000000000791b */ /* 0x027fe20003800000 */
.L_x_583:
[----:B------:R-:W-:Y:S05]  /*1d170*/  BSYNC B1 ;  /* 0x0000000000017941 */ /* 0x000fea0003800000 */
.L_x_582:
[----:B------:R-:W-:Y:S05]  /*1d180*/  BRA `(.L_x_584) ;  /* 0xffffffb000907947 */ /* 0x000fea000383ffff */
.L_x_459:
[----:B------:R-:W-:Y:S01]  /*1d190*/  BSSY B1, `(.L_x_585) ;  /* 0x0000006000017945 */ /* 0x000fe20003800000 */
[----:B------:R-:W-:-:S07]  /*1d1a0*/  IMAD.MOV.U32 R15, RZ, RZ, -0x1 ;  /* 0xffffffffff0f7424 */ /* 0x000fce00078e00ff */
[----:B-1---5:R-:W-:Y:S05]  /*1d1b0*/  WARPSYNC.COLLECTIVE R15, `(.L_x_586) ;  /* 0x000000000f0c7348 */ /* 0x022fea0003c00000 */
[----:B------:R-:W-:Y:S02]  /*1d1c0*/  ELECT P6, UR62, PT ;  /* 0x00000000003e782f */ /* 0x000fe400038c0000 */
[----:B------:R-:W-:Y:S01]  /*1d1d0*/  MOV R14, UR62 ;  /* 0x0000003e000e7c02 */ /* 0x000fe20008000f00 */
[----:B-1---5:R-:W-:Y:S10]  /*1d1e0*/  ENDCOLLECTIVE ;  /* 0x000000000000791b */ /* 0x022ff40003800000 */
.L_x_586:
[----:B------:R-:W-:Y:S05]  /*1d1f0*/  BSYNC B1 ;  /* 0x0000000000017941 */ /* 0x000fea0003800000 */
.L_x_585:
[----:B------:R-:W-:Y:S05]  /*1d200*/  BRA `(.L_x_587) ;  /* 0xffffffb0007c7947 */ /* 0x000fea000383ffff */
.L_x_461:
[----:B0-----:R0:W2:Y:S02]  /*1d210*/  SYNCS.PHASECHK.TRANS64.TRYWAIT P0, [R6+URZ+0x31c20], R7 ;  /* 0x031c2007060075a7 */ /* 0x0010a4000800017f */
[----:B--2---:R-:W-:Y:S05]  /*1d220*/  @!P0 NANOSLEEP.SYNCS 0x989680 ;  /* 0x009896800000895d */ /* 0x004fea0003900000 */
[----:B------:R-:W2:Y:S02]  /*1d230*/  @!P0 SYNCS.PHASECHK.TRANS64 P0, [R6+URZ+0x31c20], R7 ;  /* 0x031c2007060085a7 */ /* 0x000ea4000800007f */
[----:B--2---:R-:W-:Y:S05]  /*1d240*/  @!P0 BRA `(.L_x_461) ;  /* 0xfffffffc00f08947 */ /* 0x004fea000383ffff */
[----:B------:R-:W-:Y:S05]  /*1d250*/  BRA `(.L_x_588) ;  /* 0xffffffb000987947 */ /* 0x000fea000383ffff */
.L_x_464:
[----:B0-----:R0:W2:Y:S02]  /*1d260*/  SYNCS.PHASECHK.TRANS64.TRYWAIT P0, [R7+URZ+0x31ca0], R8 ;  /* 0x031ca008070075a7 */ /* 0x0010a4000800017f */
[----:B--2---:R-:W-:Y:S05]  /*1d270*/  @!P0 NANOSLEEP.SYNCS 0x989680 ;  /* 0x009896800000895d */ /* 0x004fea0003900000 */
[----:B------:R-:W2:Y:S02]  /*1d280*/  @!P0 SYNCS.PHASECHK.TRANS64 P0, [R7+URZ+0x31ca0], R8 ;  /* 0x031ca008070085a7 */ /* 0x000ea4000800007f */
[----:B--2---:R-:W-:Y:S05]  /*1d290*/  @!P0 BRA `(.L_x_464) ;  /* 0xfffffffc00f08947 */ /* 0x004fea000383ffff */
[----:B------:R-:W-:Y:S05]  /*1d2a0*/  BRA `(.L_x_589) ;  /* 0xffffffb000a07947 */ /* 0x000fea000383ffff */
.L_x_466:
[----:B--2---:R2:W3:Y:S02]  /*1d2b0*/  SYNCS.PHASECHK.TRANS64.TRYWAIT P0, [R7+URZ+0x31cc0], R8 ;  /* 0x031cc008070075a7 */ /* 0x0044e4000800017f */
[----:B---3--:R-:W-:Y:S05]  /*1d2c0*/  @!P0 NANOSLEEP.SYNCS 0x989680 ;  /* 0x009896800000895d */ /* 0x008fea0003900000 */
[----:B------:R-:W3:Y:S02]  /*1d2d0*/  @!P0 SYNCS.PHASECHK.TRANS64 P0, [R7+URZ+0x31cc0], R8 ;  /* 0x031cc008070085a7 */ /* 0x000ee4000800007f */
[----:B---3--:R-:W-:Y:S05]  /*1d2e0*/  @!P0 BRA `(.L_x_466) ;  /* 0xfffffffc00f08947 */ /* 0x008fea000383ffff */
[----:B------:R-:W-:Y:S05]  /*1d2f0*/  BRA `(.L_x_590) ;  /* 0xffffffb400207947 */ /* 0x000fea000383ffff */
.L_x_470:
[----:B0-----:R0:W2:Y:S02]  /*1d300*/  SYNCS.PHASECHK.TRANS64.TRYWAIT P0, [R7+URZ+0x31ca0], R10 ;  /* 0x031ca00a070075a7 */ /* 0x0010a4000800017f */
[----:B--2---:R-:W-:Y:S05]  /*1d310*/  @!P0 NANOSLEEP.SYNCS 0x989680 ;  /* 0x009896800000895d */ /* 0x004fea0003900000 */
[----:B------:R-:W2:Y:S02]  /*1d320*/  @!P0 SYNCS.PHASECHK.TRANS64 P0, [R7+URZ+0x31ca0], R10 ;  /* 0x031ca00a070085a7 */ /* 0x000ea4000800007f */
[----:B--2---:R-:W-:Y:S05]  /*1d330*/  @!P0 BRA `(.L_x_470) ;  /* 0xfffffffc00f08947 */ /* 0x004fea000383ffff */
[----:B------:R-:W-:Y:S05]  /*1d340*/  BRA `(.L_x_591) ;  /* 0xffffffb400c87947 */ /* 0x000fea000383ffff */
.L_x_472:
[----:B--2---:R2:W3:Y:S02]  /*1d350*/  SYNCS.PHASECHK.TRANS64.TRYWAIT P1, [R7+URZ+0x31cc0], R10 ;  /* 0x031cc00a070075a7 */ /* 0x0044e4000802017f */
[----:B---3--:R-:W-:Y:S05]  /*1d360*/  @!P1 NANOSLEEP.SYNCS 0x989680 ;  /* 0x009896800000995d */ /* 0x008fea0003900000 */
[----:B------:R-:W3:Y:S02]  /*1d370*/  @!P1 SYNCS.PHASECHK.TRANS64 P1, [R7+URZ+0x31cc0], R10 ;  /* 0x031cc00a070095a7 */ /* 0x000ee4000802007f */
[----:B---3--:R-:W-:Y:S05]  /*1d380*/  @!P1 BRA `(.L_x_472) ;  /* 0xfffffffc00f09947 */ /* 0x008fea000383ffff */
[----:B------:R-:W-:Y:S05]  /*1d390*/  BRA `(.L_x_592) ;  /* 0xffffffb800447947 */ /* 0x000fea000383ffff */
.L_x_484:
        /* <DEDUP_REMOVED lines=8> */
[----:B-1----:R-:W-:Y:S05]  /*1d420*/  WARPSYNC.COLLECTIVE R15, `(.L_x_594) ;  /* 0x000000000f087348 */ /* 0x002fea0003c00000 */
[----:B------:R0:W2:Y:S02]  /*1d430*/  SHFL.IDX P6, R14, R13, R12, R11 ;  /* 0x0000000c0d0e7389 */ /* 0x0000a400000c000b */
[----:B012---:R-:W-:Y:S01]  /*1d440*/  ENDCOLLECTIVE ;  /* 0x000000000000791b */ /* 0x007fe20003800000 */
.L_x_594:
[----:B------:R-:W-:Y:S05]  /*1d450*/  BSYNC B0 ;  /* 0x0000000000007941 */ /* 0x000fea0003800000 */
.L_x_593:
[----:B------:R-:W-:Y:S05]  /*1d460*/  BRA `(.L_x_595) ;  /* 0xffffffc400087947 */ /* 0x000fea000383ffff */
.L_x_485:
[----:B------:R-:W-:Y:S01]  /*1d470*/  BSSY B0, `(.L_x_596) ;  /* 0x0000006000007945 */ /* 0x000fe20003800000 */
[----:B------:R-:W-:-:S07]  /*1d480*/  IMAD.MOV.U32 R15, RZ, RZ, -0x1 ;  /* 0xffffffffff0f7424 */ /* 0x000fce00078e00ff */
[----:B-1----:R-:W-:Y:S05]  /*1d490*/  WARPSYNC.COLLECTIVE R15, `(.L_x_597) ;  /* 0x000000000f0c7348 */ /* 0x002fea0003c00000 */
[----:B------:R-:W-:Y:S02]  /*1d4a0*/  ELECT P6, UR62, PT ;  /* 0x00000000003e782f */ /* 0x000fe400038c0000 */
[----:B------:R-:W-:Y:S01]  /*1d4b0*/  MOV R14, UR62 ;  /* 0x0000003e000e7c02 */ /* 0x000fe20008000f00 */
[----:B-1----:R-:W-:Y:S10]  /*1d4c0*/  ENDCOLLECTIVE ;  /* 0x000000000000791b */ /* 0x002ff40003800000 */
.L_x_597:
[----:B------:R-:W-:Y:S05]  /*1d4d0*/  BSYNC B0 ;  /* 0x0000000000007941 */ /* 0x000fea0003800000 */
.L_x_596:
[----:B------:R-:W-:Y:S05]  /*1d4e0*/  BRA `(.L_x_598) ;  /* 0xffffffc400007947 */ /* 0x000fea000383ffff */
.L_x_488:
[----:B--2---:R2:W3:Y:S02]  /*1d4f0*/  SYNCS.PHASECHK.TRANS64.TRYWAIT P0, [R5+URZ+0x31c40], R4 ;  /* 0x031c4004050075a7 */ /* 0x0044e4000800017f */
[----:B---3--:R-:W-:Y:S05]  /*1d500*/  @!P0 NANOSLEEP.SYNCS 0x989680 ;  /* 0x009896800000895d */ /* 0x008fea0003900000 */
[----:B------:R-:W3:Y:S02]  /*1d510*/  @!P0 SYNCS.PHASECHK.TRANS64 P0, [R5+URZ+0x31c40], R4 ;  /* 0x031c4004050085a7 */ /* 0x000ee4000800007f */
[----:B---3--:R-:W-:Y:S05]  /*1d520*/  @!P0 BRA `(.L_x_488) ;  /* 0xfffffffc00f08947 */ /* 0x008fea000383ffff */
[----:B------:R-:W-:Y:S05]  /*1d530*/  BRA `(.L_x_599) ;  /* 0xffffffc400547947 */ /* 0x000fea000383ffff */
.L_x_491:
[----:B0-----:R0:W2:Y:S02]  /*1d540*/  SYNCS.PHASECHK.TRANS64.TRYWAIT P0, [R28+URZ+0x31c20], R5 ;  /* 0x031c20051c0075a7 */ /* 0x0010a4000800017f */
[----:B--2---:R-:W-:Y:S05]  /*1d550*/  @!P0 NANOSLEEP.SYNCS 0x989680 ;  /* 0x009896800000895d */ /* 0x004fea0003900000 */
[----:B------:R-:W2:Y:S02]  /*1d560*/  @!P0 SYNCS.PHASECHK.TRANS64 P0, [R28+URZ+0x31c20], R5 ;  /* 0x031c20051c0085a7 */ /* 0x000ea4000800007f */
[----:B--2---:R-:W-:Y:S05]  /*1d570*/  @!P0 BRA `(.L_x_491) ;  /* 0xfffffffc00f08947 */ /* 0x004fea000383ffff */
[----:B------:R-:W-:Y:S05]  /*1d580*/  BRA `(.L_x_600) ;  /* 0xffffffc800847947 */ /* 0x000fea000383ffff */
.L_x_499:
[----:B0-----:R0:W2:Y:S02]  /*1d590*/  SYNCS.PHASECHK.TRANS64.TRYWAIT P0, [R3+URZ+0x31c40], R2 ;  /* 0x031c4002030075a7 */ /* 0x0010a4000800017f */
[----:B--2---:R-:W-:Y:S05]  /*1d5a0*/  @!P0 NANOSLEEP.SYNCS 0x989680 ;  /* 0x009896800000895d */ /* 0x004fea0003900000 */
[----:B------:R-:W2:Y:S02]  /*1d5b0*/  @!P0 SYNCS.PHASECHK.TRANS64 P0, [R3+URZ+0x31c40], R2 ;  /* 0x031c4002030085a7 */ /* 0x000ea4000800007f */
[----:B--2---:R-:W-:Y:S05]  /*1d5c0*/  @!P0 BRA `(.L_x_499) ;  /* 0xfffffffc00f08947 */ /* 0x004fea000383ffff */
[----:B------:R-:W-:Y:S05]  /*1d5d0*/  BRA `(.L_x_601) ;  /* 0xffffffcc00307947 */ /* 0x000fea000383ffff */
.L_x_501:
[----:B0-----:R0:W2:Y:S02]  /*1d5e0*/  SYNCS.PHASECHK.TRANS64.TRYWAIT P0, [R2+URZ+0x60], R5 ;  /* 0x00006005020075a7 */ /* 0x0010a4000800017f */
[----:B--2---:R-:W-:Y:S05]  /*1d5f0*/  @!P0 NANOSLEEP.SYNCS 0x989680 ;  /* 0x009896800000895d */ /* 0x004fea0003900000 */
[----:B------:R-:W2:Y:S02]  /*1d600*/  @!P0 SYNCS.PHASECHK.TRANS64 P0, [R2+URZ+0x60], R5 ;  /* 0x00006005020085a7 */ /* 0x000ea4000800007f */
[----:B--2---:R-:W-:Y:S05]  /*1d610*/  @!P0 BRA `(.L_x_501) ;  /* 0xfffffffc00f08947 */ /* 0x004fea000383ffff */
[----:B------:R-:W-:Y:S05]  /*1d620*/  BRA `(.L_x_602) ;  /* 0xffffffcc00bc7947 */ /* 0x000fea000383ffff */
.L_x_506:
[----:B---3--:R3:W4:Y:S02]  /*1d630*/  SYNCS.PHASECHK.TRANS64.TRYWAIT P0, [R3+URZ+0x31c40], R2 ;  /* 0x031c4002030075a7 */ /* 0x008724000800017f */
[----:B----4-:R-:W-:Y:S05]  /*1d640*/  @!P0 NANOSLEEP.SYNCS 0x989680 ;  /* 0x009896800000895d */ /* 0x010fea0003900000 */
[----:B------:R-:W4:Y:S02]  /*1d650*/  @!P0 SYNCS.PHASECHK.TRANS64 P0, [R3+URZ+0x31c40], R2 ;  /* 0x031c4002030085a7 */ /* 0x000f24000800007f */
[----:B----4-:R-:W-:Y:S05]  /*1d660*/  @!P0 BRA `(.L_x_506) ;  /* 0xfffffffc00f08947 */ /* 0x010fea000383ffff */
[----:B------:R-:W-:Y:S05]  /*1d670*/  BRA `(.L_x_603) ;  /* 0xffffffd000f07947 */ /* 0x000fea000383ffff */
.L_x_508:
[----:B0-----:R0:W2:Y:S02]  /*1d680*/  SYNCS.PHASECHK.TRANS64.TRYWAIT P1, [R3+URZ+0x60], R24 ;  /* 0x00006018030075a7 */ /* 0x0010a4000802017f */
[----:B--2---:R-:W-:Y:S05]  /*1d690*/  @!P1 NANOSLEEP.SYNCS 0x989680 ;  /* 0x009896800000995d */ /* 0x004fea0003900000 */
[----:B------:R-:W2:Y:S02]  /*1d6a0*/  @!P1 SYNCS.PHASECHK.TRANS64 P1, [R3+URZ+0x60], R24 ;  /* 0x00006018030095a7 */ /* 0x000ea4000802007f */
[----:B--2---:R-:W-:Y:S05]  /*1d6b0*/  @!P1 BRA `(.L_x_508) ;  /* 0xfffffffc00f09947 */ /* 0x004fea000383ffff */
[----:B------:R-:W-:Y:S05]  /*1d6c0*/  BRA `(.L_x_604) ;  /* 0xffffffd4007c7947 */ /* 0x000fea000383ffff */
.L_x_513:
[----:B--2---:R2:W3:Y:S02]  /*1d6d0*/  SYNCS.PHASECHK.TRANS64.TRYWAIT P0, [R2+URZ+0x31c40], R3 ;  /* 0x031c4003020075a7 */ /* 0x0044e4000800017f */
[----:B---3--:R-:W-:Y:S05]  /*1d6e0*/  @!P0 NANOSLEEP.SYNCS 0x989680 ;  /* 0x009896800000895d */ /* 0x008fea0003900000 */
[----:B------:R-:W3:Y:S02]  /*1d6f0*/  @!P0 SYNCS.PHASECHK.TRANS64 P0, [R2+URZ+0x31c40], R3 ;  /* 0x031c4003020085a7 */ /* 0x000ee4000800007f */
[----:B---3--:R-:W-:Y:S05]  /*1d700*/  @!P0 BRA `(.L_x_513) ;  /* 0xfffffffc00f08947 */ /* 0x008fea000383ffff */
[----:B------:R-:W-:Y:S05]  /*1d710*/  BRA `(.L_x_605) ;  /* 0xffffffd800847947 */ /* 0x000fea000383ffff */
.L_x_515:
[----:B0-----:R0:W2:Y:S02]  /*1d720*/  SYNCS.PHASECHK.TRANS64.TRYWAIT P1, [R2+URZ+0x60], R3 ;  /* 0x00006003020075a7 */ /* 0x0010a4000802017f */
[----:B--2---:R-:W-:Y:S05]  /*1d730*/  @!P1 NANOSLEEP.SYNCS 0x989680 ;  /* 0x009896800000995d */ /* 0x004fea0003900000 */
[----:B------:R-:W2:Y:S02]  /*1d740*/  @!P1 SYNCS.PHASECHK.TRANS64 P1, [R2+URZ+0x60], R3 ;  /* 0x00006003020095a7 */ /* 0x000ea4000802007f */
[----:B--2---:R-:W-:Y:S05]  /*1d750*/  @!P1 BRA `(.L_x_515) ;  /* 0xfffffffc00f09947 */ /* 0x004fea000383ffff */
[----:B------:R-:W-:Y:S05]  /*1d760*/  BRA `(.L_x_606) ;  /* 0xffffffdc00187947 */ /* 0x000fea000383ffff */
.L_x_522:
[----:B--2---:R2:W3:Y:S02]  /*1d770*/  SYNCS.PHASECHK.TRANS64.TRYWAIT P0, [R3+URZ+0x31c60], R2 ;  /* 0x031c6002030075a7 */ /* 0x0044e4000800017f */
[----:B---3--:R-:W-:Y:S05]  /*1d780*/  @!P0 NANOSLEEP.SYNCS 0x989680 ;  /* 0x009896800000895d */ /* 0x008fea0003900000 */
[----:B------:R-:W3:Y:S02]  /*1d790*/  @!P0 SYNCS.PHASECHK.TRANS64 P0, [R3+URZ+0x31c60], R2 ;  /* 0x031c6002030085a7 */ /* 0x000ee4000800007f */
[----:B---3--:R-:W-:Y:S05]  /*1d7a0*/  @!P0 BRA `(.L_x_522) ;  /* 0xfffffffc00f08947 */ /* 0x008fea000383ffff */
[----:B------:R-:W-:Y:S05]  /*1d7b0*/  BRA `(.L_x_607) ;  /* 0xffffffe000007947 */ /* 0x000fea000383ffff */
.L_x_524:
[----:B------:R-:W-:Y:S01]  /*1d7c0*/  BSSY B0, `(.L_x_608) ;  /* 0x0000008000007945 */ /* 0x000fe20003800000 */
[----:B------:R-:W-:Y:S02]  /*1d7d0*/  IMAD.MOV.U32 R13, RZ, RZ, R16 ;  /* 0x000000ffff0d7224 */ /* 0x000fe400078e0010 */
[----:B------:R-:W-:Y:S02]  /*1d7e0*/  IMAD.MOV.U32 R12, RZ, RZ, RZ ;  /* 0x000000ffff0c7224 */ /* 0x000fe400078e00ff */
[----:B------:R-:W-:Y:S02]  /*1d7f0*/  IMAD.MOV.U32 R11, RZ, RZ, 0x1f ;  /* 0x0000001fff0b7424 */ /* 0x000fe400078e00ff */
[----:B------:R-:W-:-:S07]  /*1d800*/  IMAD.MOV.U32 R15, RZ, RZ, -0x1 ;  /* 0xffffffffff0f7424 */ /* 0x000fce00078e00ff */
[----:B01---5:R-:W-:Y:S05]  /*1d810*/  WARPSYNC.COLLECTIVE R15, `(.L_x_609) ;  /* 0x000000000f087348 */ /* 0x023fea0003c00000 */
[----:B------:R2:W3:Y:S02]  /*1d820*/  SHFL.IDX P6, R14, R13, R12, R11 ;  /* 0x0000000c0d0e7389 */ /* 0x0004e400000c000b */
[----:B0123-5:R-:W-:Y:S01]  /*1d830*/  ENDCOLLECTIVE ;  /* 0x000000000000791b */ /* 0x02ffe20003800000 */
.L_x_609:
[----:B------:R-:W-:Y:S05]  /*1d840*/  BSYNC B0 ;  /* 0x0000000000007941 */ /* 0x000fea0003800000 */
.L_x_608:
[----:B------:R-:W-:Y:S02]  /*1d850*/  IMAD.MOV.U32 R13, RZ, RZ, R16 ;  /* 0x000000ffff0d7224 */ /* 0x000fe400078e0010 */
[----:B------:R-:W-:Y:S02]  /*1d860*/  IMAD.MOV.U32 R12, RZ, RZ, 0x1 ;  /* 0x00000001ff0c7424 */ /* 0x000fe400078e00ff */
[----:B------:R-:W-:Y:S02]  /*1d870*/  IMAD.MOV.U32 R11, RZ, RZ, 0x1f ;  /* 0x0000001fff0b7424 */ /* 0x000fe400078e00ff */
[----:B------:R-:W-:Y:S02]  /*1d880*/  IMAD.MOV.U32 R15, RZ, RZ, -0x1 ;  /* 0xffffffffff0f7424 */ /* 0x000fe400078e00ff */
[----:B------:R-:W-:-:S07]  /*1d890*/  IMAD.MOV.U32 R5, RZ, RZ, R14 ;  /* 0x000000ffff057224 */ /* 0x000fce00078e000e */
[----:B------:R-:W-:Y:S05]  /*1d8a0*/  WARPSYNC.COLLECTIVE R15, `(.L_x_610) ;  /* 0x000000000f087348 */ /* 0x000fea0003c00000 */
[----:B------:R0:W1:Y:S02]  /*1d8b0*/  SHFL.IDX P6, R14, R13, R12, R11 ;  /* 0x0000000c0d0e7389 */ /* 0x00006400000c000b */
[----:B01----:R-:W-:Y:S01]  /*1d8c0*/  ENDCOLLECTIVE ;  /* 0x000000000000791b */ /* 0x003fe20003800000 */
.L_x_610:
[----:B------:R-:W-:Y:S01]  /*1d8d0*/  IMAD.MOV.U32 R4, RZ, RZ, R14 ;  /* 0x000000ffff047224 */ /* 0x000fe200078e000e */
[----:B------:R-:W-:Y:S06]  /*1d8e0*/  BRA `(.L_x_611) ;  /* 0xffffffe000747947 */ /* 0x000fec000383ffff */
.L_x_527:
[----:B------:R-:W-:Y:S01]  /*1d8f0*/  BSSY B0, `(.L_x_612) ;  /* 0x0000008000007945 */ /* 0x000fe20003800000 */
[----:B-----5:R-:W-:Y:S02]  /*1d900*/  IMAD.MOV.U32 R13, RZ, RZ, R2 ;  /* 0x000000ffff0d7224 */ /* 0x020fe400078e0002 */
[----:B------:R-:W-:Y:S02]  /*1d910*/  IMAD.MOV.U32 R12, RZ, RZ, 0x1 ;  /* 0x00000001ff0c7424 */ /* 0x000fe400078e00ff */
[----:B------:R-:W-:Y:S02]  /*1d920*/  IMAD.MOV.U32 R11, RZ, RZ, RZ ;  /* 0x000000ffff0b7224 */ /* 0x000fe400078e00ff */
[----:B------:R-:W-:-:S07]  /*1d930*/  IMAD.MOV.U32 R15, RZ, RZ, -0x1 ;  /* 0xffffffffff0f7424 */ /* 0x000fce00078e00ff */
[----:B01234-:R-:W-:Y:S05]  /*1d940*/  WARPSYNC.COLLECTIVE R15, `(.L_x_613) ;  /* 0x000000000f087348 */ /* 0x01ffea0003c00000 */
[----:B------:R0:W0:Y:S02]  /*1d950*/  SHFL.UP P6, R14, R13, R12, R11 ;  /* 0x0400000c0d0e7389 */ /* 0x00002400000c000b */
[----:B01234-:R-:W-:Y:S01]  /*1d960*/  ENDCOLLECTIVE ;  /* 0x000000000000791b */ /* 0x01ffe20003800000 */
.L_x_613:
[----:B------:R-:W-:Y:S05]  /*1d970*/  BSYNC B0 ;  /* 0x0000000000007941 */ /* 0x000fea0003800000 */
.L_x_612:
        /* <DEDUP_REMOVED lines=10> */
.L_x_614:
        /* <DEDUP_REMOVED lines=8> */
.L_x_615:
        /* <DEDUP_REMOVED lines=8> */
.L_x_616:
        /* <DEDUP_REMOVED lines=8> */
.L_x_617:
        /* <DEDUP_REMOVED lines=8> */
.L_x_618:
[----:B------:R-:W-:Y:S05]  /*1dc20*/  BRA `(.L_x_619) ;  /* 0xffffffe000307947 */ /* 0x000fea000383ffff */
.L_x_532:
[----:B------:R-:W-:Y:S01]  /*1dc30*/  BSSY B0, `(.L_x_620) ;  /* 0x0000008000007945 */ /* 0x000fe20003800000 */
[----:B-----5:R-:W-:Y:S02]  /*1dc40*/  IMAD.MOV.U32 R13, RZ, RZ, R2 ;  /* 0x000000ffff0d7224 */ /* 0x020fe400078e0002 */
[----:B------:R-:W-:Y:S02]  /*1dc50*/  IMAD.MOV.U32 R12, RZ, RZ, 0x1 ;  /* 0x00000001ff0c7424 */ /* 0x000fe400078e00ff */
[----:B------:R-:W-:Y:S02]  /*1dc60*/  IMAD.MOV.U32 R11, RZ, RZ, RZ ;  /* 0x000000ffff0b7224 */ /* 0x000fe400078e00ff */
[----:B------:R-:W-:-:S07]  /*1dc70*/  IMAD.MOV.U32 R15, RZ, RZ, -0x1 ;  /* 0xffffffffff0f7424 */ /* 0x000fce00078e00ff */
[----:B012---:R-:W-:Y:S05]  /*1dc80*/  WARPSYNC.COLLECTIVE R15, `(.L_x_621) ;  /* 0x000000000f087348 */ /* 0x007fea0003c00000 */
[----:B------:R3:W4:Y:S02]  /*1dc90*/  SHFL.UP P6, R14, R13, R12, R11 ;  /* 0x0400000c0d0e7389 */ /* 0x00072400000c000b */
[----:B01234-:R-:W-:Y:S01]  /*1dca0*/  ENDCOLLECTIVE ;  /* 0x000000000000791b */ /* 0x01ffe20003800000 */
.L_x_621:
[----:B------:R-:W-:Y:S05]  /*1dcb0*/  BSYNC B0 ;  /* 0x0000000000007941 */ /* 0x000fea0003800000 */
.L_x_620:
        /* <DEDUP_REMOVED lines=10> */
.L_x_622:
        /* <DEDUP_REMOVED lines=8> */
.L_x_623:
        /* <DEDUP_REMOVED lines=8> */
.L_x_624:
        /* <DEDUP_REMOVED lines=8> */
.L_x_625:
        /* <DEDUP_REMOVED lines=8> */
.L_x_626:
[----:B------:R-:W-:Y:S05]  /*1df60*/  BRA `(.L_x_627) ;  /* 0xffffffe0000c7947 */ /* 0x000fea000383ffff */
.L_x_534:
[----:B------:R-:W-:Y:S01]  /*1df70*/  BSSY B0, `(.L_x_628) ;  /* 0x0000006000007945 */ /* 0x000fe20003800000 */
[----:B------:R-:W-:Y:S01]  /*1df80*/  PLOP3.LUT P6, PT, P6, PT, PT, 0x8, 0x0 ;  /* 0x000000000000781c */ /* 0x000fe200037ce170 */
[----:B------:R-:W-:-:S12]  /*1df90*/  IMAD.MOV.U32 R15, RZ, RZ, -0x1 ;  /* 0xffffffffff0f7424 */ /* 0x000fd800078e00ff */
[----:B01----:R-:W-:Y:S05]  /*1dfa0*/  WARPSYNC.COLLECTIVE R15, `(.L_x_629) ;  /* 0x000000000f087348 */ /* 0x003fea0003c00000 */
[----:B------:R-:W-:Y:S01]  /*1dfb0*/  VOTE.ANY R14, PT, P6 ;  /* 0x00000000000e7806 */ /* 0x000fe200030e0100 */
[----:B01----:R-:W-:Y:S06]  /*1dfc0*/  ENDCOLLECTIVE ;  /* 0x000000000000791b */ /* 0x003fec0003800000 */
.L_x_629:
[----:B------:R-:W-:Y:S05]  /*1dfd0*/  BSYNC B0 ;  /* 0x0000000000007941 */ /* 0x000fea0003800000 */
.L_x_628:
[----:B------:R-:W-:Y:S02]  /*1dfe0*/  IMAD.MOV.U32 R6, RZ, RZ, R14 ;  /* 0x000000ffff067224 */ /* 0x000fe400078e000e */
[----:B------:R-:W-:Y:S02]  /*1dff0*/  IMAD.MOV.U32 R13, RZ, RZ, R2 ;  /* 0x000000ffff0d7224 */ /* 0x000fe400078e0002 */
[----:B------:R-:W0:Y:S01]  /*1e000*/  POPC R4, R6 ;  /* 0x0000000600047309 */ /* 0x000e220000000000 */
[----:B------:R-:W-:Y:S02]  /*1e010*/  IMAD.MOV.U32 R11, RZ, RZ, 0x1f ;  /* 0x0000001fff0b7424 */ /* 0x000fe400078e00ff */
[----:B------:R-:W-:Y:S02]  /*1e020*/  IMAD.MOV.U32 R15, RZ, RZ, -0x1 ;  /* 0xffffffffff0f7424 */ /* 0x000fe400078e00ff */
[----:B0-----:R-:W-:-:S07]  /*1e030*/  IMAD.MOV.U32 R12, RZ, RZ, R4 ;  /* 0x000000ffff0c7224 */ /* 0x001fce00078e0004 */
[----:B------:R-:W-:Y:S05]  /*1e040*/  WARPSYNC.COLLECTIVE R15, `(.L_x_630) ;  /* 0x000000000f087348 */ /* 0x000fea0003c00000 */
[----:B------:R0:W1:Y:S02]  /*1e050*/  SHFL.IDX P6, R14, R13, R12, R11 ;  /* 0x0000000c0d0e7389 */ /* 0x00006400000c000b */
[----:B01----:R-:W-:Y:S01]  /*1e060*/  ENDCOLLECTIVE ;  /* 0x000000000000791b */ /* 0x003fe20003800000 */
.L_x_630:
[----:B------:R-:W-:Y:S01]  /*1e070*/  IMAD.MOV.U32 R17, RZ, RZ, R14 ;  /* 0x000000ffff117224 */ /* 0x000fe200078e000e */
[----:B------:R-:W-:Y:S06]  /*1e080*/  BRA `(.L_x_631) ;  /* 0xffffffdc00fc7947 */ /* 0x000fec000383ffff */
.L_x_536:
[----:B------:R-:W-:Y:S01]  /*1e090*/  BSSY B0, `(.L_x_632) ;  /* 0x0000007000007945 */ /* 0x000fe20003800000 */
[----:B------:R-:W-:Y:S02]  /*1e0a0*/  IMAD.MOV.U32 R13, RZ, RZ, R3 ;  /* 0x000000ffff0d7224 */ /* 0x000fe400078e0003 */
[----:B------:R-:W-:Y:S02]  /*1e0b0*/  IMAD.MOV.U32 R11, RZ, RZ, 0x1f ;  /* 0x0000001fff0b7424 */ /* 0x000fe400078e00ff */
[----:B------:R-:W-:-:S07]  /*1e0c0*/  IMAD.MOV.U32 R15, RZ, RZ, -0x1 ;  /* 0xffffffffff0f7424 */ /* 0x000fce00078e00ff */
[----:B0123--:R-:W-:Y:S05]  /*1e0d0*/  WARPSYNC.COLLECTIVE R15, `(.L_x_633) ;  /* 0x000000000f087348 */ /* 0x00ffea0003c00000 */
[----:B------:R4:W0:Y:S02]  /*1e0e0*/  SHFL.IDX P6, R14, R13, R12, R11 ;  /* 0x0000000c0d0e7389 */ /* 0x00082400000c000b */
[----:B01234-:R-:W-:Y:S01]  /*1e0f0*/  ENDCOLLECTIVE ;  /* 0x000000000000791b */ /* 0x01ffe20003800000 */
.L_x_633:
[----:B------:R-:W-:Y:S05]  /*1e100*/  BSYNC B0 ;  /* 0x0000000000007941 */ /* 0x000fea0003800000 */
.L_x_632:
[----:B------:R-:W-:Y:S05]  /*1e110*/  BRA `(.L_x_535) ;  /* 0xffffffdc00f47947 */ /* 0x000fea000383ffff */
.L_x_540:
[----:B0-----:R0:W2:Y:S02]  /*1e120*/  SYNCS.PHASECHK.TRANS64.TRYWAIT P0, [R9+URZ+0x31c20], R0 ;  /* 0x031c2000090075a7 */ /* 0x0010a4000800017f */
[----:B--2---:R-:W-:Y:S05]  /*1e130*/  @!P0 NANOSLEEP.SYNCS 0x989680 ;  /* 0x009896800000895d */ /* 0x004fea0003900000 */
[----:B------:R-:W2:Y:S02]  /*1e140*/  @!P0 SYNCS.PHASECHK.TRANS64 P0, [R9+URZ+0x31c20], R0 ;  /* 0x031c2000090085a7 */ /* 0x000ea4000800007f */
[----:B--2---:R-:W-:Y:S05]  /*1e150*/  @!P0 BRA `(.L_x_540) ;  /* 0xfffffffc00f08947 */ /* 0x004fea000383ffff */
[----:B------:R-:W-:Y:S05]  /*1e160*/  BRA `(.L_x_634) ;  /* 0xffffffe000d07947 */ /* 0x000fea000383ffff */
.L_x_541:
        /* <DEDUP_REMOVED lines=11> */
.L_x_636:
[----:B------:R-:W-:Y:S05]  /*1e220*/  BSYNC B0 ;  /* 0x0000000000007941 */ /* 0x000fea0003800000 */
.L_x_635:
[----:B------:R-:W-:Y:S05]  /*1e230*/  BRA `(.L_x_637) ;  /* 0xffffffe000b87947 */ /* 0x000fea000383ffff */
.L_x_542:
[----:B------:R-:W-:Y:S01]  /*1e240*/  BSSY B0, `(.L_x_638) ;  /* 0x0000006000007945 */ /* 0x000fe20003800000 */
[----:B------:R-:W-:-:S07]  /*1e250*/  IMAD.MOV.U32 R15, RZ, RZ, -0x1 ;  /* 0xffffffffff0f7424 */ /* 0x000fce00078e00ff */
[----:B01----:R-:W-:Y:S05]  /*1e260*/  WARPSYNC.COLLECTIVE R15, `(.L_x_639) ;  /* 0x000000000f0c7348 */ /* 0x003fea0003c00000 */
[----:B------:R-:W-:Y:S02]  /*1e270*/  ELECT P6, UR62, PT ;  /* 0x00000000003e782f */ /* 0x000fe400038c0000 */
[----:B------:R-:W-:Y:S01]  /*1e280*/  MOV R14, UR62 ;  /* 0x0000003e000e7c02 */ /* 0x000fe20008000f00 */
[----:B01----:R-:W-:Y:S10]  /*1e290*/  ENDCOLLECTIVE ;  /* 0x000000000000791b */ /* 0x003ff40003800000 */
.L_x_639:
[----:B------:R-:W-:Y:S05]  /*1e2a0*/  BSYNC B0 ;  /* 0x0000000000007941 */ /* 0x000fea0003800000 */
.L_x_638:
[----:B------:R-:W-:Y:S05]  /*1e2b0*/  BRA `(.L_x_640) ;  /* 0xffffffe000ac7947 */ /* 0x000fea000383ffff */
.L_x_544:
[----:B0-----:R0:W2:Y:S02]  /*1e2c0*/  SYNCS.PHASECHK.TRANS64.TRYWAIT P0, [R7+URZ], R2 ;  /* 0x00000002070075a7 */ /* 0x0010a4000800017f */
[----:B--2---:R-:W-:Y:S05]  /*1e2d0*/  @!P0 NANOSLEEP.SYNCS 0x989680 ;  /* 0x009896800000895d */ /* 0x004fea0003900000 */
[----:B------:R-:W2:Y:S02]  /*1e2e0*/  @!P0 SYNCS.PHASECHK.TRANS64 P0, [R7+URZ], R2 ;  /* 0x00000002070085a7 */ /* 0x000ea4000800007f */
[----:B--2---:R-:W-:Y:S05]  /*1e2f0*/  @!P0 BRA `(.L_x_544) ;  /* 0xfffffffc00f08947 */ /* 0x004fea000383ffff */
[----:B------:R-:W-:Y:S05]  /*1e300*/  BRA `(.L_x_641) ;  /* 0xffffffe000e87947 */ /* 0x000fea000383ffff */
.L_x_545:
[----:B--2---:R2:W3:Y:S02]  /*1e310*/  SYNCS.PHASECHK.TRANS64.TRYWAIT P0, [R3+URZ], R0 ;  /* 0x00000000030075a7 */ /* 0x0044e4000800017f */
[----:B---3--:R-:W-:Y:S05]  /*1e320*/  @!P0 NANOSLEEP.SYNCS 0x989680 ;  /* 0x009896800000895d */ /* 0x008fea0003900000 */
[----:B------:R-:W3:Y:S02]  /*1e330*/  @!P0 SYNCS.PHASECHK.TRANS64 P0, [R3+URZ], R0 ;  /* 0x00000000030085a7 */ /* 0x000ee4000800007f */
[----:B---3--:R-:W-:Y:S05]  /*1e340*/  @!P0 BRA `(.L_x_545) ;  /* 0xfffffffc00f08947 */ /* 0x008fea000383ffff */
[----:B------:R-:W-:Y:S05]  /*1e350*/  BRA `(.L_x_642) ;  /* 0xffffffe000dc7947 */ /* 0x000fea000383ffff */
.L_x_547:
[----:B--2---:R2:W3:Y:S02]  /*1e360*/  SYNCS.PHASECHK.TRANS64.TRYWAIT P0, [R5+URZ], R2 ;  /* 0x00000002050075a7 */ /* 0x0044e4000800017f */
[----:B---3--:R-:W-:Y:S05]  /*1e370*/  @!P0 NANOSLEEP.SYNCS 0x989680 ;  /* 0x009896800000895d */ /* 0x008fea0003900000 */
[----:B------:R-:W3:Y:S02]  /*1e380*/  @!P0 SYNCS.PHASECHK.TRANS64 P0, [R5+URZ], R2 ;  /* 0x00000002050085a7 */ /* 0x000ee4000800007f */
[----:B---3--:R-:W-:Y:S05]  /*1e390*/  @!P0 BRA `(.L_x_547) ;  /* 0xfffffffc00f08947 */ /* 0x008fea000383ffff */
[----:B------:R-:W-:Y:S05]  /*1e3a0*/  BRA `(.L_x_643) ;  /* 0xffffffe000e07947 */ /* 0x000fea000383ffff */
.L_x_644:
        /* <DEDUP_REMOVED lines=13> */
.L_x_2206:


//--------------------- .text._ZN7cutlass13device_kernelIN5flash11enable_sm90INS1_16FlashAttnFwdSm90INS1_25CollectiveMainloopFwdSm90ILi2EN4cute5tupleIJNS5_1CILi1EEES8_S8_EEENS6_IJNS7_ILi192EEENS7_ILi128EEENS7_ILi96EEEEEELi96ENS_10bfloat16_tEfNS_4arch4Sm90ELb0ELb1ELb1ELb0ELb0ELb0ELb0ELb0ELb1ELb0ELb0ELb0EEENS1_21CollectiveEpilogueFwdINS6_IJSA_SC_SB_EEES9_SE_SG_Li384ELb0ELb0ELb0ELb0EEENS1_30DynamicPersistentTileSchedulerILi384ELi32ELb0ELb0ELb1EEEEEEEEEvNT_6ParamsE --------------------------
	.section	.text._ZN7cutlass13device_kernelIN5flash11enable_sm90INS1_16FlashAttnFwdSm90INS1_25CollectiveMainloopFwdSm90ILi2EN4cute5tupleIJNS5_1CILi1EEES8_S8_EEENS6_IJNS7_ILi192EEENS7_ILi128EEENS7_ILi96EEEEEELi96ENS_10bfloat16_tEfNS_4arch4Sm90ELb0ELb1ELb1ELb0ELb0ELb0ELb0ELb0ELb1ELb0ELb0ELb0EEENS1_21CollectiveEpilogueFwdINS6_IJSA_SC_SB_EEES9_SE_SG_Li384ELb0ELb0ELb0ELb0EEENS1_30DynamicPersistentTileSchedulerILi384ELi32ELb0ELb0ELb1EEEEEEEEEvNT_6ParamsE,"ax",@progbits
	.align	128
.text._ZN7cutlass13device_kernelIN5flash11enable_sm90INS1_16FlashAttnFwdSm90INS1_25CollectiveMainloopFwdSm90ILi2EN4cute5tupleIJNS5_1CILi1EEES8_S8_EEENS6_IJNS7_ILi192EEENS7_ILi128EEENS7_ILi96EEEEEELi96ENS_10bfloat16_tEfNS_4arch4Sm90ELb0ELb1ELb1ELb0ELb0ELb0ELb0ELb0ELb1ELb0ELb0ELb0EEENS1_21CollectiveEpilogueFwdINS6_IJSA_SC_SB_EEES9_SE_SG_Li384ELb0ELb0ELb0ELb0EEENS1_30DynamicPersistentTileSchedulerILi384ELi32ELb0ELb0ELb1EEEEEEEEEvNT_6ParamsE:
        .type           _ZN7cutlass13device_kernelIN5flash11enable_sm90INS1_16FlashAttnFwdSm90INS1_25CollectiveMainloopFwdSm90ILi2EN4cute5tupleIJNS5_1CILi1EEES8_S8_EEENS6_IJNS7_ILi192EEENS7_ILi128EEENS7_ILi96EEEEEELi96ENS_10bfloat16_tEfNS_4arch4Sm90ELb0ELb1ELb1ELb0ELb0ELb0ELb0ELb0ELb1ELb0ELb0ELb0EEENS1_21CollectiveEpilogueFwdINS6_IJSA_SC_SB_EEES9_SE_SG_Li384ELb0ELb0ELb0ELb0EEENS1_30DynamicPersistentTileSchedulerILi384ELi32ELb0ELb0ELb1EEEEEEEEEvNT_6ParamsE,@function
        .size           _ZN7cutlass13device_kernelIN5flash11enable_sm90INS1_16FlashAttnFwdSm90INS1_25CollectiveMainloopFwdSm90ILi2EN4cute5tupleIJNS5_1CILi1EEES8_S8_EEENS6_IJNS7_ILi192EEENS7_ILi128EEENS7_ILi96EEEEEELi96ENS_10bfloat16_tEfNS_4arch4Sm90ELb0ELb1ELb1ELb0ELb0ELb0ELb0ELb0ELb1ELb0ELb0ELb0EEENS1_21CollectiveEpilogueFwdINS6_IJSA_SC_SB_EEES9_SE_SG_Li384ELb0ELb0ELb0ELb0EEENS1_30DynamicPersistentTileSchedulerILi384ELi32ELb0ELb0ELb1EEEEEEEEEvNT_6ParamsE,(.L_x_2207 - _ZN7cutlass13device_kernelIN5flash11enable_sm90INS1_16FlashAttnFwdSm90INS1_25CollectiveMainloopFwdSm90ILi2EN4cute5tupleIJNS5_1CILi1EEES8_S8_EEENS6_IJNS7_ILi192EEENS7_ILi128EEENS7_ILi96EEEEEELi96ENS_10bfloat16_tEfNS_4arch4Sm90ELb0ELb1ELb1ELb0ELb0ELb0ELb0ELb0ELb1ELb0ELb0ELb0EEENS1_21CollectiveEpilogueFwdINS6_IJSA_SC_SB_EEES9_SE_SG_Li384ELb0ELb0ELb0ELb0EEENS1_30DynamicPersistentTileSchedulerILi384ELi32ELb0ELb0ELb1EEEEEEEEEvNT_6ParamsE)
        .other          _ZN7cutlass13device_kernelIN5flash11enable_sm90INS1_16FlashAttnFwdSm90INS1_25CollectiveMainloopFwdSm90ILi2EN4cute5tupleIJNS5_1CILi1EEES8_S8_EEENS6_IJNS7_ILi192EEENS7_ILi128EEENS7_ILi96EEEEEELi96ENS_10bfloat16_tEfNS_4arch4Sm90ELb0ELb1ELb1ELb0ELb0ELb0ELb0ELb0ELb1ELb0ELb0ELb0EEENS1_21CollectiveEpilogueFwdINS6_IJSA_SC_SB_EEES9_SE_SG_Li384ELb0ELb0ELb0ELb0EEENS1_30DynamicPersistentTileSchedulerILi384ELi32ELb0ELb0ELb1EEEEEEEEEvNT_6ParamsE,@"STO_CUDA_ENTRY STV_DEFAULT"
_ZN7cutlass13device_kernelIN5flash11enable_sm90INS1_16FlashAttnFwdSm90INS1_25CollectiveMainloopFwdSm90ILi2EN4cute5tupleIJNS5_1CILi1EEES8_S8_EEENS6_IJNS7_ILi192EEENS7_ILi128EEENS7_ILi96EEEEEELi96ENS_10bfloat16_tEfNS_4arch4Sm90ELb0ELb1ELb1ELb0ELb0ELb0ELb0ELb0ELb1ELb0ELb0ELb0EEENS1_21CollectiveEpilogueFwdINS6_IJSA_SC_SB_EEES9_SE_SG_Li384ELb0ELb0ELb0ELb0EEENS1_30DynamicPersistentTileSchedulerILi384ELi32ELb0ELb0ELb1EEEEEEEEEvNT_6ParamsE:
[----:B------:R-:W1:Y:S01]  /*0000*/  LDC R1, c[0x0][0x28] ;  /* 0x00000a00ff017b82 */ /* 0x000e620000000800 */
[----:B------:R-:W2:Y:S01]  /*0010*/  S2R R2, SR_TID.X ;  /* 0x0000000000027919 */ /* 0x000ea20000002100 */
[----:B------:R-:W-:Y:S01]  /*0020*/  ELECT P0, URZ, PT ;  /* 0x00000000003f782f */ /* 0x000fe20003800000 */
[----:B------:R-:W-:Y:S01]  /*0030*/  BSSY B0, `(.L_x_645) ;  /* 0x0000014000007945 */ /* 0x000fe20003800000 */
[--C-:B--2---:R-:W-:Y:S02]  /*0040*/  SHF.R.U32.HI R0, RZ, 0x5, R2.reuse ;  /* 0x00000005ff007819 */ /* 0x104fe40000011602 */
[----:B------:R-:W-:-:S03]  /*0050*/  SHF.R.U32.HI R16, RZ, 0x7, R2 ;  /* 0x00000007ff107819 */ /* 0x000fc60000011602 */
[----:B------:R-:W2:Y:S02]  /*0060*/  SHFL.IDX PT, R3, R0, RZ, 0x1f ;  /* 0x00001fff00037589 */ /* 0x000ea400000e0000 */
[----:B--2---:R-:W-:-:S13]  /*0070*/  ISETP.EQ.AND P0, PT, R3, RZ, P0 ;  /* 0x000000ff0300720c */ /* 0x004fda0000702270 */
[----:B-1----:R-:W-:Y:S05]  /*0080*/  @!P0 BRA `(.L_x_646) ;  /* 0x0000000000388947 */ /* 0x002fea0003800000 */
        /* <DEDUP_REMOVED lines=14> */
.L_x_646:
[----:B------:R-:W-:Y:S05]  /*0170*/  BSYNC B0 ;  /* 0x0000000000007941 */ /* 0x000fea0003800000 */
.L_x_645:
[----:B------:R-:W-:Y:S01]  /*0180*/  VOTEU.ANY UP0, P0 ;  /* 0x00000000003f7886 */ /* 0x000fe20000000100 */
[----:B------:R-:W1:Y:S01]  /*0190*/  SHFL.IDX PT, R4, R16, RZ, 0x1f ;  /* 0x00001fff10047589 */ /* 0x000e6200000e0000 */
[----:B------:R-:W-:Y:S01]  /*01a0*/  UMOV UR4, 0x1 ;  /* 0x0000000100047882 */ /* 0x000fe20000000000 */
[----:B------:R-:W-:Y:S01]  /*01b0*/  VOTEU.ANY UP1, P0 ;  /* 0x00000000003f7886 */ /* 0x000fe20000020100 */
[----:B------:R-:W-:Y:S01]  /*01c0*/  VOTEU.ANY UP2, P0 ;  /* 0x00000000003f7886 */ /* 0x000fe20000040100 */
[----:B------:R-:W2:Y:S01]  /*01d0*/  @UP0 S2UR UR7, SR_CgaCtaId ;  /* 0x00000000000709c3 */ /* 0x000ea20000008800 */
[----:B------:R-:W3:Y:S01]  /*01e0*/  SHFL.IDX PT, R3, R0, RZ, 0x1f ;  /* 0x00001fff00037589 */ /* 0x000ee200000e0000 */
[----:B------:R-:W-:Y:S01]  /*01f0*/  @UP0 UMOV UR6, 0x400 ;  /* 0x0000040000060882 */ /* 0x000fe20000000000 */
[----:B------:R-:W-:-:S04]  /*0200*/  @UP0 UIADD3 UR4, -UR4, 0x100000, URZ ;  /* 0x0010000004040890 */ /* 0x000fc8000fffe13f */
[----:B------:R-:W-:Y:S02]  /*0210*/  @UP0 USHF.L.U32 UR5, UR4, 0xb, URZ ;  /* 0x0000000b04050899 */ /* 0x000fe4000800063f */
[----:B------:R-:W-:Y:S01]  /*0220*/  @UP0 USHF.L.U32 UR4, UR4, 0x1, URZ ;  /* 0x0000000104040899 */ /* 0x000fe2000800063f */
[----:B-1----:R-:W-:Y:S01]  /*0230*/  R2UR UR8, R4 ;  /* 0x00000000040872ca */ /* 0x002fe200000e0000 */
[----:B--2---:R-:W-:Y:S01]  /*0240*/  @UP0 ULEA UR6, UR7, UR6, 0x18 ;  /* 0x0000000607060291 */ /* 0x004fe2000f8ec03f */
[----:B---3--:R-:W-:-:S11]  /*0250*/  ISETP.NE.AND P1, PT, R3, RZ, PT ;  /* 0x000000ff0300720c */ /* 0x008fd60003f25270 */
[----:B------:R-:W-:Y:S01]  /*0260*/  UISETP.NE.AND UP0, UPT, UR8, URZ, UPT ;  /* 0x0000003f0800728c */ /* 0x000fe2000bf05270 */
[----:B------:R-:W1:Y:S02]  /*0270*/  FENCE.VIEW.ASYNC.S ;  /* 0x00000000000073c6 */ /* 0x000e640000000000 */
[----:B-1----:R1:W2:Y:S01]  /*0280*/  @UP1 SYNCS.EXCH.64 URZ, [UR6+0x2d800], UR4 ;  /* 0x02d80004063f15b2 */ /* 0x0022a20008000100 */
[----:B------:R1:W3:Y:S01]  /*0290*/  @UP2 SYNCS.EXCH.64 URZ, [UR6+0x2d820], UR4 ;  /* 0x02d82004063f25b2 */ /* 0x0002e20008000100 */
[----:B------:R-:W-:Y:S06]  /*02a0*/  @P1 BRA `(.L_x_647) ;  /* 0x0000000000481947 */ /* 0x000fec0003800000 */
[----:B-1----:R-:W1:Y:S01]  /*02b0*/  S2UR UR5, SR_CgaCtaId ;  /* 0x00000000000579c3 */ /* 0x002e620000008800 */
        /* <DEDUP_REMOVED lines=15> */
[----:B------:R4:W1:Y:S02]  /*03b0*/  SYNCS.EXCH.64 URZ, [UR8+0x2d848], UR4 ;  /* 0x02d84804083f75b2 */ /* 0x0008640008000100 */
[----:B----4-:R-:W-:Y:S01]  /*03c0*/  NOP ;  /* 0x0000000000007918 */ /* 0x010fe20000000000 */
.L_x_647:
[----:B------:R-:W4:Y:S01]  /*03d0*/  SHFL.IDX PT, R3, R0, RZ, 0x1f ;  /* 0x00001fff00037589 */ /* 0x000f2200000e0000 */
[----:B------:R-:W-:Y:S01]  /*03e0*/  NOP ;  /* 0x0000000000007918 */ /* 0x000fe20000000000 */
[----:B----4-:R-:W-:-:S13]  /*03f0*/  ISETP.NE.AND P0, PT, R3, RZ, PT ;  /* 0x000000ff0300720c */ /* 0x010fda0003f05270 */
        /* <DEDUP_REMOVED lines=19> */
.L_x_648:
[----:B------:R-:W4:Y:S01]  /*0530*/  SHFL.IDX PT, R3, R0, RZ, 0x1f ;  /* 0x00001fff00037589 */ /* 0x000f2200000e0000 */
[----:B------:R-:W-:Y:S01]  /*0540*/  NOP ;  /* 0x0000000000007918 */ /* 0x000fe20000000000 */
[----:B----4-:R-:W-:-:S13]  /*0550*/  ISETP.NE.AND P0, PT, R3, RZ, PT ;  /* 0x000000ff0300720c */ /* 0x010fda0003f05270 */
        /* <DEDUP_REMOVED lines=13> */
[----:B------:R4:W1:Y:S02]  /*0630*/  SYNCS.EXCH.64 URZ, [UR6+0x2d888], UR4 ;  /* 0x02d88804063f75b2 */ /* 0x0008640008000100 */
[----:B----4-:R-:W-:Y:S01]  /*0640*/  NOP ;  /* 0x0000000000007918 */ /* 0x010fe20000000000 */
.L_x_649:
        /* <DEDUP_REMOVED lines=22> */
.L_x_650:
        /* <DEDUP_REMOVED lines=22> */
.L_x_651:
[----:B------:R-:W-:Y:S01]  /*0910*/  PLOP3.LUT P0, PT, PT, PT, UP0, 0x80, 0x0 ;  /* 0x000000000000781c */ /* 0x000fe20003f0f008 */
[----:B------:R-:W-:Y:S01]  /*0920*/  UMOV UR46, 0x1 ;  /* 0x00000001002e7882 */ /* 0x000fe20000000000 */
[----:B------:R-:W-:Y:S01]  /*0930*/  NOP ;  /* 0x0000000000007918 */ /* 0x000fe20000000000 */
[----:B------:R-:W-:Y:S01]  /*0940*/  USEL UR46, UR46, 0x2, !UP0 ;  /* 0x000000022e2e7887 */ /* 0x000fe2000c000000 */
[----:B------:R-:W-:Y:S01]  /*0950*/  LOP3.LUT R17, R2, 0x7f, RZ, 0xc0, !PT ;  /* 0x0000007f02117812 */ /* 0x000fe200078ec0ff */
[----:B------:R-:W-:Y:S01]  /*0960*/  ULDC.64 UR50, c[0x0][0x208] ;  /* 0x0000820000327ab9 */ /* 0x000fe20000000a00 */
[----:B-123--:R-:W-:Y:S07]  /*0970*/  BAR.SYNC.DEFER_BLOCKING 0x0 ;  /* 0x0000000000007b1d */ /* 0x00efee0000010000 */
[----:B------:R-:W-:Y:S05]  /*0980*/  @!P0 BRA `(.L_x_652) ;  /* 0x0000010000488947 */ /* 0x000fea0003800000 */
.L_x_653:
[----:B------:R-:W-:-:S08]  /*0990*/  NOP ;  /* 0x0000000000007918 */ /* 0x000fd00000000000 */
[----:B------:R-:W1:Y:S02]  /*09a0*/  USETMAXREG.TRY_ALLOC.CTAPOOL UP0, 0xa0 ;  /* 0x000000a0000079c8 */ /* 0x000e640008000600 */
[----:B-1----:R-:W-:-:S13]  /*09b0*/  PLOP3.LUT P0, PT, PT, PT, UP0, 0x80, 0x0 ;  /* 0x000000000000781c */ /* 0x002fda0003f0f008 */
[----:B------:R-:W-:Y:S05]  /*09c0*/  @!P0 BRA `(.L_x_653) ;  /* 0xfffffffc00f08947 */ /* 0x000fea000383ffff */
[----:B------:R-:W-:Y:S01]  /*09d0*/  LOP3.LUT R0, R2, 0xffffff80, RZ, 0xc0, !PT ;  /* 0xffffff8002007812 */ /* 0x000fe200078ec0ff */
[----:B------:R-:W1:Y:S08]  /*09e0*/  S2UR UR7, SR_CTAID.X ;  /* 0x00000000000779c3 */ /* 0x000e700000002500 */
[----:B------:R-:W-:Y:S08]  /*09f0*/  BAR.ARV 0x4, 0x1a0 ;  /* 0x0106800000007b1d */ /* 0x000ff00000002000 */
[----:B------:R-:W-:Y:S06]  /*0a00*/  BAR.ARV 0x8, 0x1a0 ;  /* 0x0206800000007b1d */ /* 0x000fec0000002000 */
[----:B------:R-:W-:-:S02]  /*0a10*/  ISETP.NE.AND P0, PT, R0, 0x80, PT ;  /* 0x000000800000780c */ /* 0x000fc40003f05270 */
[----:B------:R-:W1:Y:S11]  /*0a20*/  LDC R0, c[0x0][0xda8] ;  /* 0x00036a00ff007b82 */ /* 0x000e760000000800 */
[----:B------:R-:W-:Y:S06]  /*0a30*/  @!P0 BAR.ARV 0x9, 0x100 ;  /* 0x0244000000008b1d */ /* 0x000fec0000002000 */
[----:B-1----:R-:W-:-:S13]  /*0a40*/  ISETP.LE.AND P0, PT, R0, UR7, PT ;  /* 0x0000000700007c0c */ /* 0x002fda000bf03270 */
[----:B------:R-:W-:Y:S05]  /*0a50*/  @P0 EXIT ;  /* 0x000000000000094d */ /* 0x000fea0003800000 */
[----:B------:R-:W-:Y:S01]  /*0a60*/  VIADD R0, R2, 0xffffff80 ;  /* 0xffffff8002007836 */ /* 0x000fe20000000000 */
[----:B------:R-:W1:Y:S01]  /*0a70*/  S2UR UR4, SR_CgaCtaId ;  /* 0x00000000000479c3 */ /* 0x000e620000008800 */
[----:B------:R-:W-:Y:S01]  /*0a80*/  UMOV UR39, 0x400 ;  /* 0x0000040000277882 */ /* 0x000fe20000000000 */
[----:B------:R-:W-:Y:S01]  /*0a90*/  IMAD.MOV.U32 R18, RZ, RZ, 0x40 ;  /* 0x00000040ff127424 */ /* 0x000fe200078e00ff */
[----:B------:R-:W-:Y:S01]  /*0aa0*/  ULOP3.LUT UR38, UR46, 0x1, URZ, 0xfc, !UPT ;  /* 0x000000012e267892 */ /* 0x000fe2000f8efc3f */
[----:B------:R-:W-:Y:S01]  /*0ab0*/  SHF.R.S32.HI R3, RZ, 0x1f, R0 ;  /* 0x0000001fff037819 */ /* 0x000fe20000011400 */
[----:B------:R-:W-:Y:S01]  /*0ac0*/  UMOV UR37, URZ ;  /* 0x0000003f00257c82 */ /* 0x000fe20008000000 */
[----:B------:R-:W-:Y:S01]  /*0ad0*/  UMOV UR49, URZ ;  /* 0x0000003f00317c82 */ /* 0x000fe20008000000 */
[----:B------:R-:W-:Y:S01]  /*0ae0*/  UMOV UR36, URZ ;  /* 0x0000003f00247c82 */ /* 0x000fe20008000000 */
[CC--:B------:R-:W-:Y:S01]  /*0af0*/  LEA.HI R6, R3.reuse, R0.reuse, RZ, 0x4 ;  /* 0x0000000003067211 */ /* 0x0c0fe200078f20ff */
[----:B------:R-:W2:Y:S01]  /*0b00*/  S2UR UR6, SR_SWINHI ;  /* 0x00000000000679c3 */ /* 0x000ea20000002f00 */
[----:B------:R-:W-:-:S02]  /*0b10*/  LEA.HI R4, R3, R0, RZ, 0x7 ;  /* 0x0000000003047211 */ /* 0x000fc400078f38ff */
[----:B------:R-:W-:Y:S02]  /*0b20*/  LOP3.LUT R5, R6, 0xfffffff0, RZ, 0xc0, !PT ;  /* 0xfffffff006057812 */ /* 0x000fe400078ec0ff */
[----:B------:R-:W-:Y:S02]  /*0b30*/  LOP3.LUT R11, R4, 0xffffff80, RZ, 0xc0, !PT ;  /* 0xffffff80040b7812 */ /* 0x000fe400078ec0ff */
[----:B------:R-:W-:Y:S01]  /*0b40*/  SHF.R.S32.HI R9, RZ, 0x4, R6 ;  /* 0x00000004ff097819 */ /* 0x000fe20000011406 */
[C---:B------:R-:W-:Y:S01]  /*0b50*/  IMAD.IADD R7, R0.reuse, 0x1, -R5 ;  /* 0x0000000100077824 */ /* 0x040fe200078e0a05 */
[----:B------:R-:W-:Y:S01]  /*0b60*/  SHF.R.S32.HI R5, RZ, 0x7, R4 ;  /* 0x00000007ff057819 */ /* 0x000fe20000011404 */
[----:B------:R-:W-:Y:S01]  /*0b70*/  IMAD.IADD R11, R0, 0x1, -R11 ;  /* 0x00000001000b7824 */ /* 0x000fe200078e0a0b */
[----:B------:R-:W-:Y:S02]  /*0b80*/  LEA.HI R3, R3, R0, RZ, 0x5 ;  /* 0x0000000003037211 */ /* 0x000fe400078f28ff */
[----:B------:R-:W-:Y:S01]  /*0b90*/  SHF.R.S32.HI R4, RZ, 0x1f, R7 ;  /* 0x0000001fff047819 */ /* 0x000fe20000011407 */
[----:B------:R-:W-:Y:S01]  /*0ba0*/  IMAD.HI R8, R5, 0x55555556, RZ ;  /* 0x5555555605087827 */ /* 0x000fe200078e02ff */
[----:B------:R-:W-:Y:S01]  /*0bb0*/  LEA.HI R6, R6, R9, RZ, 0x1 ;  /* 0x0000000906067211 */ /* 0x000fe200078f08ff */
[----:B-1----:R-:W-:Y:S01]  /*0bc0*/  ULEA UR39, UR4, UR39, 0x18 ;  /* 0x0000002704277291 */ /* 0x002fe2000f8ec03f */
[----:B------:R-:W-:-:S02]  /*0bd0*/  LEA.HI R4, R4, R7, RZ, 0x3 ;  /* 0x0000000704047211 */ /* 0x000fc400078f18ff */
[----:B------:R-:W-:Y:S02]  /*0be0*/  LEA.HI R8, R8, R8, RZ, 0x1 ;  /* 0x0000000808087211 */ /* 0x000fe400078f08ff */
[C---:B------:R-:W-:Y:S01]  /*0bf0*/  LOP3.LUT R0, R4.reuse, 0xfffffff8, RZ, 0xc0, !PT ;  /* 0xfffffff804007812 */ /* 0x040fe200078ec0ff */
[----:B------:R-:W-:Y:S01]  /*0c00*/  IMAD.SHL.U32 R4, R4, 0x40, RZ ;  /* 0x0000004004047824 */ /* 0x000fe200078e00ff */
[----:B------:R-:W-:Y:S01]  /*0c10*/  LOP3.LUT R6, R6, 0x1ffffffe, RZ, 0xc0, !PT ;  /* 0x1ffffffe06067812 */ /* 0x000fe200078ec0ff */
[----:B------:R-:W-:Y:S01]  /*0c20*/  IMAD R137, R8, -0x3, R5 ;  /* 0xfffffffd08897824 */ /* 0x000fe200078e0205 */
[----:B------:R-:W-:Y:S01]  /*0c30*/  SHF.R.S32.HI R8, RZ, 0x5, R3 ;  /* 0x00000005ff087819 */ /* 0x000fe20000011403 */
[----:B------:R-:W-:Y:S01]  /*0c40*/  IMAD.IADD R0, R7, 0x1, -R0 ;  /* 0x0000000107007824 */ /* 0x000fe200078e0a00 */
[----:B------:R-:W-:Y:S01]  /*0c50*/  SHF.R.S32.HI R10, RZ, 0x1f, R11 ;  /* 0x0000001fff0a7819 */ /* 0x000fe2000001140b */
[----:B------:R-:W-:Y:S01]  /*0c60*/  IMAD.IADD R6, R9, 0x1, -R6 ;  /* 0x0000000109067824 */ /* 0x000fe200078e0a06 */
[----:B------:R-:W-:Y:S01]  /*0c70*/  LOP3.LUT R5, R4, 0x7ffffe00, RZ, 0xc0, !PT ;  /* 0x7ffffe0004057812 */ /* 0x000fe200078ec0ff */
[C---:B------:R-:W-:Y:S01]  /*0c80*/  IMAD.SHL.U32 R3, R0.reuse, 0x40, RZ ;  /* 0x0000004000037824 */ /* 0x040fe200078e00ff */
[----:B------:R-:W-:Y:S01]  /*0c90*/  R2P PR, R0, 0x6 ;  /* 0x0000000600007804 */ /* 0x000fe20000000000 */
[----:B------:R-:W-:Y:S01]  /*0ca0*/  IMAD.SHL.U32 R6, R6, 0x8, RZ ;  /* 0x0000000806067824 */ /* 0x000fe200078e00ff */
[----:B------:R-:W-:Y:S01]  /*0cb0*/  UMOV UR4, UR39 ;  /* 0x0000002700047c82 */ /* 0x000fe20008000000 */
[----:B--2---:R-:W-:Y:S01]  /*0cc0*/  UMOV UR5, UR6 ;  /* 0x0000000600057c82 */ /* 0x004fe20008000000 */
[C---:B------:R-:W-:Y:S01]  /*0cd0*/  IMAD R13, R8.reuse, 0x10, R7 ;  /* 0x00000010080d7824 */ /* 0x040fe200078e0207 */
[----:B------:R-:W-:Y:S01]  /*0ce0*/  LOP3.LUT R3, R3, 0x1c0, RZ, 0xc0, !PT ;  /* 0x000001c003037812 */ /* 0x000fe200078ec0ff */
[----:B------:R-:W-:Y:S01]  /*0cf0*/  IMAD R5, R8, 0x400, R5 ;  /* 0x0000040008057824 */ /* 0x000fe200078e0205 */
[----:B------:R-:W-:Y:S01]  /*0d00*/  LEA.HI R7, R10, R11, RZ, 0x2 ;  /* 0x0000000b0a077211 */ /* 0x000fe200078f10ff */
[----:B------:R-:W-:Y:S01]  /*0d10*/  IMAD.U32 R140, RZ, RZ, UR4 ;  /* 0x00000004ff8c7e24 */ /* 0x000fe2000f8e00ff */
[----:B------:R-:W-:Y:S01]  /*0d20*/  LOP3.LUT R4, R3, 0x8, R6, 0xf8, !PT ;  /* 0x0000000803047812 */ /* 0x000fe200078ef806 */
[----:B------:R-:W-:Y:S01]  /*0d30*/  IMAD.U32 R141, RZ, RZ, UR5 ;  /* 0x00000005ff8d7e24 */ /* 0x000fe2000f8e00ff */
[----:B------:R-:W-:Y:S01]  /*0d40*/  SHF.R.U32.HI R3, RZ, 0x3, R3 ;  /* 0x00000003ff037819 */ /* 0x000fe20000011603 */
[----:B------:R-:W-:Y:S01]  /*0d50*/  UMOV UR4, UR7 ;  /* 0x0000000700047c82 */ /* 0x000fe20008000000 */
[----:B------:R-:W-:-:S02]  /*0d60*/  SHF.R.S32.HI R9, RZ, 0x2, R7 ;  /* 0x00000002ff097819 */ /* 0x000fc40000011407 */
[----:B------:R-:W-:Y:S01]  /*0d70*/  LOP3.LUT R4, R4, R3, RZ, 0x3c, !PT ;  /* 0x0000000304047212 */ /* 0x000fe200078e3cff */
[----:B------:R-:W-:Y:S01]  /*0d80*/  IMAD.U32 R3, R13, 0x20, R6 ;  /* 0x000000200d037824 */ /* 0x000fe200078e0006 */
[----:B------:R-:W-:Y:S02]  /*0d90*/  SHF.R.S32.HI R12, RZ, 0x1f, R7 ;  /* 0x0000001fff0c7819 */ /* 0x000fe40000011407 */
[----:B------:R-:W-:Y:S01]  /*0da0*/  LEA.HI R10, R10, R11, RZ, 0x5 ;  /* 0x0000000b0a0a7211 */ /* 0x000fe200078f28ff */
[----:B------:R-:W-:Y:S01]  /*0db0*/  IMAD.IADD R4, R5, 0x1, R4 ;  /* 0x0000000105047824 */ /* 0x000fe200078e0204 */
[----:B------:R-:W-:Y:S01]  /*0dc0*/  LEA.HI R12, R12, R9, RZ, 0x3 ;  /* 0x000000090c0c7211 */ /* 0x000fe200078f18ff */
[----:B------:R-:W-:Y:S01]  /*0dd0*/  IMAD.WIDE R140, R3, 0x2, R140 ;  /* 0x00000002038c7825 */ /* 0x000fe200078e028c */
[----:B------:R-:W-:Y:S02]  /*0de0*/  SHF.R.S32.HI R10, RZ, 0x5, R10 ;  /* 0x00000005ff0a7819 */ /* 0x000fe4000001140a */
[----:B------:R-:W-:-:S02]  /*0df0*/  LOP3.LUT R12, R12, 0xfffffff8, RZ, 0xc0, !PT ;  /* 0xfffffff80c0c7812 */ /* 0x000fc400078ec0ff */
[----:B------:R-:W-:Y:S02]  /*0e00*/  LEA R136, R4, UR39, 0x1 ;  /* 0x0000002704887c11 */ /* 0x000fe4000f8e08ff */
[----:B------:R-:W-:Y:S01]  /*0e10*/  SEL R18, R18, 0xffffffc0, !P2 ;  /* 0xffffffc012127807 */ /* 0x000fe20005000000 */
[----:B------:R-:W-:Y:S01]  /*0e20*/  IMAD.IADD R9, R9, 0x1, -R12 ;  /* 0x0000000109097824 */ /* 0x000fe200078e0a0c */
[----:B------:R-:W-:Y:S01]  /*0e30*/  LOP3.LUT R0, R7, 0x7ffffffc, RZ, 0xc0, !PT ;  /* 0x7ffffffc07007812 */ /* 0x000fe200078ec0ff */
[C---:B------:R-:W-:Y:S02]  /*0e40*/  VIADD R22, R136.reuse, 0x21800 ;  /* 0x0002180088167836 */ /* 0x040fe40000000000 */
[----:B------:R-:W-:Y:S02]  /*0e50*/  VIADD R23, R136, 0x21820 ;  /* 0x0002182088177836 */ /* 0x000fe40000000000 */
[----:B------:R-:W-:Y:S02]  /*0e60*/  IMAD R10, R10, 0x10, R9 ;  /* 0x000000100a0a7824 */ /* 0x000fe400078e0209 */
[----:B------:R-:W-:-:S02]  /*0e70*/  @P1 VIADD R23, R22, 0xffffffe0 ;  /* 0xffffffe016171836 */ /* 0x000fc40000000000 */
[----:B------:R-:W-:Y:S02]  /*0e80*/  IMAD.IADD R22, R22, 0x1, R18 ;  /* 0x0000000116167824 */ /* 0x000fe400078e0212 */
[----:B------:R-:W-:Y:S02]  /*0e90*/  IMAD.IADD R19, R11, 0x1, -R0 ;  /* 0x000000010b137824 */ /* 0x000fe400078e0a00 */
[----:B------:R-:W-:Y:S02]  /*0ea0*/  IMAD R137, R137, 0x40, R10 ;  /* 0x0000004089897824 */ /* 0x000fe400078e020a */
[----:B------:R-:W-:Y:S02]  /*0eb0*/  IMAD.IADD R18, R18, 0x1, R23 ;  /* 0x0000000112127824 */ /* 0x000fe400078e0217 */
[----:B------:R-:W-:-:S07]  /*0ec0*/  VIADD R17, R23, 0x6000 ;  /* 0x0000600017117836 */ /* 0x000fce0000000000 */
.L_x_742:
[----:B------:R-:W-:Y:S01]  /*0ed0*/  ULDC UR5, c[0x0][0xdd0] ;  /* 0x0003740000057ab9 */ /* 0x000fe20000000800 */
[----:B-1----:R-:W1:Y:S01]  /*0ee0*/  LDC R0, c[0x0][0xde8] ;  /* 0x00037a00ff007b82 */ /* 0x002e620000000800 */
[----:B------:R-:W-:Y:S01]  /*0ef0*/  UISETP.NE.AND UP0, UPT, UR5, 0x1, UPT ;  /* 0x000000010500788c */ /* 0x000fe2000bf05270 */
[----:B------:R-:W-:-:S10]  /*0f00*/  UMOV UR8, UR4 ;  /* 0x0000000400087c82 */ /* 0x000fd40008000000 */
[----:B------:R-:W-:Y:S01]  /*0f10*/  @UP0 ULDC UR6, c[0x0][0xdd4] ;  /* 0x0003750000060ab9 */ /* 0x000fe20000000800 */
[----:B------:R-:W-:Y:S01]  /*0f20*/  @UP0 ULDC UR9, c[0x0][0xdd8] ;  /* 0x0003760000090ab9 */ /* 0x000fe20000000800 */
[----:B------:R-:W-:-:S04]  /*0f30*/  UIMAD.WIDE.U32 UR6, UR4, UR6, URZ ;  /* 0x00000006040672a5 */ /* 0x000fc8000f8e003f */
[----:B------:R-:W-:-:S04]  /*0f40*/  @UP0 USHF.R.U32.HI UR8, URZ, UR9, UR7 ;  /* 0x000000093f080299 */ /* 0x000fc80008011607 */
[----:B------:R-:W-:Y:S02]  /*0f50*/  UIADD3 UR6, -UR8, URZ, URZ ;  /* 0x0000003f08067290 */ /* 0x000fe4000fffe13f */
[----:B-1----:R-:W-:Y:S02]  /*0f60*/  ISETP.LE.AND P0, PT, R0, UR8, PT ;  /* 0x0000000800007c0c */ /* 0x002fe4000bf03270 */
[----:B------:R-:W-:-:S11]  /*0f70*/  UIMAD UR7, UR5, UR6, UR4 ;  /* 0x00000006050772a4 */ /* 0x000fd6000f8e0204 */
[----:B--2---:R-:W-:Y:S05]  /*0f80*/  @!P0 BRA `(.L_x_654) ;  /* 0x0000000000208947 */ /* 0x004fea0003800000 */
[----:B------:R-:W-:Y:S01]  /*0f90*/  ULDC UR6, c[0x0][0xddc] ;  /* 0x0003770000067ab9 */ /* 0x000fe20000000800 */
[----:B------:R-:W-:Y:S01]  /*0fa0*/  UMOV UR48, UR7 ;  /* 0x0000000700307c82 */ /* 0x000fe20008000000 */
[----:B------:R-:W-:-:S11]  /*0fb0*/  UISETP.NE.AND UP0, UPT, UR6, 0x1, UPT ;  /* 0x000000010600788c */ /* 0x000fd6000bf05270 */
[----:B------:R-:W-:Y:S02]  /*0fc0*/  @UP0 ULDC.64 UR10, c[0x0][0xde0] ;  /* 0x00037800000a0ab9 */ /* 0x000fe40000000a00 */
[----:B------:R-:W-:-:S04]  /*0fd0*/  UIMAD.WIDE.U32 UR4, UR7, UR10, URZ ;  /* 0x0000000a070472a5 */ /* 0x000fc8000f8e003f */
[----:B------:R-:W-:-:S04]  /*0fe0*/  @UP0 USHF.R.U32.HI UR48, URZ, UR11, UR5 ;  /* 0x0000000b3f300299 */ /* 0x000fc80008011605 */
[----:B------:R-:W-:Y:S01]  /*0ff0*/  UIMAD UR4, UR48, UR6, URZ ;  /* 0x00000006300472a4 */ /* 0x000fe2000f8e023f */
[----:B------:R-:W-:Y:S11]  /*1000*/  BRA `(.L_x_655) ;  /* 0x00000000001c7947 */ /* 0x000ff60003800000 */
.L_x_654:
[----:B------:R-:W-:Y:S01]  /*1010*/  ULDC UR6, c[0x0][0xdc4] ;  /* 0x0003710000067ab9 */ /* 0x000fe20000000800 */
[----:B------:R-:W-:Y:S01]  /*1020*/  UMOV UR48, UR7 ;  /* 0x0000000700307c82 */ /* 0x000fe20008000000 */
[----:B------:R-:W-:-:S11]  /*1030*/  UISETP.NE.AND UP0, UPT, UR6, 0x1, UPT ;  /* 0x000000010600788c */ /* 0x000fd6000bf05270 */
[----:B------:R-:W-:Y:S02]  /*1040*/  @UP0 ULDC.64 UR10, c[0x0][0xdc8] ;  /* 0x00037200000a0ab9 */ /* 0x000fe40000000a00 */
[----:B------:R-:W-:-:S04]  /*1050*/  UIMAD.WIDE.U32 UR4, UR7, UR10, URZ ;  /* 0x0000000a070472a5 */ /* 0x000fc8000f8e003f */
[----:B------:R-:W-:-:S04]  /*1060*/  @UP0 USHF.R.U32.HI UR48, URZ, UR11, UR5 ;  /* 0x0000000b3f300299 */ /* 0x000fc80008011605 */
[----:B------:R-:W-:-:S12]  /*1070*/  UIMAD UR4, UR48, UR6, URZ ;  /* 0x00000006300472a4 */ /* 0x000fd8000f8e023f */
.L_x_655:
[----:B------:R-:W-:Y:S01]  /*1080*/  UIADD3 UR6, UR7, -UR4, URZ ;  /* 0x8000000407067290 */ /* 0x000fe2000fffe03f */
[----:B------:R-:W-:Y:S01]  /*1090*/  ULDC UR43, c[0x0][0xdb8] ;  /* 0x00036e00002b7ab9 */ /* 0x000fe20000000800 */
[----:B------:R-:W-:Y:S02]  /*10a0*/  ULOP3.LUT UR7, URZ, UR48, URZ, 0x33, !UPT ;  /* 0x000000303f077292 */ /* 0x000fe4000f8e333f */
[----:B------:R-:W-:Y:S01]  /*10b0*/  UISETP.NE.AND UP1, UPT, UR43, 0x1, UPT ;  /* 0x000000012b00788c */ /* 0x000fe2000bf25270 */
[----:B------:R-:W-:Y:S01]  /*10c0*/  ULDC.64 UR12, c[0x0][0x3f8] ;  /* 0x0000fe00000c7ab9 */ /* 0x000fe20000000a00 */
[----:B------:R-:W-:Y:S01]  /*10d0*/  ULDC UR42, c[0x0][0xdac] ;  /* 0x00036b00002a7ab9 */ /* 0x000fe20000000800 */
[----:B------:R-:W-:Y:S02]  /*10e0*/  UISETP.NE.U32.AND UP0, UPT, UR12, URZ, UPT ;  /* 0x0000003f0c00728c */ /* 0x000fe4000bf05070 */
[----:B------:R-:W-:Y:S01]  /*10f0*/  UIADD3 UR42, UR7, UR42, URZ ;  /* 0x0000002a072a7290 */ /* 0x000fe2000fffe03f */
[----:B------:R-:W-:Y:S01]  /*1100*/  ULDC.64 UR4, c[0x0][0x9e0] ;  /* 0x0002780000047ab9 */ /* 0x000fe20000000a00 */
[----:B------:R-:W-:Y:S01]  /*1110*/  ULDC UR11, c[0x0][0xdc4] ;  /* 0x00037100000b7ab9 */ /* 0x000fe20000000800 */
[----:B------:R-:W-:-:S02]  /*1120*/  UISETP.NE.AND.EX UP0, UPT, UR13, URZ, UPT, UP0 ;  /* 0x0000003f0d00728c */ /* 0x000fc4000bf05300 */
[----:B------:R-:W-:Y:S02]  /*1130*/  UISETP.GE.AND UP2, UPT, UR5, 0x1, UPT ;  /* 0x000000010500788c */ /* 0x000fe4000bf46270 */
[----:B------:R-:W-:Y:S01]  /*1140*/  UIMAD UR42, UR42, 0xc0, URZ ;  /* 0x000000c02a2a78a4 */ /* 0x000fe2000f8e023f */
[----:B------:R-:W-:Y:S01]  /*1150*/  ULDC UR47, c[0x0][0x404] ;  /* 0x00010100002f7ab9 */ /* 0x000fe20000000800 */
[----:B------:R-:W-:Y:S01]  /*1160*/  ULDC UR9, c[0x0][0x288] ;  /* 0x0000a20000097ab9 */ /* 0x000fe20000000800 */
[----:B------:R-:W-:Y:S01]  /*1170*/  UIMAD UR8, UR8, UR11, UR6 ;  /* 0x0000000b080872a4 */ /* 0x000fe2000f8e0206 */
[----:B------:R-:W-:Y:S01]  /*1180*/  PLOP3.LUT P1, PT, PT, PT, UP2, 0x80, 0x0 ;  /* 0x000000000000781c */ /* 0x000fe20003f2f028 */
[----:B------:R-:W-:Y:S01]  /*1190*/  USEL UR47, UR47, 0x1, UP0 ;  /* 0x000000012f2f7887 */ /* 0x000fe20008000000 */
[----:B------:R-:W-:Y:S01]  /*11a0*/  @UP1 ULDC UR6, c[0x0][0xdbc] ;  /* 0x00036f0000061ab9 */ /* 0x000fe20000000800 */
[----:B------:R-:W-:Y:S01]  /*11b0*/  UIADD3 UR53, UR42, 0xc0, -UR9 ;  /* 0x000000c02a357890 */ /* 0x000fe2000fffe809 */
[----:B------:R-:W-:Y:S01]  /*11c0*/  ULDC UR10, c[0x0][0x2e0] ;  /* 0x0000b800000a7ab9 */ /* 0x000fe20000000800 */
[----:B------:R-:W-:Y:S01]  /*11d0*/  UIMAD.WIDE.U32 UR6, UR8, UR6, URZ ;  /* 0x00000006080672a5 */ /* 0x000fe2000f8e003f */
[----:B------:R-:W-:Y:S01]  /*11e0*/  @UP1 ULDC UR11, c[0x0][0xdc0] ;  /* 0x00037000000b1ab9 */ /* 0x000fe20000000800 */
[----:B------:R-:W-:Y:S01]  /*11f0*/  UIMAD UR53, UR47, UR10, UR53 ;  /* 0x0000000a2f3572a4 */ /* 0x000fe2000f8e0235 */
[----:B------:R-:W-:Y:S01]  /*1200*/  UMOV UR44, UR8 ;  /* 0x00000008002c7c82 */ /* 0x000fe20008000000 */
[----:B------:R-:W-:-:S02]  /*1210*/  @UP1 USHF.R.U32.HI UR44, URZ, UR11, UR7 ;  /* 0x0000000b3f2c1299 */ /* 0x000fc40008011607 */
[----:B------:R-:W-:Y:S02]  /*1220*/  UIADD3 UR4, UR53, UR4, URZ ;  /* 0x0000000435047290 */ /* 0x000fe4000fffe03f */
[----:B------:R-:W-:-:S04]  /*1230*/  UIADD3 UR6, -UR44, URZ, URZ ;  /* 0x0000003f2c067290 */ /* 0x000fc8000fffe13f */
[----:B------:R-:W-:Y:S01]  /*1240*/  UIMAD UR43, UR43, UR6, UR8 ;  /* 0x000000062b2b72a4 */ /* 0x000fe2000f8e0208 */
[----:B------:R-:W-:Y:S01]  /*1250*/  IMAD.U32 R0, RZ, RZ, UR4 ;  /* 0x00000004ff007e24 */ /* 0x000fe2000f8e00ff */
[----:B------:R-:W-:Y:S10]  /*1260*/  @!P1 BRA `(.L_x_656) ;  /* 0x0000000000409947 */ /* 0x000ff40003800000 */
[----:B------:R-:W-:Y:S01]  /*1270*/  ISETP.LT.AND P0, PT, RZ, UR53, PT ;  /* 0x00000035ff007c0c */ /* 0x000fe2000bf01270 */
[----:B------:R-:W-:-:S12]  /*1280*/  UIADD3 UR4, UR53, -0x1, URZ ;  /* 0xffffffff35047890 */ /* 0x000fd8000fffe03f */
[----:B------:R-:W-:Y:S05]  /*1290*/  @P0 BRA `(.L_x_657) ;  /* 0x00000000001c0947 */ /* 0x000fea0003800000 */
[----:B------:R-:W-:Y:S02]  /*12a0*/  UISETP.NE.AND UP0, UPT, UR5, 0x1, UPT ;  /* 0x000000010500788c */ /* 0x000fe4000bf05270 */
[----:B------:R-:W-:-:S09]  /*12b0*/  UIADD3 UR4, -UR53, URZ, URZ ;  /* 0x0000003f35047290 */ /* 0x000fd2000fffe13f */
[----:B------:R-:W-:Y:S02]  /*12c0*/  @UP0 ULDC.64 UR12, c[0x0][0x9e8] ;  /* 0x00027a00000c0ab9 */ /* 0x000fe40000000a00 */
[----:B------:R-:W-:-:S04]  /*12d0*/  UIMAD.WIDE.U32 UR6, UR4, UR12, URZ ;  /* 0x0000000c040672a5 */ /* 0x000fc8000f8e003f */
[----:B------:R-:W-:-:S04]  /*12e0*/  @UP0 USHF.R.U32.HI UR4, URZ, UR13, UR7 ;  /* 0x0000000d3f040299 */ /* 0x000fc80008011607 */
[----:B------:R-:W-:Y:S01]  /*12f0*/  ULOP3.LUT UR4, URZ, UR4, URZ, 0x33, !UPT ;  /* 0x000000043f047292 */ /* 0x000fe2000f8e333f */
[----:B------:R-:W-:Y:S11]  /*1300*/  BRA `(.L_x_658) ;  /* 0x0000000000107947 */ /* 0x000ff60003800000 */
.L_x_657:
[----:B------:R-:W-:-:S11]  /*1310*/  UISETP.NE.AND UP0, UPT, UR5, 0x1, UPT ;  /* 0x000000010500788c */ /* 0x000fd6000bf05270 */
[----:B------:R-:W-:Y:S02]  /*1320*/  @UP0 ULDC.64 UR12, c[0x0][0x9e8] ;  /* 0x00027a00000c0ab9 */ /* 0x000fe40000000a00 */
[----:B------:R-:W-:-:S04]  /*1330*/  UIMAD.WIDE.U32 UR6, UR4, UR12, URZ ;  /* 0x0000000c040672a5 */ /* 0x000fc8000f8e003f */
[----:B------:R-:W-:-:S12]  /*1340*/  @UP0 USHF.R.U32.HI UR4, URZ, UR13, UR7 ;  /* 0x0000000d3f040299 */ /* 0x000fd80008011607 */
.L_x_658:
[----:B------:R-:W-:-:S06]  /*1350*/  UIMAD UR4, UR4, UR5, UR5 ;  /* 0x00000005040472a4 */ /* 0x000fcc000f8e0205 */
[----:B------:R-:W-:-:S07]  /*1360*/  VIMNMX R0, R0, UR4, PT ;  /* 0x0000000400007c48 */ /* 0x000fce000bfe0100 */
.L_x_656:
[----:B------:R-:W-:Y:S01]  /*1370*/  UIMAD UR4, UR47, UR10, 0x7f ;  /* 0x0000007f2f0474a4 */ /* 0x000fe2000f8e020a */
[----:B------:R-:W-:Y:S01]  /*1380*/  VIADD R0, R0, 0x7f ;  /* 0x0000007f00007836 */ /* 0x000fe20000000000 */
[----:B------:R-:W-:Y:S02]  /*1390*/  UIADD3 UR7, UR42, -UR9, URZ ;  /* 0x800000092a077290 */ /* 0x000fe4000fffe03f */
[----:B------:R-:W-:Y:S02]  /*13a0*/  USHF.R.S32.HI UR6, URZ, 0x1f, UR4 ;  /* 0x0000001f3f067899 */ /* 0x000fe40008011404 */
[----:B------:R-:W-:Y:S01]  /*13b0*/  SHF.R.S32.HI R3, RZ, 0x1f, R0 ;  /* 0x0000001fff037819 */ /* 0x000fe20000011400 */
[----:B------:R-:W-:Y:S02]  /*13c0*/  UIMAD UR7, UR47, UR10, UR7 ;  /* 0x0000000a2f0772a4 */ /* 0x000fe4000f8e0207 */
[----:B------:R-:W-:Y:S01]  /*13d0*/  ULEA.HI UR6, UR6, UR4, URZ, 0x7 ;  /* 0x0000000406067291 */ /* 0x000fe2000f8f383f */
[----:B------:R-:W-:Y:S01]  /*13e0*/  LEA.HI R3, R3, R0, RZ, 0x7 ;  /* 0x0000000003037211 */ /* 0x000fe200078f38ff */
[----:B------:R-:W-:-:S02]  /*13f0*/  ULDC UR8, c[0x0][0x9dc] ;  /* 0x0002770000087ab9 */ /* 0x000fc40000000800 */
[----:B------:R-:W-:Y:S01]  /*1400*/  USHF.R.S32.HI UR6, URZ, 0x7, UR6 ;  /* 0x000000073f067899 */ /* 0x000fe20008011406 */
[----:B------:R-:W-:Y:S01]  /*1410*/  SHF.R.S32.HI R3, RZ, 0x7, R3 ;  /* 0x00000007ff037819 */ /* 0x000fe20000011403 */
[----:B------:R-:W-:-:S04]  /*1420*/  UIADD3 UR8, UR7, -UR8, URZ ;  /* 0x8000000807087290 */ /* 0x000fc8000fffe03f */
[----:B------:R-:W-:Y:S01]  /*1430*/  VIMNMX R88, R3, UR6, PT ;  /* 0x0000000603587c48 */ /* 0x000fe2000bfe0100 */
[----:B------:R-:W-:Y:S07]  /*1440*/  @!P1 BRA `(.L_x_659) ;  /* 0x0000000000489947 */ /* 0x000fee0003800000 */
[----:B------:R-:W-:Y:S02]  /*1450*/  UMOV UR4, UR7 ;  /* 0x0000000700047c82 */ /* 0x000fe40008000000 */
[----:B------:R-:W-:-:S06]  /*1460*/  UISETP.GT.AND UP0, UPT, UR4, -0x1, UPT ;  /* 0xffffffff0400788c */ /* 0x000fcc000bf04270 */
[----:B------:R-:W-:-:S13]  /*1470*/  PLOP3.LUT P0, PT, PT, PT, UP0, 0x80, 0x0 ;  /* 0x000000000000781c */ /* 0x000fda0003f0f008 */
[----:B------:R-:W-:Y:S05]  /*1480*/  @P0 BRA `(.L_x_660) ;  /* 0x00000000001c0947 */ /* 0x000fea0003800000 */
[----:B------:R-:W-:Y:S02]  /*1490*/  UISETP.NE.AND UP0, UPT, UR5, 0x1, UPT ;  /* 0x000000010500788c */ /* 0x000fe4000bf05270 */
[----:B------:R-:W-:-:S09]  /*14a0*/  ULOP3.LUT UR4, URZ, UR4, URZ, 0x33, !UPT ;  /* 0x000000043f047292 */ /* 0x000fd2000f8e333f */
[----:B------:R-:W-:Y:S02]  /*14b0*/  @UP0 ULDC.64 UR10, c[0x0][0x9e8] ;  /* 0x00027a00000a0ab9 */ /* 0x000fe40000000a00 */
[----:B------:R-:W-:-:S04]  /*14c0*/  UIMAD.WIDE.U32 UR6, UR4, UR10, URZ ;  /* 0x0000000a040672a5 */ /* 0x000fc8000f8e003f */
[----:B------:R-:W-:-:S04]  /*14d0*/  @UP0 USHF.R.U32.HI UR4, URZ, UR11, UR7 ;  /* 0x0000000b3f040299 */ /* 0x000fc80008011607 */
[----:B------:R-:W-:Y:S01]  /*14e0*/  ULOP3.LUT UR4, URZ, UR4, URZ, 0x33, !UPT ;  /* 0x000000043f047292 */ /* 0x000fe2000f8e333f */
[----:B------:R-:W-:Y:S11]  /*14f0*/  BRA `(.L_x_661) ;  /* 0x0000000000107947 */ /* 0x000ff60003800000 */
.L_x_660:
[----:B------:R-:W-:-:S11]  /*1500*/  UISETP.NE.AND UP0, UPT, UR5, 0x1, UPT ;  /* 0x000000010500788c */ /* 0x000fd6000bf05270 */
[----:B------:R-:W-:Y:S02]  /*1510*/  @UP0 ULDC.64 UR10, c[0x0][0x9e8] ;  /* 0x00027a00000a0ab9 */ /* 0x000fe40000000a00 */
[----:B------:R-:W-:-:S04]  /*1520*/  UIMAD.WIDE.U32 UR6, UR4, UR10, URZ ;  /* 0x0000000a040672a5 */ /* 0x000fc8000f8e003f */
[----:B------:R-:W-:-:S12]  /*1530*/  @UP0 USHF.R.U32.HI UR4, URZ, UR11, UR7 ;  /* 0x0000000b3f040299 */ /* 0x000fd80008011607 */
.L_x_661:
[----:B------:R-:W-:-:S04]  /*1540*/  UIMAD UR4, UR4, UR5, URZ ;  /* 0x00000005040472a4 */ /* 0x000fc8000f8e023f */
[----:B------:R-:W-:-:S04]  /*1550*/  UISETP.LT.AND UP0, UPT, UR8, UR4, UPT ;  /* 0x000000040800728c */ /* 0x000fc8000bf01270 */
[----:B------:R-:W-:-:S12]  /*1560*/  USEL UR8, UR8, UR4, !UP0 ;  /* 0x0000000408087287 */ /* 0x000fd8000c000000 */
.L_x_659:
[----:B------:R-:W-:Y:S01]  /*1570*/  USHF.R.S32.HI UR4, URZ, 0x1f, UR8 ;  /* 0x0000001f3f047899 */ /* 0x000fe20008011408 */
[----:B------:R-:W-:Y:S01]  /*1580*/  PLOP3.LUT P0, PT, PT, PT, PT, 0x80, 0x0 ;  /* 0x000000000000781c */ /* 0x000fe20003f0f070 */
[----:B------:R-:W-:Y:S01]  /*1590*/  IMAD.MOV.U32 R0, RZ, RZ, RZ ;  /* 0x000000ffff007224 */ /* 0x000fe200078e00ff */
[----:B------:R-:W-:Y:S01]  /*15a0*/  CS2R R134, SRZ ;  /* 0x0000000000867805 */ /* 0x000fe2000001ff00 */
[----:B------:R-:W-:Y:S01]  /*15b0*/  ULEA.HI UR4, UR4, UR8, URZ, 0x7 ;  /* 0x0000000804047291 */ /* 0x000fe2000f8f383f */
[----:B------:R-:W-:Y:S01]  /*15c0*/  IMAD.MOV.U32 R3, RZ, RZ, RZ ;  /* 0x000000ffff037224 */ /* 0x000fe200078e00ff */
[----:B------:R-:W-:Y:S02]  /*15d0*/  CS2R R132, SRZ ;  /* 0x0000000000847805 */ /* 0x000fe4000001ff00 */
[----:B------:R-:W-:Y:S01]  /*15e0*/  CS2R R130, SRZ ;  /* 0x0000000000827805 */ /* 0x000fe2000001ff00 */
[----:B------:R-:W-:Y:S01]  /*15f0*/  USHF.R.S32.HI UR4, URZ, 0x7, UR4 ;  /* 0x000000073f047899 */ /* 0x000fe20008011404 */
[----:B------:R-:W-:Y:S01]  /*1600*/  CS2R R128, SRZ ;  /* 0x0000000000807805 */ /* 0x000fe2000001ff00 */
[----:B------:R-:W-:Y:S01]  /*1610*/  IMAD.MOV.U32 R123, RZ, RZ, RZ ;  /* 0x000000ffff7b7224 */ /* 0x000fe200078e00ff */
[----:B------:R-:W-:Y:S01]  /*1620*/  CS2R R124, SRZ ;  /* 0x00000000007c7805 */ /* 0x000fe2000001ff00 */
[----:B------:R-:W-:Y:S01]  /*1630*/  UISETP.LT.AND UP0, UPT, URZ, UR4, UPT ;  /* 0x000000043f00728c */ /* 0x000fe2000bf01270 */
[----:B------:R-:W-:Y:S01]  /*1640*/  IMAD.MOV.U32 R126, RZ, RZ, RZ ;  /* 0x000000ffff7e7224 */ /* 0x000fe200078e00ff */
[----:B------:R-:W-:-:S02]  /*1650*/  CS2R R26, SRZ ;  /* 0x00000000001a7805 */ /* 0x000fc4000001ff00 */
[----:B------:R-:W-:Y:S01]  /*1660*/  CS2R R120, SRZ ;  /* 0x0000000000787805 */ /* 0x000fe2000001ff00 */
[----:B------:R-:W-:Y:S01]  /*1670*/  USEL UR40, URZ, UR4, !UP0 ;  /* 0x000000043f287287 */ /* 0x000fe2000c000000 */
[----:B------:R-:W-:Y:S01]  /*1680*/  CS2R R14, SRZ ;  /* 0x00000000000e7805 */ /* 0x000fe2000001ff00 */
[----:B------:R-:W-:Y:S01]  /*1690*/  IMAD.MOV.U32 R118, RZ, RZ, RZ ;  /* 0x000000ffff767224 */ /* 0x000fe200078e00ff */
[----:B------:R-:W-:Y:S01]  /*16a0*/  CS2R R114, SRZ ;  /* 0x0000000000727805 */ /* 0x000fe2000001ff00 */
[----:B------:R-:W-:Y:S01]  /*16b0*/  IMAD.MOV.U32 R117, RZ, RZ, RZ ;  /* 0x000000ffff757224 */ /* 0x000fe200078e00ff */
[----:B------:R-:W-:Y:S02]  /*16c0*/  CS2R R112, SRZ ;  /* 0x0000000000707805 */ /* 0x000fe4000001ff00 */
[----:B------:R-:W-:Y:S02]  /*16d0*/  ISETP.GT.AND P1, PT, R88, UR40, PT ;  /* 0x0000002858007c0c */ /* 0x000fe4000bf24270 */
        /* <DEDUP_REMOVED lines=9> */
[----:B------:R-:W-:Y:S01]  /*1770*/  IMAD.MOV.U32 R94, RZ, RZ, RZ ;  /* 0x000000ffff5e7224 */ /* 0x000fe200078e00ff */
[----:B------:R-:W-:Y:S01]  /*1780*/  CS2R R90, SRZ ;  /* 0x00000000005a7805 */ /* 0x000fe2000001ff00 */
[----:B------:R-:W-:Y:S02]  /*1790*/  IMAD.MOV.U32 R9, RZ, RZ, RZ ;  /* 0x000000ffff097224 */ /* 0x000fe400078e00ff */
[----:B------:R-:W-:Y:S02]  /*17a0*/  IMAD.MOV.U32 R89, RZ, RZ, RZ ;  /* 0x000000ffff597224 */ /* 0x000fe400078e00ff */
[----:B------:R-:W-:Y:S01]  /*17b0*/  IMAD.MOV.U32 R28, RZ, RZ, RZ ;  /* 0x000000ffff1c7224 */ /* 0x000fe200078e00ff */
[----:B------:R-:W-:Y:S06]  /*17c0*/  @!P1 BRA `(.L_x_662) ;  /* 0x000000e000cc9947 */ /* 0x000fec0003800000 */
[----:B------:R-:W-:-:S05]  /*17d0*/  VIADD R0, R2, 0xffffff80 ;  /* 0xffffff8002007836 */ /* 0x000fca0000000000 */
[----:B------:R-:W-:-:S04]  /*17e0*/  SHF.R.S32.HI R3, RZ, 0x1f, R0 ;  /* 0x0000001fff037819 */ /* 0x000fc80000011400 */
[----:B------:R-:W-:-:S04]  /*17f0*/  LEA.HI R3, R3, R0, RZ, 0x7 ;  /* 0x0000000003037211 */ /* 0x000fc800078f38ff */
[----:B------:R-:W-:-:S06]  /*1800*/  SHF.R.S32.HI R3, RZ, 0x7, R3 ;  /* 0x00000007ff037819 */ /* 0x000fcc0000011403 */
[----:B------:R-:W1:Y:S02]  /*1810*/  SHFL.IDX PT, R3, R3, RZ, 0x1f ;  /* 0x00001fff03037589 */ /* 0x000e6400000e0000 */
[----:B-1----:R-:W-:-:S13]  /*1820*/  R2UR UR45, R3 ;  /* 0x00000000032d72ca */ /* 0x002fda00000e0000 */
[----:B------:R-:W-:-:S04]  /*1830*/  UIMAD.WIDE UR4, UR45, 0x55555556, URZ ;  /* 0x555555562d0478a5 */ /* 0x000fc8000f8e023f */
[----:B------:R-:W-:Y:S02]  /*1840*/  ULEA.HI UR52, UR5, UR5, URZ, 0x1 ;  /* 0x0000000505347291 */ /* 0x000fe4000f8f083f */
[----:B------:R-:W-:Y:S02]  /*1850*/  UIADD3 UR5, UR39, 0x21800, URZ ;  /* 0x0002180027057890 */ /* 0x000fe4000fffe03f */
[----:B------:R-:W-:Y:S02]  /*1860*/  UIMAD UR52, UR52, -0x3, UR45 ;  /* 0xfffffffd343478a4 */ /* 0x000fe4000f8e022d */
[----:B------:R-:W-:Y:S02]  /*1870*/  ULOP3.LUT UP0, URZ, UR5, 0x3ff, URZ, 0xc0, !UPT ;  /* 0x000003ff053f7892 */ /* 0x000fe4000f80c03f */
[----:B------:R-:W-:Y:S02]  /*1880*/  ULEA UR4, UR52, UR39, 0xc ;  /* 0x0000002734047291 */ /* 0x000fe4000f8e603f */
[----:B------:R-:W-:-:S02]  /*1890*/  ULEA UR5, UR52, UR5, 0xd ;  /* 0x0000000534057291 */ /* 0x000fc4000f8e683f */
[----:B------:R-:W-:Y:S01]  /*18a0*/  PLOP3.LUT P0, PT, PT, PT, UP0, 0x80, 0x0 ;  /* 0x000000000000781c */ /* 0x000fe20003f0f008 */
[----:B------:R-:W-:Y:S02]  /*18b0*/  UIADD3 UR4, UR4, 0xc400, URZ ;  /* 0x0000c40004047890 */ /* 0x000fe4000fffe03f */
[----:B------:R-:W-:Y:S02]  /*18c0*/  USHF.R.U32.HI UR5, URZ, 0x4, UR5 ;  /* 0x000000043f057899 */ /* 0x000fe40008011605 */
[----:B------:R-:W-:Y:S02]  /*18d0*/  USHF.R.U32.HI UR4, URZ, 0x4, UR4 ;  /* 0x000000043f047899 */ /* 0x000fe40008011604 */
[----:B------:R-:W-:Y:S02]  /*18e0*/  ULOP3.LUT UR41, UR5, 0x3fff, URZ, 0xc0, !UPT ;  /* 0x00003fff05297892 */ /* 0x000fe4000f8ec03f */
[----:B------:R-:W-:-:S04]  /*18f0*/  ULOP3.LUT UR54, UR4, 0x3fff, URZ, 0xc0, !UPT ;  /* 0x00003fff04367892 */ /* 0x000fc8000f8ec03f */
[----:B------:R-:W-:Y:S08]  /*1900*/  @!P0 BRA `(.L_x_663) ;  /* 0x0000000000408947 */ /* 0x000ff00003800000 */
[----:B------:R-:W-:Y:S01]  /*1910*/  MOV R0, 0x0 ;  /* 0x0000000000007802 */ /* 0x000fe20000000f00 */
[----:B------:R-:W-:Y:S01]  /*1920*/  ULDC.64 UR4, c[0x4][0xa8] ;  /* 0x01002a0000047ab9 */ /* 0x000fe20000000a00 */
[----:B------:R-:W-:Y:S01]  /*1930*/  ULDC.64 UR6, c[0x4][0x48] ;  /* 0x0100120000067ab9 */ /* 0x000fe20000000a00 */
[----:B------:R-:W-:Y:S01]  /*1940*/  IMAD.U32 R4, RZ, RZ, UR4 ;  /* 0x00000004ff047e24 */ /* 0x000fe2000f8e00ff */
[----:B------:R1:W2:Y:S01]  /*1950*/  LDC.64 R14, c[0x4][R0] ;  /* 0x01000000000e7b82 */ /* 0x0002a20000000a00 */
        /* <DEDUP_REMOVED lines=8> */
[----:B-1----:R-:W-:-:S07]  /*19e0*/  IMAD.MOV.U32 R13, RZ, RZ, RZ ;  /* 0x000000ffff0d7224 */ /* 0x002fce00078e00ff */
[----:B------:R-:W-:-:S07]  /*19f0*/  LEPC R20, `(.L_x_663) ;  /* 0x000000001014794e */ /* 0x000fce0000000000 */
[----:B--2---:R-:W-:Y:S05]  /*1a00*/  CALL.ABS.NOINC R14 ;  /* 0x000000000e007343 */ /* 0x004fea0003c00000 */
.L_x_663:
[----:B------:R-:W-:Y:S01]  /*1a10*/  ULEA.HI UR4, UR37, UR37, URZ, 0x1 ;  /* 0x0000002525047291 */ /* 0x000fe2000f8f083f */
[----:B------:R-:W-:-:S03]  /*1a20*/  IMAD.U32 R3, RZ, RZ, UR38 ;  /* 0x00000026ff037e24 */ /* 0x000fc6000f8e00ff */
[----:B------:R-:W-:Y:S02]  /*1a30*/  ULOP3.LUT UR4, UR4, 0xfffffffe, URZ, 0xc0, !UPT ;  /* 0xfffffffe04047892 */ /* 0x000fe4000f8ec03f */
[----:B------:R-:W-:Y:S02]  /*1a40*/  ISETP.NE.AND P0, PT, R3, 0x3, PT ;  /* 0x000000030300780c */ /* 0x000fe40003f05270 */
[----:B------:R-:W-:-:S06]  /*1a50*/  UIADD3 UR4, UR37, -UR4, URZ ;  /* 0x8000000425047290 */ /* 0x000fcc000fffe03f */
[----:B------:R-:W-:-:S05]  /*1a60*/  IMAD.U32 R0, RZ, RZ, UR4 ;  /* 0x00000004ff007e24 */ /* 0x000fca000f8e00ff */
[----:B------:R-:W-:-:S04]  /*1a70*/  SHF.L.U32 R0, R0, 0x1f, RZ ;  /* 0x0000001f00007819 */ /* 0x000fc800000006ff */
[----:B------:R-:W1:Y:S02]  /*1a80*/  SYNCS.PHASECHK.TRANS64.TRYWAIT P1, [UR39+0x2d800], R0 ;  /* 0x02d80000ff0075a7 */ /* 0x000e640008020167 */
[----:B-1----:R-:W-:Y:S05]  /*1a90*/  @!P1 BRA `(.L_x_664) ;  /* 0x0000012000d49947 */ /* 0x002fea0003800000 */
.L_x_807:
[----:B------:R-:W-:Y:S05]  /*1aa0*/  @!P0 BRA `(.L_x_665) ;  /* 0x0000000000048947 */ /* 0x000fea0003800000 */
[----:B------:R-:W-:Y:S01]  /*1ab0*/  BPT.TRAP 0x1 ;  /* 0x000000040000795c */ /* 0x000fe20000300000 */
.L_x_665:
[----:B-1----:R-:W-:Y:S02]  /*1ac0*/  IMAD.U32 R3, RZ, RZ, UR36 ;  /* 0x00000024ff037e24 */ /* 0x002fe4000f8e00ff */
[----:B------:R-:W-:-:S03]  /*1ad0*/  IMAD.U32 R0, RZ, RZ, UR49 ;  /* 0x00000031ff007e24 */ /* 0x000fc6000f8e00ff */
[----:B------:R-:W-:Y:S02]  /*1ae0*/  LEA R3, R3, UR39, 0x3 ;  /* 0x0000002703037c11 */ /* 0x000fe4000f8e18ff */
[----:B------:R-:W-:-:S04]  /*1af0*/  SHF.L.U32 R0, R0, 0x1f, RZ ;  /* 0x0000001f00007819 */ /* 0x000fc800000006ff */
[----:B------:R1:W2:Y:S01]  /*1b00*/  SYNCS.PHASECHK.TRANS64.TRYWAIT P2, [R3+URZ+0x2d830], R0 ;  /* 0x02d83000030075a7 */ /* 0x0002a2000804017f */
[----:B------:R-:W-:Y:S05]  /*1b10*/  @!P0 BRA `(.L_x_666) ;  /* 0x0000000000048947 */ /* 0x000fea0003800000 */
[----:B------:R-:W-:Y:S01]  /*1b20*/  BPT.TRAP 0x1 ;  /* 0x000000040000795c */ /* 0x000fe20000300000 */
.L_x_666:
[----:B------:R-:W-:Y:S01]  /*1b30*/  LOP3.LUT P1, RZ, R2, 0x7f, RZ, 0xc0, !PT ;  /* 0x0000007f02ff7812 */ /* 0x000fe2000782c0ff */
[----:B--2---:R-:W-:-:S12]  /*1b40*/  @P2 BRA `(.L_x_667) ;  /* 0x0000000000082947 */ /* 0x004fd80003800000 */
[----:B------:R-:W2:Y:S02]  /*1b50*/  SYNCS.PHASECHK.TRANS64.TRYWAIT P2, [R3+URZ+0x2d830], R0 ;  /* 0x02d83000030075a7 */ /* 0x000ea4000804017f */
[----:B--2---:R-:W-:Y:S05]  /*1b60*/  @!P2 BRA `(.L_x_668) ;  /* 0x0000012000b8a947 */ /* 0x004fea0003800000 */
.L_x_667:
[----:B------:R-:W-:Y:S05]  /*1b70*/  WARPSYNC.ALL ;  /* 0x0000000000007948 */ /* 0x000fea0003800000 */
[----:B------:R-:W-:Y:S01]  /*1b80*/  UIADD3 UR4, UR39, 0x15400, URZ ;  /* 0x0001540027047890 */ /* 0x000fe2000fffe03f */
[----:B------:R-:W-:Y:S01]  /*1b90*/  WARPGROUP.ARRIVE ;  /* 0x00000000000079c5 */ /* 0x000fe20000000000 */
[----:B------:R-:W-:Y:S01]  /*1ba0*/  UMOV UR5, 0x80000020 ;  /* 0x8000002000057882 */ /* 0x000fe20000000000 */
[----:B------:R-:W-:Y:S01]  /*1bb0*/  UMOV UR7, 0x80000020 ;  /* 0x8000002000077882 */ /* 0x000fe20000000000 */
[----:B------:R-:W-:Y:S01]  /*1bc0*/  USHF.R.U32.HI UR4, URZ, 0x4, UR4 ;  /* 0x000000043f047899 */ /* 0x000fe20008011604 */
[----:B------:R-:W3:Y:S01]  /*1bd0*/  LDC R9, c[0x0][0x2e0] ;  /* 0x0000b800ff097b82 */ /* 0x000ee20000000800 */
[----:B------:R-:W-:Y:S01]  /*1be0*/  UMOV UR9, 0x80000020 ;  /* 0x8000002000097882 */ /* 0x000fe20000000000 */
[----:B------:R-:W-:Y:S01]  /*1bf0*/  UMOV UR11, 0x80000020 ;  /* 0x80000020000b7882 */ /* 0x000fe20000000000 */
[----:B------:R-:W-:Y:S01]  /*1c00*/  ULOP3.LUT UR4, UR4, 0x3fff, URZ, 0xc0, !UPT ;  /* 0x00003fff04047892 */ /* 0x000fe2000f8ec03f */
[----:B-12---:R-:W-:Y:S01]  /*1c10*/  @!P1 VIADD R3, R3, 0x2d840 ;  /* 0x0002d84003039836 */ /* 0x006fe20000000000 */
[----:B------:R-:W-:Y:S01]  /*1c20*/  UMOV UR13, 0x80000020 ;  /* 0x80000020000d7882 */ /* 0x000fe20000000000 */
[----:B------:R-:W-:Y:S01]  /*1c30*/  UMOV UR15, 0x80000020 ;  /* 0x80000020000f7882 */ /* 0x000fe20000000000 */
[----:B------:R-:W-:Y:S01]  /*1c40*/  ULOP3.LUT UR32, UR4, 0x10000, URZ, 0xfc, !UPT ;  /* 0x0001000004207892 */ /* 0x000fe2000f8efc3f */
[----:B------:R-:W1:Y:S01]  /*1c50*/  LDC R10, c[0x0][0x288] ;  /* 0x0000a200ff0a7b82 */ /* 0x000e620000000800 */
[----:B------:R-:W-:Y:S01]  /*1c60*/  ULOP3.LUT UR4, UR54, 0x10000, URZ, 0xfc, !UPT ;  /* 0x0001000036047892 */ /* 0x000fe2000f8efc3f */
[----:B------:R-:W-:Y:S01]  /*1c70*/  @!P1 PRMT R3, RZ, 0x654, R3 ;  /* 0x00000654ff039816 */ /* 0x000fe20000000003 */
[----:B------:R-:W-:-:S02]  /*1c80*/  UIMAD UR6, UR36, 0x600, UR32 ;  /* 0x00000600240678a4 */ /* 0x000fc4000f8e0220 */
[----:B------:R-:W-:Y:S02]  /*1c90*/  UIADD3 UR8, UR4, 0x2, URZ ;  /* 0x0000000204087890 */ /* 0x000fe4000fffe03f */
[----:B------:R-:W-:Y:S02]  /*1ca0*/  UIADD3 UR10, UR6, 0x2, URZ ;  /* 0x00000002060a7890 */ /* 0x000fe4000fffe03f */
[----:B------:R-:W-:Y:S02]  /*1cb0*/  UIADD3 UR12, UR4, 0x300, URZ ;  /* 0x00000300040c7890 */ /* 0x000fe4000fffe03f */
[----:B------:R-:W-:Y:S02]  /*1cc0*/  UIADD3 UR14, UR6, 0x200, URZ ;  /* 0x00000200060e7890 */ /* 0x000fe4000fffe03f */
[----:B------:R-:W-:Y:S01]  /*1cd0*/  HGMMA.64x128x16.F32.BF16 R24, gdesc[UR4], RZ, !UPT, gsb0 ;  /* 0x01e00000041879f0 */ /* 0x000fe2000c0018ff */
        /* <DEDUP_REMOVED lines=8> */
[----:B------:R-:W-:Y:S02]  /*1d60*/  UIADD3 UR24, UR4, 0x602, URZ ;  /* 0x0000060204187890 */ /* 0x000fe4000fffe03f */
[----:B------:R-:W-:Y:S01]  /*1d70*/  UIADD3 UR26, UR6, 0x402, URZ ;  /* 0x00000402061a7890 */ /* 0x000fe2000fffe03f */
[----:B------:R-:W-:Y:S01]  /*1d80*/  UMOV UR25, 0x80000020 ;  /* 0x8000002000197882 */ /* 0x000fe20000000000 */
[----:B------:R-:W-:Y:S01]  /*1d90*/  UMOV UR27, 0x80000020 ;  /* 0x80000020001b7882 */ /* 0x000fe20000000000 */
[----:B------:R-:W-:Y:S02]  /*1da0*/  ULDC.64 UR6, c[0x0][0x9e0] ;  /* 0x0002780000067ab9 */ /* 0x000fe40000000a00 */
[----:B------:R-:W-:-:S06]  /*1db0*/  UISETP.GE.AND UP0, UPT, UR7, 0x1, UPT ;  /* 0x000000010700788c */ /* 0x000fcc000bf06270 */
[----:B------:R-:W-:Y:S01]  /*1dc0*/  PLOP3.LUT P2, PT, PT, PT, UP0, 0x40, 0x0 ;  /* 0x000000000000781c */ /* 0x000fe20003f4e808 */
[----:B------:R-:W-:Y:S02]  /*1dd0*/  WARPGROUP.DEPBAR.LE gsb0, 0x0 ;  /* 0x00008000000079c5 */ /* 0x000fe40000010000 */
[----:B------:R-:W-:-:S06]  /*1de0*/  WARPGROUP.ARRIVE ;  /* 0x00000000000079c5 */ /* 0x000fcc0000000000 */
[----:B------:R-:W-:Y:S01]  /*1df0*/  HGMMA.64x128x16.F32.BF16 R24, gdesc[UR8], R24, gsb0 ;  /* 0x01e00000081879f0 */ /* 0x000fe20008001818 */
[----:B------:R-:W-:Y:S02]  /*1e00*/  ULDC.64 UR10, c[0x0][0x9d8] ;  /* 0x00027600000a7ab9 */ /* 0x000fe40000000a00 */
[----:B------:R-:W-:Y:S01]  /*1e10*/  ULOP3.LUT UR33, URZ, UR11, URZ, 0x33, !UPT ;  /* 0x0000000b3f217292 */ /* 0x000fe2000f8e333f */
[----:B------:R-:W-:Y:S02]  /*1e20*/  WARPGROUP.DEPBAR.LE gsb0, 0x0 ;  /* 0x00008000000079c5 */ /* 0x000fe40000010000 */
[----:B------:R-:W-:-:S06]  /*1e30*/  WARPGROUP.ARRIVE ;  /* 0x00000000000079c5 */ /* 0x000fcc0000000000 */
[----:B------:R-:W-:Y:S03]  /*1e40*/  HGMMA.64x128x16.F32.BF16 R24, gdesc[UR12], R24, gsb0 ;  /* 0x01e000000c1879f0 */ /* 0x000fe60008001818 */
[----:B------:R-:W-:Y:S02]  /*1e50*/  WARPGROUP.DEPBAR.LE gsb0, 0x0 ;  /* 0x00008000000079c5 */ /* 0x000fe40000010000 */
[----:B------:R-:W-:-:S07]  /*1e60*/  WARPGROUP.ARRIVE ;  /* 0x00000000000079c5 */ /* 0x000fce0000000000 */
        /* <DEDUP_REMOVED lines=8> */
[----:B------:R-:W-:Y:S01]  /*1ef0*/  FMUL.FTZ R5, R27, UR10 ;  /* 0x0000000a1b057c20 */ /* 0x000fe20008410000 */
[----:B------:R-:W-:Y:S02]  /*1f00*/  IMAD.MOV.U32 R27, RZ, RZ, -0x80 ;  /* 0xffffff80ff1b7424 */ /* 0x000fe400078e00ff */
[----:B------:R-:W-:Y:S01]  /*1f10*/  FMUL.FTZ R0, R24, UR10 ;  /* 0x0000000a18007c20 */ /* 0x000fe20008410000 */
[----:B------:R-:W-:Y:S01]  /*1f20*/  FMUL.FTZ R92, R33, UR10 ;  /* 0x0000000a215c7c20 */ /* 0x000fe20008410000 */
[----:B------:R-:W-:Y:S01]  /*1f30*/  FMUL.FTZ R24, R82, UR10 ;  /* 0x0000000a52187c20 */ /* 0x000fe20008410000 */
[----:B------:R-:W-:Y:S01]  /*1f40*/  FMUL.FTZ R33, R55, UR10 ;  /* 0x0000000a37217c20 */ /* 0x000fe20008410000 */
[----:B------:R-:W-:-:S02]  /*1f50*/  IMAD R82, R88, R27, 0x80 ;  /* 0x0000008058527424 */ /* 0x000fc400078e021b */
        /* <DEDUP_REMOVED lines=27> */
[----:B---3--:R-:W-:-:S02]  /*2110*/  IMAD R60, R9, UR47, R82 ;  /* 0x0000002f093c7c24 */ /* 0x008fc4000f8e0252 */
        /* <DEDUP_REMOVED lines=30> */
[----:B-1----:R-:W-:Y:S01]  /*2300*/  IADD3 R62, R60, 0x1, -R10 ;  /* 0x000000013c3e7810 */ /* 0x002fe20007ffe80a */
[----:B------:R-:W1:Y:S01]  /*2310*/  MUFU.TANH R0, R0 ;  /* 0x0000000000007308 */ /* 0x000e620000002400 */
[----:B------:R2:W-:Y:S01]  /*2320*/  @!P1 SYNCS.ARRIVE.TRANS64.RED.A1T0 RZ, [R3+URZ], RZ ;  /* 0x000000ff03ff99a7 */ /* 0x0005e2000810043f */
[----:B------:R-:W-:Y:S01]  /*2330*/  FMUL.FTZ R72, R72, UR10 ;  /* 0x0000000a48487c20 */ /* 0x000fe20008410000 */
[----:B------:R-:W-:Y:S01]  /*2340*/  FMUL.FTZ R73, R73, UR10 ;  /* 0x0000000a49497c20 */ /* 0x000fe20008410000 */
[C---:B------:R-:W-:Y:S01]  /*2350*/  IMAD R62, R19.reuse, -0x2, R62 ;  /* 0xfffffffe133e7824 */ /* 0x040fe200078e023e */
[----:B------:R-:W-:Y:S01]  /*2360*/  LEA R78, R88, 0xffffff80, 0x7 ;  /* 0xffffff80584e7811 */ /* 0x000fe200078e38ff */
[----:B------:R-:W-:-:S02]  /*2370*/  IMAD R79, R19, -0x2, R60 ;  /* 0xfffffffe134f7824 */ /* 0x000fc400078e023c */
[----:B------:R-:W3:Y:S01]  /*2380*/  MUFU.TANH R89, R89 ;  /* 0x0000005900597308 */ /* 0x000ee20000002400 */
[----:B--2---:R-:W-:Y:S02]  /*2390*/  VIADD R3, R137, UR42 ;  /* 0x0000002a89037c36 */ /* 0x004fe40008000000 */
[C---:B------:R-:W-:Y:S02]  /*23a0*/  VIADD R86, R62.reuse, UR6 ;  /* 0x000000063e567c36 */ /* 0x040fe40008000000 */
[----:B------:R-:W-:-:S03]  /*23b0*/  VIADD R83, R62, UR33 ;  /* 0x000000213e537c36 */ /* 0x000fc60008000000 */
[----:B------:R-:W2:Y:S08]  /*23c0*/  MUFU.TANH R4, R4 ;  /* 0x0000000400047308 */ /* 0x000eb00000002400 */
[----:B------:R-:W4:Y:S08]  /*23d0*/  MUFU.TANH R5, R5 ;  /* 0x0000000500057308 */ /* 0x000f300000002400 */
[----:B------:R-:W1:Y:S08]  /*23e0*/  MUFU.TANH R90, R90 ;  /* 0x0000005a005a7308 */ /* 0x000e700000002400 */
        /* <DEDUP_REMOVED lines=57> */
[----:B------:R5:W1:Y:S08]  /*2780*/  MUFU.TANH R96, R72 ;  /* 0x0000004800607308 */ /* 0x000a700000002400 */
[----:B------:R3:W1:Y:S01]  /*2790*/  MUFU.TANH R97, R73 ;  /* 0x0000004900617308 */ /* 0x0006620000002400 */
[----:B-----5:R-:W-:Y:S01]  /*27a0*/  VIADDMNMX R72, R3, R86, R79, PT ;  /* 0x0000005603487246 */ /* 0x020fe2000380014f */
[----:B---3--:R-:W-:Y:S01]  /*27b0*/  IMAD.IADD R73, R83, 0x1, R3 ;  /* 0x0000000153497824 */ /* 0x008fe200078e0203 */
[----:B--2-4-:R-:W-:Y:S06]  /*27c0*/  @P2 BRA `(.L_x_669) ;  /* 0x00000000005c2947 */ /* 0x014fec0003800000 */
[----:B------:R-:W-:Y:S01]  /*27d0*/  IMAD R61, R9, UR47, R3 ;  /* 0x0000002f093d7c24 */ /* 0x000fe2000f8e0203 */
[----:B------:R-:W-:Y:S03]  /*27e0*/  BSSY B0, `(.L_x_670) ;  /* 0x0000011000007945 */ /* 0x000fe60003800000 */
[----:B------:R-:W-:-:S05]  /*27f0*/  IMAD.IADD R61, R61, 0x1, -R10 ;  /* 0x000000013d3d7824 */ /* 0x000fca00078e0a0a */
[----:B------:R-:W-:-:S13]  /*2800*/  ISETP.GT.AND P2, PT, R61, -0x1, PT ;  /* 0xffffffff3d00780c */ /* 0x000fda0003f44270 */
[----:B------:R-:W-:Y:S05]  /*2810*/  @P2 BRA `(.L_x_671) ;  /* 0x0000000000202947 */ /* 0x000fea0003800000 */
[----:B------:R-:W-:Y:S01]  /*2820*/  UISETP.NE.AND UP1, UPT, UR7, 0x1, UPT ;  /* 0x000000010700788c */ /* 0x000fe2000bf25270 */
[----:B------:R-:W-:-:S05]  /*2830*/  LOP3.LUT R61, RZ, R61, RZ, 0x33, !PT ;  /* 0x0000003dff3d7212 */ /* 0x000fca00078e33ff */
[----:B------:R-:W-:-:S05]  /*2840*/  PLOP3.LUT P2, PT, PT, PT, UP1, 0x80, 0x0 ;  /* 0x000000000000781c */ /* 0x000fca0003f4f018 */
[----:B------:R-:W-:-:S08]  /*2850*/  @UP1 ULDC.64 UR10, c[0x0][0x9e8] ;  /* 0x00027a00000a1ab9 */ /* 0x000fd00000000a00 */
[----:B------:R-:W-:-:S05]  /*2860*/  @P2 IMAD.HI.U32 R60, R61, UR10, RZ ;  /* 0x0000000a3d3c2c27 */ /* 0x000fca000f8e00ff */
[----:B------:R-:W-:-:S04]  /*2870*/  @P2 SHF.R.U32.HI R61, RZ, UR11, R60 ;  /* 0x0000000bff3d2c19 */ /* 0x000fc8000801163c */
[----:B------:R-:W-:Y:S01]  /*2880*/  LOP3.LUT R61, RZ, R61, RZ, 0x33, !PT ;  /* 0x0000003dff3d7212 */ /* 0x000fe200078e33ff */
[----:B------:R-:W-:Y:S06]  /*2890*/  BRA `(.L_x_672) ;  /* 0x0000000000147947 */ /* 0x000fec0003800000 */
.L_x_671:
[----:B------:R-:W-:-:S06]  /*28a0*/  UISETP.NE.AND UP1, UPT, UR7, 0x1, UPT ;  /* 0x000000010700788c */ /* 0x000fcc000bf25270 */
[----:B------:R-:W-:-:S05]  /*28b0*/  PLOP3.LUT P2, PT, PT, PT, UP1, 0x80, 0x0 ;  /* 0x000000000000781c */ /* 0x000fca0003f4f018 */
[----:B------:R-:W-:-:S08]  /*28c0*/  @UP1 ULDC.64 UR10, c[0x0][0x9e8] ;  /* 0x00027a00000a1ab9 */ /* 0x000fd00000000a00 */
[----:B------:R-:W-:-:S05]  /*28d0*/  @P2 IMAD.HI.U32 R60, R61, UR10, RZ ;  /* 0x0000000a3d3c2c27 */ /* 0x000fca000f8e00ff */
[----:B------:R-:W-:-:S07]  /*28e0*/  @P2 SHF.R.U32.HI R61, RZ, UR11, R60 ;  /* 0x0000000bff3d2c19 */ /* 0x000fce000801163c */
.L_x_672:
[----:B------:R-:W-:Y:S05]  /*28f0*/  BSYNC B0 ;  /* 0x0000000000007941 */ /* 0x000fea0003800000 */
.L_x_670:
[----:B------:R-:W-:-:S04]  /*2900*/  IMAD R60, R61, UR7, -R78 ;  /* 0x000000073d3c7c24 */ /* 0x000fc8000f8e0a4e */
[----:B------:R-:W-:-:S05]  /*2910*/  IMAD R60, R19, -0x2, R60 ;  /* 0xfffffffe133c7824 */ /* 0x000fca00078e023c */
[----:B------:R-:W-:Y:S02]  /*2920*/  VIMNMX R73, R73, R60, !PT ;  /* 0x0000003c49497248 */ /* 0x000fe40007fe0100 */
[----:B------:R-:W-:-:S07]  /*2930*/  VIADDMNMX R72, R60, UR7, R72, PT ;  /* 0x000000073c487c46 */ /* 0x000fce000b800148 */
.L_x_669:
[C---:B------:R-:W-:Y:S02]  /*2940*/  ISETP.GE.AND P4, PT, R82.reuse, 0x9, PT ;  /* 0x000000095200780c */ /* 0x040fe40003f86270 */
[C---:B------:R-:W-:Y:S02]  /*2950*/  ISETP.GE.AND P2, PT, R82.reuse, 0x2, PT ;  /* 0x000000025200780c */ /* 0x040fe40003f46270 */
[----:B------:R-:W-:Y:S02]  /*2960*/  ISETP.GE.AND P5, PT, R82, 0xa, PT ;  /* 0x0000000a5200780c */ /* 0x000fe40003fa6270 */
[----:B------:R-:W-:Y:S02]  /*2970*/  LOP3.LUT R138, R138, 0xfffffffd, RZ, 0xc0, !PT ;  /* 0xfffffffd8a8a7812 */ /* 0x000fe400078ec0ff */
[----:B------:R-:W-:-:S04]  /*2980*/  ISETP.GT.AND P3, PT, R73, 0x1, !P2 ;  /* 0x000000014900780c */ /* 0x000fc80005764270 */
[----:B------:R-:W-:Y:S02]  /*2990*/  ISETP.LT.OR P3, PT, R72, 0x2, P3 ;  /* 0x000000024800780c */ /* 0x000fe40001f61670 */
[----:B------:R-:W-:Y:S02]  /*29a0*/  @P4 LOP3.LUT R138, R138, 0x2, RZ, 0xfc, !PT ;  /* 0x000000028a8a4812 */ /* 0x000fe400078efcff */
[----:B------:R-:W-:Y:S02]  /*29b0*/  FSEL R89, R89, -INF , !P3 ;  /* 0xff80000059597808 */ /* 0x000fe40005800000 */
[----:B------:R-:W-:Y:S02]  /*29c0*/  LOP3.LUT R138, R138, 0xfffffffb, RZ, 0xc0, !PT ;  /* 0xfffffffb8a8a7812 */ /* 0x000fe400078ec0ff */
[----:B------:R-:W-:Y:S02]  /*29d0*/  ISETP.GT.AND P4, PT, R73, 0x8, !P4 ;  /* 0x000000084900780c */ /* 0x000fe40006784270 */
[----:B------:R-:W-:-:S02]  /*29e0*/  @P5 LOP3.LUT R138, R138, 0x4, RZ, 0xfc, !PT ;  /* 0x000000048a8a5812 */ /* 0x000fc400078efcff */
[----:B------:R-:W-:Y:S02]  /*29f0*/  ISETP.GT.AND P3, PT, R73, 0x9, !P5 ;  /* 0x000000094900780c */ /* 0x000fe40006f64270 */
[----:B------:R-:W-:Y:S02]  /*2a00*/  ISETP.GE.AND P5, PT, R82, 0x11, PT ;  /* 0x000000115200780c */ /* 0x000fe40003fa6270 */
[C---:B------:R-:W-:Y:S02]  /*2a10*/  ISETP.LT.OR P4, PT, R72.reuse, 0x9, P4 ;  /* 0x000000094800780c */ /* 0x040fe40002781670 */
[----:B------:R-:W-:Y:S02]  /*2a20*/  ISETP.LT.OR P3, PT, R72, 0xa, P3 ;  /* 0x0000000a4800780c */ /* 0x000fe40001f61670 */
[----:B-1----:R-:W-:Y:S02]  /*2a30*/  FSEL R90, R90, -INF , !P4 ;  /* 0xff8000005a5a7808 */ /* 0x002fe40006000000 */
[----:B------:R-:W-:-:S02]  /*2a40*/  ISETP.GE.AND P4, PT, R82, 0x12, PT ;  /* 0x000000125200780c */ /* 0x000fc40003f86270 */
[----:B------:R-:W-:Y:S02]  /*2a50*/  LOP3.LUT R138, R138, 0xfffffff7, RZ, 0xc0, !PT ;  /* 0xfffffff78a8a7812 */ /* 0x000fe400078ec0ff */
[----:B------:R-:W-:Y:S02]  /*2a60*/  FSEL R91, R91, -INF , !P3 ;  /* 0xff8000005b5b7808 */ /* 0x000fe40005800000 */
[----:B------:R-:W-:Y:S02]  /*2a70*/  ISETP.GT.AND P3, PT, R73, 0x10, !P5 ;  /* 0x000000104900780c */ /* 0x000fe40006f64270 */
[----:B------:R-:W-:Y:S02]  /*2a80*/  @P5 LOP3.LUT R138, R138, 0x8, RZ, 0xfc, !PT ;  /* 0x000000088a8a5812 */ /* 0x000fe400078efcff */
[----:B------:R-:W-:Y:S02]  /*2a90*/  ISETP.LT.OR P3, PT, R72, 0x11, P3 ;  /* 0x000000114800780c */ /* 0x000fe40001f61670 */
[----:B------:R-:W-:-:S02]  /*2aa0*/  LOP3.LUT R138, R138, 0xfdffffff, RZ, 0xc0, !PT ;  /* 0xfdffffff8a8a7812 */ /* 0x000fc400078ec0ff */
[----:B------:R-:W-:Y:S02]  /*2ab0*/  FSEL R74, R32, -INF , !P3 ;  /* 0xff800000204a7808 */ /* 0x000fe40005800000 */
[----:B------:R-:W-:Y:S02]  /*2ac0*/  @P4 LOP3.LUT R138, R138, 0x2000000, RZ, 0xfc, !PT ;  /* 0x020000008a8a4812 */ /* 0x000fe400078efcff */
[----:B------:R-:W-:Y:S02]  /*2ad0*/  ISETP.GT.AND P3, PT, R73, 0x11, !P4 ;  /* 0x000000114900780c */ /* 0x000fe40006764270 */
[----:B------:R-:W-:Y:S02]  /*2ae0*/  ISETP.GE.AND P4, PT, R82, 0x19, PT ;  /* 0x000000195200780c */ /* 0x000fe40003f86270 */
[----:B------:R-:W-:Y:S02]  /*2af0*/  ISETP.LT.OR P3, PT, R72, 0x12, P3 ;  /* 0x000000124800780c */ /* 0x000fe40001f61670 */
[----:B------:R-:W-:-:S02]  /*2b00*/  LOP3.LUT R138, R138, 0xfeffffff, RZ, 0xc0, !PT ;  /* 0xfeffffff8a8a7812 */ /* 0x000fc400078ec0ff */
[----:B------:R-:W-:Y:S02]  /*2b10*/  FSEL R92, R92, -INF , !P3 ;  /* 0xff8000005c5c7808 */ /* 0x000fe40005800000 */
[----:B------:R-:W-:-:S04]  /*2b20*/  ISETP.GT.AND P3, PT, R73, 0x18, !P4 ;  /* 0x000000184900780c */ /* 0x000fc80006764270 */
[----:B------:R-:W-:Y:S02]  /*2b30*/  ISETP.LT.OR P3, PT, R72, 0x19, P3 ;  /* 0x000000194800780c */ /* 0x000fe40001f61670 */
[----:B------:R-:W-:Y:S02]  /*2b40*/  @P4 LOP3.LUT R138, R138, 0x1000000, RZ, 0xfc, !PT ;  /* 0x010000008a8a4812 */ /* 0x000fe400078efcff */
[----:B------:R-:W-:Y:S02]  /*2b50*/  ISETP.GE.AND P4, PT, R82, 0x1a, PT ;  /* 0x0000001a5200780c */ /* 0x000fe40003f86270 */
[----:B------:R-:W-:Y:S02]  /*2b60*/  LOP3.LUT R138, R138, 0xff7fffff, RZ, 0xc0, !PT ;  /* 0xff7fffff8a8a7812 */ /* 0x000fe400078ec0ff */
[----:B------:R-:W-:Y:S02]  /*2b70*/  FSEL R71, R35, -INF , !P3 ;  /* 0xff80000023477808 */ /* 0x000fe40005800000 */
[----:B------:R-:W-:-:S04]  /*2b80*/  ISETP.GT.AND P3, PT, R73, 0x19, !P4 ;  /* 0x000000194900780c */ /* 0x000fc80006764270 */
[----:B------:R-:W-:-:S03]  /*2b90*/  ISETP.LT.OR P3, PT, R72, 0x1a, P3 ;  /* 0x0000001a4800780c */ /* 0x000fc60001f61670 */
        /* <DEDUP_REMOVED lines=110> */
[----:B------:R-:W-:Y:S02]  /*3280*/  FSEL R45, R97, -INF , !P3 ;  /* 0xff800000612d7808 */ /* 0x000fe40005800000 */
[----:B------:R-:W-:Y:S02]  /*3290*/  LOP3.LUT R138, R138, 0xffffffef, RZ, 0xc0, !PT ;  /* 0xffffffef8a8a7812 */ /* 0x000fe400078ec0ff */
[----:B------:R-:W-:-:S04]  /*32a0*/  ISETP.GT.AND P3, PT, R73, 0x68, !P4 ;  /* 0x000000684900780c */ /* 0x000fc80006764270 */
[----:B------:R-:W-:-:S03]  /*32b0*/  ISETP.LT.OR P3, PT, R72, 0x69, P3 ;  /* 0x000000694800780c */ /* 0x000fc60001f61670 */
[----:B------:R-:W-:Y:S02]  /*32c0*/  @P4 LOP3.LUT R138, R138, 0x10, RZ, 0xfc, !PT ;  /* 0x000000108a8a4812 */ /* 0x000fe400078efcff */
[----:B------:R-:W-:Y:S02]  /*32d0*/  ISETP.GE.AND P4, PT, R82, 0x6a, PT ;  /* 0x0000006a5200780c */ /* 0x000fe40003f86270 */
[----:B------:R-:W-:Y:S02]  /*32e0*/  FSEL R43, R76, -INF , !P3 ;  /* 0xff8000004c2b7808 */ /* 0x000fe40005800000 */
[----:B------:R-:W-:Y:S02]  /*32f0*/  ISETP.GT.AND P3, PT, R73, 0x69, !P4 ;  /* 0x000000694900780c */ /* 0x000fe40006764270 */
[----:B------:R-:W-:Y:S02]  /*3300*/  LOP3.LUT R138, R138, 0xfbffffff, RZ, 0xc0, !PT ;  /* 0xfbffffff8a8a7812 */ /* 0x000fe400078ec0ff */
[----:B------:R-:W-:-:S04]  /*3310*/  ISETP.LT.OR P3, PT, R72, 0x6a, P3 ;  /* 0x0000006a4800780c */ /* 0x000fc80001f61670 */
[----:B------:R-:W-:Y:S02]  /*3320*/  FSEL R41, R77, -INF , !P3 ;  /* 0xff8000004d297808 */ /* 0x000fe40005800000 */
[----:B------:R-:W-:Y:S02]  /*3330*/  ISETP.GE.AND P3, PT, R82, 0x71, PT ;  /* 0x000000715200780c */ /* 0x000fe40003f66270 */
[----:B------:R-:W-:Y:S02]  /*3340*/  @P4 LOP3.LUT R138, R138, 0x4000000, RZ, 0xfc, !PT ;  /* 0x040000008a8a4812 */ /* 0x000fe400078efcff */
[----:B------:R-:W-:Y:S02]  /*3350*/  ISETP.GT.AND P4, PT, R73, 0x70, !P3 ;  /* 0x000000704900780c */ /* 0x000fe40005f84270 */
[----:B------:R-:W-:Y:S02]  /*3360*/  LOP3.LUT R138, R138, 0xfffffffe, RZ, 0xc0, !PT ;  /* 0xfffffffe8a8a7812 */ /* 0x000fe400078ec0ff */
[----:B------:R-:W-:-:S04]  /*3370*/  ISETP.LT.OR P4, PT, R72, 0x71, P4 ;  /* 0x000000714800780c */ /* 0x000fc80002781670 */
[----:B------:R-:W-:Y:S02]  /*3380*/  FSEL R39, R80, -INF , !P4 ;  /* 0xff80000050277808 */ /* 0x000fe40006000000 */
[----:B------:R-:W-:-:S04]  /*3390*/  ISETP.GE.AND P4, PT, R82, 0x72, PT ;  /* 0x000000725200780c */ /* 0x000fc80003f86270 */
[----:B------:R-:W-:-:S04]  /*33a0*/  ISETP.GT.AND P5, PT, R73, 0x71, !P4 ;  /* 0x000000714900780c */ /* 0x000fc800067a4270 */
[----:B------:R-:W-:-:S04]  /*33b0*/  ISETP.LT.OR P5, PT, R72, 0x72, P5 ;  /* 0x000000724800780c */ /* 0x000fc80002fa1670 */
[----:B------:R-:W-:Y:S02]  /*33c0*/  FSEL R37, R81, -INF , !P5 ;  /* 0xff80000051257808 */ /* 0x000fe40006800000 */
[----:B------:R-:W-:-:S04]  /*33d0*/  ISETP.GE.AND P5, PT, R82, 0x79, PT ;  /* 0x000000795200780c */ /* 0x000fc80003fa6270 */
[----:B------:R-:W-:-:S04]  /*33e0*/  ISETP.GT.AND P6, PT, R73, 0x78, !P5 ;  /* 0x000000784900780c */ /* 0x000fc80006fc4270 */
[----:B------:R-:W-:-:S04]  /*33f0*/  ISETP.LT.OR P6, PT, R72, 0x79, P6 ;  /* 0x000000794800780c */ /* 0x000fc800037c1670 */
[----:B------:R-:W-:Y:S02]  /*3400*/  FSEL R32, R84, -INF , !P6 ;  /* 0xff80000054207808 */ /* 0x000fe40007000000 */
[----:B------:R-:W-:-:S13]  /*3410*/  ISETP.GE.AND P6, PT, R82, 0x1, PT ;  /* 0x000000015200780c */ /* 0x000fda0003fc6270 */
[----:B------:R-:W-:Y:S02]  /*3420*/  @P6 LOP3.LUT R138, R138, 0x1, RZ, 0xfc, !PT ;  /* 0x000000018a8a6812 */ /* 0x000fe400078efcff */
[----:B------:R-:W-:Y:S02]  /*3430*/  ISETP.GT.AND P6, PT, R73, RZ, !P6 ;  /* 0x000000ff4900720c */ /* 0x000fe400077c4270 */
[----:B------:R-:W-:Y:S02]  /*3440*/  LOP3.LUT R138, R138, 0xf7ffffff, RZ, 0xc0, !PT ;  /* 0xf7ffffff8a8a7812 */ /* 0x000fe400078ec0ff */
[----:B------:R-:W-:-:S04]  /*3450*/  ISETP.LT.OR P6, PT, R72, 0x1, P6 ;  /* 0x000000014800780c */ /* 0x000fc800037c1670 */
[----:B------:R-:W-:Y:S01]  /*3460*/  FSEL R75, R0, -INF , !P6 ;  /* 0xff800000004b7808 */ /* 0x000fe20007000000 */
[----:B------:R-:W-:Y:S01]  /*3470*/  VIADD R0, R3, 0x8 ;  /* 0x0000000803007836 */ /* 0x000fe20000000000 */
[----:B------:R-:W-:-:S13]  /*3480*/  ISETP.GE.AND P6, PT, R82, 0x7a, PT ;  /* 0x0000007a5200780c */ /* 0x000fda0003fc6270 */
[----:B------:R-:W-:Y:S02]  /*3490*/  @P6 LOP3.LUT R138, R138, 0x8000000, RZ, 0xfc, !PT ;  /* 0x080000008a8a6812 */ /* 0x000fe400078efcff */
[----:B------:R-:W-:Y:S01]  /*34a0*/  ISETP.GT.AND P6, PT, R73, 0x79, !P6 ;  /* 0x000000794900780c */ /* 0x000fe200077c4270 */
[----:B------:R-:W-:-:S03]  /*34b0*/  IMAD.IADD R73, R83, 0x1, R0 ;  /* 0x0000000153497824 */ /* 0x000fc600078e0200 */
[----:B------:R-:W-:Y:S02]  /*34c0*/  ISETP.LT.OR P6, PT, R72, 0x7a, P6 ;  /* 0x0000007a4800780c */ /* 0x000fe400037c1670 */
[----:B------:R-:W-:Y:S02]  /*34d0*/  VIADDMNMX R72, R0, R86, R79, PT ;  /* 0x0000005600487246 */ /* 0x000fe4000380014f */
[----:B------:R-:W-:Y:S02]  /*34e0*/  FSEL R35, R85, -INF , !P6 ;  /* 0xff80000055237808 */ /* 0x000fe40007000000 */
[----:B------:R-:W-:-:S13]  /*34f0*/  PLOP3.LUT P6, PT, PT, PT, UP0, 0x40, 0x0 ;  /* 0x000000000000781c */ /* 0x000fda0003fce808 */
[----:B------:R-:W-:Y:S05]  /*3500*/  @P6 BRA `(.L_x_673) ;  /* 0x0000000000646947 */ /* 0x000fea0003800000 */
        /* <DEDUP_REMOVED lines=9> */
[----:B------:R-:W-:Y:S01]  /*35a0*/  @P6 IMAD.HI.U32 R58, R59, UR10, RZ ;  /* 0x0000000a3b3a6c27 */ /* 0x000fe2000f8e00ff */
[----:B------:R-:W-:-:S13]  /*35b0*/  PLOP3.LUT P6, PT, PT, PT, UP1, 0x80, 0x0 ;  /* 0x000000000000781c */ /* 0x000fda0003fcf018 */
[----:B------:R-:W-:-:S04]  /*35c0*/  @P6 SHF.R.U32.HI R59, RZ, UR11, R58 ;  /* 0x0000000bff3b6c19 */ /* 0x000fc8000801163a */
[----:B------:R-:W-:Y:S01]  /*35d0*/  LOP3.LUT R59, RZ, R59, RZ, 0x33, !PT ;  /* 0x0000003bff3b7212 */ /* 0x000fe200078e33ff */
[----:B------:R-:W-:Y:S06]  /*35e0*/  BRA `(.L_x_676) ;  /* 0x0000000000187947 */ /* 0x000fec0003800000 */
.L_x_675:
[----:B------:R-:W-:-:S06]  /*35f0*/  UISETP.NE.AND UP1, UPT, UR7, 0x1, UPT ;  /* 0x000000010700788c */ /* 0x000fcc000bf25270 */
[----:B------:R-:W-:-:S05]  /*3600*/  PLOP3.LUT P6, PT, PT, PT, UP1, 0x80, 0x0 ;  /* 0x000000000000781c */ /* 0x000fca0003fcf018 */
[----:B------:R-:W-:-:S08]  /*3610*/  @UP1 ULDC.64 UR10, c[0x0][0x9e8] ;  /* 0x00027a00000a1ab9 */ /* 0x000fd00000000a00 */
[----:B------:R-:W-:Y:S01]  /*3620*/  @P6 IMAD.HI.U32 R58, R59, UR10, RZ ;  /* 0x0000000a3b3a6c27 */ /* 0x000fe2000f8e00ff */
[----:B------:R-:W-:-:S13]  /*3630*/  PLOP3.LUT P6, PT, PT, PT, UP1, 0x80, 0x0 ;  /* 0x000000000000781c */ /* 0x000fda0003fcf018 */
[----:B------:R-:W-:-:S07]  /*3640*/  @P6 SHF.R.U32.HI R59, RZ, UR11, R58 ;  /* 0x0000000bff3b6c19 */ /* 0x000fce000801163a */
.L_x_676:
[----:B------:R-:W-:Y:S05]  /*3650*/  BSYNC B0 ;  /* 0x0000000000007941 */ /* 0x000fea0003800000 */
.L_x_674:
[----:B------:R-:W-:-:S04]  /*3660*/  IMAD R58, R59, UR7, -R78 ;  /* 0x000000073b3a7c24 */ /* 0x000fc8000f8e0a4e */
[----:B------:R-:W-:-:S05]  /*3670*/  IMAD R58, R19, -0x2, R58 ;  /* 0xfffffffe133a7824 */ /* 0x000fca00078e023a */
[----:B------:R-:W-:Y:S02]  /*3680*/  VIMNMX R73, R73, R58, !PT ;  /* 0x0000003a49497248 */ /* 0x000fe40007fe0100 */
[----:B------:R-:W-:-:S07]  /*3690*/  VIADDMNMX R72, R58, UR7, R72, PT ;  /* 0x000000073a487c46 */ /* 0x000fce000b800148 */
.L_x_673:
[C---:B------:R-:W-:Y:S01]  /*36a0*/  ISETP.GT.AND P2, PT, R73.reuse, 0x1, !P2 ;  /* 0x000000014900780c */ /* 0x040fe20005744270 */
[----:B------:R-:W-:Y:S01]  /*36b0*/  ULDC UR34, c[0x0][0x988] ;  /* 0x0002620000227ab9 */ /* 0x000fe20000000800 */
[----:B------:R-:W-:Y:S02]  /*36c0*/  LOP3.LUT P6, RZ, R138, 0x8, RZ, 0xc0, !PT ;  /* 0x000000088aff7812 */ /* 0x000fe400078cc0ff */
[----:B------:R-:W-:Y:S02]  /*36d0*/  ISETP.LT.OR P2, PT, R72, 0x2, P2 ;  /* 0x000000024800780c */ /* 0x000fe40001741670 */
[----:B------:R-:W-:Y:S02]  /*36e0*/  ISETP.GT.AND P3, PT, R73, 0x70, !P3 ;  /* 0x000000704900780c */ /* 0x000fe40005f64270 */
[----:B------:R-:W-:Y:S02]  /*36f0*/  FSEL R5, R5, -INF , !P2 ;  /* 0xff80000005057808 */ /* 0x000fe40005000000 */
[----:B------:R-:W-:-:S02]  /*3700*/  LOP3.LUT P2, RZ, R138, 0x2, RZ, 0xc0, !PT ;  /* 0x000000028aff7812 */ /* 0x000fc4000784c0ff */
[C---:B------:R-:W-:Y:S02]  /*3710*/  ISETP.GT.AND P4, PT, R73.reuse, 0x71, !P4 ;  /* 0x000000714900780c */ /* 0x040fe40006784270 */
[C---:B------:R-:W-:Y:S02]  /*3720*/  ISETP.GT.AND P2, PT, R73.reuse, 0x8, !P2 ;  /* 0x000000084900780c */ /* 0x040fe40005744270 */
[----:B------:R-:W-:Y:S02]  /*3730*/  ISETP.GT.AND P5, PT, R73, 0x78, !P5 ;  /* 0x000000784900780c */ /* 0x000fe40006fa4270 */
[C---:B------:R-:W-:Y:S02]  /*3740*/  ISETP.LT.OR P2, PT, R72.reuse, 0x9, P2 ;  /* 0x000000094800780c */ /* 0x040fe40001741670 */
[----:B------:R-:W-:Y:S02]  /*3750*/  ISETP.LT.OR P3, PT, R72, 0x71, P3 ;  /* 0x000000714800780c */ /* 0x000fe40001f61670 */
[----:B------:R-:W-:-:S02]  /*3760*/  FSEL R7, R7, -INF , !P2 ;  /* 0xff80000007077808 */ /* 0x000fc40005000000 */
[----:B------:R-:W-:Y:S02]  /*3770*/  LOP3.LUT P2, RZ, R138, 0x4, RZ, 0xc0, !PT ;  /* 0x000000048aff7812 */ /* 0x000fe4000784c0ff */
[----:B------:R-:W-:Y:S02]  /*3780*/  ISETP.LT.OR P4, PT, R72, 0x72, P4 ;  /* 0x000000724800780c */ /* 0x000fe40002781670 */
[----:B------:R-:W-:Y:S02]  /*3790*/  ISETP.GT.AND P2, PT, R73, 0x9, !P2 ;  /* 0x000000094900780c */ /* 0x000fe40005744270 */
[----:B------:R-:W-:Y:S02]  /*37a0*/  FSEL R24, R24, -INF , !P3 ;  /* 0xff80000018187808 */ /* 0x000fe40005800000 */
[C---:B------:R-:W-:Y:S02]  /*37b0*/  ISETP.LT.OR P2, PT, R72.reuse, 0xa, P2 ;  /* 0x0000000a4800780c */ /* 0x040fe40001741670 */
[----:B------:R-:W-:-:S02]  /*37c0*/  ISETP.LT.OR P5, PT, R72, 0x79, P5 ;  /* 0x000000794800780c */ /* 0x000fc40002fa1670 */
[----:B------:R-:W-:Y:S02]  /*37d0*/  FSEL R6, R6, -INF , !P2 ;  /* 0xff80000006067808 */ /* 0x000fe40005000000 */
[----:B------:R-:W-:Y:S02]  /*37e0*/  ISETP.GT.AND P2, PT, R73, 0x10, !P6 ;  /* 0x000000104900780c */ /* 0x000fe40007744270 */
[----:B------:R-:W-:Y:S02]  /*37f0*/  LOP3.LUT P6, RZ, R138, 0x8000, RZ, 0xc0, !PT ;  /* 0x000080008aff7812 */ /* 0x000fe400078cc0ff */
[----:B------:R-:W-:Y:S02]  /*3800*/  ISETP.LT.OR P2, PT, R72, 0x11, P2 ;  /* 0x000000114800780c */ /* 0x000fe40001741670 */
[----:B------:R-:W-:Y:S02]  /*3810*/  FSEL R81, R15, -INF , !P4 ;  /* 0xff8000000f517808 */ /* 0x000fe40006000000 */
[----:B------:R-:W-:-:S02]  /*3820*/  FSEL R58, R11, -INF , !P2 ;  /* 0xff8000000b3a7808 */ /* 0x000fc40005000000 */
[----:B------:R-:W-:Y:S02]  /*3830*/  LOP3.LUT P2, RZ, R138, 0x2000000, RZ, 0xc0, !PT ;  /* 0x020000008aff7812 */ /* 0x000fe4000784c0ff */
[----:B------:R-:W-:Y:S02]  /*3840*/  FMNMX.FTZ R11, R75, R89, !PT ;  /* 0x000000594b0b7209 */ /* 0x000fe40007810000 */
[----:B------:R-:W-:Y:S02]  /*3850*/  ISETP.GT.AND P2, PT, R73, 0x11, !P2 ;  /* 0x000000114900780c */ /* 0x000fe40005744270 */
[----:B------:R-:W-:Y:S02]  /*3860*/  FSEL R28, R28, -INF , !P5 ;  /* 0xff8000001c1c7808 */ /* 0x000fe40006800000 */
[----:B------:R-:W-:-:S04]  /*3870*/  ISETP.LT.OR P2, PT, R72, 0x12, P2 ;  /* 0x000000124800780c */ /* 0x000fc80001741670 */
[----:B------:R-:W-:Y:S02]  /*3880*/  FSEL R59, R8, -INF , !P2 ;  /* 0xff800000083b7808 */ /* 0x000fe40005000000 */
[----:B------:R-:W-:Y:S02]  /*3890*/  LOP3.LUT P2, RZ, R138, 0x1000000, RZ, 0xc0, !PT ;  /* 0x010000008aff7812 */ /* 0x000fe4000784c0ff */
[----:B------:R-:W-:Y:S02]  /*38a0*/  FMNMX.FTZ R8, R90, R11, !PT ;  /* 0x0000000b5a087209 */ /* 0x000fe40007810000 */
[----:B------:R-:W-:Y:S02]  /*38b0*/  ISETP.GT.AND P2, PT, R73, 0x18, !P2 ;  /* 0x000000184900780c */ /* 0x000fe40005744270 */
[----:B------:R-:W-:Y:S02]  /*38c0*/  FMNMX.FTZ R11, R91, R8, !PT ;  /* 0x000000085b0b7209 */ /* 0x000fe40007810000 */
[----:B------:R-:W-:-:S02]  /*38d0*/  ISETP.LT.OR P2, PT, R72, 0x19, P2 ;  /* 0x000000194800780c */ /* 0x000fc40001741670 */
[----:B------:R-:W-:Y:S02]  /*38e0*/  FMNMX.FTZ R11, R74, R11, !PT ;  /* 0x0000000b4a0b7209 */ /* 0x000fe40007810000 */
[----:B------:R-:W-:Y:S02]  /*38f0*/  FSEL R13, R13, -INF , !P2 ;  /* 0xff8000000d0d7808 */ /* 0x000fe40005000000 */
[----:B------:R-:W-:Y:S02]  /*3900*/  LOP3.LUT P2, RZ, R138, 0x800000, RZ, 0xc0, !PT ;  /* 0x008000008aff7812 */ /* 0x000fe4000784c0ff */
[----:B------:R-:W-:Y:S02]  /*3910*/  FMNMX.FTZ R8, R92, R11, !PT ;  /* 0x0000000b5c087209 */ /* 0x000fe40007810000 */
[----:B------:R-:W-:Y:S02]  /*3920*/  ISETP.GT.AND P2, PT, R73, 0x19, !P2 ;  /* 0x000000194900780c */ /* 0x000fe40005744270 */
[----:B------:R-:W-:-:S02]  /*3930*/  FMNMX.FTZ R11, R71, R8, !PT ;  /* 0x00000008470b7209 */ /* 0x000fc40007810000 */
[----:B------:R-:W-:Y:S02]  /*3940*/  ISETP.LT.OR P2, PT, R72, 0x1a, P2 ;  /* 0x0000001a4800780c */ /* 0x000fe40001741670 */
[----:B------:R-:W-:Y:S02]  /*3950*/  FMNMX.FTZ R11, R62, R11, !PT ;  /* 0x0000000b3e0b7209 */ /* 0x000fe40007810000 */
[----:B------:R-:W-:Y:S02]  /*3960*/  FSEL R12, R12, -INF , !P2 ;  /* 0xff8000000c0c7808 */ /* 0x000fe40005000000 */
[----:B------:R-:W-:Y:S02]  /*3970*/  LOP3.LUT P2, RZ, R138, 0x400000, RZ, 0xc0, !PT ;  /* 0x004000008aff7812 */ /* 0x000fe4000784c0ff */
[----:B------:R-:W-:Y:S02]  /*3980*/  FMNMX.FTZ R8, R70, R11, !PT ;  /* 0x0000000b46087209 */ /* 0x000fe40007810000 */
[----:B------:R-:W-:-:S02]  /*3990*/  ISETP.GT.AND P2, PT, R73, 0x20, !P2 ;  /* 0x000000204900780c */ /* 0x000fc40005744270 */
[----:B------:R-:W-:Y:S02]  /*39a0*/  FMNMX.FTZ R8, R67, R8, !PT ;  /* 0x0000000843087209 */ /* 0x000fe40007810000 */
[----:B------:R-:W-:Y:S02]  /*39b0*/  ISETP.LT.OR P2, PT, R72, 0x21, P2 ;  /* 0x000000214800780c */ /* 0x000fe40001741670 */
[----:B------:R-:W-:Y:S02]  /*39c0*/  FMNMX.FTZ R11, R69, R8, !PT ;  /* 0x00000008450b7209 */ /* 0x000fe40007810000 */
[----:B------:R-:W-:Y:S02]  /*39d0*/  FSEL R21, R21, -INF , !P2 ;  /* 0xff80000015157808 */ /* 0x000fe40005000000 */
[----:B------:R-:W-:Y:S02]  /*39e0*/  LOP3.LUT P2, RZ, R138, 0x200000, RZ, 0xc0, !PT ;  /* 0x002000008aff7812 */ /* 0x000fe4000784c0ff */
[----:B------:R-:W-:-:S02]  /*39f0*/  FMNMX.FTZ R11, R68, R11, !PT ;  /* 0x0000000b440b7209 */ /* 0x000fc40007810000 */
[----:B------:R-:W-:Y:S02]  /*3a00*/  ISETP.GT.AND P2, PT, R73, 0x21, !P2 ;  /* 0x000000214900780c */ /* 0x000fe40005744270 */
[----:B------:R-:W-:Y:S02]  /*3a10*/  FMNMX.FTZ R8, R66, R11, !PT ;  /* 0x0000000b42087209 */ /* 0x000fe40007810000 */
[----:B------:R-:W-:Y:S02]  /*3a20*/  ISETP.LT.OR P2, PT, R72, 0x22, P2 ;  /* 0x000000224800780c */ /* 0x000fe40001741670 */
[----:B------:R-:W-:Y:S02]  /*3a30*/  FMNMX.FTZ R8, R63, R8, !PT ;  /* 0x000000083f087209 */ /* 0x000fe40007810000 */
[----:B------:R-:W-:Y:S02]  /*3a40*/  FSEL R20, R20, -INF , !P2 ;  /* 0xff80000014147808 */ /* 0x000fe40005000000 */
[----:B------:R-:W-:-:S02]  /*3a50*/  LOP3.LUT P2, RZ, R138, 0x100000, RZ, 0xc0, !PT ;  /* 0x001000008aff7812 */ /* 0x000fc4000784c0ff */
[----:B------:R-:W-:Y:S02]  /*3a60*/  FMNMX.FTZ R11, R65, R8, !PT ;  /* 0x00000008410b7209 */ /* 0x000fe40007810000 */
[----:B------:R-:W-:Y:S02]  /*3a70*/  ISETP.GT.AND P2, PT, R73, 0x28, !P2 ;  /* 0x000000284900780c */ /* 0x000fe40005744270 */
[----:B------:R-:W-:Y:S02]  /*3a80*/  FMNMX.FTZ R8, R64, R11, !PT ;  /* 0x0000000b40087209 */ /* 0x000fe40007810000 */
[----:B------:R-:W-:Y:S02]  /*3a90*/  ISETP.LT.OR P2, PT, R72, 0x29, P2 ;  /* 0x000000294800780c */ /* 0x000fe40001741670 */
[----:B------:R-:W-:Y:S02]  /*3aa0*/  FMNMX.FTZ R11, R61, R8, !PT ;  /* 0x000000083d0b7209 */ /* 0x000fe40007810000 */
[----:B------:R-:W-:-:S02]  /*3ab0*/  FSEL R26, R26, -INF , !P2 ;  /* 0xff8000001a1a7808 */ /* 0x000fc40005000000 */
[----:B------:R-:W-:Y:S02]  /*3ac0*/  LOP3.LUT P2, RZ, R138, 0x80000, RZ, 0xc0, !PT ;  /* 0x000800008aff7812 */ /* 0x000fe4000784c0ff */
[----:B------:R-:W-:Y:S02]  /*3ad0*/  FMNMX.FTZ R8, R60, R11, !PT ;  /* 0x0000000b3c087209 */ /* 0x000fe40007810000 */
[----:B------:R-:W-:Y:S02]  /*3ae0*/  ISETP.GT.AND P2, PT, R73, 0x29, !P2 ;  /* 0x000000294900780c */ /* 0x000fe40005744270 */
[----:B------:R-:W-:Y:S02]  /*3af0*/  FMNMX.FTZ R8, R57, R8, !PT ;  /* 0x0000000839087209 */ /* 0x000fe40007810000 */
[----:B------:R-:W-:Y:S02]  /*3b00*/  ISETP.LT.OR P2, PT, R72, 0x2a, P2 ;  /* 0x0000002a4800780c */ /* 0x000fe40001741670 */
[----:B------:R-:W-:-:S02]  /*3b10*/  FMNMX.FTZ R8, R49, R8, !PT ;  /* 0x0000000831087209 */ /* 0x000fc40007810000 */
        /* <DEDUP_REMOVED lines=30> */
[----:B------:R-:W-:Y:S01]  /*3d00*/  LOP3.LUT P6, RZ, R138, 0x10, RZ, 0xc0, !PT ;  /* 0x000000108aff7812 */ /* 0x000fe200078cc0ff */
[----:B------:R-:W1:Y:S01]  /*3d10*/  SHFL.BFLY PT, R8, R11, 0x2, 0x1f ;  /* 0x0c401f000b087f89 */ /* 0x000e6200000e0000 */
[----:B------:R-:W-:-:S04]  /*3d20*/  ISETP.LT.OR P2, PT, R72, 0x41, P2 ;  /* 0x000000414800780c */ /* 0x000fc80001741670 */
[----:B------:R-:W-:Y:S02]  /*3d30*/  FSEL R34, R34, -INF , !P2 ;  /* 0xff80000022227808 */ /* 0x000fe40005000000 */
[----:B------:R-:W-:-:S04]  /*3d40*/  LOP3.LUT P2, RZ, R138, 0x2000, RZ, 0xc0, !PT ;  /* 0x000020008aff7812 */ /* 0x000fc8000784c0ff */
[----:B------:R-:W-:-:S04]  /*3d50*/  ISETP.GT.AND P2, PT, R73, 0x41, !P2 ;  /* 0x000000414900780c */ /* 0x000fc80005744270 */
[----:B------:R-:W-:-:S04]  /*3d60*/  ISETP.LT.OR P2, PT, R72, 0x42, P2 ;  /* 0x000000424800780c */ /* 0x000fc80001741670 */
[----:B------:R-:W-:Y:S02]  /*3d70*/  FSEL R36, R36, -INF , !P2 ;  /* 0xff80000024247808 */ /* 0x000fe40005000000 */
[----:B------:R-:W-:Y:S02]  /*3d80*/  LOP3.LUT P2, RZ, R138, 0x1000, RZ, 0xc0, !PT ;  /* 0x000010008aff7812 */ /* 0x000fe4000784c0ff */
[----:B-1----:R-:W-:Y:S02]  /*3d90*/  FMNMX.FTZ R76, R11, R8, !PT ;  /* 0x000000080b4c7209 */ /* 0x002fe40007810000 */
[----:B------:R-:W-:-:S03]  /*3da0*/  ISETP.GT.AND P2, PT, R73, 0x48, !P2 ;  /* 0x000000484900780c */ /* 0x000fc60005744270 */
        /* <DEDUP_REMOVED lines=10> */
[----:B------:R-:W-:Y:S01]  /*3e50*/  FMUL.FTZ R80, R8, UR34 ;  /* 0x0000002208507c20 */ /* 0x000fe20008410000 */
[----:B------:R-:W-:-:S04]  /*3e60*/  ISETP.LT.OR P2, PT, R72, 0x51, P2 ;  /* 0x000000514800780c */ /* 0x000fc80001741670 */
[----:B------:R-:W-:Y:S02]  /*3e70*/  FSEL R42, R42, -INF , !P2 ;  /* 0xff8000002a2a7808 */ /* 0x000fe40005000000 */
[----:B------:R-:W-:-:S04]  /*3e80*/  LOP3.LUT P2, RZ, R138, 0x200, RZ, 0xc0, !PT ;  /* 0x000002008aff7812 */ /* 0x000fc8000784c0ff */
[----:B------:R-:W-:-:S04]  /*3e90*/  ISETP.GT.AND P2, PT, R73, 0x51, !P2 ;  /* 0x000000514900780c */ /* 0x000fc80005744270 */
        /* <DEDUP_REMOVED lines=18> */
[----:B------:R-:W-:Y:S02]  /*3fc0*/  ISETP.GT.AND P2, PT, R73, 0x68, !P6 ;  /* 0x000000684900780c */ /* 0x000fe40007744270 */
[----:B------:R-:W-:Y:S02]  /*3fd0*/  LOP3.LUT P6, RZ, R138, 0x1, RZ, 0xc0, !PT ;  /* 0x000000018aff7812 */ /* 0x000fe400078cc0ff */
[----:B------:R-:W-:-:S04]  /*3fe0*/  ISETP.LT.OR P2, PT, R72, 0x69, P2 ;  /* 0x000000694800780c */ /* 0x000fc80001741670 */
[----:B------:R-:W-:Y:S02]  /*3ff0*/  FSEL R54, R54, -INF , !P2 ;  /* 0xff80000036367808 */ /* 0x000fe40005000000 */
[----:B------:R-:W-:-:S04]  /*4000*/  FSETP.NEU.FTZ.AND P2, PT, R8, -INF , PT ;  /* 0xff8000000800780b */ /* 0x000fc80003f5d000 */
[----:B------:R-:W-:Y:S02]  /*4010*/  FSEL R80, R80, RZ, P2 ;  /* 0x000000ff50507208 */ /* 0x000fe40001000000 */
[----:B------:R-:W-:Y:S02]  /*4020*/  ISETP.GT.AND P2, PT, R73, RZ, !P6 ;  /* 0x000000ff4900720c */ /* 0x000fe40007744270 */
[----:B------:R-:W-:Y:S01]  /*4030*/  LOP3.LUT P6, RZ, R138, 0x8000000, RZ, 0xc0, !PT ;  /* 0x080000008aff7812 */ /* 0x000fe200078cc0ff */
[--C-:B------:R-:W-:Y:S01]  /*4040*/  FFMA.FTZ R75, R75, UR34, -R80.reuse ;  /* 0x000000224b4b7c23 */ /* 0x100fe20008010850 */
[----:B------:R-:W-:Y:S01]  /*4050*/  ISETP.LT.OR P2, PT, R72, 0x1, P2 ;  /* 0x000000014800780c */ /* 0x000fe20001741670 */
[--C-:B------:R-:W-:Y:S01]  /*4060*/  FFMA.FTZ R76, R89, UR34, -R80.reuse ;  /* 0x00000022594c7c23 */ /* 0x100fe20008010850 */
[----:B------:R-:W-:Y:S01]  /*4070*/  ISETP.GT.AND P6, PT, R73, 0x79, !P6 ;  /* 0x000000794900780c */ /* 0x000fe200077c4270 */
[--C-:B------:R-:W-:Y:S01]  /*4080*/  FFMA.FTZ R77, R90, UR34, -R80.reuse ;  /* 0x000000225a4d7c23 */ /* 0x100fe20008010850 */
[----:B------:R-:W-:Y:S01]  /*4090*/  FSEL R4, R4, -INF , !P2 ;  /* 0xff80000004047808 */ /* 0x000fe20005000000 */
[--C-:B------:R-:W-:Y:S01]  /*40a0*/  FFMA.FTZ R90, R37, UR34, -R80.reuse ;  /* 0x00000022255a7c23 */ /* 0x100fe20008010850 */
[----:B------:R-:W-:Y:S01]  /*40b0*/  LOP3.LUT P2, RZ, R138, 0x4000000, RZ, 0xc0, !PT ;  /* 0x040000008aff7812 */ /* 0x000fe2000784c0ff */
[--C-:B------:R-:W-:Y:S01]  /*40c0*/  FFMA.FTZ R78, R91, UR34, -R80.reuse ;  /* 0x000000225b4e7c23 */ /* 0x100fe20008010850 */
[----:B------:R-:W-:Y:S01]  /*40d0*/  FMNMX.FTZ R82, R4, R5, !PT ;  /* 0x0000000504527209 */ /* 0x000fe20007810000 */
[--C-:B------:R-:W-:Y:S01]  /*40e0*/  FFMA.FTZ R74, R74, UR34, -R80.reuse ;  /* 0x000000224a4a7c23 */ /* 0x100fe20008010850 */
[----:B------:R-:W-:Y:S01]  /*40f0*/  ISETP.GT.AND P2, PT, R73, 0x69, !P2 ;  /* 0x000000694900780c */ /* 0x000fe20005744270 */
[--C-:B------:R-:W-:Y:S01]  /*4100*/  FFMA.FTZ R79, R92, UR34, -R80.reuse ;  /* 0x000000225c4f7c23 */ /* 0x100fe20008010850 */
[----:B------:R-:W-:Y:S01]  /*4110*/  FMNMX.FTZ R11, R7, R82, !PT ;  /* 0x00000052070b7209 */ /* 0x000fe20007810000 */
[--C-:B------:R-:W-:Y:S01]  /*4120*/  FFMA.FTZ R71, R71, UR34, -R80.reuse ;  /* 0x0000002247477c23 */ /* 0x100fe20008010850 */
[----:B------:R-:W-:Y:S01]  /*4130*/  ISETP.LT.OR P2, PT, R72, 0x6a, P2 ;  /* 0x0000006a4800780c */ /* 0x000fe20001741670 */
[--C-:B------:R-:W-:Y:S01]  /*4140*/  FFMA.FTZ R62, R62, UR34, -R80.reuse ;  /* 0x000000223e3e7c23 */ /* 0x100fe20008010850 */
[----:B------:R-:W-:Y:S01]  /*4150*/  FMNMX.FTZ R11, R6, R11, !PT ;  /* 0x0000000b060b7209 */ /* 0x000fe20007810000 */
[--C-:B------:R-:W-:Y:S01]  /*4160*/  FFMA.FTZ R70, R70, UR34, -R80.reuse ;  /* 0x0000002246467c23 */ /* 0x100fe20008010850 */
[----:B------:R-:W-:Y:S01]  /*4170*/  FSEL R73, R14, -INF , !P2 ;  /* 0xff8000000e497808 */ /* 0x000fe20005000000 */
        /* <DEDUP_REMOVED lines=11> */
[--C-:B------:R-:W-:Y:S01]  /*4230*/  FFMA.FTZ R63, R63, UR34, -R80.reuse ;  /* 0x000000223f3f7c23 */ /* 0x100fe20008010850 */
        /* <DEDUP_REMOVED lines=16> */
[----:B------:R-:W-:Y:S01]  /*4340*/  FFMA.FTZ R37, R32, UR34, -R80 ;  /* 0x0000002220257c23 */ /* 0x000fe20008010850 */
[----:B------:R-:W-:Y:S01]  /*4350*/  FMNMX.FTZ R82, R25, R82, !PT ;  /* 0x0000005219527209 */ /* 0x000fe20007810000 */
[----:B------:R-:W-:Y:S03]  /*4360*/  MUFU.EX2 R75, R75 ;  /* 0x0000004b004b7308 */ /* 0x000fe60000000800 */
[----:B------:R-:W-:-:S04]  /*4370*/  FMNMX.FTZ R11, R29, R82, !PT ;  /* 0x000000521d0b7209 */ /* 0x000fc80007810000 */
[----:B------:R-:W-:Y:S01]  /*4380*/  FMNMX.FTZ R82, R30, R11, !PT ;  /* 0x0000000b1e527209 */ /* 0x000fe20007810000 */
[----:B------:R-:W1:Y:S03]  /*4390*/  MUFU.EX2 R76, R76 ;  /* 0x0000004c004c7308 */ /* 0x000e660000000800 */
[----:B------:R-:W-:-:S04]  /*43a0*/  FMNMX.FTZ R82, R31, R82, !PT ;  /* 0x000000521f527209 */ /* 0x000fc80007810000 */
[----:B------:R-:W-:Y:S01]  /*43b0*/  FMNMX.FTZ R11, R33, R82, !PT ;  /* 0x00000052210b7209 */ /* 0x000fe20007810000 */
[--C-:B------:R-:W-:Y:S01]  /*43c0*/  FFMA.FTZ R82, R45, UR34, -R80.reuse ;  /* 0x000000222d527c23 */ /* 0x100fe20008010850 */
[----:B------:R-:W-:Y:S01]  /*43d0*/  FFMA.FTZ R80, R35, UR34, -R80 ;  /* 0x0000002223507c23 */ /* 0x000fe20008010850 */
[----:B------:R-:W2:Y:S01]  /*43e0*/  MUFU.EX2 R77, R77 ;  /* 0x0000004d004d7308 */ /* 0x000ea20000000800 */
[----:B------:R-:W-:-:S04]  /*43f0*/  FMNMX.FTZ R11, R34, R11, !PT ;  /* 0x0000000b220b7209 */ /* 0x000fc80007810000 */
[----:B------:R-:W-:-:S03]  /*4400*/  FMNMX.FTZ R11, R36, R11, !PT ;  /* 0x0000000b240b7209 */ /* 0x000fc60007810000 */
[----:B------:R-:W3:Y:S01]  /*4410*/  MUFU.EX2 R78, R78 ;  /* 0x0000004e004e7308 */ /* 0x000ee20000000800 */
[----:B------:R-:W-:-:S04]  /*4420*/  FMNMX.FTZ R11, R38, R11, !PT ;  /* 0x0000000b260b7209 */ /* 0x000fc80007810000 */
[----:B------:R-:W-:-:S03]  /*4430*/  FMNMX.FTZ R11, R40, R11, !PT ;  /* 0x0000000b280b7209 */ /* 0x000fc60007810000 */
[----:B------:R-:W-:Y:S01]  /*4440*/  MUFU.EX2 R74, R74 ;  /* 0x0000004a004a7308 */ /* 0x000fe20000000800 */
        /* <DEDUP_REMOVED lines=17> */
[----:B------:R-:W-:Y:S02]  /*4560*/  MUFU.EX2 R69, R69 ;  /* 0x0000004500457308 */ /* 0x000fe40000000800 */
[----:B------:R-:W4:Y:S06]  /*4570*/  SHFL.BFLY PT, R11, R14, 0x2, 0x1f ;  /* 0x0c401f000e0b7f89 */ /* 0x000f2c00000e0000 */
[----:B------:R-:W-:Y:S08]  /*4580*/  MUFU.EX2 R68, R68 ;  /* 0x0000004400447308 */ /* 0x000ff00000000800 */
[----:B------:R-:W-:Y:S08]  /*4590*/  MUFU.EX2 R66, R66 ;  /* 0x0000004200427308 */ /* 0x000ff00000000800 */
[----:B------:R-:W-:Y:S01]  /*45a0*/  MUFU.EX2 R63, R63 ;  /* 0x0000003f003f7308 */ /* 0x000fe20000000800 */
[----:B----4-:R-:W-:-:S05]  /*45b0*/  FMNMX.FTZ R15, R14, R11, !PT ;  /* 0x0000000b0e0f7209 */ /* 0x010fca0007810000 */
[----:B------:R-:W4:Y:S02]  /*45c0*/  SHFL.BFLY PT, R14, R15, 0x1, 0x1f ;  /* 0x0c201f000f0e7f89 */ /* 0x000f2400000e0000 */
[----:B------:R-:W-:Y:S08]  /*45d0*/  MUFU.EX2 R65, R65 ;  /* 0x0000004100417308 */ /* 0x000ff00000000800 */
[----:B------:R-:W-:Y:S08]  /*45e0*/  MUFU.EX2 R64, R64 ;  /* 0x0000004000407308 */ /* 0x000ff00000000800 */
[----:B------:R-:W-:Y:S01]  /*45f0*/  MUFU.EX2 R61, R61 ;  /* 0x0000003d003d7308 */ /* 0x000fe20000000800 */
[----:B----4-:R-:W-:-:S07]  /*4600*/  FMNMX.FTZ R11, R15, R14, !PT ;  /* 0x0000000e0f0b7209 */ /* 0x010fce0007810000 */
[----:B------:R-:W-:Y:S01]  /*4610*/  MUFU.EX2 R60, R60 ;  /* 0x0000003c003c7308 */ /* 0x000fe20000000800 */
[C---:B------:R-:W-:Y:S01]  /*4620*/  FSETP.NEU.FTZ.AND P2, PT, R11.reuse, -INF , PT ;  /* 0xff8000000b00780b */ /* 0x040fe20003f5d000 */
[----:B------:R-:W-:-:S06]  /*4630*/  FMUL.FTZ R14, R11, UR34 ;  /* 0x000000220b0e7c20 */ /* 0x000fcc0008410000 */
[----:B------:R-:W-:Y:S01]  /*4640*/  MUFU.EX2 R57, R57 ;  /* 0x0000003900397308 */ /* 0x000fe20000000800 */
[----:B------:R-:W-:Y:S02]  /*4650*/  FSEL R35, R14, RZ, P2 ;  /* 0x000000ff0e237208 */ /* 0x000fe40001000000 */
[----:B------:R-:W-:-:S03]  /*4660*/  PLOP3.LUT P2, PT, PT, PT, UP0, 0x40, 0x0 ;  /* 0x000000000000781c */ /* 0x000fc60003f4e808 */
[--C-:B------:R-:W-:Y:S01]  /*4670*/  FFMA.FTZ R4, R4, UR34, -R35.reuse ;  /* 0x0000002204047c23 */ /* 0x100fe20008010823 */
[--C-:B------:R-:W-:Y:S01]  /*4680*/  FFMA.FTZ R14, R5, UR34, -R35.reuse ;  /* 0x00000022050e7c23 */ /* 0x100fe20008010823 */
[--C-:B------:R-:W-:Y:S01]  /*4690*/  FFMA.FTZ R7, R7, UR34, -R35.reuse ;  /* 0x0000002207077c23 */ /* 0x100fe20008010823 */
[--C-:B------:R-:W-:Y:S01]  /*46a0*/  FFMA.FTZ R53, R6, UR34, -R35.reuse ;  /* 0x0000002206357c23 */ /* 0x100fe20008010823 */
[----:B------:R1:W-:Y:S01]  /*46b0*/  MUFU.EX2 R15, R4 ;  /* 0x00000004000f7308 */ /* 0x0003e20000000800 */
[--C-:B------:R-:W-:Y:S01]  /*46c0*/  FFMA.FTZ R5, R58, UR34, -R35.reuse ;  /* 0x000000223a057c23 */ /* 0x100fe20008010823 */
[--C-:B------:R-:W-:Y:S01]  /*46d0*/  FFMA.FTZ R6, R59, UR34, -R35.reuse ;  /* 0x000000223b067c23 */ /* 0x100fe20008010823 */
[--C-:B------:R-:W-:Y:S01]  /*46e0*/  FFMA.FTZ R32, R13, UR34, -R35.reuse ;  /* 0x000000220d207c23 */ /* 0x100fe20008010823 */
[--C-:B------:R-:W-:Y:S01]  /*46f0*/  FFMA.FTZ R41, R12, UR34, -R35.reuse ;  /* 0x000000220c297c23 */ /* 0x100fe20008010823 */
[--C-:B------:R-:W-:Y:S01]  /*4700*/  FFMA.FTZ R94, R25, UR34, -R35.reuse ;  /* 0x00000022195e7c23 */ /* 0x100fe20008010823 */
[--C-:B------:R-:W-:Y:S01]  /*4710*/  FFMA.FTZ R45, R21, UR34, -R35.reuse ;  /* 0x00000022152d7c23 */ /* 0x100fe20008010823 */
[--C-:B------:R-:W-:Y:S01]  /*4720*/  FFMA.FTZ R58, R20, UR34, -R35.reuse ;  /* 0x00000022143a7c23 */ /* 0x100fe20008010823 */
[----:B------:R-:W4:Y:S01]  /*4730*/  MUFU.EX2 R96, R14 ;  /* 0x0000000e00607308 */ /* 0x000f220000000800 */
[----:B-1----:R-:W-:Y:S01]  /*4740*/  FADD.FTZ R4, R75, R76 ;  /* 0x0000004c4b047221 */ /* 0x002fe20000010000 */
[--C-:B------:R-:W-:Y:S01]  /*4750*/  FFMA.FTZ R20, R30, UR34, -R35.reuse ;  /* 0x000000221e147c23 */ /* 0x100fe20008010823 */
[--C-:B------:R-:W-:Y:S01]  /*4760*/  FFMA.FTZ R21, R31, UR34, -R35.reuse ;  /* 0x000000221f157c23 */ /* 0x100fe20008010823 */
[----:B------:R-:W-:Y:S01]  /*4770*/  FFMA.FTZ R92, R33, UR34, -R35 ;  /* 0x00000022215c7c23 */ /* 0x000fe20008010823 */
[----:B--2---:R-:W-:Y:S01]  /*4780*/  FADD.FTZ R13, R77, R4 ;  /* 0x000000044d0d7221 */ /* 0x004fe20000010000 */
[----:B------:R-:W-:-:S02]  /*4790*/  IMAD R4, R9, UR47, -R10 ;  /* 0x0000002f09047c24 */ /* 0x000fc4000f8e0a0a */
[----:B------:R-:W-:Y:S01]  /*47a0*/  FFMA.FTZ R33, R34, UR34, -R35 ;  /* 0x0000002222217c23 */ /* 0x000fe20008010823 */
[----:B------:R1:W2:Y:S01]  /*47b0*/  MUFU.EX2 R83, R7 ;  /* 0x0000000700537308 */ /* 0x0002a20000000800 */
[----:B---3--:R-:W-:Y:S01]  /*47c0*/  FADD.FTZ R13, R78, R13 ;  /* 0x0000000d4e0d7221 */ /* 0x008fe20000010000 */
[--C-:B------:R-:W-:Y:S01]  /*47d0*/  FFMA.FTZ R55, R40, UR34, -R35.reuse ;  /* 0x0000002228377c23 */ /* 0x100fe20008010823 */
[--C-:B------:R-:W-:Y:S01]  /*47e0*/  FFMA.FTZ R40, R28, UR34, -R35.reuse ;  /* 0x000000221c287c23 */ /* 0x100fe20008010823 */
[--C-:B------:R-:W-:Y:S01]  /*47f0*/  FFMA.FTZ R36, R36, UR34, -R35.reuse ;  /* 0x0000002224247c23 */ /* 0x100fe20008010823 */
[--C-:B------:R-:W-:Y:S01]  /*4800*/  FFMA.FTZ R9, R42, UR34, -R35.reuse ;  /* 0x000000222a097c23 */ /* 0x100fe20008010823 */
[----:B------:R-:W-:Y:S01]  /*4810*/  F2FP.BF16.F32.PACK_AB R12, R76, R75 ;  /* 0x0000004b4c0c723e */ /* 0x000fe200000010ff */
[--C-:B------:R-:W-:Y:S01]  /*4820*/  FFMA.FTZ R42, R27, UR34, -R35.reuse ;  /* 0x000000221b2a7c23 */ /* 0x100fe20008010823 */
[----:B------:R3:W5:Y:S01]  /*4830*/  MUFU.EX2 R98, R53 ;  /* 0x0000003500627308 */ /* 0x0007620000000800 */
[----:B----4-:R-:W-:Y:S01]  /*4840*/  FADD.FTZ R10, R15, R96 ;  /* 0x000000600f0a7221 */ /* 0x010fe20000010000 */
[--C-:B-1----:R-:W-:Y:S01]  /*4850*/  FFMA.FTZ R7, R29, UR34, -R35.reuse ;  /* 0x000000221d077c23 */ /* 0x102fe20008010823 */
[----:B------:R-:W-:Y:S01]  /*4860*/  F2FP.BF16.F32.PACK_AB R14, R78, R77 ;  /* 0x0000004d4e0e723e */ /* 0x000fe200000010ff */
[--C-:B------:R-:W-:Y:S01]  /*4870*/  FFMA.FTZ R38, R38, UR34, -R35.reuse ;  /* 0x0000002226267c23 */ /* 0x100fe20008010823 */
[--C-:B------:R-:W-:Y:S01]  /*4880*/  FFMA.FTZ R44, R44, UR34, -R35.reuse ;  /* 0x000000222c2c7c23 */ /* 0x100fe20008010823 */
[--C-:B------:R-:W-:Y:S01]  /*4890*/  FFMA.FTZ R46, R46, UR34, -R35.reuse ;  /* 0x000000222e2e7c23 */ /* 0x100fe20008010823 */
[--C-:B------:R-:W-:Y:S01]  /*48a0*/  FFMA.FTZ R48, R48, UR34, -R35.reuse ;  /* 0x0000002230307c23 */ /* 0x100fe20008010823 */
[----:B------:R-:W1:Y:S01]  /*48b0*/  MUFU.EX2 R5, R5 ;  /* 0x0000000500057308 */ /* 0x000e620000000800 */
[----:B---3--:R-:W-:Y:S01]  /*48c0*/  FFMA.FTZ R53, R26, UR34, -R35 ;  /* 0x000000221a357c23 */ /* 0x008fe20008010823 */
[----:B------:R-:W-:Y:S01]  /*48d0*/  FADD.FTZ R26, R74, R13 ;  /* 0x0000000d4a1a7221 */ /* 0x000fe20000010000 */
[----:B--2---:R-:W-:Y:S01]  /*48e0*/  FADD.FTZ R25, R83, R10 ;  /* 0x0000000a53197221 */ /* 0x004fe20000010000 */
[----:B------:R-:W-:Y:S01]  /*48f0*/  F2FP.BF16.F32.PACK_AB R13, R96, R15 ;  /* 0x0000000f600d723e */ /* 0x000fe200000010ff */
[--C-:B------:R-:W-:Y:S01]  /*4900*/  FFMA.FTZ R50, R50, UR34, -R35.reuse ;  /* 0x0000002232327c23 */ /* 0x100fe20008010823 */
[----:B------:R-:W-:Y:S01]  /*4910*/  FADD.FTZ R26, R79, R26 ;  /* 0x0000001a4f1a7221 */ /* 0x000fe20000010000 */
[----:B------:R-:W-:Y:S01]  /*4920*/  FFMA.FTZ R54, R54, UR34, -R35 ;  /* 0x0000002236367c23 */ /* 0x000fe20008010823 */
[----:B------:R-:W2:Y:S01]  /*4930*/  MUFU.EX2 R6, R6 ;  /* 0x0000000600067308 */ /* 0x000ea20000000800 */
[C---:B-----5:R-:W-:Y:S01]  /*4940*/  FADD.FTZ R10, R98.reuse, R25 ;  /* 0x00000019620a7221 */ /* 0x060fe20000010000 */
[----:B------:R-:W-:Y:S01]  /*4950*/  FADD.FTZ R29, R71, R26 ;  /* 0x0000001a471d7221 */ /* 0x000fe20000010000 */
[----:B------:R-:W-:Y:S01]  /*4960*/  F2FP.BF16.F32.PACK_AB R15, R98, R83 ;  /* 0x00000053620f723e */ /* 0x000fe200000010ff */
[--C-:B------:R-:W-:Y:S01]  /*4970*/  FFMA.FTZ R73, R73, UR34, -R35.reuse ;  /* 0x0000002249497c23 */ /* 0x100fe20008010823 */
[----:B------:R-:W-:Y:S01]  /*4980*/  FFMA.FTZ R81, R81, UR34, -R35 ;  /* 0x0000002251517c23 */ /* 0x000fe20008010823 */
[----:B------:R-:W-:Y:S01]  /*4990*/  FADD.FTZ R29, R62, R29 ;  /* 0x0000001d3e1d7221 */ /* 0x000fe20000010000 */
[----:B------:R-:W-:Y:S01]  /*49a0*/  FFMA.FTZ R52, R52, UR34, -R35 ;  /* 0x0000002234347c23 */ /* 0x000fe20008010823 */
[----:B------:R-:W3:Y:S01]  /*49b0*/  MUFU.EX2 R32, R32 ;  /* 0x0000002000207308 */ /* 0x000ee20000000800 */
[----:B-1----:R-:W-:Y:S01]  /*49c0*/  FADD.FTZ R25, R5, R10 ;  /* 0x0000000a05197221 */ /* 0x002fe20000010000 */
[----:B------:R-:W-:Y:S01]  /*49d0*/  FADD.FTZ R26, R70, R29 ;  /* 0x0000001d461a7221 */ /* 0x000fe20000010000 */
[----:B------:R1:W-:Y:S01]  /*49e0*/  STSM.16.M88.4 [R136+0x21800], R12 ;  /* 0x0218000c88007844 */ /* 0x0003e20000000200 */
[----:B------:R-:W-:-:S02]  /*49f0*/  R2UR UR10, R4 ;  /* 0x00000000040a72ca */ /* 0x000fc400000e0000 */
[----:B------:R-:W-:Y:S02]  /*4a00*/  FADD.FTZ R30, R67, R26 ;  /* 0x0000001a431e7221 */ /* 0x000fe40000010000 */
[----:B------:R-:W4:Y:S01]  /*4a10*/  MUFU.EX2 R41, R41 ;  /* 0x0000002900297308 */ /* 0x000f220000000800 */
[----:B--2---:R-:W-:Y:S01]  /*4a20*/  FADD.FTZ R25, R6, R25 ;  /* 0x0000001906197221 */ /* 0x004fe20000010000 */
[----:B------:R-:W-:-:S04]  /*4a30*/  FADD.FTZ R29, R69, R30 ;  /* 0x0000001e451d7221 */ /* 0x000fc80000010000 */
[----:B------:R-:W-:Y:S02]  /*4a40*/  FADD.FTZ R29, R68, R29 ;  /* 0x0000001d441d7221 */ /* 0x000fe40000010000 */
[----:B------:R-:W2:Y:S01]  /*4a50*/  MUFU.EX2 R45, R45 ;  /* 0x0000002d002d7308 */ /* 0x000ea20000000800 */
[----:B---3--:R-:W-:Y:S01]  /*4a60*/  FADD.FTZ R10, R32, R25 ;  /* 0x00000019200a7221 */ /* 0x008fe20000010000 */
[----:B------:R-:W-:Y:S01]  /*4a70*/  UIADD3 UR10, UR42, UR10, URZ ;  /* 0x0000000a2a0a7290 */ /* 0x000fe2000fffe03f */
[----:B-1----:R-:W-:-:S03]  /*4a80*/  F2FP.BF16.F32.PACK_AB R14, R64, R65 ;  /* 0x00000041400e723e */ /* 0x002fc600000010ff */
[----:B------:R-:W-:Y:S02]  /*4a90*/  UIADD3 UR6, UR10, UR6, URZ ;  /* 0x000000060a067290 */ /* 0x000fe4000fffe03f */
[----:B------:R-:W1:Y:S01]  /*4aa0*/  MUFU.EX2 R58, R58 ;  /* 0x0000003a003a7308 */ /* 0x000e620000000800 */
[----:B----4-:R-:W-:Y:S01]  /*4ab0*/  FADD.FTZ R26, R41, R10 ;  /* 0x0000000a291a7221 */ /* 0x010fe20000010000 */
[----:B------:R-:W-:-:S06]  /*4ac0*/  FFMA.FTZ R10, R24, UR34, -R35 ;  /* 0x00000022180a7c23 */ /* 0x000fcc0008010823 */
[----:B------:R-:W3:Y:S01]  /*4ad0*/  MUFU.EX2 R53, R53 ;  /* 0x0000003500357308 */ /* 0x000ee20000000800 */
[----:B--2---:R-:W-:Y:S01]  /*4ae0*/  FADD.FTZ R25, R45, R26 ;  /* 0x0000001a2d197221 */ /* 0x004fe20000010000 */
[----:B------:R-:W-:-:S04]  /*4af0*/  FADD.FTZ R26, R66, R29 ;  /* 0x0000001d421a7221 */ /* 0x000fc80000010000 */
[----:B------:R-:W-:Y:S01]  /*4b00*/  FADD.FTZ R30, R63, R26 ;  /* 0x0000001a3f1e7221 */ /* 0x000fe20000010000 */
[----:B------:R-:W-:Y:S01]  /*4b10*/  F2FP.BF16.F32.PACK_AB R26, R62, R71 ;  /* 0x000000473e1a723e */ /* 0x000fe200000010ff */
[----:B------:R-:W2:Y:S01]  /*4b20*/  MUFU.EX2 R94, R94 ;  /* 0x0000005e005e7308 */ /* 0x000ea20000000800 */
[----:B-1----:R-:W-:Y:S01]  /*4b30*/  FADD.FTZ R24, R58, R25 ;  /* 0x000000193a187221 */ /* 0x002fe20000010000 */
[----:B------:R-:W-:Y:S01]  /*4b40*/  FADD.FTZ R27, R65, R30 ;  /* 0x0000001e411b7221 */ /* 0x000fe20000010000 */
[----:B------:R-:W-:Y:S02]  /*4b50*/  F2FP.BF16.F32.PACK_AB R30, R68, R69 ;  /* 0x00000045441e723e */ /* 0x000fe400000010ff */
[----:B------:R-:W-:Y:S01]  /*4b60*/  F2FP.BF16.F32.PACK_AB R29, R58, R45 ;  /* 0x0000002d3a1d723e */ /* 0x000fe200000010ff */
[----:B------:R-:W-:Y:S01]  /*4b70*/  FADD.FTZ R34, R64, R27 ;  /* 0x0000001b40227221 */ /* 0x000fe20000010000 */
[----:B------:R-:W-:Y:S01]  /*4b80*/  F2FP.BF16.F32.PACK_AB R27, R41, R32 ;  /* 0x00000020291b723e */ /* 0x000fe200000010ff */
[----:B------:R-:W1:Y:S01]  /*4b90*/  MUFU.EX2 R7, R7 ;  /* 0x0000000700077308 */ /* 0x000e620000000800 */
[----:B---3--:R-:W-:Y:S01]  /*4ba0*/  FADD.FTZ R25, R53, R24 ;  /* 0x0000001835197221 */ /* 0x008fe20000010000 */
[----:B------:R-:W-:Y:S01]  /*4bb0*/  FADD.FTZ R13, R61, R34 ;  /* 0x000000223d0d7221 */ /* 0x000fe20000010000 */
[----:B------:R-:W-:-:S02]  /*4bc0*/  F2FP.BF16.F32.PACK_AB R24, R79, R74 ;  /* 0x0000004a4f18723e */ /* 0x000fc400000010ff */
[----:B------:R-:W-:-:S03]  /*4bd0*/  F2FP.BF16.F32.PACK_AB R32, R60, R61 ;  /* 0x0000003d3c20723e */ /* 0x000fc600000010ff */
[----:B------:R-:W3:Y:S01]  /*4be0*/  MUFU.EX2 R20, R20 ;  /* 0x0000001400147308 */ /* 0x000ee20000000800 */
[C---:B--2---:R-:W-:Y:S01]  /*4bf0*/  FADD.FTZ R28, R94.reuse, R25 ;  /* 0x000000195e1c7221 */ /* 0x044fe20000010000 */
[----:B------:R-:W-:-:S06]  /*4c00*/  F2FP.BF16.F32.PACK_AB R31, R94, R53 ;  /* 0x000000355e1f723e */ /* 0x000fcc00000010ff */
[----:B------:R-:W2:Y:S01]  /*4c10*/  MUFU.EX2 R21, R21 ;  /* 0x0000001500157308 */ /* 0x000ea20000000800 */
[----:B-1----:R-:W-:Y:S01]  /*4c20*/  FADD.FTZ R25, R7, R28 ;  /* 0x0000001c07197221 */ /* 0x002fe20000010000 */
[----:B------:R-:W-:-:S06]  /*4c30*/  F2FP.BF16.F32.PACK_AB R28, R67, R70 ;  /* 0x00000046431c723e */ /* 0x000fcc00000010ff */
[----:B------:R-:W1:Y:S01]  /*4c40*/  MUFU.EX2 R92, R92 ;  /* 0x0000005c005c7308 */ /* 0x000e620000000800 */
[----:B---3--:R-:W-:Y:S01]  /*4c50*/  FADD.FTZ R12, R20, R25 ;  /* 0x00000019140c7221 */ /* 0x008fe20000010000 */
[----:B------:R-:W-:-:S05]  /*4c60*/  F2FP.BF16.F32.PACK_AB R25, R6, R5 ;  /* 0x000000050619723e */ /* 0x000fca00000010ff */
[----:B------:R3:W-:Y:S01]  /*4c70*/  STSM.16.M88.4 [R23], R24 ;  /* 0x0000001817007844 */ /* 0x0007e20000000200 */
[----:B------:R-:W4:Y:S01]  /*4c80*/  MUFU.EX2 R33, R33 ;  /* 0x0000002100217308 */ /* 0x000f220000000800 */
[----:B--2---:R-:W-:Y:S01]  /*4c90*/  FADD.FTZ R5, R21, R12 ;  /* 0x0000000c15057221 */ /* 0x004fe20000010000 */
[----:B------:R-:W-:Y:S01]  /*4ca0*/  FADD.FTZ R12, R60, R13 ;  /* 0x0000000d3c0c7221 */ /* 0x000fe20000010000 */
[----:B------:R2:W-:Y:S03]  /*4cb0*/  STSM.16.M88.4 [R22], R28 ;  /* 0x0000001c16007844 */ /* 0x0005e60000000200 */
[----:B------:R-:W-:Y:S01]  /*4cc0*/  FADD.FTZ R13, R57, R12 ;  /* 0x0000000c390d7221 */ /* 0x000fe20000010000 */
[----:B------:R-:W-:Y:S01]  /*4cd0*/  F2FP.BF16.F32.PACK_AB R12, R63, R66 ;  /* 0x000000423f0c723e */ /* 0x000fe200000010ff */
[----:B------:R-:W5:Y:S01]  /*4ce0*/  MUFU.EX2 R72, R72 ;  /* 0x0000004800487308 */ /* 0x000f620000000800 */
[C---:B-1----:R-:W-:Y:S01]  /*4cf0*/  FADD.FTZ R6, R92.reuse, R5 ;  /* 0x000000055c067221 */ /* 0x042fe20000010000 */
[----:B------:R-:W-:-:S06]  /*4d00*/  F2FP.BF16.F32.PACK_AB R15, R92, R21 ;  /* 0x000000155c0f723e */ /* 0x000fcc00000010ff */
[----:B------:R-:W1:Y:S01]  /*4d10*/  MUFU.EX2 R36, R36 ;  /* 0x0000002400247308 */ /* 0x000e620000000800 */
[----:B----4-:R-:W-:-:S07]  /*4d20*/  FADD.FTZ R5, R33, R6 ;  /* 0x0000000621057221 */ /* 0x010fce0000010000 */
[----:B------:R-:W4:Y:S01]  /*4d30*/  MUFU.EX2 R49, R49 ;  /* 0x0000003100317308 */ /* 0x000f220000000800 */
[C---:B-----5:R-:W-:Y:S01]  /*4d40*/  FADD.FTZ R6, R72.reuse, R13 ;  /* 0x0000000d48067221 */ /* 0x060fe20000010000 */
[----:B------:R-:W-:-:S06]  /*4d50*/  F2FP.BF16.F32.PACK_AB R34, R72, R57 ;  /* 0x000000394822723e */ /* 0x000fcc00000010ff */
[----:B------:R-:W5:Y:S01]  /*4d60*/  MUFU.EX2 R38, R38 ;  /* 0x0000002600267308 */ /* 0x000f620000000800 */
[C---:B-1----:R-:W-:Y:S01]  /*4d70*/  FADD.FTZ R5, R36.reuse, R5 ;  /* 0x0000000524057221 */ /* 0x042fe20000010000 */
[----:B------:R-:W-:-:S06]  /*4d80*/  F2FP.BF16.F32.PACK_AB R33, R36, R33 ;  /* 0x000000212421723e */ /* 0x000fcc00000010ff */
[----:B------:R-:W1:Y:S01]  /*4d90*/  MUFU.EX2 R55, R55 ;  /* 0x0000003700377308 */ /* 0x000e620000000800 */
[----:B----4-:R-:W-:-:S07]  /*4da0*/  FADD.FTZ R13, R49, R6 ;  /* 0x00000006310d7221 */ /* 0x010fce0000010000 */
[----:B------:R-:W4:Y:S01]  /*4db0*/  MUFU.EX2 R9, R9 ;  /* 0x0000000900097308 */ /* 0x000f220000000800 */
[----:B-----5:R-:W-:-:S07]  /*4dc0*/  FADD.FTZ R6, R38, R5 ;  /* 0x0000000526067221 */ /* 0x020fce0000010000 */
[----:B------:R-:W3:Y:S01]  /*4dd0*/  MUFU.EX2 R56, R56 ;  /* 0x0000003800387308 */ /* 0x000ee20000000800 */
[C---:B-1----:R-:W-:Y:S01]  /*4de0*/  FADD.FTZ R6, R55.reuse, R6 ;  /* 0x0000000637067221 */ /* 0x042fe20000010000 */
[----:B------:R-:W-:-:S06]  /*4df0*/  F2FP.BF16.F32.PACK_AB R35, R55, R38 ;  /* 0x000000263723723e */ /* 0x000fcc00000010ff */
[----:B------:R-:W1:Y:S01]  /*4e00*/  MUFU.EX2 R44, R44 ;  /* 0x0000002c002c7308 */ /* 0x000e620000000800 */
[----:B----4-:R-:W-:-:S07]  /*4e10*/  FADD.FTZ R5, R9, R6 ;  /* 0x0000000609057221 */ /* 0x010fce0000010000 */
[----:B------:R-:W-:Y:S01]  /*4e20*/  MUFU.EX2 R51, R51 ;  /* 0x0000003300337308 */ /* 0x000fe20000000800 */
[----:B---3--:R-:W-:-:S07]  /*4e30*/  F2FP.BF16.F32.PACK_AB R24, R56, R49 ;  /* 0x000000313818723e */ /* 0x008fce00000010ff */
[----:B------:R-:W3:Y:S01]  /*4e40*/  MUFU.EX2 R84, R84 ;  /* 0x0000005400547308 */ /* 0x000ee20000000800 */
[C---:B-1----:R-:W-:Y:S01]  /*4e50*/  FADD.FTZ R5, R44.reuse, R5 ;  /* 0x000000052c057221 */ /* 0x042fe20000010000 */
[----:B------:R-:W-:-:S06]  /*4e60*/  F2FP.BF16.F32.PACK_AB R25, R44, R9 ;  /* 0x000000092c19723e */ /* 0x000fcc00000010ff */
[----:B------:R-:W1:Y:S08]  /*4e70*/  MUFU.EX2 R46, R46 ;  /* 0x0000002e002e7308 */ /* 0x000e700000000800 */
[----:B------:R-:W-:Y:S01]  /*4e80*/  MUFU.EX2 R47, R47 ;  /* 0x0000002f002f7308 */ /* 0x000fe20000000800 */
[----:B---3--:R-:W-:-:S07]  /*4e90*/  F2FP.BF16.F32.PACK_AB R26, R84, R51 ;  /* 0x00000033541a723e */ /* 0x008fce00000010ff */
[----:B------:R-:W-:Y:S01]  /*4ea0*/  MUFU.EX2 R82, R82 ;  /* 0x0000005200527308 */ /* 0x000fe20000000800 */
[----:B-1----:R-:W-:-:S07]  /*4eb0*/  FADD.FTZ R6, R46, R5 ;  /* 0x000000052e067221 */ /* 0x002fce0000010000 */
[----:B------:R1:W3:Y:S08]  /*4ec0*/  MUFU.EX2 R59, R48 ;  /* 0x00000030003b7308 */ /* 0x0002f00000000800 */
[----:B------:R-:W4:Y:S01]  /*4ed0*/  MUFU.EX2 R43, R43 ;  /* 0x0000002b002b7308 */ /* 0x000f220000000800 */
[----:B-1----:R-:W-:-:S04]  /*4ee0*/  FADD.FTZ R48, R56, R13 ;  /* 0x0000000d38307221 */ /* 0x002fc80000010000 */
[----:B------:R-:W-:-:S03]  /*4ef0*/  FADD.FTZ R13, R51, R48 ;  /* 0x00000030330d7221 */ /* 0x000fc60000010000 */
[----:B------:R-:W1:Y:S01]  /*4f00*/  MUFU.EX2 R86, R86 ;  /* 0x0000005600567308 */ /* 0x000e620000000800 */
[----:B--2---:R-:W-:Y:S01]  /*4f10*/  FADD.FTZ R28, R84, R13 ;  /* 0x0000000d541c7221 */ /* 0x004fe20000010000 */
[----:B------:R-:W-:Y:S01]  /*4f20*/  F2FP.BF16.F32.PACK_AB R13, R20, R7 ;  /* 0x00000007140d723e */ /* 0x000fe200000010ff */
[C---:B---3--:R-:W-:Y:S01]  /*4f30*/  FADD.FTZ R7, R59.reuse, R6 ;  /* 0x000000063b077221 */ /* 0x048fe20000010000 */
[----:B------:R-:W-:Y:S01]  /*4f40*/  F2FP.BF16.F32.PACK_AB R27, R59, R46 ;  /* 0x0000002e3b1b723e */ /* 0x000fe200000010ff */
[----:B------:R-:W-:Y:S01]  /*4f50*/  FADD.FTZ R9, R47, R28 ;  /* 0x0000001c2f097221 */ /* 0x000fe20000010000 */
[C---:B------:R-:W-:Y:S01]  /*4f60*/  F2FP.BF16.F32.PACK_AB R84, R82.reuse, R47 ;  /* 0x0000002f5254723e */ /* 0x040fe200000010ff */
[----:B------:R2:W-:Y:S01]  /*4f70*/  STSM.16.M88.4 [R18], R12 ;  /* 0x0000000c12007844 */ /* 0x0005e20000000200 */
[----:B------:R-:W3:Y:S01]  /*4f80*/  MUFU.EX2 R50, R50 ;  /* 0x0000003200327308 */ /* 0x000ee20000000800 */
[----:B------:R-:W-:Y:S02]  /*4f90*/  FADD.FTZ R20, R82, R9 ;  /* 0x0000000952147221 */ /* 0x000fe40000010000 */
[----:B------:R2:W-:Y:S02]  /*4fa0*/  STSM.16.M88.4 [R136+0x27800], R32 ;  /* 0x0278002088007844 */ /* 0x0005e40000000200 */
[----:B----4-:R-:W-:-:S02]  /*4fb0*/  FADD.FTZ R9, R43, R20 ;  /* 0x000000142b097221 */ /* 0x010fc40000010000 */
[----:B------:R4:W-:Y:S01]  /*4fc0*/  STSM.16.M88.4 [R17], R24 ;  /* 0x0000001811007844 */ /* 0x0009e20000000200 */
[----:B------:R-:W5:Y:S01]  /*4fd0*/  MUFU.EX2 R71, R52 ;  /* 0x0000003400477308 */ /* 0x000f620000000800 */
[C---:B-1----:R-:W-:Y:S01]  /*4fe0*/  FADD.FTZ R20, R86.reuse, R9 ;  /* 0x0000000956147221 */ /* 0x042fe20000010000 */
[----:B------:R-:W-:-:S06]  /*4ff0*/  F2FP.BF16.F32.PACK_AB R86, R86, R43 ;  /* 0x0000002b5656723e */ /* 0x000fcc00000010ff */
[----:B------:R-:W1:Y:S01]  /*5000*/  MUFU.EX2 R54, R54 ;  /* 0x0000003600367308 */ /* 0x000e620000000800 */
[----:B---3--:R-:W-:-:S07]  /*5010*/  FADD.FTZ R6, R50, R7 ;  /* 0x0000000732067221 */ /* 0x008fce0000010000 */
[----:B------:R-:W3:Y:S01]  /*5020*/  MUFU.EX2 R73, R73 ;  /* 0x0000004900497308 */ /* 0x000ee20000000800 */
[C---:B-----5:R-:W-:Y:S01]  /*5030*/  F2FP.BF16.F32.PACK_AB R85, R71.reuse, R50 ;  /* 0x000000324755723e */ /* 0x060fe200000010ff */
[----:B------:R-:W-:-:S06]  /*5040*/  FADD.FTZ R7, R71, R6 ;  /* 0x0000000647077221 */ /* 0x000fcc0000010000 */
[----:B------:R-:W-:Y:S01]  /*5050*/  MUFU.EX2 R39, R39 ;  /* 0x0000002700277308 */ /* 0x000fe20000000800 */
[----:B-1----:R-:W-:-:S07]  /*5060*/  FADD.FTZ R6, R54, R7 ;  /* 0x0000000736067221 */ /* 0x002fce0000010000 */
[----:B------:R-:W2:Y:S01]  /*5070*/  MUFU.EX2 R90, R90 ;  /* 0x0000005a005a7308 */ /* 0x000ea20000000800 */
[C---:B---3--:R-:W-:Y:S01]  /*5080*/  F2FP.BF16.F32.PACK_AB R87, R73.reuse, R54 ;  /* 0x000000364957723e */ /* 0x048fe200000010ff */
[----:B------:R-:W-:-:S04]  /*5090*/  FADD.FTZ R7, R73, R6 ;  /* 0x0000000649077221 */ /* 0x000fc80000010000 */
[----:B------:R4:W-:Y:S02]  /*50a0*/  STSM.16.M88.4 [R22+0x6000], R84 ;  /* 0x0060005416007844 */ /* 0x0009e40000000200 */
[----:B------:R-:W-:Y:S08]  /*50b0*/  MUFU.EX2 R37, R37 ;  /* 0x0000002500257308 */ /* 0x000ff00000000800 */
[----:B------:R-:W1:Y:S01]  /*50c0*/  MUFU.EX2 R80, R80 ;  /* 0x0000005000507308 */ /* 0x000e620000000800 */
[----:B--2---:R-:W-:Y:S01]  /*50d0*/  F2FP.BF16.F32.PACK_AB R12, R90, R39 ;  /* 0x000000275a0c723e */ /* 0x004fe200000010ff */
[----:B------:R-:W-:-:S04]  /*50e0*/  FADD.FTZ R39, R39, R20 ;  /* 0x0000001427277221 */ /* 0x000fc80000010000 */
[----:B------:R-:W-:Y:S02]  /*50f0*/  FADD.FTZ R90, R90, R39 ;  /* 0x000000275a5a7221 */ /* 0x000fe40000010000 */
[----:B------:R-:W-:Y:S08]  /*5100*/  MUFU.EX2 R10, R10 ;  /* 0x0000000a000a7308 */ /* 0x000ff00000000800 */
[----:B------:R-:W2:Y:S01]  /*5110*/  MUFU.EX2 R81, R81 ;  /* 0x0000005100517308 */ /* 0x000ea20000000800 */
[----:B-1----:R-:W-:Y:S01]  /*5120*/  F2FP.BF16.F32.PACK_AB R14, R80, R37 ;  /* 0x00000025500e723e */ /* 0x002fe200000010ff */
[----:B------:R-:W-:-:S04]  /*5130*/  FADD.FTZ R37, R37, R90 ;  /* 0x0000005a25257221 */ /* 0x000fc80000010000 */
[----:B------:R-:W-:Y:S02]  /*5140*/  FADD.FTZ R6, R80, R37 ;  /* 0x0000002550067221 */ /* 0x000fe40000010000 */
[----:B------:R-:W-:Y:S08]  /*5150*/  MUFU.EX2 R40, R40 ;  /* 0x0000002800287308 */ /* 0x000ff00000000800 */
[----:B------:R-:W1:Y:S01]  /*5160*/  MUFU.EX2 R5, R42 ;  /* 0x0000002a00057308 */ /* 0x000e620000000800 */
[----:B--2---:R-:W-:Y:S01]  /*5170*/  F2FP.BF16.F32.PACK_AB R13, R81, R10 ;  /* 0x0000000a510d723e */ /* 0x004fe200000010ff */
[----:B------:R-:W-:Y:S01]  /*5180*/  FADD.FTZ R10, R10, R7 ;  /* 0x000000070a0a7221 */ /* 0x000fe20000010000 */
[----:B------:R-:W-:-:S03]  /*5190*/  VIADD R7, R88, 0xfffffffe ;  /* 0xfffffffe58077836 */ /* 0x000fc60000000000 */
[----:B------:R-:W-:Y:S01]  /*51a0*/  FADD.FTZ R81, R81, R10 ;  /* 0x0000000a51517221 */ /* 0x000fe20000010000 */
[----:B-1----:R-:W-:-:S03]  /*51b0*/  F2FP.BF16.F32.PACK_AB R15, R5, R40 ;  /* 0x00000028050f723e */ /* 0x002fc600000010ff */
[----:B------:R-:W-:Y:S02]  /*51c0*/  FADD.FTZ R40, R40, R81 ;  /* 0x0000005128287221 */ /* 0x000fe40000010000 */
[----:B------:R4:W-:Y:S02]  /*51d0*/  STSM.16.M88.4 [R18+0x6000], R12 ;  /* 0x0060000c12007844 */ /* 0x0009e40000000200 */
[----:B------:R-:W-:Y:S01]  /*51e0*/  FADD.FTZ R5, R5, R40 ;  /* 0x0000002805057221 */ /* 0x000fe20000010000 */
[----:B------:R1:W-:Y:S06]  /*51f0*/  MEMBAR.ALL.CTA ;  /* 0x0000000000007992 */ /* 0x0003ec0000008000 */
[----:B-1----:R-:W1:Y:S02]  /*5200*/  FENCE.VIEW.ASYNC.S ;  /* 0x00000000000073c6 */ /* 0x002e640000000000 */
[----:B-1----:R-:W-:Y:S01]  /*5210*/  NOP ;  /* 0x0000000000007918 */ /* 0x002fe20000000000 */
[----:B------:R-:W-:Y:S05]  /*5220*/  @P2 BRA `(.L_x_677) ;  /* 0x0000000000442947 */ /* 0x000fea0003800000 */
        /* <DEDUP_REMOVED lines=10> */
.L_x_678:
[----:B------:R-:W-:-:S11]  /*52d0*/  UISETP.NE.AND UP1, UPT, UR7, 0x1, UPT ;  /* 0x000000010700788c */ /* 0x000fd6000bf25270 */
[----:B------:R-:W-:Y:S02]  /*52e0*/  @UP1 ULDC.64 UR10, c[0x0][0x9e8] ;  /* 0x00027a00000a1ab9 */ /* 0x000fe40000000a00 */
[----:B------:R-:W-:-:S04]  /*52f0*/  UIMAD.WIDE.U32 UR14, UR18, UR10, URZ ;  /* 0x0000000a120e72a5 */ /* 0x000fc8000f8e003f */
[----:B------:R-:W-:-:S12]  /*5300*/  @UP1 USHF.R.U32.HI UR18, URZ, UR11, UR15 ;  /* 0x0000000b3f121299 */ /* 0x000fd8000801160f */
.L_x_679:
[----:B------:R-:W-:-:S04]  /*5310*/  UIMAD UR7, UR18, UR7, UR7 ;  /* 0x00000007120772a4 */ /* 0x000fc8000f8e0207 */
[----:B------:R-:W-:-:S04]  /*5320*/  UISETP.LT.AND UP1, UPT, UR6, UR7, UPT ;  /* 0x000000070600728c */ /* 0x000fc8000bf21270 */
[----:B------:R-:W-:-:S12]  /*5330*/  USEL UR6, UR6, UR7, UP1 ;  /* 0x0000000706067287 */ /* 0x000fd80008800000 */
.L_x_677:
[----:B------:R-:W-:Y:S01]  /*5340*/  USHF.R.S32.HI UR7, URZ, 0x1f, UR6 ;  /* 0x0000001f3f077899 */ /* 0x000fe20008011406 */
[----:B------:R-:W-:Y:S02]  /*5350*/  CS2R R134, SRZ ;  /* 0x0000000000867805 */ /* 0x000fe4000001ff00 */
[----:B------:R-:W-:Y:S02]  /*5360*/  CS2R R132, SRZ ;  /* 0x0000000000847805 */ /* 0x000fe4000001ff00 */
[----:B------:R-:W-:Y:S01]  /*5370*/  CS2R R130, SRZ ;  /* 0x0000000000827805 */ /* 0x000fe2000001ff00 */
[----:B------:R-:W-:Y:S01]  /*5380*/  ULEA.HI UR7, UR7, UR6, URZ, 0x7 ;  /* 0x0000000607077291 */ /* 0x000fe2000f8f383f */
[----:B------:R-:W-:Y:S02]  /*5390*/  CS2R R128, SRZ ;  /* 0x0000000000807805 */ /* 0x000fe4000001ff00 */
[----:B------:R-:W-:Y:S02]  /*53a0*/  CS2R R126, SRZ ;  /* 0x00000000007e7805 */ /* 0x000fe4000001ff00 */
[----:B------:R-:W-:Y:S01]  /*53b0*/  CS2R R124, SRZ ;  /* 0x00000000007c7805 */ /* 0x000fe2000001ff00 */
[----:B------:R-:W-:Y:S01]  /*53c0*/  USHF.R.S32.HI UR7, URZ, 0x7, UR7 ;  /* 0x000000073f077899 */ /* 0x000fe20008011407 */
[----:B------:R-:W-:-:S02]  /*53d0*/  CS2R R122, SRZ ;  /* 0x00000000007a7805 */ /* 0x000fc4000001ff00 */
[----:B------:R-:W-:Y:S02]  /*53e0*/  CS2R R120, SRZ ;  /* 0x0000000000787805 */ /* 0x000fe4000001ff00 */
[----:B------:R-:W-:Y:S01]  /*53f0*/  CS2R R118, SRZ ;  /* 0x0000000000767805 */ /* 0x000fe2000001ff00 */
[----:B------:R-:W-:Y:S01]  /*5400*/  UISETP.LT.AND UP1, UPT, UR40, UR7, UPT ;  /* 0x000000072800728c */ /* 0x000fe2000bf21270 */
[----:B------:R-:W-:Y:S02]  /*5410*/  CS2R R116, SRZ ;  /* 0x0000000000747805 */ /* 0x000fe4000001ff00 */
[----:B------:R-:W-:Y:S02]  /*5420*/  CS2R R114, SRZ ;  /* 0x0000000000727805 */ /* 0x000fe4000001ff00 */
[----:B------:R-:W-:Y:S01]  /*5430*/  CS2R R112, SRZ ;  /* 0x0000000000707805 */ /* 0x000fe2000001ff00 */
[----:B------:R-:W-:Y:S01]  /*5440*/  USEL UR59, UR40, UR7, !UP1 ;  /* 0x00000007283b7287 */ /* 0x000fe2000c800000 */
[----:B------:R-:W-:-:S02]  /*5450*/  CS2R R110, SRZ ;  /* 0x00000000006e7805 */ /* 0x000fc4000001ff00 */
[----:B------:R-:W-:Y:S02]  /*5460*/  CS2R R108, SRZ ;  /* 0x00000000006c7805 */ /* 0x000fe4000001ff00 */
[----:B------:R-:W-:Y:S02]  /*5470*/  CS2R R106, SRZ ;  /* 0x00000000006a7805 */ /* 0x000fe4000001ff00 */
[----:B------:R-:W-:Y:S02]  /*5480*/  CS2R R104, SRZ ;  /* 0x0000000000687805 */ /* 0x000fe4000001ff00 */
[----:B------:R-:W-:Y:S02]  /*5490*/  CS2R R102, SRZ ;  /* 0x0000000000667805 */ /* 0x000fe4000001ff00 */
[----:B------:R-:W-:Y:S02]  /*54a0*/  ISETP.GE.AND P2, PT, R7, UR59, PT ;  /* 0x0000003b07007c0c */ /* 0x000fe4000bf46270 */
[----:B------:R-:W-:-:S02]  /*54b0*/  CS2R R100, SRZ ;  /* 0x0000000000647805 */ /* 0x000fc4000001ff00 */
[----:B------:R-:W-:Y:S02]  /*54c0*/  CS2R R98, SRZ ;  /* 0x0000000000627805 */ /* 0x000fe4000001ff00 */
[----:B------:R-:W-:Y:S02]  /*54d0*/  CS2R R96, SRZ ;  /* 0x0000000000607805 */ /* 0x000fe4000001ff00 */
[----:B------:R-:W-:Y:S02]  /*54e0*/  CS2R R94, SRZ ;  /* 0x00000000005e7805 */ /* 0x000fe4000001ff00 */
[----:B------:R-:W-:Y:S02]  /*54f0*/  CS2R R92, SRZ ;  /* 0x00000000005c7805 */ /* 0x000fe4000001ff00 */
[----:B------:R-:W-:Y:S02]  /*5500*/  CS2R R90, SRZ ;  /* 0x00000000005a7805 */ /* 0x000fe4000001ff00 */
[----:B------:R-:W-:Y:S01]  /*5510*/  CS2R R88, SRZ ;  /* 0x0000000000587805 */ /* 0x000fe2000001ff00 */
[----:B------:R-:W-:Y:S06]  /*5520*/  @!P2 BRA `(.L_x_680) ;  /* 0x00000038003ca947 */ /* 0x000fec0003800000 */
[----:B------:R-:W-:Y:S01]  /*5530*/  IMAD.IADD R9, R3, 0x1, R4 ;  /* 0x0000000103097824 */ /* 0x000fe200078e0204 */
[----:B------:R-:W-:Y:S01]  /*5540*/  ULDC UR35, c[0x0][0x9e4] ;  /* 0x0002790000237ab9 */ /* 0x000fe20000000800 */
[----:B------:R-:W-:Y:S01]  /*5550*/  IMAD.MOV.U32 R135, RZ, RZ, RZ ;  /* 0x000000ffff877224 */ /* 0x000fe200078e00ff */
[----:B------:R-:W-:Y:S01]  /*5560*/  ULDC UR55, c[0x0][0x288] ;  /* 0x0000a20000377ab9 */ /* 0x000fe20000000800 */
[----:B------:R-:W-:Y:S01]  /*5570*/  ULDC UR34, c[0x0][0x988] ;  /* 0x0002620000227ab9 */ /* 0x000fe20000000800 */
[----:B------:R-:W-:Y:S01]  /*5580*/  ULDC UR56, c[0x0][0x9d8] ;  /* 0x0002760000387ab9 */ /* 0x000fe20000000800 */
[----:B------:R-:W-:-:S05]  /*5590*/  ULDC UR54, c[0x0][0x9e0] ;  /* 0x0002780000367ab9 */ /* 0x000fca0000000800 */
.L_x_697:
[----:B------:R-:W-:Y:S01]  /*55a0*/  UIADD3 UR58, UR36, 0x1, URZ ;  /* 0x00000001243a7890 */ /* 0x000fe2000fffe03f */
[----:B------:R-:W-:-:S03]  /*55b0*/  ISETP.NE.AND P3, PT, RZ, UR45, PT ;  /* 0x0000002dff007c0c */ /* 0x000fc6000bf65270 */
[----:B------:R-:W-:-:S04]  /*55c0*/  UISETP.NE.AND UP1, UPT, UR58, 0x2, UPT ;  /* 0x000000023a00788c */ /* 0x000fc8000bf25270 */
[----:B------:R-:W-:Y:S02]  /*55d0*/  USEL UR57, URZ, 0x1, UP1 ;  /* 0x000000013f397887 */ /* 0x000fe40008800000 */
[----:B------:R-:W-:Y:S02]  /*55e0*/  USEL UR58, UR58, URZ, UP1 ;  /* 0x0000003f3a3a7287 */ /* 0x000fe40008800000 */
[----:B------:R-:W-:Y:S02]  /*55f0*/  ULOP3.LUT UR57, UR49, UR57, URZ, 0x3c, !UPT ;  /* 0x0000003931397292 */ /* 0x000fe4000f8e3c3f */
[----:B----4-:R-:W-:Y:S10]  /*5600*/  @P3 BRA `(.L_x_681) ;  /* 0x00000000002c3947 */ /* 0x010ff40003800000 */
[----:B------:R-:W-:Y:S05]  /*5610*/  @!P0 BRA `(.L_x_682) ;  /* 0x0000000000048947 */ /* 0x000fea0003800000 */
[----:B------:R-:W-:Y:S01]  /*5620*/  BPT.TRAP 0x1 ;  /* 0x000000040000795c */ /* 0x000fe20000300000 */
.L_x_682:
[----:B------:R-:W-:Y:S01]  /*5630*/  ULEA UR6, UR58, UR39, 0x3 ;  /* 0x000000273a067291 */ /* 0x000fe2000f8e183f */
[----:B------:R-:W-:-:S05]  /*5640*/  IMAD.U32 R10, RZ, RZ, UR57 ;  /* 0x00000039ff0a7e24 */ /* 0x000fca000f8e00ff */
[----:B------:R-:W-:-:S04]  /*5650*/  SHF.L.U32 R10, R10, 0x1f, RZ ;  /* 0x0000001f0a0a7819 */ /* 0x000fc800000006ff */
[----:B------:R1:W2:Y:S01]  /*5660*/  SYNCS.PHASECHK.TRANS64.TRYWAIT P2, [UR6+0x2d830], R10 ;  /* 0x02d8300aff0075a7 */ /* 0x0002a20008040146 */
[----:B------:R-:W-:Y:S05]  /*5670*/  @!P0 BRA `(.L_x_683) ;  /* 0x0000000000048947 */ /* 0x000fea0003800000 */
[----:B------:R-:W-:Y:S01]  /*5680*/  BPT.TRAP 0x1 ;  /* 0x000000040000795c */ /* 0x000fe20000300000 */
.L_x_683:
[----:B--2---:R-:W-:Y:S05]  /*5690*/  @P2 BRA `(.L_x_681) ;  /* 0x0000000000082947 */ /* 0x004fea0003800000 */
[----:B------:R-:W2:Y:S02]  /*56a0*/  SYNCS.PHASECHK.TRANS64.TRYWAIT P2, [UR6+0x2d830], R10 ;  /* 0x02d8300aff0075a7 */ /* 0x000ea40008040146 */
[----:B--2---:R-:W-:Y:S05]  /*56b0*/  @!P2 BRA `(.L_x_684) ;  /* 0x000000e400f8a947 */ /* 0x004fea0003800000 */
.L_x_681:
[----:B-12---:R-:W-:Y:S01]  /*56c0*/  VIADD R10, R16, 0x8 ;  /* 0x00000008100a7836 */ /* 0x006fe20000000000 */
[----:B------:R-:W-:Y:S01]  /*56d0*/  UIMAD UR6, UR58, 0x600, UR32 ;  /* 0x000006003a0678a4 */ /* 0x000fe2000f8e0220 */
[----:B------:R-:W-:Y:S01]  /*56e0*/  UMOV UR7, 0x80000020 ;  /* 0x8000002000077882 */ /* 0x000fe20000000000 */
[----:B------:R-:W-:Y:S02]  /*56f0*/  UMOV UR11, 0x80000020 ;  /* 0x80000020000b7882 */ /* 0x000fe40000000000 */
[----:B------:R1:W-:Y:S01]  /*5700*/  BAR.SYNC.DEFER_BLOCKING R10, 0x100 ;  /* 0x0004000a0000751d */ /* 0x0003e20000010000 */
[----:B------:R-:W-:Y:S02]  /*5710*/  UIADD3 UR10, UR6, 0x2, URZ ;  /* 0x00000002060a7890 */ /* 0x000fe4000fffe03f */
[----:B------:R-:W-:Y:S02]  /*5720*/  UIADD3 UR14, UR6, 0x200, URZ ;  /* 0x00000200060e7890 */ /* 0x000fe4000fffe03f */
[----:B------:R-:W-:Y:S01]  /*5730*/  UIADD3 UR18, UR6, 0x202, URZ ;  /* 0x0000020206127890 */ /* 0x000fe2000fffe03f */
[----:B------:R-:W-:Y:S01]  /*5740*/  UMOV UR15, 0x80000020 ;  /* 0x80000020000f7882 */ /* 0x000fe20000000000 */
[----:B------:R-:W-:Y:S01]  /*5750*/  UMOV UR19, 0x80000020 ;  /* 0x8000002000137882 */ /* 0x000fe20000000000 */
[----:B------:R-:W-:Y:S01]  /*5760*/  UIADD3 UR22, UR6, 0x400, URZ ;  /* 0x0000040006167890 */ /* 0x000fe2000fffe03f */
[----:B------:R-:W-:Y:S01]  /*5770*/  UMOV UR23, 0x80000020 ;  /* 0x8000002000177882 */ /* 0x000fe20000000000 */
[----:B------:R-:W-:Y:S01]  /*5780*/  UIADD3 UR26, UR6, 0x402, URZ ;  /* 0x00000402061a7890 */ /* 0x000fe2000fffe03f */
[----:B------:R-:W-:Y:S01]  /*5790*/  UMOV UR27, 0x80000020 ;  /* 0x80000020001b7882 */ /* 0x000fe20000000000 */
[----:B----4-:R-:W-:-:S06]  /*57a0*/  WARPGROUP.ARRIVE ;  /* 0x00000000000079c5 */ /* 0x010fcc0000000000 */
[----:B------:R-:W-:Y:S03]  /*57b0*/  HGMMA.64x128x16.F32.BF16 R24, gdesc[UR4], RZ, !UPT, gsb0 ;  /* 0x01e00000041879f0 */ /* 0x000fe6000c0018ff */
        /* <DEDUP_REMOVED lines=16> */
[----:B-1----:R-:W-:Y:S05]  /*58c0*/  @P3 BRA `(.L_x_685) ;  /* 0x00000000002c3947 */ /* 0x002fea0003800000 */
[----:B------:R-:W-:Y:S05]  /*58d0*/  @!P0 BRA `(.L_x_686) ;  /* 0x0000000000048947 */ /* 0x000fea0003800000 */
[----:B------:R-:W-:Y:S01]  /*58e0*/  BPT.TRAP 0x1 ;  /* 0x000000040000795c */ /* 0x000fe20000300000 */
.L_x_686:
[----:B------:R-:W-:Y:S01]  /*58f0*/  ULEA UR6, UR36, UR39, 0x3 ;  /* 0x0000002724067291 */ /* 0x000fe2000f8e183f */
[----:B------:R-:W-:-:S05]  /*5900*/  IMAD.U32 R10, RZ, RZ, UR49 ;  /* 0x00000031ff0a7e24 */ /* 0x000fca000f8e00ff */
[----:B------:R-:W-:-:S04]  /*5910*/  SHF.L.U32 R10, R10, 0x1f, RZ ;  /* 0x0000001f0a0a7819 */ /* 0x000fc800000006ff */
[----:B------:R1:W2:Y:S01]  /*5920*/  SYNCS.PHASECHK.TRANS64.TRYWAIT P2, [UR6+0x2d850], R10 ;  /* 0x02d8500aff0075a7 */ /* 0x0002a20008040146 */
[----:B------:R-:W-:Y:S05]  /*5930*/  @!P0 BRA `(.L_x_687) ;  /* 0x0000000000048947 */ /* 0x000fea0003800000 */
[----:B------:R-:W-:Y:S01]  /*5940*/  BPT.TRAP 0x1 ;  /* 0x000000040000795c */ /* 0x000fe20000300000 */
.L_x_687:
[----:B--2---:R-:W-:Y:S05]  /*5950*/  @P2 BRA `(.L_x_685) ;  /* 0x0000000000082947 */ /* 0x004fea0003800000 */
[----:B------:R-:W2:Y:S02]  /*5960*/  SYNCS.PHASECHK.TRANS64.TRYWAIT P2, [UR6+0x2d850], R10 ;  /* 0x02d8500aff0075a7 */ /* 0x000ea40008040146 */
[----:B--2---:R-:W-:Y:S05]  /*5970*/  @!P2 BRA `(.L_x_688) ;  /* 0x000000e40060a947 */ /* 0x004fea0003800000 */
.L_x_685:
[----:B------:R-:W-:Y:S01]  /*5980*/  UIADD3 UR6, UR39, 0x400, URZ ;  /* 0x0000040027067890 */ /* 0x000fe2000fffe03f */
[----:B------:R-:W-:Y:S01]  /*5990*/  WARPGROUP.ARRIVE ;  /* 0x00000000000079c5 */ /* 0x000fe20000000000 */
[----:B------:R-:W-:Y:S01]  /*59a0*/  ULEA UR7, UR52, UR39, 0xd ;  /* 0x0000002734077291 */ /* 0x000fe2000f8e683f */
[----:B------:R-:W3:Y:S01]  /*59b0*/  LDC R142, c[0x0][0x2e0] ;  /* 0x0000b800ff8e7b82 */ /* 0x000ee20000000800 */
[----:B------:R-:W-:Y:S01]  /*59c0*/  USHF.R.U32.HI UR6, URZ, 0x4, UR6 ;  /* 0x000000043f067899 */ /* 0x000fe20008011606 */
[----:B------:R-:W-:Y:S01]  /*59d0*/  FMUL.FTZ R14, R27, UR56 ;  /* 0x000000381b0e7c20 */ /* 0x000fe20008410000 */
[----:B------:R-:W-:Y:S01]  /*59e0*/  UIADD3 UR7, UR7, 0x21800, URZ ;  /* 0x0002180007077890 */ /* 0x000fe2000fffe03f */
[----:B------:R-:W-:Y:S01]  /*59f0*/  FMUL.FTZ R27, R34, UR56 ;  /* 0x00000038221b7c20 */ /* 0x000fe20008410000 */
[----:B------:R-:W-:Y:S01]  /*5a00*/  ULOP3.LUT UR6, UR6, 0x3fff, URZ, 0xc0, !UPT ;  /* 0x00003fff06067892 */ /* 0x000fe2000f8ec03f */
[----:B------:R-:W-:Y:S01]  /*5a10*/  FMUL.FTZ R34, R41, UR56 ;  /* 0x0000003829227c20 */ /* 0x000fe20008410000 */
[----:B------:R-:W-:Y:S01]  /*5a20*/  USHF.R.U32.HI UR7, URZ, 0x4, UR7 ;  /* 0x000000043f077899 */ /* 0x000fe20008011607 */
[----:B------:R-:W-:Y:S01]  /*5a30*/  FMUL.FTZ R41, R48, UR56 ;  /* 0x0000003830297c20 */ /* 0x000fe20008410000 */
[----:B------:R-:W-:Y:S01]  /*5a40*/  ULOP3.LUT UR10, UR6, 0x2000000, URZ, 0xfc, !UPT ;  /* 0x02000000060a7892 */ /* 0x000fe2000f8efc3f */
[----:B------:R-:W-:Y:S01]  /*5a50*/  FMUL.FTZ R12, R25, UR56 ;  /* 0x00000038190c7c20 */ /* 0x000fe20008410000 */
[----:B------:R-:W-:Y:S01]  /*5a60*/  ULOP3.LUT UR6, UR7, 0x3fff, URZ, 0xc0, !UPT ;  /* 0x00003fff07067892 */ /* 0x000fe2000f8ec03f */
[----:B------:R-:W-:Y:S01]  /*5a70*/  FMUL.FTZ R48, R55, UR56 ;  /* 0x0000003837307c20 */ /* 0x000fe20008410000 */
[----:B------:R-:W-:Y:S01]  /*5a80*/  UIMAD UR7, UR36, 0x600, UR10 ;  /* 0x00000600240778a4 */ /* 0x000fe2000f8e020a */
[----:B------:R-:W-:Y:S01]  /*5a90*/  FMUL.FTZ R25, R32, UR56 ;  /* 0x0000003820197c20 */ /* 0x000fe20008410000 */
[----:B------:R-:W-:Y:S01]  /*5aa0*/  ULOP3.LUT UR6, UR6, 0x10000, URZ, 0xfc, !UPT ;  /* 0x0001000006067892 */ /* 0x000fe2000f8efc3f */
[----:B------:R-:W-:Y:S01]  /*5ab0*/  FMUL.FTZ R55, R60, UR56 ;  /* 0x000000383c377c20 */ /* 0x000fe20008410000 */
[----:B------:R-:W-:Y:S01]  /*5ac0*/  UMOV UR31, 0x80000020 ;  /* 0x80000020001f7882 */ /* 0x000fe20000000000 */
[----:B------:R-:W-:Y:S01]  /*5ad0*/  UMOV UR29, 0x40000040 ;  /* 0x40000040001d7882 */ /* 0x000fe20000000000 */
[----:B------:R-:W-:Y:S01]  /*5ae0*/  FMUL.FTZ R32, R39, UR56 ;  /* 0x0000003827207c20 */ /* 0x000fe20008410000 */
[----:B------:R-:W-:Y:S01]  /*5af0*/  UMOV UR30, UR7 ;  /* 0x00000007001e7c82 */ /* 0x000fe20008000000 */
[----:B------:R-:W-:Y:S01]  /*5b00*/  FMUL.FTZ R60, R65, UR56 ;  /* 0x00000038413c7c20 */ /* 0x000fe20008410000 */
[----:B------:R-:W-:Y:S01]  /*5b10*/  UMOV UR28, UR6 ;  /* 0x00000006001c7c82 */ /* 0x000fe20008000000 */
[----:B------:R-:W-:Y:S01]  /*5b20*/  FMUL.FTZ R39, R46, UR56 ;  /* 0x000000382e277c20 */ /* 0x000fe20008410000 */
[----:B------:R-:W-:Y:S01]  /*5b30*/  HGMMA.64x96x16.F32.BF16 R88, gdesc[UR28].tnspB, R88, gsb0 ;  /* 0x416000001c5879f0 */ /* 0x000fe20008001858 */
[----:B------:R-:W-:Y:S01]  /*5b40*/  UIADD3 UR30, UR7, 0x40, URZ ;  /* 0x00000040071e7890 */ /* 0x000fe2000fffe03f */
[----:B------:R-:W-:Y:S01]  /*5b50*/  FMUL.FTZ R65, R70, UR56 ;  /* 0x0000003846417c20 */ /* 0x000fe20008410000 */
[----:B------:R-:W-:Y:S01]  /*5b60*/  UIADD3 UR28, UR6, 0x2, URZ ;  /* 0x00000002061c7890 */ /* 0x000fe2000fffe03f */
[----:B------:R-:W-:Y:S01]  /*5b70*/  FMUL.FTZ R46, R53, UR56 ;  /* 0x00000038352e7c20 */ /* 0x000fe20008410000 */
[----:B------:R-:W-:Y:S01]  /*5b80*/  UMOV UR31, 0x80000020 ;  /* 0x80000020001f7882 */ /* 0x000fe20000000000 */
[----:B------:R-:W-:Y:S01]  /*5b90*/  UMOV UR29, 0x40000040 ;  /* 0x40000040001d7882 */ /* 0x000fe20000000000 */
[----:B------:R-:W-:Y:S01]  /*5ba0*/  FMUL.FTZ R70, R75, UR56 ;  /* 0x000000384b467c20 */ /* 0x000fe20008410000 */
[----:B--2---:R-:W-:Y:S01]  /*5bb0*/  FMUL.FTZ R13, R26, UR56 ;  /* 0x000000381a0d7c20 */ /* 0x004fe20008410000 */
[----:B------:R-:W-:Y:S01]  /*5bc0*/  FMUL.FTZ R53, R58, UR56 ;  /* 0x000000383a357c20 */ /* 0x000fe20008410000 */
[----:B------:R-:W-:Y:S01]  /*5bd0*/  FMUL.FTZ R75, R80, UR56 ;  /* 0x00000038504b7c20 */ /* 0x000fe20008410000 */
[----:B-1----:R-:W-:Y:S01]  /*5be0*/  FMUL.FTZ R10, R24, UR56 ;  /* 0x00000038180a7c20 */ /* 0x002fe20008410000 */
[----:B------:R-:W-:Y:S01]  /*5bf0*/  FMUL.FTZ R26, R33, UR56 ;  /* 0x00000038211a7c20 */ /* 0x000fe20008410000 */
[----:B------:R-:W-:Y:S01]  /*5c00*/  FMUL.FTZ R58, R63, UR56 ;  /* 0x000000383f3a7c20 */ /* 0x000fe20008410000 */
[----:B------:R-:W-:-:S02]  /*5c10*/  IMAD.SHL.U32 R80, R7, 0x80, RZ ;  /* 0x0000008007507824 */ /* 0x000fc400078e00ff */
        /* <DEDUP_REMOVED lines=24> */
[----:B------:R-:W-:Y:S01]  /*5da0*/  IADD3 R83, -R80, 0x1, RZ ;  /* 0x0000000150537810 */ /* 0x000fe20007ffe1ff */
        /* <DEDUP_REMOVED lines=9> */
[----:B------:R-:W-:-:S02]  /*5e40*/  IMAD.U32 R51, RZ, RZ, UR58 ;  /* 0x0000003aff337e24 */ /* 0x000fc4000f8e00ff */
[----:B------:R-:W-:Y:S01]  /*5e50*/  FMUL.FTZ R66, R71, UR56 ;  /* 0x0000003847427c20 */ /* 0x000fe20008410000 */
[----:B------:R-:W-:Y:S01]  /*5e60*/  FMUL.FTZ R67, R72, UR56 ;  /* 0x0000003848437c20 */ /* 0x000fe20008410000 */
[----:B------:R-:W-:Y:S01]  /*5e70*/  FMUL.FTZ R74, R79, UR56 ;  /* 0x000000384f4a7c20 */ /* 0x000fe20008410000 */
[----:B------:R-:W-:Y:S02]  /*5e80*/  VIADD R50, R16, 0x9 ;  /* 0x0000000910327836 */ /* 0x000fe40000000000 */
[----:B------:R-:W-:Y:S01]  /*5e90*/  FMUL.FTZ R71, R76, UR56 ;  /* 0x000000384c477c20 */ /* 0x000fe20008410000 */
[----:B------:R-:W-:Y:S01]  /*5ea0*/  FMUL.FTZ R72, R77, UR56 ;  /* 0x000000384d487c20 */ /* 0x000fe20008410000 */
[----:B------:R-:W-:Y:S01]  /*5eb0*/  FMUL.FTZ R79, R84, UR56 ;  /* 0x00000038544f7c20 */ /* 0x000fe20008410000 */
[----:B------:R-:W-:Y:S01]  /*5ec0*/  ISETP.GE.U32.AND P2, PT, R2, 0x180, PT ;  /* 0x000001800200780c */ /* 0x000fe20003f46070 */
[----:B------:R-:W-:Y:S01]  /*5ed0*/  FMUL.FTZ R76, R81, UR56 ;  /* 0x00000038514c7c20 */ /* 0x000fe20008410000 */
[----:B------:R-:W-:Y:S01]  /*5ee0*/  FMUL.FTZ R77, R82, UR56 ;  /* 0x00000038524d7c20 */ /* 0x000fe20008410000 */
[----:B---3--:R-:W-:-:S02]  /*5ef0*/  IMAD R84, R142, UR47, R83 ;  /* 0x0000002f8e547c24 */ /* 0x008fc4000f8e0253 */
[----:B------:R-:W-:Y:S01]  /*5f00*/  FMUL.FTZ R81, R85, UR56 ;  /* 0x0000003855517c20 */ /* 0x000fe20008410000 */
[----:B------:R-:W-:Y:S01]  /*5f10*/  FMUL.FTZ R82, R86, UR56 ;  /* 0x0000003856527c20 */ /* 0x000fe20008410000 */
[----:B------:R-:W-:Y:S01]  /*5f20*/  FMUL.FTZ R83, R87, UR56 ;  /* 0x0000003857537c20 */ /* 0x000fe20008410000 */
[----:B------:R-:W-:Y:S01]  /*5f30*/  @!P1 LEA R51, R51, UR39, 0x3 ;  /* 0x0000002733339c11 */ /* 0x000fe2000f8e18ff */
[----:B------:R-:W1:Y:S01]  /*5f40*/  MUFU.TANH R10, R10 ;  /* 0x0000000a000a7308 */ /* 0x000e620000002400 */
[----:B------:R-:W-:Y:S01]  /*5f50*/  SEL R50, R50, 0x9, !P2 ;  /* 0x0000000932327807 */ /* 0x000fe20005000000 */
[----:B------:R-:W-:Y:S01]  /*5f60*/  VIADD R84, R84, -UR55 ;  /* 0x8000003754547c36 */ /* 0x000fe20008000000 */
[----:B------:R-:W-:Y:S01]  /*5f70*/  PLOP3.LUT P2, PT, PT, PT, UP0, 0x40, 0x0 ;  /* 0x000000000000781c */ /* 0x000fe20003f4e808 */
[----:B------:R-:W-:Y:S02]  /*5f80*/  @!P1 VIADD R51, R51, 0x2d840 ;  /* 0x0002d84033339836 */ /* 0x000fe40000000000 */
[----:B------:R-:W-:-:S02]  /*5f90*/  IMAD R84, R19, -0x2, R84 ;  /* 0xfffffffe13547824 */ /* 0x000fc400078e0254 */
[----:B------:R-:W2:Y:S01]  /*5fa0*/  MUFU.TANH R12, R12 ;  /* 0x0000000c000c7308 */ /* 0x000ea20000002400 */
[----:B------:R-:W-:Y:S01]  /*5fb0*/  @!P1 PRMT R51, RZ, 0x654, R51 ;  /* 0x00000654ff339816 */ /* 0x000fe20000000033 */
[C---:B------:R-:W-:Y:S02]  /*5fc0*/  VIADD R87, R84.reuse, UR54 ;  /* 0x0000003654577c36 */ /* 0x040fe40008000000 */
[----:B------:R-:W-:Y:S02]  /*5fd0*/  VIADD R86, R84, UR33 ;  /* 0x0000002154567c36 */ /* 0x000fe40008000000 */
[C---:B------:R-:W-:Y:S02]  /*5fe0*/  IMAD.IADD R85, R3.reuse, 0x1, R87 ;  /* 0x0000000103557824 */ /* 0x040fe400078e0257 */
[----:B------:R-:W3:Y:S01]  /*5ff0*/  MUFU.TANH R13, R13 ;  /* 0x0000000d000d7308 */ /* 0x000ee20000002400 */
[----:B------:R-:W-:-:S07]  /*6000*/  IMAD.IADD R84, R3, 0x1, R86 ;  /* 0x0000000103547824 */ /* 0x000fce00078e0256 */
[----:B------:R-:W4:Y:S08]  /*6010*/  MUFU.TANH R14, R14 ;  /* 0x0000000e000e7308 */ /* 0x000f300000002400 */
[----:B------:R-:W1:Y:S01]  /*6020*/  MUFU.TANH R15, R15 ;  /* 0x0000000f000f7308 */ /* 0x000e620000002400 */
[----:B------:R-:W-:Y:S02]  /*6030*/  WARPGROUP.DEPBAR.LE gsb0, 0x0 ;  /* 0x00008000000079c5 */ /* 0x000fe40000010000 */
[----:B------:R-:W-:-:S05]  /*6040*/  WARPGROUP.ARRIVE ;  /* 0x00000000000079c5 */ /* 0x000fca0000000000 */
[----:B------:R-:W1:Y:S01]  /*6050*/  MUFU.TANH R20, R20 ;  /* 0x0000001400147308 */ /* 0x000e620000002400 */
[----:B------:R-:W-:Y:S01]  /*6060*/  HGMMA.64x96x16.F32.BF16 R88, gdesc[UR28].tnspB, R88, gsb0 ;  /* 0x416000001c5879f0 */ /* 0x000fe20008001858 */
[----:B------:R-:W-:Y:S02]  /*6070*/  UIADD3 UR30, UR7, 0x80, URZ ;  /* 0x00000080071e7890 */ /* 0x000fe4000fffe03f */
[----:B------:R-:W-:-:S04]  /*6080*/  UIADD3 UR28, UR6, 0x4, URZ ;  /* 0x00000004061c7890 */ /* 0x000fc8000fffe03f */
[----:B------:R-:W1:Y:S01]  /*6090*/  MUFU.TANH R21, R21 ;  /* 0x0000001500157308 */ /* 0x000e620000002400 */
[----:B------:R-:W-:Y:S01]  /*60a0*/  UMOV UR31, 0x80000020 ;  /* 0x80000020001f7882 */ /* 0x000fe20000000000 */
[----:B------:R-:W-:-:S06]  /*60b0*/  UMOV UR29, 0x40000040 ;  /* 0x40000040001d7882 */ /* 0x000fcc0000000000 */
        /* <DEDUP_REMOVED lines=11> */
[----:B------:R-:W1:Y:S01]  /*6170*/  MUFU.TANH R35, R35 ;  /* 0x0000002300237308 */ /* 0x000e620000002400 */
[----:B------:R-:W-:-:S02]  /*6180*/  WARPGROUP.DEPBAR.LE gsb0, 0x0 ;  /* 0x00008000000079c5 */ /* 0x000fc40000010000 */
[----:B------:R-:W-:-:S05]  /*6190*/  WARPGROUP.ARRIVE ;  /* 0x00000000000079c5 */ /* 0x000fca0000000000 */
[----:B------:R-:W1:Y:S01]  /*61a0*/  MUFU.TANH R36, R36 ;  /* 0x0000002400247308 */ /* 0x000e620000002400 */
[----:B------:R-:W-:Y:S01]  /*61b0*/  HGMMA.64x96x16.F32.BF16 R88, gdesc[UR28].tnspB, R88, gsb0 ;  /* 0x416000001c5879f0 */ /* 0x000fe20008001858 */
[----:B------:R-:W-:Y:S02]  /*61c0*/  UIADD3 UR30, UR7, 0xc0, URZ ;  /* 0x000000c0071e7890 */ /* 0x000fe4000fffe03f */
[----:B------:R-:W-:Y:S01]  /*61d0*/  UIADD3 UR28, UR6, 0x6, URZ ;  /* 0x00000006061c7890 */ /* 0x000fe2000fffe03f */
[----:B------:R-:W-:Y:S01]  /*61e0*/  UMOV UR31, 0x80000020 ;  /* 0x80000020001f7882 */ /* 0x000fe20000000000 */
[----:B------:R-:W-:Y:S02]  /*61f0*/  UMOV UR29, 0x40000040 ;  /* 0x40000040001d7882 */ /* 0x000fe40000000000 */
        /* <DEDUP_REMOVED lines=64> */
[----:B------:R-:W1:Y:S01]  /*6600*/  MUFU.TANH R83, R83 ;  /* 0x0000005300537308 */ /* 0x000e620000002400 */
[----:B------:R-:W-:-:S02]  /*6610*/  WARPGROUP.DEPBAR.LE gsb0, 0x0 ;  /* 0x00008000000079c5 */ /* 0x000fc40000010000 */
        /* <DEDUP_REMOVED lines=8> */
[----:B------:R-:W-:Y:S03]  /*66a0*/  HGMMA.64x96x16.F32.BF16 R88, gdesc[UR28].tnspB, R88, gsb0 ;  /* 0x416000001c5879f0 */ /* 0x000fe60008001858 */
[----:B------:R-:W-:Y:S02]  /*66b0*/  WARPGROUP.DEPBAR.LE gsb0, 0x0 ;  /* 0x00008000000079c5 */ /* 0x000fe40000010000 */
[----:B------:R1:W-:Y:S06]  /*66c0*/  BAR.ARV R50, 0x100 ;  /* 0x000400320000751d */ /* 0x0003ec0000002000 */
[----:B------:R1:W-:Y:S01]  /*66d0*/  @!P1 SYNCS.ARRIVE.TRANS64.RED.A1T0 RZ, [R51+URZ], RZ ;  /* 0x000000ff33ff99a7 */ /* 0x0003e2000810043f */
[----:B--234-:R-:W-:Y:S05]  /*66e0*/  @P2 BRA `(.L_x_689) ;  /* 0x00000000005c2947 */ /* 0x01cfea0003800000 */
[----:B------:R-:W-:Y:S01]  /*66f0*/  ISETP.GT.AND P2, PT, R9, -0x1, PT ;  /* 0xffffffff0900780c */ /* 0x000fe20003f44270 */
[----:B------:R-:W-:-:S12]  /*6700*/  BSSY B0, `(.L_x_690) ;  /* 0x0000011000007945 */ /* 0x000fd80003800000 */
[----:B------:R-:W-:Y:S05]  /*6710*/  @P2 BRA `(.L_x_691) ;  /* 0x0000000000202947 */ /* 0x000fea0003800000 */
[----:B------:R-:W-:Y:S01]  /*6720*/  IMAD.U32 R142, RZ, RZ, UR35 ;  /* 0x00000023ff8e7e24 */ /* 0x000fe2000f8e00ff */
[----:B------:R-:W-:-:S04]  /*6730*/  LOP3.LUT R139, RZ, R9, RZ, 0x33, !PT ;  /* 0x00000009ff8b7212 */ /* 0x000fc800078e33ff */
[----:B------:R-:W-:-:S13]  /*6740*/  ISETP.NE.AND P2, PT, R142, 0x1, PT ;  /* 0x000000018e00780c */ /* 0x000fda0003f45270 */
[----:B-1----:R-:W1:Y:S02]  /*6750*/  @P2 LDC.64 R50, c[0x0][0x9e8] ;  /* 0x00027a00ff322b82 */ /* 0x002e640000000a00 */
[----:B-1----:R-:W-:-:S05]  /*6760*/  @P2 IMAD.HI.U32 R50, R139, R50, RZ ;  /* 0x000000328b322227 */ /* 0x002fca00078e00ff */
[----:B------:R-:W-:-:S04]  /*6770*/  @P2 SHF.R.U32.HI R139, RZ, R51, R50 ;  /* 0x00000033ff8b2219 */ /* 0x000fc80000011632 */
[----:B------:R-:W-:Y:S01]  /*6780*/  LOP3.LUT R139, RZ, R139, RZ, 0x33, !PT ;  /* 0x0000008bff8b7212 */ /* 0x000fe200078e33ff */
[----:B------:R-:W-:Y:S06]  /*6790*/  BRA `(.L_x_692) ;  /* 0x00000000001c7947 */ /* 0x000fec0003800000 */
.L_x_691:
[----:B------:R-:W-:-:S05]  /*67a0*/  IMAD.U32 R142, RZ, RZ, UR35 ;  /* 0x00000023ff8e7e24 */ /* 0x000fca000f8e00ff */
[----:B------:R-:W-:-:S13]  /*67b0*/  ISETP.NE.AND P2, PT, R142, 0x1, PT ;  /* 0x000000018e00780c */ /* 0x000fda0003f45270 */
[----:B-1----:R-:W1:Y:S01]  /*67c0*/  @P2 LDC.64 R50, c[0x0][0x9e8] ;  /* 0x00027a00ff322b82 */ /* 0x002e620000000a00 */
[----:B------:R-:W-:-:S04]  /*67d0*/  @P2 IMAD.IADD R139, R3, 0x1, R4 ;  /* 0x00000001038b2824 */ /* 0x000fc800078e0204 */
[----:B-1----:R-:W-:-:S04]  /*67e0*/  @P2 IMAD.HI.U32 R50, R139, R50, RZ ;  /* 0x000000328b322227 */ /* 0x002fc800078e00ff */
[----:B------:R-:W-:Y:S01]  /*67f0*/  IMAD.MOV.U32 R139, RZ, RZ, R9 ;  /* 0x000000ffff8b7224 */ /* 0x000fe200078e0009 */
[----:B------:R-:W-:-:S07]  /*6800*/  @P2 SHF.R.U32.HI R139, RZ, R51, R50 ;  /* 0x00000033ff8b2219 */ /* 0x000fce0000011632 */
.L_x_692:
[----:B------:R-:W-:Y:S05]  /*6810*/  BSYNC B0 ;  /* 0x0000000000007941 */ /* 0x000fea0003800000 */
.L_x_690:
[----:B------:R-:W-:-:S04]  /*6820*/  IMAD R50, R139, R142, -R80 ;  /* 0x0000008e8b327224 */ /* 0x000fc800078e0a50 */
[----:B------:R-:W-:-:S05]  /*6830*/  IMAD R50, R19, -0x2, R50 ;  /* 0xfffffffe13327824 */ /* 0x000fca00078e0232 */
[----:B------:R-:W-:Y:S02]  /*6840*/  VIADDMNMX R85, R50, R142, R85, PT ;  /* 0x0000008e32557246 */ /* 0x000fe40003800155 */
[----:B------:R-:W-:-:S07]  /*6850*/  VIMNMX R84, R84, R50, !PT ;  /* 0x0000003254547248 */ /* 0x000fce0007fe0100 */
.L_x_689:
[----:B------:R-:W-:Y:S01]  /*6860*/  ISETP.GT.AND P2, PT, R7, -0x1, PT ;  /* 0xffffffff0700780c */ /* 0x000fe20003f44270 */
[C---:B------:R-:W-:Y:S02]  /*6870*/  IMAD.IADD R87, R0.reuse, 0x1, R87 ;  /* 0x0000000100577824 */ /* 0x040fe400078e0257 */
[----:B------:R-:W-:Y:S01]  /*6880*/  IMAD.IADD R86, R0, 0x1, R86 ;  /* 0x0000000100567824 */ /* 0x000fe200078e0256 */
[C---:B------:R-:W-:Y:S02]  /*6890*/  ISETP.GT.AND P5, PT, R84.reuse, RZ, P2 ;  /* 0x000000ff5400720c */ /* 0x040fe400017a4270 */
[C---:B------:R-:W-:Y:S02]  /*68a0*/  ISETP.GT.AND P4, PT, R84.reuse, 0x1, P2 ;  /* 0x000000015400780c */ /* 0x040fe40001784270 */
[----:B------:R-:W-:Y:S02]  /*68b0*/  ISETP.LT.OR P5, PT, R85, 0x1, P5 ;  /* 0x000000015500780c */ /* 0x000fe40002fa1670 */
[----:B------:R-:W-:-:S02]  /*68c0*/  ISETP.GT.AND P6, PT, R84, 0x8, P2 ;  /* 0x000000085400780c */ /* 0x000fc400017c4270 */
[----:B-1----:R-:W-:Y:S02]  /*68d0*/  FSEL R139, R10, -INF , !P5 ;  /* 0xff8000000a8b7808 */ /* 0x002fe40006800000 */
[C---:B------:R-:W-:Y:S02]  /*68e0*/  ISETP.GT.AND P5, PT, R84.reuse, 0x10, P2 ;  /* 0x000000105400780c */ /* 0x040fe400017a4270 */
[----:B------:R-:W-:Y:S02]  /*68f0*/  ISETP.GT.AND P3, PT, R84, 0x9, P2 ;  /* 0x000000095400780c */ /* 0x000fe40001764270 */
[C---:B------:R-:W-:Y:S02]  /*6900*/  ISETP.LT.OR P5, PT, R85.reuse, 0x11, P5 ;  /* 0x000000115500780c */ /* 0x040fe40002fa1670 */
[----:B------:R-:W-:Y:S02]  /*6910*/  ISETP.LT.OR P4, PT, R85, 0x2, P4 ;  /* 0x000000025500780c */ /* 0x000fe40002781670 */
[----:B------:R-:W-:-:S02]  /*6920*/  FSEL R25, R25, -INF , !P5 ;  /* 0xff80000019197808 */ /* 0x000fc40006800000 */
[----:B------:R-:W-:Y:S02]  /*6930*/  ISETP.GT.AND P5, PT, R84, 0x20, P2 ;  /* 0x000000205400780c */ /* 0x000fe400017a4270 */
[C---:B------:R-:W-:Y:S02]  /*6940*/  ISETP.LT.OR P6, PT, R85.reuse, 0x9, P6 ;  /* 0x000000095500780c */ /* 0x040fe400037c1670 */
[C---:B------:R-:W-:Y:S02]  /*6950*/  ISETP.LT.OR P3, PT, R85.reuse, 0xa, P3 ;  /* 0x0000000a5500780c */ /* 0x040fe40001f61670 */
[----:B------:R-:W-:Y:S02]  /*6960*/  ISETP.LT.OR P5, PT, R85, 0x21, P5 ;  /* 0x000000215500780c */ /* 0x000fe40002fa1670 */
[----:B------:R-:W-:Y:S02]  /*6970*/  FSEL R12, R12, -INF , !P4 ;  /* 0xff8000000c0c7808 */ /* 0x000fe40006000000 */
[----:B------:R-:W-:-:S02]  /*6980*/  FSEL R15, R15, -INF , !P6 ;  /* 0xff8000000f0f7808 */ /* 0x000fc40007000000 */
[----:B------:R-:W-:Y:S02]  /*6990*/  FSEL R20, R20, -INF , !P3 ;  /* 0xff80000014147808 */ /* 0x000fe40005800000 */
[C---:B------:R-:W-:Y:S02]  /*69a0*/  ISETP.GT.AND P4, PT, R84.reuse, 0x11, P2 ;  /* 0x000000115400780c */ /* 0x040fe40001784270 */
[C---:B------:R-:W-:Y:S02]  /*69b0*/  ISETP.GT.AND P6, PT, R84.reuse, 0x18, P2 ;  /* 0x000000185400780c */ /* 0x040fe400017c4270 */
[C---:B------:R-:W-:Y:S02]  /*69c0*/  ISETP.GT.AND P3, PT, R84.reuse, 0x19, P2 ;  /* 0x000000195400780c */ /* 0x040fe40001764270 */
[----:B------:R-:W-:Y:S02]  /*69d0*/  FSEL R33, R33, -INF , !P5 ;  /* 0xff80000021217808 */ /* 0x000fe40006800000 */
[----:B------:R-:W-:-:S02]  /*69e0*/  ISETP.GT.AND P5, PT, R84, 0x30, P2 ;  /* 0x000000305400780c */ /* 0x000fc400017a4270 */
[C---:B------:R-:W-:Y:S02]  /*69f0*/  ISETP.LT.OR P4, PT, R85.reuse, 0x12, P4 ;  /* 0x000000125500780c */ /* 0x040fe40002781670 */
        /* <DEDUP_REMOVED lines=56> */
[----:B------:R-:W-:Y:S02]  /*6d80*/  ISETP.GT.AND P3, PT, R84, 0x69, P2 ;  /* 0x000000695400780c */ /* 0x000fe40001764270 */
[----:B------:R-:W-:Y:S02]  /*6d90*/  FSEL R75, R75, -INF , !P5 ;  /* 0xff8000004b4b7808 */ /* 0x000fe40006800000 */
[----:B------:R-:W-:-:S02]  /*6da0*/  PLOP3.LUT P5, PT, PT, PT, UP0, 0x40, 0x0 ;  /* 0x000000000000781c */ /* 0x000fc40003fae808 */
[C---:B------:R-:W-:Y:S02]  /*6db0*/  ISETP.LT.OR P4, PT, R85.reuse, 0x62, P4 ;  /* 0x000000625500780c */ /* 0x040fe40002781670 */
[C---:B------:R-:W-:Y:S02]  /*6dc0*/  ISETP.LT.OR P6, PT, R85.reuse, 0x69, P6 ;  /* 0x000000695500780c */ /* 0x040fe400037c1670 */
[----:B------:R-:W-:Y:S02]  /*6dd0*/  ISETP.LT.OR P3, PT, R85, 0x6a, P3 ;  /* 0x0000006a5500780c */ /* 0x000fe40001f61670 */
[----:B------:R-:W-:Y:S02]  /*6de0*/  FSEL R68, R68, -INF , !P4 ;  /* 0xff80000044447808 */ /* 0x000fe40006000000 */
[----:B------:R-:W-:Y:S02]  /*6df0*/  FSEL R71, R71, -INF , !P6 ;  /* 0xff80000047477808 */ /* 0x000fe40007000000 */
[----:B------:R-:W-:-:S02]  /*6e00*/  FSEL R72, R72, -INF , !P3 ;  /* 0xff80000048487808 */ /* 0x000fc40005800000 */
[C---:B------:R-:W-:Y:S02]  /*6e10*/  ISETP.GT.AND P4, PT, R84.reuse, 0x71, P2 ;  /* 0x000000715400780c */ /* 0x040fe40001784270 */
[C---:B------:R-:W-:Y:S02]  /*6e20*/  ISETP.GT.AND P6, PT, R84.reuse, 0x78, P2 ;  /* 0x000000785400780c */ /* 0x040fe400017c4270 */
[----:B------:R-:W-:Y:S02]  /*6e30*/  ISETP.GT.AND P3, PT, R84, 0x79, P2 ;  /* 0x000000795400780c */ /* 0x000fe40001764270 */
[C---:B------:R-:W-:Y:S02]  /*6e40*/  ISETP.LT.OR P4, PT, R85.reuse, 0x72, P4 ;  /* 0x000000725500780c */ /* 0x040fe40002781670 */
[C---:B------:R-:W-:Y:S02]  /*6e50*/  ISETP.LT.OR P6, PT, R85.reuse, 0x79, P6 ;  /* 0x000000795500780c */ /* 0x040fe400037c1670 */
[----:B------:R-:W-:-:S02]  /*6e60*/  ISETP.LT.OR P3, PT, R85, 0x7a, P3 ;  /* 0x0000007a5500780c */ /* 0x000fc40001f61670 */
[----:B------:R-:W-:Y:S02]  /*6e70*/  FSEL R76, R76, -INF , !P4 ;  /* 0xff8000004c4c7808 */ /* 0x000fe40006000000 */
[----:B------:R-:W-:Y:S02]  /*6e80*/  FSEL R79, R79, -INF , !P6 ;  /* 0xff8000004f4f7808 */ /* 0x000fe40007000000 */
[----:B------:R-:W-:Y:S01]  /*6e90*/  FSEL R81, R81, -INF , !P3 ;  /* 0xff80000051517808 */ /* 0x000fe20005800000 */
[----:B------:R-:W-:Y:S06]  /*6ea0*/  @P5 BRA `(.L_x_693) ;  /* 0x0000000000585947 */ /* 0x000fec0003800000 */
[----:B------:R-:W-:Y:S01]  /*6eb0*/  IMAD.IADD R85, R0, 0x1, R4 ;  /* 0x0000000100557824 */ /* 0x000fe200078e0204 */
[----:B------:R-:W-:Y:S04]  /*6ec0*/  BSSY B0, `(.L_x_694) ;  /* 0x0000010000007945 */ /* 0x000fe80003800000 */
[----:B------:R-:W-:-:S13]  /*6ed0*/  ISETP.GT.AND P3, PT, R85, -0x1, PT ;  /* 0xffffffff5500780c */ /* 0x000fda0003f64270 */
[----:B------:R-:W-:Y:S05]  /*6ee0*/  @P3 BRA `(.L_x_695) ;  /* 0x0000000000203947 */ /* 0x000fea0003800000 */
[----:B------:R-:W-:Y:S01]  /*6ef0*/  IMAD.U32 R10, RZ, RZ, UR35 ;  /* 0x00000023ff0a7e24 */ /* 0x000fe2000f8e00ff */
[----:B------:R-:W-:-:S04]  /*6f00*/  LOP3.LUT R85, RZ, R85, RZ, 0x33, !PT ;  /* 0x00000055ff557212 */ /* 0x000fc800078e33ff */
[----:B------:R-:W-:-:S13]  /*6f10*/  ISETP.NE.AND P3, PT, R10, 0x1, PT ;  /* 0x000000010a00780c */ /* 0x000fda0003f65270 */
[----:B------:R-:W1:Y:S02]  /*6f20*/  @P3 LDC.64 R50, c[0x0][0x9e8] ;  /* 0x00027a00ff323b82 */ /* 0x000e640000000a00 */
[----:B-1----:R-:W-:-:S05]  /*6f30*/  @P3 IMAD.HI.U32 R50, R85, R50, RZ ;  /* 0x0000003255323227 */ /* 0x002fca00078e00ff */
[----:B------:R-:W-:-:S04]  /*6f40*/  @P3 SHF.R.U32.HI R85, RZ, R51, R50 ;  /* 0x00000033ff553219 */ /* 0x000fc80000011632 */
[----:B------:R-:W-:Y:S01]  /*6f50*/  LOP3.LUT R85, RZ, R85, RZ, 0x33, !PT ;  /* 0x00000055ff557212 */ /* 0x000fe200078e33ff */
[----:B------:R-:W-:Y:S06]  /*6f60*/  BRA `(.L_x_696) ;  /* 0x0000000000147947 */ /* 0x000fec0003800000 */
.L_x_695:
[----:B------:R-:W-:-:S05]  /*6f70*/  IMAD.U32 R10, RZ, RZ, UR35 ;  /* 0x00000023ff0a7e24 */ /* 0x000fca000f8e00ff */
[----:B------:R-:W-:-:S13]  /*6f80*/  ISETP.NE.AND P3, PT, R10, 0x1, PT ;  /* 0x000000010a00780c */ /* 0x000fda0003f65270 */
[----:B------:R-:W1:Y:S02]  /*6f90*/  @P3 LDC.64 R50, c[0x0][0x9e8] ;  /* 0x00027a00ff323b82 */ /* 0x000e640000000a00 */
[----:B-1----:R-:W-:-:S05]  /*6fa0*/  @P3 IMAD.HI.U32 R50, R85, R50, RZ ;  /* 0x0000003255323227 */ /* 0x002fca00078e00ff */
[----:B------:R-:W-:-:S07]  /*6fb0*/  @P3 SHF.R.U32.HI R85, RZ, R51, R50 ;  /* 0x00000033ff553219 */ /* 0x000fce0000011632 */
.L_x_696:
[----:B------:R-:W-:Y:S05]  /*6fc0*/  BSYNC B0 ;  /* 0x0000000000007941 */ /* 0x000fea0003800000 */
.L_x_694:
[----:B------:R-:W-:-:S04]  /*6fd0*/  IMAD R80, R85, R10, -R80 ;  /* 0x0000000a55507224 */ /* 0x000fc800078e0a50 */
[----:B------:R-:W-:-:S05]  /*6fe0*/  IMAD R80, R19, -0x2, R80 ;  /* 0xfffffffe13507824 */ /* 0x000fca00078e0250 */
[----:B------:R-:W-:Y:S02]  /*6ff0*/  VIADDMNMX R87, R80, R10, R87, PT ;  /* 0x0000000a50577246 */ /* 0x000fe40003800157 */
[----:B------:R-:W-:-:S07]  /*7000*/  VIMNMX R86, R86, R80, !PT ;  /* 0x0000005056567248 */ /* 0x000fce0007fe0100 */
.L_x_693:
[----:B------:R-:W-:Y:S01]  /*7010*/  FMNMX.FTZ R51, R139, R8, !PT ;  /* 0x000000088b337209 */ /* 0x000fe20007810000 */
[----:B------:R-:W-:Y:S01]  /*7020*/  UMOV UR49, UR57 ;  /* 0x0000003900317c82 */ /* 0x000fe20008000000 */
[----:B------:R-:W-:Y:S02]  /*7030*/  ISETP.GT.AND P5, PT, R86, 0x8, P2 ;  /* 0x000000085600780c */ /* 0x000fe400017a4270 */
[----:B------:R-:W-:Y:S02]  /*7040*/  FMNMX.FTZ R10, R12, R51, !PT ;  /* 0x000000330c0a7209 */ /* 0x000fe40007810000 */
[----:B------:R-:W-:Y:S02]  /*7050*/  ISETP.LT.OR P5, PT, R87, 0x9, P5 ;  /* 0x000000095700780c */ /* 0x000fe40002fa1670 */
[----:B------:R-:W-:Y:S02]  /*7060*/  FMNMX.FTZ R51, R15, R10, !PT ;  /* 0x0000000a0f337209 */ /* 0x000fe40007810000 */
[----:B------:R-:W-:-:S02]  /*7070*/  FSEL R21, R21, -INF , !P5 ;  /* 0xff80000015157808 */ /* 0x000fc40006800000 */
[----:B------:R-:W-:Y:S02]  /*7080*/  FMNMX.FTZ R10, R20, R51, !PT ;  /* 0x00000033140a7209 */ /* 0x000fe40007810000 */
        /* <DEDUP_REMOVED lines=12> */
[C---:B------:R-:W-:Y:S02]  /*7150*/  ISETP.GT.AND P5, PT, R86.reuse, RZ, P2 ;  /* 0x000000ff5600720c */ /* 0x040fe400017a4270 */
[----:B------:R-:W-:Y:S02]  /*7160*/  FMNMX.FTZ R51, R37, R10, !PT ;  /* 0x0000000a25337209 */ /* 0x000fe40007810000 */
[----:B------:R-:W-:Y:S02]  /*7170*/  ISETP.GT.AND P3, PT, R86, 0x9, P2 ;  /* 0x000000095600780c */ /* 0x000fe40001764270 */
[----:B------:R-:W-:Y:S02]  /*7180*/  FMNMX.FTZ R10, R38, R51, !PT ;  /* 0x00000033260a7209 */ /* 0x000fe40007810000 */
[----:B------:R-:W-:-:S02]  /*7190*/  ISETP.GT.AND P4, PT, R86, 0x1, P2 ;  /* 0x000000015600780c */ /* 0x000fc40001784270 */
[----:B------:R-:W-:Y:S02]  /*71a0*/  FMNMX.FTZ R51, R41, R10, !PT ;  /* 0x0000000a29337209 */ /* 0x000fe40007810000 */
[C---:B------:R-:W-:Y:S02]  /*71b0*/  ISETP.LT.OR P5, PT, R87.reuse, 0x1, P5 ;  /* 0x000000015700780c */ /* 0x040fe40002fa1670 */
[----:B------:R-:W-:Y:S02]  /*71c0*/  FMNMX.FTZ R10, R42, R51, !PT ;  /* 0x000000332a0a7209 */ /* 0x000fe40007810000 */
[----:B------:R-:W-:Y:S02]  /*71d0*/  ISETP.LT.OR P3, PT, R87, 0xa, P3 ;  /* 0x0000000a5700780c */ /* 0x000fe40001f61670 */
[----:B------:R-:W-:Y:S02]  /*71e0*/  FMNMX.FTZ R51, R45, R10, !PT ;  /* 0x0000000a2d337209 */ /* 0x000fe40007810000 */
[----:B------:R-:W-:-:S02]  /*71f0*/  ISETP.LT.OR P4, PT, R87, 0x2, P4 ;  /* 0x000000025700780c */ /* 0x000fc40002781670 */
[----:B------:R-:W-:Y:S02]  /*7200*/  FMNMX.FTZ R10, R46, R51, !PT ;  /* 0x000000332e0a7209 */ /* 0x000fe40007810000 */
[----:B------:R-:W-:Y:S02]  /*7210*/  FSEL R24, R24, -INF , !P3 ;  /* 0xff80000018187808 */ /* 0x000fe40005800000 */
[----:B------:R-:W-:Y:S02]  /*7220*/  FMNMX.FTZ R51, R49, R10, !PT ;  /* 0x0000000a31337209 */ /* 0x000fe40007810000 */
[----:B------:R-:W-:Y:S02]  /*7230*/  ISETP.GT.AND P3, PT, R86, 0x18, P2 ;  /* 0x000000185600780c */ /* 0x000fe40001764270 */
[----:B------:R-:W-:Y:S02]  /*7240*/  FMNMX.FTZ R10, R52, R51, !PT ;  /* 0x00000033340a7209 */ /* 0x000fe40007810000 */
[----:B------:R-:W-:-:S02]  /*7250*/  FSEL R14, R14, -INF , !P4 ;  /* 0xff8000000e0e7808 */ /* 0x000fc40006000000 */
[----:B------:R-:W-:Y:S02]  /*7260*/  FMNMX.FTZ R51, R55, R10, !PT ;  /* 0x0000000a37337209 */ /* 0x000fe40007810000 */
[----:B------:R-:W-:Y:S02]  /*7270*/  ISETP.LT.OR P3, PT, R87, 0x19, P3 ;  /* 0x000000195700780c */ /* 0x000fe40001f61670 */
        /* <DEDUP_REMOVED lines=25> */
[----:B------:R-:W-:-:S03]  /*7410*/  ISETP.LT.OR P4, PT, R87, 0x29, P4 ;  /* 0x000000295700780c */ /* 0x000fc60002781670 */
[----:B------:R-:W1:Y:S01]  /*7420*/  SHFL.BFLY PT, R51, R50, 0x2, 0x1f ;  /* 0x0c401f0032337f89 */ /* 0x000e6200000e0000 */
[----:B------:R-:W-:Y:S02]  /*7430*/  FSEL R39, R39, -INF , !P4 ;  /* 0xff80000027277808 */ /* 0x000fe40006000000 */
[----:B------:R-:W-:-:S04]  /*7440*/  ISETP.GT.AND P4, PT, R86, 0x30, P2 ;  /* 0x000000305600780c */ /* 0x000fc80001784270 */
[----:B------:R-:W-:-:S04]  /*7450*/  ISETP.LT.OR P4, PT, R87, 0x31, P4 ;  /* 0x000000315700780c */ /* 0x000fc80002781670 */
[----:B------:R-:W-:Y:S02]  /*7460*/  FSEL R43, R43, -INF , !P4 ;  /* 0xff8000002b2b7808 */ /* 0x000fe40006000000 */
[----:B------:R-:W-:-:S04]  /*7470*/  ISETP.GT.AND P4, PT, R86, 0x39, P2 ;  /* 0x000000395600780c */ /* 0x000fc80001784270 */
[----:B------:R-:W-:-:S04]  /*7480*/  ISETP.LT.OR P4, PT, R87, 0x3a, P4 ;  /* 0x0000003a5700780c */ /* 0x000fc80002781670 */
[----:B------:R-:W-:Y:S02]  /*7490*/  FSEL R48, R48, -INF , !P4 ;  /* 0xff80000030307808 */ /* 0x000fe40006000000 */
[----:B------:R-:W-:Y:S02]  /*74a0*/  ISETP.GT.AND P4, PT, R86, 0x48, P2 ;  /* 0x000000485600780c */ /* 0x000fe40001784270 */
[----:B-1----:R-:W-:Y:S02]  /*74b0*/  FMNMX.FTZ R51, R50, R51, !PT ;  /* 0x0000003332337209 */ /* 0x002fe40007810000 */
        /* <DEDUP_REMOVED lines=11> */
[----:B------:R-:W-:Y:S02]  /*7570*/  ISETP.LT.OR P4, PT, R87, 0x6a, P4 ;  /* 0x0000006a5700780c */ /* 0x000fe40002781670 */
[C---:B------:R-:W-:Y:S01]  /*7580*/  FSETP.NEU.FTZ.AND P6, PT, R10.reuse, -INF , PT ;  /* 0xff8000000a00780b */ /* 0x040fe20003fdd000 */
[----:B------:R-:W-:-:S05]  /*7590*/  FMUL.FTZ R80, R10, UR34 ;  /* 0x000000220a507c20 */ /* 0x000fca0008410000 */
[----:B------:R-:W-:Y:S02]  /*75a0*/  FSEL R50, R80, RZ, P6 ;  /* 0x000000ff50327208 */ /* 0x000fe40003000000 */
[----:B------:R-:W-:Y:S02]  /*75b0*/  FSEL R80, R13, -INF , !P5 ;  /* 0xff8000000d507808 */ /* 0x000fe40006800000 */
[----:B------:R-:W-:Y:S01]  /*75c0*/  ISETP.LT.OR P5, PT, R87, 0x2a, P3 ;  /* 0x0000002a5700780c */ /* 0x000fe20001fa1670 */
[--C-:B------:R-:W-:Y:S01]  /*75d0*/  FFMA.FTZ R85, R25, UR34, -R50.reuse ;  /* 0x0000002219557c23 */ /* 0x100fe20008010832 */
[----:B------:R-:W-:Y:S01]  /*75e0*/  FMNMX.FTZ R25, R80, R11, !PT ;  /* 0x0000000b50197209 */ /* 0x000fe20007810000 */
[--C-:B------:R-:W-:Y:S01]  /*75f0*/  FFMA.FTZ R51, R139, UR34, -R50.reuse ;  /* 0x000000228b337c23 */ /* 0x100fe20008010832 */
[----:B------:R-:W-:Y:S01]  /*7600*/  FSEL R40, R40, -INF , !P5 ;  /* 0xff80000028287808 */ /* 0x000fe20006800000 */
[----:B------:R1:W-:Y:S01]  /*7610*/  MUFU.EX2 R13, R85 ;  /* 0x00000055000d7308 */ /* 0x0003e20000000800 */
[----:B------:R-:W-:Y:S01]  /*7620*/  FMNMX.FTZ R84, R14, R25, !PT ;  /* 0x000000190e547209 */ /* 0x000fe20007810000 */
[--C-:B------:R-:W-:Y:S01]  /*7630*/  FFMA.FTZ R12, R12, UR34, -R50.reuse ;  /* 0x000000220c0c7c23 */ /* 0x100fe20008010832 */
[----:B------:R-:W-:Y:S01]  /*7640*/  ISETP.GT.AND P5, PT, R86, 0x38, P2 ;  /* 0x000000385600780c */ /* 0x000fe200017a4270 */
[--C-:B------:R-:W-:Y:S01]  /*7650*/  FFMA.FTZ R15, R15, UR34, -R50.reuse ;  /* 0x000000220f0f7c23 */ /* 0x100fe20008010832 */
[----:B------:R-:W-:Y:S01]  /*7660*/  FMNMX.FTZ R25, R21, R84, !PT ;  /* 0x0000005415197209 */ /* 0x000fe20007810000 */
[--C-:B------:R-:W-:Y:S01]  /*7670*/  FFMA.FTZ R20, R20, UR34, -R50.reuse ;  /* 0x0000002214147c23 */ /* 0x100fe20008010832 */
[----:B------:R-:W-:Y:S01]  /*7680*/  ISETP.LT.OR P5, PT, R87, 0x39, P5 ;  /* 0x000000395700780c */ /* 0x000fe20002fa1670 */
[--C-:B------:R-:W-:Y:S01]  /*7690*/  FFMA.FTZ R26, R26, UR34, -R50.reuse ;  /* 0x000000221a1a7c23 */ /* 0x100fe20008010832 */
[----:B------:R-:W-:Y:S01]  /*76a0*/  FMNMX.FTZ R84, R24, R25, !PT ;  /* 0x0000001918547209 */ /* 0x000fe20007810000 */
[--C-:B-1----:R-:W-:Y:S01]  /*76b0*/  FFMA.FTZ R85, R29, UR34, -R50.reuse ;  /* 0x000000221d557c23 */ /* 0x102fe20008010832 */
[----:B------:R-:W-:Y:S01]  /*76c0*/  FSEL R47, R47, -INF , !P5 ;  /* 0xff8000002f2f7808 */ /* 0x000fe20006800000 */
[--C-:B------:R-:W-:Y:S01]  /*76d0*/  FFMA.FTZ R30, R30, UR34, -R50.reuse ;  /* 0x000000221e1e7c23 */ /* 0x100fe20008010832 */
[----:B------:R-:W-:Y:S01]  /*76e0*/  FMNMX.FTZ R29, R27, R84, !PT ;  /* 0x000000541b1d7209 */ /* 0x000fe20007810000 */
[----:B------:R1:W-:Y:S01]  /*76f0*/  MUFU.EX2 R25, R85 ;  /* 0x0000005500197308 */ /* 0x0003e20000000800 */
[----:B------:R-:W-:Y:S01]  /*7700*/  ISETP.GT.AND P5, PT, R86, 0x41, P2 ;  /* 0x000000415600780c */ /* 0x000fe200017a4270 */
[--C-:B------:R-:W-:Y:S01]  /*7710*/  FFMA.FTZ R34, R34, UR34, -R50.reuse ;  /* 0x0000002222227c23 */ /* 0x100fe20008010832 */
[----:B------:R-:W-:Y:S01]  /*7720*/  FMNMX.FTZ R84, R28, R29, !PT ;  /* 0x0000001d1c547209 */ /* 0x000fe20007810000 */
[--C-:B------:R-:W-:Y:S01]  /*7730*/  FFMA.FTZ R41, R41, UR34, -R50.reuse ;  /* 0x0000002229297c23 */ /* 0x100fe20008010832 */
[----:B------:R-:W-:Y:S01]  /*7740*/  ISETP.LT.OR P5, PT, R87, 0x42, P5 ;  /* 0x000000425700780c */ /* 0x000fe20002fa1670 */
[--C-:B------:R-:W-:Y:S01]  /*7750*/  FFMA.FTZ R42, R42, UR34, -R50.reuse ;  /* 0x000000222a2a7c23 */ /* 0x100fe20008010832 */
[----:B------:R-:W-:Y:S01]  /*7760*/  FMNMX.FTZ R29, R31, R84, !PT ;  /* 0x000000541f1d7209 */ /* 0x000fe20007810000 */
[--C-:B------:R-:W-:Y:S01]  /*7770*/  FFMA.FTZ R45, R45, UR34, -R50.reuse ;  /* 0x000000222d2d7c23 */ /* 0x100fe20008010832 */
[--C-:B-1----:R-:W-:Y:S01]  /*7780*/  FFMA.FTZ R85, R33, UR34, -R50.reuse ;  /* 0x0000002221557c23 */ /* 0x102fe20008010832 */
[----:B------:R-:W-:Y:S01]  /*7790*/  ISETP.GT.AND P3, PT, R86, 0x31, P2 ;  /* 0x000000315600780c */ /* 0x000fe20001764270 */
[--C-:B------:R-:W-:Y:S01]  /*77a0*/  FFMA.FTZ R46, R46, UR34, -R50.reuse ;  /* 0x000000222e2e7c23 */ /* 0x100fe20008010832 */
[----:B------:R-:W-:Y:S01]  /*77b0*/  FMNMX.FTZ R84, R32, R29, !PT ;  /* 0x0000001d20547209 */ /* 0x000fe20007810000 */
[--C-:B------:R-:W-:Y:S01]  /*77c0*/  FFMA.FTZ R49, R49, UR34, -R50.reuse ;  /* 0x0000002231317c23 */ /* 0x100fe20008010832 */
[----:B------:R-:W-:Y:S01]  /*77d0*/  ISETP.LT.OR P3, PT, R87, 0x32, P3 ;  /* 0x000000325700780c */ /* 0x000fe20001f61670 */
[----:B------:R1:W-:Y:S01]  /*77e0*/  MUFU.EX2 R29, R85 ;  /* 0x00000055001d7308 */ /* 0x0003e20000000800 */
[----:B------:R-:W-:Y:S01]  /*77f0*/  FMNMX.FTZ R33, R35, R84, !PT ;  /* 0x0000005423217209 */ /* 0x000fe20007810000 */
[--C-:B------:R-:W-:Y:S01]  /*7800*/  FFMA.FTZ R56, R56, UR34, -R50.reuse ;  /* 0x0000002238387c23 */ /* 0x100fe20008010832 */
[----:B------:R-:W-:Y:S01]  /*7810*/  FSEL R84, R54, -INF , !P5 ;  /* 0xff80000036547808 */ /* 0x000fe20006800000 */
[--C-:B------:R-:W-:Y:S01]  /*7820*/  FFMA.FTZ R59, R59, UR34, -R50.reuse ;  /* 0x000000223b3b7c23 */ /* 0x100fe20008010832 */
[----:B------:R-:W-:Y:S01]  /*7830*/  FMNMX.FTZ R142, R36, R33, !PT ;  /* 0x00000021248e7209 */ /* 0x000fe20007810000 */
[--C-:B------:R-:W-:Y:S01]  /*7840*/  FFMA.FTZ R60, R60, UR34, -R50.reuse ;  /* 0x000000223c3c7c23 */ /* 0x100fe20008010832 */
[----:B------:R-:W-:Y:S01]  /*7850*/  FSEL R44, R44, -INF , !P3 ;  /* 0xff8000002c2c7808 */ /* 0x000fe20005800000 */
[--C-:B------:R-:W-:Y:S01]  /*7860*/  FFMA.FTZ R63, R63, UR34, -R50.reuse ;  /* 0x000000223f3f7c23 */ /* 0x100fe20008010832 */
[----:B------:R-:W-:Y:S01]  /*7870*/  FMNMX.FTZ R33, R39, R142, !PT ;  /* 0x0000008e27217209 */ /* 0x000fe20007810000 */
        /* <DEDUP_REMOVED lines=13> */
[----:B------:R-:W-:Y:S01]  /*7950*/  ISETP.GT.AND P3, PT, R86, 0x49, P2 ;  /* 0x000000495600780c */ /* 0x000fe20001764270 */
[--C-:B------:R-:W-:Y:S01]  /*7960*/  FFMA.FTZ R72, R72, UR34, -R50.reuse ;  /* 0x0000002248487c23 */ /* 0x100fe20008010832 */
[----:B------:R-:W-:Y:S01]  /*7970*/  FMNMX.FTZ R37, R47, R38, !PT ;  /* 0x000000262f257209 */ /* 0x000fe20007810000 */
[----:B------:R-:W-:Y:S01]  /*7980*/  FFMA.FTZ R81, R81, UR34, -R50 ;  /* 0x0000002251517c23 */ /* 0x000fe20008010832 */
[----:B------:R-:W-:Y:S01]  /*7990*/  ISETP.GT.AND P5, PT, R86, 0x50, P2 ;  /* 0x000000505600780c */ /* 0x000fe200017a4270 */
[----:B------:R-:W-:Y:S01]  /*79a0*/  MUFU.EX2 R51, R51 ;  /* 0x0000003300337308 */ /* 0x000fe20000000800 */
[----:B------:R-:W-:-:S02]  /*79b0*/  FMNMX.FTZ R38, R48, R37, !PT ;  /* 0x0000002530267209 */ /* 0x000fc40007810000 */
[----:B------:R-:W-:Y:S02]  /*79c0*/  ISETP.LT.OR P3, PT, R87, 0x4a, P3 ;  /* 0x0000004a5700780c */ /* 0x000fe40001f61670 */
[----:B------:R-:W-:Y:S02]  /*79d0*/  FMNMX.FTZ R37, R53, R38, !PT ;  /* 0x0000002635257209 */ /* 0x000fe40007810000 */
[----:B------:R-:W-:Y:S01]  /*79e0*/  FSEL R58, R58, -INF , !P3 ;  /* 0xff8000003a3a7808 */ /* 0x000fe20005800000 */
[----:B------:R-:W-:Y:S01]  /*79f0*/  MUFU.EX2 R12, R12 ;  /* 0x0000000c000c7308 */ /* 0x000fe20000000800 */
[----:B------:R-:W-:Y:S02]  /*7a00*/  FMNMX.FTZ R38, R84, R37, !PT ;  /* 0x0000002554267209 */ /* 0x000fe40007810000 */
[----:B------:R-:W-:Y:S02]  /*7a10*/  ISETP.LT.OR P5, PT, R87, 0x51, P5 ;  /* 0x000000515700780c */ /* 0x000fe40002fa1670 */
[----:B------:R-:W-:-:S02]  /*7a20*/  FMNMX.FTZ R37, R57, R38, !PT ;  /* 0x0000002639257209 */ /* 0x000fc40007810000 */
[----:B------:R-:W-:Y:S01]  /*7a30*/  ISETP.GT.AND P3, PT, R86, 0x58, P2 ;  /* 0x000000585600780c */ /* 0x000fe20001764270 */
[----:B------:R-:W-:Y:S01]  /*7a40*/  MUFU.EX2 R15, R15 ;  /* 0x0000000f000f7308 */ /* 0x000fe20000000800 */
[----:B------:R-:W-:Y:S02]  /*7a50*/  FSEL R61, R61, -INF , !P5 ;  /* 0xff8000003d3d7808 */ /* 0x000fe40006800000 */
[----:B------:R-:W-:Y:S02]  /*7a60*/  FMNMX.FTZ R38, R58, R37, !PT ;  /* 0x000000253a267209 */ /* 0x000fe40007810000 */
[----:B------:R-:W-:Y:S02]  /*7a70*/  ISETP.GT.AND P5, PT, R86, 0x59, P2 ;  /* 0x000000595600780c */ /* 0x000fe400017a4270 */
[----:B------:R-:W-:Y:S01]  /*7a80*/  ISETP.LT.OR P3, PT, R87, 0x59, P3 ;  /* 0x000000595700780c */ /* 0x000fe20001f61670 */
[----:B------:R-:W-:Y:S01]  /*7a90*/  MUFU.EX2 R20, R20 ;  /* 0x0000001400147308 */ /* 0x000fe20000000800 */
[----:B------:R-:W-:-:S02]  /*7aa0*/  FMNMX.FTZ R37, R61, R38, !PT ;  /* 0x000000263d257209 */ /* 0x000fc40007810000 */
[----:B------:R-:W-:Y:S02]  /*7ab0*/  ISETP.LT.OR P5, PT, R87, 0x5a, P5 ;  /* 0x0000005a5700780c */ /* 0x000fe40002fa1670 */
[----:B------:R-:W-:Y:S02]  /*7ac0*/  FSEL R65, R65, -INF , !P3 ;  /* 0xff80000041417808 */ /* 0x000fe40005800000 */
[----:B------:R-:W-:Y:S01]  /*7ad0*/  FMNMX.FTZ R38, R62, R37, !PT ;  /* 0x000000253e267209 */ /* 0x000fe20007810000 */
[----:B------:R-:W-:Y:S01]  /*7ae0*/  MUFU.EX2 R26, R26 ;  /* 0x0000001a001a7308 */ /* 0x000fe20000000800 */
[----:B------:R-:W-:Y:S02]  /*7af0*/  ISETP.GT.AND P3, PT, R86, 0x61, P2 ;  /* 0x000000615600780c */ /* 0x000fe40001764270 */
[----:B------:R-:W-:Y:S02]  /*7b00*/  FSEL R66, R66, -INF , !P5 ;  /* 0xff80000042427808 */ /* 0x000fe40006800000 */
[----:B------:R-:W-:-:S02]  /*7b10*/  FMNMX.FTZ R37, R65, R38, !PT ;  /* 0x0000002641257209 */ /* 0x000fc40007810000 */
[----:B------:R-:W-:Y:S01]  /*7b20*/  ISETP.GT.AND P5, PT, R86, 0x68, P2 ;  /* 0x000000685600780c */ /* 0x000fe200017a4270 */
[----:B------:R-:W-:Y:S01]  /*7b30*/  MUFU.EX2 R30, R30 ;  /* 0x0000001e001e7308 */ /* 0x000fe20000000800 */
[C---:B------:R-:W-:Y:S02]  /*7b40*/  ISETP.LT.OR P3, PT, R87.reuse, 0x62, P3 ;  /* 0x000000625700780c */ /* 0x040fe40001f61670 */
[----:B------:R-:W-:Y:S02]  /*7b50*/  FMNMX.FTZ R38, R66, R37, !PT ;  /* 0x0000002542267209 */ /* 0x000fe40007810000 */
[----:B-1----:R-:W-:Y:S01]  /*7b60*/  FSEL R85, R70, -INF , !P3 ;  /* 0xff80000046557808 */ /* 0x002fe20005800000 */
[----:B------:R-:W-:Y:S01]  /*7b70*/  FFMA.FTZ R70, R52, UR34, -R50 ;  /* 0x0000002234467c23 */ /* 0x000fe20008010832 */
[----:B------:R-:W-:Y:S01]  /*7b80*/  ISETP.LT.OR P5, PT, R87, 0x69, P5 ;  /* 0x000000695700780c */ /* 0x000fe20002fa1670 */
[----:B------:R-:W-:Y:S01]  /*7b90*/  MUFU.EX2 R34, R34 ;  /* 0x0000002200227308 */ /* 0x000fe20000000800 */
[----:B------:R-:W-:-:S02]  /*7ba0*/  FMNMX.FTZ R38, R69, R38, !PT ;  /* 0x0000002645267209 */ /* 0x000fc40007810000 */
[C---:B------:R-:W-:Y:S02]  /*7bb0*/  ISETP.GT.AND P3, PT, R86.reuse, 0x70, P2 ;  /* 0x000000705600780c */ /* 0x040fe40001764270 */
[----:B------:R-:W-:Y:S01]  /*7bc0*/  FSEL R139, R73, -INF , !P5 ;  /* 0xff800000498b7808 */ /* 0x000fe20006800000 */
[--C-:B------:R-:W-:Y:S01]  /*7bd0*/  FFMA.FTZ R73, R55, UR34, -R50.reuse ;  /* 0x0000002237497c23 */ /* 0x100fe20008010832 */
[----:B------:R-:W-:Y:S01]  /*7be0*/  FMNMX.FTZ R38, R85, R38, !PT ;  /* 0x0000002655267209 */ /* 0x000fe20007810000 */
[----:B------:R-:W-:Y:S01]  /*7bf0*/  MUFU.EX2 R54, R54 ;  /* 0x0000003600367308 */ /* 0x000fe20000000800 */
[----:B------:R-:W-:Y:S02]  /*7c00*/  ISETP.GT.AND P5, PT, R86, 0x71, P2 ;  /* 0x000000715600780c */ /* 0x000fe400017a4270 */
[----:B------:R-:W-:Y:S01]  /*7c10*/  FSEL R142, R74, -INF , !P4 ;  /* 0xff8000004a8e7808 */ /* 0x000fe20006000000 */
[--C-:B------:R-:W-:Y:S01]  /*7c20*/  FFMA.FTZ R74, R75, UR34, -R50.reuse ;  /* 0x000000224b4a7c23 */ /* 0x100fe20008010832 */
[----:B------:R-:W-:Y:S01]  /*7c30*/  ISETP.LT.OR P3, PT, R87, 0x71, P3 ;  /* 0x000000715700780c */ /* 0x000fe20001f61670 */
[----:B------:R-:W-:Y:S01]  /*7c40*/  FFMA.FTZ R75, R79, UR34, -R50 ;  /* 0x000000224f4b7c23 */ /* 0x000fe20008010832 */
[----:B------:R-:W-:Y:S01]  /*7c50*/  FMNMX.FTZ R37, R139, R38, !PT ;  /* 0x000000268b257209 */ /* 0x000fe20007810000 */
[----:B------:R-:W-:Y:S01]  /*7c60*/  MUFU.EX2 R41, R41 ;  /* 0x0000002900297308 */ /* 0x000fe20000000800 */
[----:B------:R-:W-:-:S02]  /*7c70*/  ISETP.GT.AND P4, PT, R86, 0x78, P2 ;  /* 0x000000785600780c */ /* 0x000fc40001784270 */
[----:B------:R-:W-:Y:S02]  /*7c80*/  ISETP.LT.OR P5, PT, R87, 0x72, P5 ;  /* 0x000000725700780c */ /* 0x000fe40002fa1670 */
[----:B------:R-:W-:Y:S01]  /*7c90*/  FSEL R52, R77, -INF , !P3 ;  /* 0xff8000004d347808 */ /* 0x000fe20005800000 */
[----:B------:R-:W-:Y:S01]  /*7ca0*/  FFMA.FTZ R77, R76, UR34, -R50 ;  /* 0x000000224c4d7c23 */ /* 0x000fe20008010832 */
[----:B------:R-:W-:Y:S01]  /*7cb0*/  FMNMX.FTZ R37, R142, R37, !PT ;  /* 0x000000258e257209 */ /* 0x000fe20007810000 */
[----:B------:R-:W-:Y:S01]  /*7cc0*/  MUFU.EX2 R42, R42 ;  /* 0x0000002a002a7308 */ /* 0x000fe20000000800 */
[----:B------:R-:W-:Y:S02]  /*7cd0*/  ISETP.GT.AND P2, PT, R86, 0x79, P2 ;  /* 0x000000795600780c */ /* 0x000fe40001744270 */
[----:B------:R-:W-:Y:S02]  /*7ce0*/  ISETP.LT.OR P4, PT, R87, 0x79, P4 ;  /* 0x000000795700780c */ /* 0x000fe40002781670 */
[----:B------:R-:W-:-:S02]  /*7cf0*/  FSEL R78, R78, -INF , !P5 ;  /* 0xff8000004e4e7808 */ /* 0x000fc40006800000 */
[----:B------:R-:W-:Y:S01]  /*7d00*/  FMNMX.FTZ R37, R52, R37, !PT ;  /* 0x0000002534257209 */ /* 0x000fe20007810000 */
[----:B------:R-:W-:Y:S01]  /*7d10*/  MUFU.EX2 R45, R45 ;  /* 0x0000002d002d7308 */ /* 0x000fe20000000800 */
[----:B------:R-:W-:Y:S02]  /*7d20*/  ISETP.LT.OR P2, PT, R87, 0x7a, P2 ;  /* 0x0000007a5700780c */ /* 0x000fe40001741670 */
[----:B------:R-:W-:Y:S02]  /*7d30*/  FSEL R82, R82, -INF , !P4 ;  /* 0xff80000052527808 */ /* 0x000fe40006000000 */
[----:B------:R-:W-:Y:S02]  /*7d40*/  FMNMX.FTZ R37, R78, R37, !PT ;  /* 0x000000254e257209 */ /* 0x000fe40007810000 */
[----:B------:R-:W-:Y:S01]  /*7d50*/  FSEL R83, R83, -INF , !P2 ;  /* 0xff80000053537808 */ /* 0x000fe20005000000 */
[----:B------:R-:W-:Y:S01]  /*7d60*/  MUFU.EX2 R46, R46 ;  /* 0x0000002e002e7308 */ /* 0x000fe20000000800 */
[----:B------:R-:W-:-:S02]  /*7d70*/  FMNMX.FTZ R38, R82, R37, !PT ;  /* 0x0000002552267209 */ /* 0x000fc40007810000 */
[----:B------:R-:W-:Y:S02]  /*7d80*/  FSEL R55, R10, RZ, P6 ;  /* 0x000000ff0a377208 */ /* 0x000fe40003000000 */
[----:B------:R-:W-:-:S03]  /*7d90*/  FMNMX.FTZ R38, R83, R38, !PT ;  /* 0x0000002653267209 */ /* 0x000fc60007810000 */
[----:B------:R-:W-:Y:S01]  /*7da0*/  FADD.FTZ R55, -R55, R8 ;  /* 0x0000000837377221 */ /* 0x000fe20000010100 */
[----:B------:R-:W-:Y:S01]  /*7db0*/  MUFU.EX2 R49, R49 ;  /* 0x0000003100317308 */ /* 0x000fe20000000800 */
[----:B------:R-:W1:Y:S02]  /*7dc0*/  SHFL.BFLY PT, R37, R38, 0x2, 0x1f ;  /* 0x0c401f0026257f89 */ /* 0x000e6400000e0000 */
[----:B------:R-:W-:-:S05]  /*7dd0*/  FMUL.FTZ R76, R55, UR34 ;  /* 0x00000022374c7c20 */ /* 0x000fca0008410000 */
[----:B------:R-:W-:Y:S08]  /*7de0*/  MUFU.EX2 R8, R81 ;  /* 0x0000005100087308 */ /* 0x000ff00000000800 */
[----:B------:R-:W2:Y:S08]  /*7df0*/  MUFU.EX2 R76, R76 ;  /* 0x0000004c004c7308 */ /* 0x000eb00000000800 */
[----:B------:R-:W-:Y:S01]  /*7e00*/  MUFU.EX2 R70, R70 ;  /* 0x0000004600467308 */ /* 0x000fe20000000800 */
[----:B-1----:R-:W-:-:S05]  /*7e10*/  FMNMX.FTZ R37, R38, R37, !PT ;  /* 0x0000002526257209 */ /* 0x002fca0007810000 */
[----:B------:R-:W1:Y:S02]  /*7e20*/  SHFL.BFLY PT, R38, R37, 0x1, 0x1f ;  /* 0x0c201f0025267f89 */ /* 0x000e6400000e0000 */
[----:B------:R-:W-:Y:S01]  /*7e30*/  MUFU.EX2 R73, R73 ;  /* 0x0000004900497308 */ /* 0x000fe20000000800 */
[-C--:B--2---:R-:W-:Y:S01]  /*7e40*/  FMUL.FTZ R88, R88, R76.reuse ;  /* 0x0000004c58587220 */ /* 0x084fe20000410000 */
[-C--:B------:R-:W-:Y:S01]  /*7e50*/  FMUL.FTZ R89, R89, R76.reuse ;  /* 0x0000004c59597220 */ /* 0x080fe20000410000 */
[-C--:B------:R-:W-:Y:S01]  /*7e60*/  FMUL.FTZ R92, R92, R76.reuse ;  /* 0x0000004c5c5c7220 */ /* 0x080fe20000410000 */
[-C--:B------:R-:W-:Y:S01]  /*7e70*/  FMUL.FTZ R93, R93, R76.reuse ;  /* 0x0000004c5d5d7220 */ /* 0x080fe20000410000 */
[-C--:B------:R-:W-:Y:S01]  /*7e80*/  FMUL.FTZ R96, R96, R76.reuse ;  /* 0x0000004c60607220 */ /* 0x080fe20000410000 */
[-C--:B------:R-:W-:Y:S01]  /*7e90*/  FMUL.FTZ R97, R97, R76.reuse ;  /* 0x0000004c61617220 */ /* 0x080fe20000410000 */
[-C--:B------:R-:W-:Y:S01]  /*7ea0*/  FMUL.FTZ R100, R100, R76.reuse ;  /* 0x0000004c64647220 */ /* 0x080fe20000410000 */
[----:B------:R-:W-:Y:S01]  /*7eb0*/  MUFU.EX2 R56, R56 ;  /* 0x0000003800387308 */ /* 0x000fe20000000800 */
[-C--:B------:R-:W-:Y:S01]  /*7ec0*/  FMUL.FTZ R101, R101, R76.reuse ;  /* 0x0000004c65657220 */ /* 0x080fe20000410000 */
        /* <DEDUP_REMOVED lines=11> */
[----:B------:R-:W-:Y:S01]  /*7f80*/  FMUL.FTZ R124, R124, R76 ;  /* 0x0000004c7c7c7220 */ /* 0x000fe20000410000 */
[----:B-1----:R-:W-:Y:S01]  /*7f90*/  FMNMX.FTZ R50, R37, R38, !PT ;  /* 0x0000002625327209 */ /* 0x002fe20007810000 */
[-C--:B------:R-:W-:Y:S01]  /*7fa0*/  FMUL.FTZ R125, R125, R76.reuse ;  /* 0x0000004c7d7d7220 */ /* 0x080fe20000410000 */
[----:B------:R-:W-:Y:S01]  /*7fb0*/  MUFU.EX2 R60, R60 ;  /* 0x0000003c003c7308 */ /* 0x000fe20000000800 */
[----:B------:R-:W-:Y:S01]  /*7fc0*/  F2FP.BF16.F32.PACK_AB R38, R20, R15 ;  /* 0x0000000f1426723e */ /* 0x000fe200000010ff */
[-C--:B------:R-:W-:Y:S01]  /*7fd0*/  FMUL.FTZ R128, R128, R76.reuse ;  /* 0x0000004c80807220 */ /* 0x080fe20000410000 */
[C---:B------:R-:W-:Y:S01]  /*7fe0*/  FMUL.FTZ R37, R50.reuse, UR34 ;  /* 0x0000002232257c20 */ /* 0x040fe20008410000 */
[----:B------:R-:W-:Y:S01]  /*7ff0*/  FSETP.NEU.FTZ.AND P2, PT, R50, -INF , PT ;  /* 0xff8000003200780b */ /* 0x000fe20003f5d000 */
[-C--:B------:R-:W-:Y:S01]  /*8000*/  FMUL.FTZ R129, R129, R76.reuse ;  /* 0x0000004c81817220 */ /* 0x080fe20000410000 */
[-C--:B------:R-:W-:Y:S01]  /*8010*/  FMUL.FTZ R132, R132, R76.reuse ;  /* 0x0000004c84847220 */ /* 0x080fe20000410000 */
[----:B------:R-:W-:Y:S01]  /*8020*/  FMUL.FTZ R133, R133, R76 ;  /* 0x0000004c85857220 */ /* 0x000fe20000410000 */
[----:B------:R-:W-:Y:S01]  /*8030*/  FSEL R55, R37, RZ, P2 ;  /* 0x000000ff25377208 */ /* 0x000fe20001000000 */
[----:B------:R-:W-:Y:S04]  /*8040*/  MUFU.EX2 R63, R63 ;  /* 0x0000003f003f7308 */ /* 0x000fe80000000800 */
[--C-:B------:R-:W-:Y:S01]  /*8050*/  FFMA.FTZ R148, R24, UR34, -R55.reuse ;  /* 0x0000002218947c23 */ /* 0x100fe20008010837 */
[----:B------:R-:W-:Y:S01]  /*8060*/  FSEL R24, R50, RZ, P2 ;  /* 0x000000ff32187208 */ /* 0x000fe20001000000 */
[--C-:B------:R-:W-:Y:S01]  /*8070*/  FFMA.FTZ R37, R80, UR34, -R55.reuse ;  /* 0x0000002250257c23 */ /* 0x100fe20008010837 */
[--C-:B------:R-:W-:Y:S01]  /*8080*/  FFMA.FTZ R146, R14, UR34, -R55.reuse ;  /* 0x000000220e927c23 */ /* 0x100fe20008010837 */
[--C-:B------:R-:W-:Y:S01]  /*8090*/  FFMA.FTZ R14, R27, UR34, -R55.reuse ;  /* 0x000000221b0e7c23 */ /* 0x100fe20008010837 */
[----:B------:R-:W-:Y:S01]  /*80a0*/  FFMA.FTZ R27, R28, UR34, -R55 ;  /* 0x000000221c1b7c23 */ /* 0x000fe20008010837 */
[----:B------:R-:W-:Y:S01]  /*80b0*/  FADD.FTZ R24, -R24, R11 ;  /* 0x0000000b18187221 */ /* 0x000fe20000010100 */
[----:B------:R-:W-:Y:S01]  /*80c0*/  IMAD.U32 R28, RZ, RZ, UR36 ;  /* 0x00000024ff1c7e24 */ /* 0x000fe2000f8e00ff */
[----:B------:R-:W-:Y:S01]  /*80d0*/  MUFU.EX2 R37, R37 ;  /* 0x0000002500257308 */ /* 0x000fe20000000800 */
[--C-:B------:R-:W-:Y:S01]  /*80e0*/  FFMA.FTZ R21, R21, UR34, -R55.reuse ;  /* 0x0000002215157c23 */ /* 0x100fe20008010837 */
[----:B------:R-:W-:Y:S01]  /*80f0*/  FMUL.FTZ R24, R24, UR34 ;  /* 0x0000002218187c20 */ /* 0x000fe20008410000 */
[----:B------:R-:W-:Y:S01]  /*8100*/  FFMA.FTZ R79, R39, UR34, -R55 ;  /* 0x00000022274f7c23 */ /* 0x000fe20008010837 */
[----:B------:R-:W-:Y:S01]  /*8110*/  @!P1 LEA R28, R28, UR39, 0x3 ;  /* 0x000000271c1c9c11 */ /* 0x000fe2000f8e18ff */
[----:B------:R-:W-:Y:S01]  /*8120*/  FFMA.FTZ R39, R76, R6, R51 ;  /* 0x000000064c277223 */ /* 0x000fe20000010033 */
[--C-:B------:R-:W-:Y:S01]  /*8130*/  FFMA.FTZ R86, R36, UR34, -R55.reuse ;  /* 0x0000002224567c23 */ /* 0x100fe20008010837 */
[----:B------:R-:W-:Y:S01]  /*8140*/  FFMA.FTZ R31, R31, UR34, -R55 ;  /* 0x000000221f1f7c23 */ /* 0x000fe20008010837 */
[----:B------:R-:W1:Y:S01]  /*8150*/  MUFU.EX2 R24, R24 ;  /* 0x0000001800187308 */ /* 0x000e620000000800 */
[----:B------:R-:W-:-:S02]  /*8160*/  @!P1 VIADD R28, R28, 0x2d860 ;  /* 0x0002d8601c1c9836 */ /* 0x000fc40000000000 */
[--C-:B------:R-:W-:Y:S01]  /*8170*/  FFMA.FTZ R80, R32, UR34, -R55.reuse ;  /* 0x0000002220507c23 */ /* 0x100fe20008010837 */
[--C-:B------:R-:W-:Y:S01]  /*8180*/  FFMA.FTZ R35, R35, UR34, -R55.reuse ;  /* 0x0000002223237c23 */ /* 0x100fe20008010837 */
[--C-:B------:R-:W-:Y:S01]  /*8190*/  FFMA.FTZ R144, R40, UR34, -R55.reuse ;  /* 0x0000002228907c23 */ /* 0x100fe20008010837 */
[----:B------:R-:W-:Y:S01]  /*81a0*/  FFMA.FTZ R32, R44, UR34, -R55 ;  /* 0x000000222c207c23 */ /* 0x000fe20008010837 */
[----:B------:R-:W-:Y:S01]  /*81b0*/  @!P1 PRMT R36, RZ, 0x654, R28 ;  /* 0x00000654ff249816 */ /* 0x000fe2000000001c */
[----:B------:R-:W-:Y:S01]  /*81c0*/  FADD.FTZ R28, R12, R39 ;  /* 0x000000270c1c7221 */ /* 0x000fe20000010000 */
[----:B------:R-:W2:Y:S01]  /*81d0*/  MUFU.EX2 R146, R146 ;  /* 0x0000009200927308 */ /* 0x000ea20000000800 */
[--C-:B------:R-:W-:Y:S01]  /*81e0*/  FFMA.FTZ R11, R53, UR34, -R55.reuse ;  /* 0x00000022350b7c23 */ /* 0x100fe20008010837 */
[----:B------:R3:W-:Y:S01]  /*81f0*/  @!P1 SYNCS.ARRIVE.TRANS64.RED.A1T0 RZ, [R36+URZ], RZ ;  /* 0x000000ff24ff99a7 */ /* 0x0007e2000810043f */
[----:B------:R-:W-:Y:S01]  /*8200*/  FADD.FTZ R39, R15, R28 ;  /* 0x0000001c0f277221 */ /* 0x000fe20000010000 */
[--C-:B------:R-:W-:Y:S01]  /*8210*/  FFMA.FTZ R47, R47, UR34, -R55.reuse ;  /* 0x000000222f2f7c23 */ /* 0x100fe20008010837 */
[--C-:B------:R-:W-:Y:S01]  /*8220*/  FFMA.FTZ R40, R48, UR34, -R55.reuse ;  /* 0x0000002230287c23 */ /* 0x100fe20008010837 */
[----:B------:R-:W-:Y:S01]  /*8230*/  FFMA.FTZ R48, R84, UR34, -R55 ;  /* 0x0000002254307c23 */ /* 0x000fe20008010837 */
[----:B------:R-:W-:Y:S01]  /*8240*/  FADD.FTZ R28, R20, R39 ;  /* 0x00000027141c7221 */ /* 0x000fe20000010000 */
[----:B------:R4:W5:Y:S01]  /*8250*/  MUFU.EX2 R81, R21 ;  /* 0x0000001500517308 */ /* 0x0009620000000800 */
[----:B-1----:R-:W-:Y:S01]  /*8260*/  FFMA.FTZ R5, R24, R5, R37 ;  /* 0x0000000518057223 */ /* 0x002fe20000010025 */
[----:B---3--:R-:W-:Y:S01]  /*8270*/  F2FP.BF16.F32.PACK_AB R36, R12, R51 ;  /* 0x000000330c24723e */ /* 0x008fe200000010ff */
[--C-:B------:R-:W-:Y:S01]  /*8280*/  FFMA.FTZ R6, R57, UR34, -R55.reuse ;  /* 0x0000002239067c23 */ /* 0x100fe20008010837 */
[--C-:B------:R-:W-:Y:S01]  /*8290*/  FFMA.FTZ R58, R58, UR34, -R55.reuse ;  /* 0x000000223a3a7c23 */ /* 0x100fe20008010837 */
[--C-:B------:R-:W-:Y:S01]  /*82a0*/  FFMA.FTZ R61, R61, UR34, -R55.reuse ;  /* 0x000000223d3d7c23 */ /* 0x100fe20008010837 */
[--C-:B------:R-:W-:Y:S01]  /*82b0*/  FFMA.FTZ R20, R62, UR34, -R55.reuse ;  /* 0x000000223e147c23 */ /* 0x100fe20008010837 */
[----:B------:R-:W-:Y:S01]  /*82c0*/  FFMA.FTZ R69, R69, UR34, -R55 ;  /* 0x0000002245457c23 */ /* 0x000fe20008010837 */
[----:B------:R-:W1:Y:S01]  /*82d0*/  MUFU.EX2 R148, R148 ;  /* 0x0000009400947308 */ /* 0x000e620000000800 */
[C---:B--2---:R-:W-:Y:S01]  /*82e0*/  FADD.FTZ R12, R146.reuse, R5 ;  /* 0x00000005920c7221 */ /* 0x044fe20000010000 */
[--C-:B----4-:R-:W-:Y:S01]  /*82f0*/  FFMA.FTZ R21, R43, UR34, -R55.reuse ;  /* 0x000000222b157c23 */ /* 0x110fe20008010837 */
[----:B------:R-:W-:Y:S01]  /*8300*/  FADD.FTZ R43, R13, R28 ;  /* 0x0000001c0d2b7221 */ /* 0x000fe20000010000 */
[----:B------:R-:W-:Y:S01]  /*8310*/  F2FP.BF16.F32.PACK_AB R37, R146, R37 ;  /* 0x000000259225723e */ /* 0x000fe200000010ff */
[--C-:B------:R-:W-:Y:S01]  /*8320*/  FFMA.FTZ R139, R139, UR34, -R55.reuse ;  /* 0x000000228b8b7c23 */ /* 0x100fe20008010837 */
[----:B------:R-:W-:Y:S01]  /*8330*/  FFMA.FTZ R142, R142, UR34, -R55 ;  /* 0x000000228e8e7c23 */ /* 0x000fe20008010837 */
[----:B------:R-:W-:Y:S01]  /*8340*/  FADD.FTZ R28, R26, R43 ;  /* 0x0000002b1a1c7221 */ /* 0x000fe20000010000 */
[----:B------:R-:W2:Y:S01]  /*8350*/  MUFU.EX2 R14, R14 ;  /* 0x0000000e000e7308 */ /* 0x000ea20000000800 */
[----:B-----5:R-:W-:Y:S01]  /*8360*/  FADD.FTZ R5, R81, R12 ;  /* 0x0000000c51057221 */ /* 0x020fe20000010000 */
[--C-:B------:R-:W-:Y:S01]  /*8370*/  FFMA.FTZ R78, R78, UR34, -R55.reuse ;  /* 0x000000224e4e7c23 */ /* 0x100fe20008010837 */
[----:B------:R-:W-:Y:S01]  /*8380*/  FADD.FTZ R43, R25, R28 ;  /* 0x0000001c192b7221 */ /* 0x000fe20000010000 */
[--C-:B------:R-:W-:Y:S01]  /*8390*/  FFMA.FTZ R85, R85, UR34, -R55.reuse ;  /* 0x0000002255557c23 */ /* 0x100fe20008010837 */
[--C-:B------:R-:W-:Y:S01]  /*83a0*/  FFMA.FTZ R82, R82, UR34, -R55.reuse ;  /* 0x0000002252527c23 */ /* 0x100fe20008010837 */
[----:B------:R-:W-:Y:S01]  /*83b0*/  FFMA.FTZ R83, R83, UR34, -R55 ;  /* 0x0000002253537c23 */ /* 0x000fe20008010837 */
[----:B------:R-:W-:Y:S01]  /*83c0*/  FADD.FTZ R28, R30, R43 ;  /* 0x0000002b1e1c7221 */ /* 0x000fe20000010000 */
[----:B------:R-:W3:Y:S01]  /*83d0*/  MUFU.EX2 R27, R27 ;  /* 0x0000001b001b7308 */ /* 0x000ee20000000800 */
[----:B-1----:R-:W-:Y:S01]  /*83e0*/  FADD.FTZ R5, R148, R5 ;  /* 0x0000000594057221 */ /* 0x002fe20000010000 */
[----:B------:R-:W-:Y:S01]  /*83f0*/  F2FP.BF16.F32.PACK_AB R30, R30, R25 ;  /* 0x000000191e1e723e */ /* 0x000fe200000010ff */
[----:B------:R-:W-:Y:S01]  /*8400*/  FADD.FTZ R51, R29, R28 ;  /* 0x0000001c1d337221 */ /* 0x000fe20000010000 */
[----:B------:R-:W-:Y:S01]  /*8410*/  F2FP.BF16.F32.PACK_AB R39, R148, R81 ;  /* 0x000000519427723e */ /* 0x000fe200000010ff */
[----:B------:R-:W-:Y:S01]  /*8420*/  UMOV UR36, UR58 ;  /* 0x0000003a00247c82 */ /* 0x000fe20008000000 */
[----:B------:R-:W-:Y:S01]  /*8430*/  ISETP.GT.AND P2, PT, R7, UR59, PT ;  /* 0x0000003b07007c0c */ /* 0x000fe2000bf44270 */
[----:B------:R-:W-:Y:S01]  /*8440*/  FADD.FTZ R28, R34, R51 ;  /* 0x00000033221c7221 */ /* 0x000fe20000010000 */
[----:B------:R-:W1:Y:S01]  /*8450*/  MUFU.EX2 R31, R31 ;  /* 0x0000001f001f7308 */ /* 0x000e620000000800 */
[----:B--2---:R-:W-:Y:S01]  /*8460*/  FADD.FTZ R12, R14, R5 ;  /* 0x000000050e0c7221 */ /* 0x004fe20000010000 */
[----:B------:R-:W-:Y:S01]  /*8470*/  FFMA.FTZ R5, R65, UR34, -R55 ;  /* 0x0000002241057c23 */ /* 0x000fe20008010837 */
[----:B------:R-:W-:Y:S01]  /*8480*/  FADD.FTZ R53, R33, R28 ;  /* 0x0000001c21357221 */ /* 0x000fe20000010000 */
[----:B------:R-:W-:Y:S01]  /*8490*/  STSM.16.M88.4 [R136+0x21800], R36 ;  /* 0x0218002488007844 */ /* 0x000fe20000000200 */
[----:B------:R-:W-:-:S02]  /*84a0*/  VIADD R7, R7, 0xffffffff ;  /* 0xffffffff07077836 */ /* 0x000fc40000000000 */
[-C--:B------:R-:W-:Y:S01]  /*84b0*/  FMUL.FTZ R90, R90, R24.reuse ;  /* 0x000000185a5a7220 */ /* 0x080fe20000410000 */
[C---:B------:R-:W-:Y:S01]  /*84c0*/  FADD.FTZ R28, R54.reuse, R53 ;  /* 0x00000035361c7221 */ /* 0x040fe20000010000 */
[----:B------:R-:W2:Y:S01]  /*84d0*/  MUFU.EX2 R80, R80 ;  /* 0x0000005000507308 */ /* 0x000ea20000000800 */
[----:B---3--:R-:W-:Y:S01]  /*84e0*/  FADD.FTZ R12, R27, R12 ;  /* 0x0000000c1b0c7221 */ /* 0x008fe20000010000 */
[----:B------:R-:W-:Y:S01]  /*84f0*/  F2FP.BF16.F32.PACK_AB R54, R54, R33 ;  /* 0x000000213636723e */ /* 0x000fe200000010ff */
[----:B------:R-:W-:Y:S01]  /*8500*/  FADD.FTZ R53, R41, R28 ;  /* 0x0000001c29357221 */ /* 0x000fe20000010000 */
[----:B------:R-:W-:Y:S01]  /*8510*/  F2FP.BF16.F32.PACK_AB R28, R26, R13 ;  /* 0x0000000d1a1c723e */ /* 0x000fe200000010ff */
[-C--:B------:R-:W-:Y:S01]  /*8520*/  FMUL.FTZ R91, R91, R24.reuse ;  /* 0x000000185b5b7220 */ /* 0x080fe20000410000 */
[-C--:B------:R-:W-:Y:S01]  /*8530*/  FMUL.FTZ R94, R94, R24.reuse ;  /* 0x000000185e5e7220 */ /* 0x080fe20000410000 */
[----:B------:R-:W-:Y:S01]  /*8540*/  FADD.FTZ R44, R42, R53 ;  /* 0x000000352a2c7221 */ /* 0x000fe20000010000 */
[----:B------:R-:W3:Y:S01]  /*8550*/  MUFU.EX2 R35, R35 ;  /* 0x0000002300237308 */ /* 0x000ee20000000800 */
        /* <DEDUP_REMOVED lines=9> */
[----:B------:R-:W-:Y:S01]  /*85f0*/  FFMA.FTZ R43, R52, UR34, -R55 ;  /* 0x00000022342b7c23 */ /* 0x000fe20008010837 */
[----:B------:R-:W-:Y:S01]  /*8600*/  F2FP.BF16.F32.PACK_AB R52, R34, R29 ;  /* 0x0000001d2234723e */ /* 0x000fe200000010ff */
[----:B------:R-:W-:Y:S01]  /*8610*/  FMUL.FTZ R107, R107, R24 ;  /* 0x000000186b6b7220 */ /* 0x000fe20000410000 */
[----:B------:R-:W-:Y:S01]  /*8620*/  F2FP.BF16.F32.PACK_AB R29, R27, R14 ;  /* 0x0000000e1b1d723e */ /* 0x000fe200000010ff */
[-C--:B------:R-:W-:Y:S01]  /*8630*/  FMUL.FTZ R110, R110, R24.reuse ;  /* 0x000000186e6e7220 */ /* 0x080fe20000410000 */
[----:B------:R-:W-:Y:S01]  /*8640*/  F2FP.BF16.F32.PACK_AB R31, R80, R31 ;  /* 0x0000001f501f723e */ /* 0x000fe200000010ff */
[----:B------:R-:W2:Y:S01]  /*8650*/  MUFU.EX2 R79, R79 ;  /* 0x0000004f004f7308 */ /* 0x000ea20000000800 */
[----:B---3--:R-:W-:Y:S01]  /*8660*/  FADD.FTZ R51, R35, R12 ;  /* 0x0000000c23337221 */ /* 0x008fe20000010000 */
[-C--:B------:R-:W-:Y:S01]  /*8670*/  FMUL.FTZ R111, R111, R24.reuse ;  /* 0x000000186f6f7220 */ /* 0x080fe20000410000 */
[-C--:B------:R-:W-:Y:S01]  /*8680*/  FMUL.FTZ R114, R114, R24.reuse ;  /* 0x0000001872727220 */ /* 0x080fe20000410000 */
[----:B------:R3:W-:Y:S01]  /*8690*/  STSM.16.M88.4 [R23], R28 ;  /* 0x0000001c17007844 */ /* 0x0007e20000000200 */
[-C--:B------:R-:W-:Y:S01]  /*86a0*/  FMUL.FTZ R115, R115, R24.reuse ;  /* 0x0000001873737220 */ /* 0x080fe20000410000 */
[-C--:B------:R-:W-:Y:S01]  /*86b0*/  FMUL.FTZ R118, R118, R24.reuse ;  /* 0x0000001876767220 */ /* 0x080fe20000410000 */
[-C--:B------:R-:W-:Y:S01]  /*86c0*/  FMUL.FTZ R119, R119, R24.reuse ;  /* 0x0000001877777220 */ /* 0x080fe20000410000 */
[----:B------:R-:W4:Y:S01]  /*86d0*/  MUFU.EX2 R144, R144 ;  /* 0x0000009000907308 */ /* 0x000f220000000800 */
[C---:B-1----:R-:W-:Y:S01]  /*86e0*/  FADD.FTZ R12, R86.reuse, R51 ;  /* 0x00000033560c7221 */ /* 0x042fe20000010000 */
[----:B------:R-:W-:Y:S01]  /*86f0*/  F2FP.BF16.F32.PACK_AB R53, R86, R35 ;  /* 0x000000235635723e */ /* 0x000fe200000010ff */
        /* <DEDUP_REMOVED lines=9> */
[----:B------:R-:W-:-:S04]  /*8790*/  FMUL.FTZ R135, R135, R24 ;  /* 0x0000001887877220 */ /* 0x000fc80000410000 */
[----:B------:R-:W2:Y:S01]  /*87a0*/  MUFU.EX2 R32, R32 ;  /* 0x0000002000207308 */ /* 0x000ea20000000800 */
[----:B----4-:R-:W-:Y:S01]  /*87b0*/  FADD.FTZ R12, R144, R51 ;  /* 0x00000033900c7221 */ /* 0x010fe20000010000 */
[----:B------:R-:W-:Y:S01]  /*87c0*/  FADD.FTZ R51, R45, R44 ;  /* 0x0000002c2d337221 */ /* 0x000fe20000010000 */
[----:B------:R-:W-:-:S03]  /*87d0*/  F2FP.BF16.F32.PACK_AB R44, R42, R41 ;  /* 0x000000292a2c723e */ /* 0x000fc600000010ff */
[C---:B------:R-:W-:Y:S01]  /*87e0*/  FADD.FTZ R34, R46.reuse, R51 ;  /* 0x000000332e227221 */ /* 0x040fe20000010000 */
[----:B------:R-:W-:Y:S01]  /*87f0*/  F2FP.BF16.F32.PACK_AB R46, R46, R45 ;  /* 0x0000002d2e2e723e */ /* 0x000fe200000010ff */
[----:B------:R-:W4:Y:S01]  /*8800*/  MUFU.EX2 R47, R47 ;  /* 0x0000002f002f7308 */ /* 0x000f220000000800 */
[----:B-1----:R-:W-:Y:S01]  /*8810*/  FADD.FTZ R13, R21, R12 ;  /* 0x0000000c150d7221 */ /* 0x002fe20000010000 */
[----:B------:R-:W-:-:S04]  /*8820*/  FADD.FTZ R25, R49, R34 ;  /* 0x0000002231197221 */ /* 0x000fc80000010000 */
[----:B------:R-:W-:Y:S02]  /*8830*/  FADD.FTZ R14, R70, R25 ;  /* 0x00000019460e7221 */ /* 0x000fe40000010000 */
[----:B------:R-:W1:Y:S01]  /*8840*/  MUFU.EX2 R40, R40 ;  /* 0x0000002800287308 */ /* 0x000e620000000800 */
[C---:B--2---:R-:W-:Y:S01]  /*8850*/  FADD.FTZ R12, R32.reuse, R13 ;  /* 0x0000000d200c7221 */ /* 0x044fe20000010000 */
[----:B------:R-:W-:Y:S01]  /*8860*/  FADD.FTZ R25, R73, R14 ;  /* 0x0000000e49197221 */ /* 0x000fe20000010000 */
[----:B------:R-:W-:-:S03]  /*8870*/  F2FP.BF16.F32.PACK_AB R45, R32, R21 ;  /* 0x00000015202d723e */ /* 0x000fc600000010ff */
[----:B------:R-:W-:Y:S02]  /*8880*/  FADD.FTZ R14, R56, R25 ;  /* 0x00000019380e7221 */ /* 0x000fe40000010000 */
[----:B------:R-:W2:Y:S01]  /*8890*/  MUFU.EX2 R11, R11 ;  /* 0x0000000b000b7308 */ /* 0x000ea20000000800 */
[----:B----4-:R-:W-:-:S07]  /*88a0*/  FADD.FTZ R13, R47, R12 ;  /* 0x0000000c2f0d7221 */ /* 0x010fce0000010000 */
[----:B------:R-:W4:Y:S01]  /*88b0*/  MUFU.EX2 R48, R48 ;  /* 0x0000003000307308 */ /* 0x000f220000000800 */
[C---:B-1----:R-:W-:Y:S01]  /*88c0*/  FADD.FTZ R12, R40.reuse, R13 ;  /* 0x0000000d280c7221 */ /* 0x042fe20000010000 */
[----:B------:R-:W-:-:S06]  /*88d0*/  F2FP.BF16.F32.PACK_AB R47, R40, R47 ;  /* 0x0000002f282f723e */ /* 0x000fcc00000010ff */
[----:B------:R-:W1:Y:S01]  /*88e0*/  MUFU.EX2 R6, R6 ;  /* 0x0000000600067308 */ /* 0x000e620000000800 */
[----:B--2---:R-:W-:-:S07]  /*88f0*/  FADD.FTZ R13, R11, R12 ;  /* 0x0000000c0b0d7221 */ /* 0x004fce0000010000 */
[----:B------:R2:W5:Y:S01]  /*8900*/  MUFU.EX2 R15, R58 ;  /* 0x0000003a000f7308 */ /* 0x0005620000000800 */
[----:B----4-:R-:W-:-:S07]  /*8910*/  FADD.FTZ R13, R48, R13 ;  /* 0x0000000d300d7221 */ /* 0x010fce0000010000 */
[----:B------:R-:W3:Y:S01]  /*8920*/  MUFU.EX2 R64, R64 ;  /* 0x0000004000407308 */ /* 0x000ee20000000800 */
[----:B-1----:R-:W-:Y:S01]  /*8930*/  FADD.FTZ R12, R6, R13 ;  /* 0x0000000d060c7221 */ /* 0x002fe20000010000 */
[----:B------:R-:W-:Y:S01]  /*8940*/  FADD.FTZ R13, R59, R14 ;  /* 0x0000000e3b0d7221 */ /* 0x000fe20000010000 */
[----:B--2---:R-:W-:Y:S01]  /*8950*/  FFMA.FTZ R58, R66, UR34, -R55 ;  /* 0x00000022423a7c23 */ /* 0x004fe20008010837 */
[----:B------:R-:W-:Y:S02]  /*8960*/  F2FP.BF16.F32.PACK_AB R55, R144, R79 ;  /* 0x0000004f9037723e */ /* 0x000fe400000010ff */
[C---:B------:R-:W-:Y:S01]  /*8970*/  FADD.FTZ R34, R60.reuse, R13 ;  /* 0x0000000d3c227221 */ /* 0x040fe20000010000 */
[----:B------:R-:W-:Y:S01]  /*8980*/  F2FP.BF16.F32.PACK_AB R60, R60, R59 ;  /* 0x0000003b3c3c723e */ /* 0x000fe200000010ff */
[----:B------:R-:W1:Y:S01]  /*8990*/  MUFU.EX2 R61, R61 ;  /* 0x0000003d003d7308 */ /* 0x000e620000000800 */
[----:B-----5:R-:W-:Y:S01]  /*89a0*/  FADD.FTZ R14, R15, R12 ;  /* 0x0000000c0f0e7221 */ /* 0x020fe20000010000 */
[----:B------:R-:W-:Y:S01]  /*89b0*/  FADD.FTZ R25, R63, R34 ;  /* 0x000000223f197221 */ /* 0x000fe20000010000 */
[----:B------:R-:W-:Y:S01]  /*89c0*/  F2FP.BF16.F32.PACK_AB R15, R15, R6 ;  /* 0x000000060f0f723e */ /* 0x000fe200000010ff */
[----:B------:R-:W-:Y:S01]  /*89d0*/  STSM.16.M88.4 [R22], R52 ;  /* 0x0000003416007844 */ /* 0x000fe20000000200 */
[----:B------:R-:W-:-:S03]  /*89e0*/  F2FP.BF16.F32.PACK_AB R12, R70, R49 ;  /* 0x00000031460c723e */ /* 0x000fc600000010ff */
[----:B------:R-:W2:Y:S01]  /*89f0*/  MUFU.EX2 R67, R67 ;  /* 0x0000004300437308 */ /* 0x000ea20000000800 */
[C---:B---3--:R-:W-:Y:S01]  /*8a00*/  FADD.FTZ R30, R64.reuse, R25 ;  /* 0x00000019401e7221 */ /* 0x048fe20000010000 */
[----:B------:R-:W-:Y:S01]  /*8a10*/  F2FP.BF16.F32.PACK_AB R62, R64, R63 ;  /* 0x0000003f403e723e */ /* 0x000fe200000010ff */
[----:B------:R-:W-:Y:S05]  /*8a20*/  STSM.16.M88.4 [R18], R44 ;  /* 0x0000002c12007844 */ /* 0x000fea0000000200 */
[----:B------:R-:W3:Y:S01]  /*8a30*/  MUFU.EX2 R20, R20 ;  /* 0x0000001400147308 */ /* 0x000ee20000000800 */
[----:B-1----:R-:W-:Y:S01]  /*8a40*/  FADD.FTZ R13, R61, R14 ;  /* 0x0000000e3d0d7221 */ /* 0x002fe20000010000 */
[----:B------:R-:W-:-:S06]  /*8a50*/  F2FP.BF16.F32.PACK_AB R14, R56, R73 ;  /* 0x00000049380e723e */ /* 0x000fcc00000010ff */
[----:B------:R-:W1:Y:S01]  /*8a60*/  MUFU.EX2 R5, R5 ;  /* 0x0000000500057308 */ /* 0x000e620000000800 */
[----:B--2---:R-:W-:-:S07]  /*8a70*/  FADD.FTZ R25, R67, R30 ;  /* 0x0000001e43197221 */ /* 0x004fce0000010000 */
[----:B------:R-:W2:Y:S01]  /*8a80*/  MUFU.EX2 R68, R68 ;  /* 0x0000004400447308 */ /* 0x000ea20000000800 */
[----:B---3--:R-:W-:Y:S01]  /*8a90*/  FADD.FTZ R28, R20, R13 ;  /* 0x0000000d141c7221 */ /* 0x008fe20000010000 */
[----:B------:R-:W-:Y:S02]  /*8aa0*/  F2FP.BF16.F32.PACK_AB R13, R48, R11 ;  /* 0x0000000b300d723e */ /* 0x000fe400000010ff */
[----:B------:R-:W-:-:S03]  /*8ab0*/  F2FP.BF16.F32.PACK_AB R61, R20, R61 ;  /* 0x0000003d143d723e */ /* 0x000fc600000010ff */
[----:B------:R3:W-:Y:S01]  /*8ac0*/  STSM.16.M88.4 [R136+0x27800], R12 ;  /* 0x0278000c88007844 */ /* 0x0007e20000000200 */
[----:B------:R-:W4:Y:S01]  /*8ad0*/  MUFU.EX2 R58, R58 ;  /* 0x0000003a003a7308 */ /* 0x000f220000000800 */
[----:B-1----:R-:W-:-:S07]  /*8ae0*/  FADD.FTZ R21, R5, R28 ;  /* 0x0000001c05157221 */ /* 0x002fce0000010000 */
[----:B------:R-:W1:Y:S01]  /*8af0*/  MUFU.EX2 R71, R71 ;  /* 0x0000004700477308 */ /* 0x000e620000000800 */
[C---:B--2---:R-:W-:Y:S01]  /*8b00*/  FADD.FTZ R28, R68.reuse, R25 ;  /* 0x00000019441c7221 */ /* 0x044fe20000010000 */
[----:B------:R-:W-:-:S06]  /*8b10*/  F2FP.BF16.F32.PACK_AB R68, R68, R67 ;  /* 0x000000434444723e */ /* 0x000fcc00000010ff */
[----:B------:R-:W2:Y:S01]  /*8b20*/  MUFU.EX2 R72, R72 ;  /* 0x0000004800487308 */ /* 0x000ea20000000800 */
[C---:B----4-:R-:W-:Y:S01]  /*8b30*/  FADD.FTZ R6, R58.reuse, R21 ;  /* 0x000000153a067221 */ /* 0x050fe20000010000 */
[----:B------:R-:W-:-:S05]  /*8b40*/  F2FP.BF16.F32.PACK_AB R63, R58, R5 ;  /* 0x000000053a3f723e */ /* 0x000fca00000010ff */
[----:B------:R4:W-:Y:S01]  /*8b50*/  STSM.16.M88.4 [R17], R60 ;  /* 0x0000003c11007844 */ /* 0x0009e20000000200 */
[----:B------:R-:W5:Y:S01]  /*8b60*/  MUFU.EX2 R69, R69 ;  /* 0x0000004500457308 */ /* 0x000f620000000800 */
[----:B-1----:R-:W-:-:S07]  /*8b70*/  FADD.FTZ R21, R71, R28 ;  /* 0x0000001c47157221 */ /* 0x002fce0000010000 */
[----:B------:R-:W1:Y:S01]  /*8b80*/  MUFU.EX2 R26, R85 ;  /* 0x00000055001a7308 */ /* 0x000e620000000800 */
[C---:B--2---:R-:W-:Y:S01]  /*8b90*/  F2FP.BF16.F32.PACK_AB R70, R72.reuse, R71 ;  /* 0x000000474846723e */ /* 0x044fe200000010ff */
[----:B------:R-:W-:-:S06]  /*8ba0*/  FADD.FTZ R21, R72, R21 ;  /* 0x0000001548157221 */ /* 0x000fcc0000010000 */
[----:B------:R-:W2:Y:S01]  /*8bb0*/  MUFU.EX2 R139, R139 ;  /* 0x0000008b008b7308 */ /* 0x000ea20000000800 */
[----:B-----5:R-:W-:-:S07]  /*8bc0*/  FADD.FTZ R11, R69, R6 ;  /* 0x00000006450b7221 */ /* 0x020fce0000010000 */
[----:B------:R-:W5:Y:S01]  /*8bd0*/  MUFU.EX2 R142, R142 ;  /* 0x0000008e008e7308 */ /* 0x000f620000000800 */
[C---:B-1----:R-:W-:Y:S01]  /*8be0*/  F2FP.BF16.F32.PACK_AB R69, R26.reuse, R69 ;  /* 0x000000451a45723e */ /* 0x042fe200000010ff */
[----:B------:R-:W-:Y:S01]  /*8bf0*/  FADD.FTZ R6, R26, R11 ;  /* 0x0000000b1a067221 */ /* 0x000fe20000010000 */
[----:B------:R-:W-:-:S05]  /*8c00*/  IMAD.MOV.U32 R11, RZ, RZ, R50 ;  /* 0x000000ffff0b7224 */ /* 0x000fca00078e0032 */
[----:B------:R-:W1:Y:S01]  /*8c10*/  MUFU.EX2 R74, R74 ;  /* 0x0000004a004a7308 */ /* 0x000e620000000800 */
[----:B--2---:R-:W-:-:S07]  /*8c20*/  FADD.FTZ R6, R139, R6 ;  /* 0x000000068b067221 */ /* 0x004fce0000010000 */
[----:B------:R-:W3:Y:S01]  /*8c30*/  MUFU.EX2 R77, R77 ;  /* 0x0000004d004d7308 */ /* 0x000ee20000000800 */
[C---:B-----5:R-:W-:Y:S01]  /*8c40*/  F2FP.BF16.F32.PACK_AB R71, R142.reuse, R139 ;  /* 0x0000008b8e47723e */ /* 0x060fe200000010ff */
[----:B------:R-:W-:-:S04]  /*8c50*/  FADD.FTZ R6, R142, R6 ;  /* 0x000000068e067221 */ /* 0x000fc80000010000 */
[----:B------:R4:W-:Y:S02]  /*8c60*/  STSM.16.M88.4 [R22+0x6000], R68 ;  /* 0x0060004416007844 */ /* 0x0009e40000000200 */
[----:B------:R-:W2:Y:S01]  /*8c70*/  MUFU.EX2 R75, R75 ;  /* 0x0000004b004b7308 */ /* 0x000ea20000000800 */
[----:B-1----:R-:W-:-:S07]  /*8c80*/  FADD.FTZ R28, R74, R21 ;  /* 0x000000154a1c7221 */ /* 0x002fce0000010000 */
[----:B------:R-:W1:Y:S01]  /*8c90*/  MUFU.EX2 R43, R43 ;  /* 0x0000002b002b7308 */ /* 0x000e620000000800 */
[C---:B---3--:R-:W-:Y:S01]  /*8ca0*/  F2FP.BF16.F32.PACK_AB R12, R77.reuse, R74 ;  /* 0x0000004a4d0c723e */ /* 0x048fe200000010ff */
[----:B------:R-:W-:-:S06]  /*8cb0*/  FADD.FTZ R28, R77, R28 ;  /* 0x0000001c4d1c7221 */ /* 0x000fcc0000010000 */
[----:B------:R-:W3:Y:S01]  /*8cc0*/  MUFU.EX2 R78, R78 ;  /* 0x0000004e004e7308 */ /* 0x000ee20000000800 */
[----:B--2---:R-:W-:Y:S01]  /*8cd0*/  F2FP.BF16.F32.PACK_AB R14, R8, R75 ;  /* 0x0000004b080e723e */ /* 0x004fe200000010ff */
[----:B------:R-:W-:-:S06]  /*8ce0*/  FADD.FTZ R75, R75, R28 ;  /* 0x0000001c4b4b7221 */ /* 0x000fcc0000010000 */
[----:B------:R-:W2:Y:S01]  /*8cf0*/  MUFU.EX2 R25, R82 ;  /* 0x0000005200197308 */ /* 0x000ea20000000800 */
[----:B-1----:R-:W-:-:S07]  /*8d00*/  FADD.FTZ R6, R43, R6 ;  /* 0x000000062b067221 */ /* 0x002fce0000010000 */
[----:B------:R-:W1:Y:S01]  /*8d10*/  MUFU.EX2 R30, R83 ;  /* 0x00000053001e7308 */ /* 0x000e620000000800 */
[C---:B---3--:R-:W-:Y:S01]  /*8d20*/  F2FP.BF16.F32.PACK_AB R13, R78.reuse, R43 ;  /* 0x0000002b4e0d723e */ /* 0x048fe200000010ff */
[----:B------:R-:W-:-:S04]  /*8d30*/  FADD.FTZ R6, R78, R6 ;  /* 0x000000064e067221 */ /* 0x000fc80000010000 */
[----:B--2---:R-:W-:Y:S01]  /*8d40*/  FADD.FTZ R5, R25, R6 ;  /* 0x0000000619057221 */ /* 0x004fe20000010000 */
[----:B------:R-:W-:Y:S01]  /*8d50*/  FADD.FTZ R6, R8, R75 ;  /* 0x0000004b08067221 */ /* 0x000fe20000010000 */
[----:B------:R-:W-:Y:S01]  /*8d60*/  IMAD.MOV.U32 R8, RZ, RZ, R10 ;  /* 0x000000ffff087224 */ /* 0x000fe200078e000a */
[C---:B-1----:R-:W-:Y:S01]  /*8d70*/  F2FP.BF16.F32.PACK_AB R15, R30.reuse, R25 ;  /* 0x000000191e0f723e */ /* 0x042fe200000010ff */
[----:B------:R-:W-:-:S04]  /*8d80*/  FADD.FTZ R5, R30, R5 ;  /* 0x000000051e057221 */ /* 0x000fc80000010000 */
[----:B------:R4:W-:Y:S01]  /*8d90*/  STSM.16.M88.4 [R18+0x6000], R12 ;  /* 0x0060000c12007844 */ /* 0x0009e20000000200 */
[----:B------:R1:W-:Y:S06]  /*8da0*/  MEMBAR.ALL.CTA ;  /* 0x0000000000007992 */ /* 0x0003ec0000008000 */
[----:B-1----:R-:W1:Y:S02]  /*8db0*/  FENCE.VIEW.ASYNC.S ;  /* 0x00000000000073c6 */ /* 0x002e640000000000 */
[----:B-1----:R-:W-:Y:S01]  /*8dc0*/  NOP ;  /* 0x0000000000007918 */ /* 0x002fe20000000000 */
[----:B------:R-:W-:Y:S05]  /*8dd0*/  @P2 BRA `(.L_x_697) ;  /* 0xffffffc400f02947 */ /* 0x000fea000383ffff */
[----:B------:R-:W-:Y:S01]  /*8de0*/  IMAD.MOV.U32 R11, RZ, RZ, R50 ;  /* 0x000000ffff0b7224 */ /* 0x000fe200078e0032 */
[----:B------:R-:W-:Y:S01]  /*8df0*/  UMOV UR36, UR58 ;  /* 0x0000003a00247c82 */ /* 0x000fe20008000000 */
[----:B------:R-:W-:Y:S01]  /*8e00*/  IMAD.MOV.U32 R8, RZ, RZ, R10 ;  /* 0x000000ffff087224 */ /* 0x000fe200078e000a */
[----:B------:R-:W-:-:S06]  /*8e10*/  UMOV UR49, UR57 ;  /* 0x0000003900317c82 */ /* 0x000fcc0008000000 */
.L_x_680:
[----:B------:R-:W-:Y:S01]  /*8e20*/  ULDC UR11, c[0x0][0x9e4] ;  /* 0x00027900000b7ab9 */ /* 0x000fe20000000800 */
[----:B------:R-:W-:Y:S01]  /*8e30*/  ULDC UR10, c[0x0][0x9dc] ;  /* 0x00027700000a7ab9 */ /* 0x000fe20000000800 */
[----:B------:R-:W-:Y:S02]  /*8e40*/  UISETP.GE.AND UP0, UPT, UR11, 0x1, UPT ;  /* 0x000000010b00788c */ /* 0x000fe4000bf06270 */
[----:B------:R-:W-:-:S04]  /*8e50*/  UIADD3 UR10, UR53, -UR10, URZ ;  /* 0x8000000a350a7290 */ /* 0x000fc8000fffe03f */
[----:B------:R-:W-:-:S13]  /*8e60*/  PLOP3.LUT P5, PT, PT, PT, UP0, 0x80, 0x0 ;  /* 0x000000000000781c */ /* 0x000fda0003faf008 */
[----:B------:R-:W-:Y:S05]  /*8e70*/  @!P5 BRA `(.L_x_698) ;  /* 0x000000000044d947 */ /* 0x000fea0003800000 */
        /* <DEDUP_REMOVED lines=10> */
.L_x_699:
[----:B------:R-:W-:-:S11]  /*8f20*/  UISETP.NE.AND UP0, UPT, UR11, 0x1, UPT ;  /* 0x000000010b00788c */ /* 0x000fd6000bf05270 */
[----:B------:R-:W-:Y:S02]  /*8f30*/  @UP0 ULDC.64 UR14, c[0x0][0x9e8] ;  /* 0x00027a00000e0ab9 */ /* 0x000fe40000000a00 */
[----:B------:R-:W-:-:S04]  /*8f40*/  UIMAD.WIDE.U32 UR6, UR53, UR14, URZ ;  /* 0x0000000e350672a5 */ /* 0x000fc8000f8e003f */
[----:B------:R-:W-:-:S12]  /*8f50*/  @UP0 USHF.R.U32.HI UR53, URZ, UR15, UR7 ;  /* 0x0000000f3f350299 */ /* 0x000fd80008011607 */
.L_x_700:
[----:B------:R-:W-:-:S04]  /*8f60*/  UIMAD UR53, UR53, UR11, URZ ;  /* 0x0000000b353572a4 */ /* 0x000fc8000f8e023f */
[----:B------:R-:W-:-:S04]  /*8f70*/  UISETP.LT.AND UP0, UPT, UR10, UR53, UPT ;  /* 0x000000350a00728c */ /* 0x000fc8000bf01270 */
[----:B------:R-:W-:-:S12]  /*8f80*/  USEL UR10, UR10, UR53, !UP0 ;  /* 0x000000350a0a7287 */ /* 0x000fd8000c000000 */
.L_x_698:
[----:B------:R-:W-:-:S04]  /*8f90*/  UIADD3 UR10, UR10, 0x7f, URZ ;  /* 0x0000007f0a0a7890 */ /* 0x000fc8000fffe03f */
[----:B------:R-:W-:-:S04]  /*8fa0*/  USHF.R.S32.HI UR6, URZ, 0x1f, UR10 ;  /* 0x0000001f3f067899 */ /* 0x000fc8000801140a */
[----:B------:R-:W-:-:S04]  /*8fb0*/  ULEA.HI UR6, UR6, UR10, URZ, 0x7 ;  /* 0x0000000a06067291 */ /* 0x000fc8000f8f383f */
[----:B------:R-:W-:-:S04]  /*8fc0*/  USHF.R.S32.HI UR6, URZ, 0x7, UR6 ;  /* 0x000000073f067899 */ /* 0x000fc80008011406 */
[----:B------:R-:W-:-:S04]  /*8fd0*/  UISETP.LT.AND UP0, UPT, UR40, UR6, UPT ;  /* 0x000000062800728c */ /* 0x000fc8000bf01270 */
[----:B------:R-:W-:-:S06]  /*8fe0*/  USEL UR52, UR40, UR6, !UP0 ;  /* 0x0000000628347287 */ /* 0x000fcc000c000000 */
[----:B------:R-:W-:-:S13]  /*8ff0*/  ISETP.GE.AND P2, PT, R7, UR52, PT ;  /* 0x0000003407007c0c */ /* 0x000fda000bf46270 */
[----:B------:R-:W-:Y:S05]  /*9000*/  @!P2 BRA `(.L_x_701) ;  /* 0x000000280018a947 */ /* 0x000fea0003800000 */
[----:B------:R-:W-:Y:S01]  /*9010*/  IMAD.MOV.U32 R10, RZ, RZ, R11 ;  /* 0x000000ffff0a7224 */ /* 0x000fe200078e000b */
[----:B------:R-:W-:Y:S01]  /*9020*/  UMOV UR28, UR49 ;  /* 0x00000031001c7c82 */ /* 0x000fe20008000000 */
[----:B------:R-:W-:Y:S01]  /*9030*/  IMAD.MOV.U32 R9, RZ, RZ, R8 ;  /* 0x000000ffff097224 */ /* 0x000fe200078e0008 */
[----:B------:R-:W-:Y:S01]  /*9040*/  UMOV UR53, UR36 ;  /* 0x0000002400357c82 */ /* 0x000fe20008000000 */
[----:B------:R-:W-:Y:S01]  /*9050*/  ULDC UR34, c[0x0][0x988] ;  /* 0x0002620000227ab9 */ /* 0x000fe20000000800 */
[----:B------:R-:W-:-:S05]  /*9060*/  ULDC UR35, c[0x0][0x9d8] ;  /* 0x0002760000237ab9 */ /* 0x000fca0000000800 */
.L_x_710:
        /* <DEDUP_REMOVED lines=9> */
.L_x_703:
[----:B------:R-:W-:Y:S01]  /*9100*/  ULEA UR6, UR36, UR39, 0x3 ;  /* 0x0000002724067291 */ /* 0x000fe2000f8e183f */
[----:B------:R-:W-:-:S05]  /*9110*/  IMAD.U32 R8, RZ, RZ, UR49 ;  /* 0x00000031ff087e24 */ /* 0x000fca000f8e00ff */
[----:B------:R-:W-:-:S04]  /*9120*/  SHF.L.U32 R8, R8, 0x1f, RZ ;  /* 0x0000001f08087819 */ /* 0x000fc800000006ff */
[----:B------:R1:W2:Y:S01]  /*9130*/  SYNCS.PHASECHK.TRANS64.TRYWAIT P2, [UR6+0x2d830], R8 ;  /* 0x02d83008ff0075a7 */ /* 0x0002a20008040146 */
[----:B------:R-:W-:Y:S05]  /*9140*/  @!P0 BRA `(.L_x_704) ;  /* 0x0000000000048947 */ /* 0x000fea0003800000 */
[----:B------:R-:W-:Y:S01]  /*9150*/  BPT.TRAP 0x1 ;  /* 0x000000040000795c */ /* 0x000fe20000300000 */
.L_x_704:
[----:B--2---:R-:W-:Y:S05]  /*9160*/  @P2 BRA `(.L_x_702) ;  /* 0x0000000000082947 */ /* 0x004fea0003800000 */
[----:B------:R-:W2:Y:S02]  /*9170*/  SYNCS.PHASECHK.TRANS64.TRYWAIT P2, [UR6+0x2d830], R8 ;  /* 0x02d83008ff0075a7 */ /* 0x000ea40008040146 */
[----:B--2---:R-:W-:Y:S05]  /*9180*/  @!P2 BRA `(.L_x_705) ;  /* 0x000000ac0074a947 */ /* 0x004fea0003800000 */
.L_x_702:
        /* <DEDUP_REMOVED lines=35> */
.L_x_707:
[----:B------:R-:W-:Y:S01]  /*93c0*/  ULEA UR6, UR53, UR39, 0x3 ;  /* 0x0000002735067291 */ /* 0x000fe2000f8e183f */
[----:B------:R-:W-:-:S05]  /*93d0*/  IMAD.U32 R8, RZ, RZ, UR28 ;  /* 0x0000001cff087e24 */ /* 0x000fca000f8e00ff */
[----:B------:R-:W-:-:S04]  /*93e0*/  SHF.L.U32 R8, R8, 0x1f, RZ ;  /* 0x0000001f08087819 */ /* 0x000fc800000006ff */
[----:B------:R1:W2:Y:S01]  /*93f0*/  SYNCS.PHASECHK.TRANS64.TRYWAIT P2, [UR6+0x2d850], R8 ;  /* 0x02d85008ff0075a7 */ /* 0x0002a20008040146 */
[----:B------:R-:W-:Y:S05]  /*9400*/  @!P0 BRA `(.L_x_708) ;  /* 0x0000000000048947 */ /* 0x000fea0003800000 */
[----:B------:R-:W-:Y:S01]  /*9410*/  BPT.TRAP 0x1 ;  /* 0x000000040000795c */ /* 0x000fe20000300000 */
.L_x_708:
[----:B--2---:R-:W-:Y:S05]  /*9420*/  @P2 BRA `(.L_x_706) ;  /* 0x0000000000082947 */ /* 0x004fea0003800000 */
[----:B------:R-:W2:Y:S02]  /*9430*/  SYNCS.PHASECHK.TRANS64.TRYWAIT P2, [UR6+0x2d850], R8 ;  /* 0x02d85008ff0075a7 */ /* 0x000ea40008040146 */
[----:B--2---:R-:W-:Y:S05]  /*9440*/  @!P2 BRA `(.L_x_709) ;  /* 0x000000a800dca947 */ /* 0x004fea0003800000 */
.L_x_706:
[----:B------:R-:W-:Y:S01]  /*9450*/  UIADD3 UR6, UR39, 0x400, URZ ;  /* 0x0000040027067890 */ /* 0x000fe2000fffe03f */
[----:B------:R-:W-:Y:S01]  /*9460*/  WARPGROUP.ARRIVE ;  /* 0x00000000000079c5 */ /* 0x000fe20000000000 */
[----:B------:R-:W-:Y:S01]  /*9470*/  UMOV UR29, 0x40000040 ;  /* 0x40000040001d7882 */ /* 0x000fe20000000000 */
[----:B------:R-:W-:Y:S01]  /*9480*/  UMOV UR31, 0x80000020 ;  /* 0x80000020001f7882 */ /* 0x000fe20000000000 */
[----:B------:R-:W-:Y:S01]  /*9490*/  USHF.R.U32.HI UR6, URZ, 0x4, UR6 ;  /* 0x000000043f067899 */ /* 0x000fe20008011606 */
[----:B------:R-:W-:Y:S01]  /*94a0*/  FMUL.FTZ R12, R24, UR35 ;  /* 0x00000023180c7c20 */ /* 0x000fe20008410000 */
[----:B--2---:R-:W-:Y:S01]  /*94b0*/  FMUL.FTZ R11, R25, UR35 ;  /* 0x00000023190b7c20 */ /* 0x004fe20008410000 */
        /* <DEDUP_REMOVED lines=80> */
[----:B------:R-:W-:-:S04]  /*99c0*/  ISETP.GE.U32.AND P2, PT, R2, 0x180, PT ;  /* 0x000001800200780c */ /* 0x000fc80003f46070 */
[----:B------:R-:W2:Y:S01]  /*99d0*/  MUFU.TANH R37, R37 ;  /* 0x0000002500257308 */ /* 0x000ea20000002400 */
[----:B---3--:R-:W-:-:S07]  /*99e0*/  FMNMX.FTZ R8, R33, R8, !PT ;  /* 0x0000000821087209 */ /* 0x008fce0007810000 */
        /* <DEDUP_REMOVED lines=12> */
[----:B------:R-:W-:Y:S01]  /*9ab0*/  FMUL.FTZ R63, R76, UR35 ;  /* 0x000000234c3f7c20 */ /* 0x000fe20008410000 */
[----:B------:R-:W-:Y:S01]  /*9ac0*/  FMUL.FTZ R76, R79, UR35 ;  /* 0x000000234f4c7c20 */ /* 0x000fe20008410000 */
[----:B------:R-:W-:Y:S01]  /*9ad0*/  HGMMA.64x96x16.F32.BF16 R88, gdesc[UR28].tnspB, R88, gsb0 ;  /* 0x416000001c5879f0 */ /* 0x000fe20008001858 */
[----:B------:R-:W-:Y:S01]  /*9ae0*/  UIADD3 UR28, UR6, 0x4, URZ ;  /* 0x00000004061c7890 */ /* 0x000fe2000fffe03f */
[----:B------:R-:W-:Y:S01]  /*9af0*/  FMUL.FTZ R79, R86, UR35 ;  /* 0x00000023564f7c20 */ /* 0x000fe20008410000 */
[----:B------:R-:W-:Y:S01]  /*9b00*/  UIADD3 UR30, UR7, 0x80, URZ ;  /* 0x00000080071e7890 */ /* 0x000fe2000fffe03f */
[----:B------:R-:W2:Y:S01]  /*9b10*/  MUFU.TANH R49, R49 ;  /* 0x0000003100317308 */ /* 0x000ea20000002400 */
[----:B------:R-:W-:Y:S01]  /*9b20*/  UMOV UR29, 0x40000040 ;  /* 0x40000040001d7882 */ /* 0x000fe20000000000 */
[----:B------:R-:W-:Y:S01]  /*9b30*/  UMOV UR31, 0x80000020 ;  /* 0x80000020001f7882 */ /* 0x000fe20000000000 */
[----:B---3--:R-:W-:-:S05]  /*9b40*/  FMNMX.FTZ R8, R45, R8, !PT ;  /* 0x000000082d087209 */ /* 0x008fca0007810000 */
[----:B------:R-:W3:Y:S01]  /*9b50*/  MUFU.TANH R50, R50 ;  /* 0x0000003200327308 */ /* 0x000ee20000002400 */
[----:B-1----:R-:W-:-:S07]  /*9b60*/  FMNMX.FTZ R8, R47, R8, !PT ;  /* 0x000000082f087209 */ /* 0x002fce0007810000 */
[----:B------:R-:W1:Y:S01]  /*9b70*/  MUFU.TANH R53, R53 ;  /* 0x0000003500357308 */ /* 0x000e620000002400 */
[----:B--2---:R-:W-:-:S07]  /*9b80*/  FMNMX.FTZ R65, R49, R8, !PT ;  /* 0x0000000831417209 */ /* 0x004fce0007810000 */
[----:B------:R-:W2:Y:S01]  /*9b90*/  MUFU.TANH R54, R54 ;  /* 0x0000003600367308 */ /* 0x000ea20000002400 */
[----:B---3--:R-:W-:Y:S01]  /*9ba0*/  FMNMX.FTZ R8, R50, R65, !PT ;  /* 0x0000004132087209 */ /* 0x008fe20007810000 */
[----:B------:R-:W-:Y:S01]  /*9bb0*/  FMUL.FTZ R65, R80, UR35 ;  /* 0x0000002350417c20 */ /* 0x000fe20008410000 */
[----:B------:R-:W-:-:S05]  /*9bc0*/  FMUL.FTZ R80, R87, UR35 ;  /* 0x0000002357507c20 */ /* 0x000fca0008410000 */
[----:B------:R-:W3:Y:S01]  /*9bd0*/  MUFU.TANH R57, R57 ;  /* 0x0000003900397308 */ /* 0x000ee20000002400 */
[----:B-1----:R-:W-:-:S07]  /*9be0*/  FMNMX.FTZ R69, R53, R8, !PT ;  /* 0x0000000835457209 */ /* 0x002fce0007810000 */
[----:B------:R-:W1:Y:S01]  /*9bf0*/  MUFU.TANH R58, R58 ;  /* 0x0000003a003a7308 */ /* 0x000e620000002400 */
[----:B--2---:R-:W-:-:S07]  /*9c00*/  FMNMX.FTZ R8, R54, R69, !PT ;  /* 0x0000004536087209 */ /* 0x004fce0007810000 */
[----:B------:R-:W2:Y:S01]  /*9c10*/  MUFU.TANH R59, R59 ;  /* 0x0000003b003b7308 */ /* 0x000ea20000002400 */
[----:B---3--:R-:W-:-:S07]  /*9c20*/  FMNMX.FTZ R69, R57, R8, !PT ;  /* 0x0000000839457209 */ /* 0x008fce0007810000 */
[----:B------:R-:W3:Y:S01]  /*9c30*/  MUFU.TANH R60, R60 ;  /* 0x0000003c003c7308 */ /* 0x000ee20000002400 */
[----:B-1----:R-:W-:-:S07]  /*9c40*/  FMNMX.FTZ R8, R58, R69, !PT ;  /* 0x000000453a087209 */ /* 0x002fce0007810000 */
[----:B------:R-:W1:Y:S01]  /*9c50*/  MUFU.TANH R61, R61 ;  /* 0x0000003d003d7308 */ /* 0x000e620000002400 */
[----:B--2---:R-:W-:-:S07]  /*9c60*/  FMNMX.FTZ R69, R59, R8, !PT ;  /* 0x000000083b457209 */ /* 0x004fce0007810000 */
[----:B------:R-:W2:Y:S01]  /*9c70*/  MUFU.TANH R62, R62 ;  /* 0x0000003e003e7308 */ /* 0x000ea20000002400 */
[----:B---3--:R-:W-:Y:S01]  /*9c80*/  FMNMX.FTZ R8, R60, R69, !PT ;  /* 0x000000453c087209 */ /* 0x008fe20007810000 */
[----:B------:R-:W-:-:S06]  /*9c90*/  FMUL.FTZ R69, R85, UR35 ;  /* 0x0000002355457c20 */ /* 0x000fcc0008410000 */
[----:B------:R-:W3:Y:S01]  /*9ca0*/  MUFU.TANH R63, R63 ;  /* 0x0000003f003f7308 */ /* 0x000ee20000002400 */
[----:B-1----:R-:W-:-:S07]  /*9cb0*/  FMNMX.FTZ R73, R61, R8, !PT ;  /* 0x000000083d497209 */ /* 0x002fce0007810000 */
[----:B------:R-:W1:Y:S01]  /*9cc0*/  MUFU.TANH R64, R64 ;  /* 0x0000004000407308 */ /* 0x000e620000002400 */
[----:B--2---:R-:W-:-:S07]  /*9cd0*/  FMNMX.FTZ R8, R62, R73, !PT ;  /* 0x000000493e087209 */ /* 0x004fce0007810000 */
[----:B------:R-:W2:Y:S01]  /*9ce0*/  MUFU.TANH R65, R65 ;  /* 0x0000004100417308 */ /* 0x000ea20000002400 */
[----:B---3--:R-:W-:Y:S01]  /*9cf0*/  FMNMX.FTZ R73, R63, R8, !PT ;  /* 0x000000083f497209 */ /* 0x008fe20007810000 */
[----:B------:R-:W-:Y:S02]  /*9d00*/  WARPGROUP.DEPBAR.LE gsb0, 0x0 ;  /* 0x00008000000079c5 */ /* 0x000fe40000010000 */
[----:B------:R-:W-:-:S04]  /*9d10*/  WARPGROUP.ARRIVE ;  /* 0x00000000000079c5 */ /* 0x000fc80000000000 */
[----:B------:R-:W3:Y:S01]  /*9d20*/  MUFU.TANH R68, R68 ;  /* 0x0000004400447308 */ /* 0x000ee20000002400 */
[----:B-1----:R-:W-:Y:S01]  /*9d30*/  FMNMX.FTZ R8, R64, R73, !PT ;  /* 0x0000004940087209 */ /* 0x002fe20007810000 */
[----:B------:R-:W-:Y:S01]  /*9d40*/  HGMMA.64x96x16.F32.BF16 R88, gdesc[UR28].tnspB, R88, gsb0 ;  /* 0x416000001c5879f0 */ /* 0x000fe20008001858 */
[----:B------:R-:W-:Y:S02]  /*9d50*/  UIADD3 UR28, UR6, 0x6, URZ ;  /* 0x00000006061c7890 */ /* 0x000fe4000fffe03f */
[----:B------:R-:W-:Y:S01]  /*9d60*/  UIADD3 UR30, UR7, 0xc0, URZ ;  /* 0x000000c0071e7890 */ /* 0x000fe2000fffe03f */
[----:B------:R-:W-:Y:S01]  /*9d70*/  UMOV UR29, 0x40000040 ;  /* 0x40000040001d7882 */ /* 0x000fe20000000000 */
[----:B------:R-:W-:Y:S01]  /*9d80*/  UMOV UR31, 0x80000020 ;  /* 0x80000020001f7882 */ /* 0x000fe20000000000 */
[----:B------:R-:W1:Y:S01]  /*9d90*/  MUFU.TANH R72, R72 ;  /* 0x0000004800487308 */ /* 0x000e620000002400 */
[----:B--2---:R-:W-:-:S07]  /*9da0*/  FMNMX.FTZ R73, R65, R8, !PT ;  /* 0x0000000841497209 */ /* 0x004fce0007810000 */
[----:B------:R-:W2:Y:S01]  /*9db0*/  MUFU.TANH R69, R69 ;  /* 0x0000004500457308 */ /* 0x000ea20000002400 */
[----:B---3--:R-:W-:-:S07]  /*9dc0*/  FMNMX.FTZ R73, R68, R73, !PT ;  /* 0x0000004944497209 */ /* 0x008fce0007810000 */
[----:B------:R-:W3:Y:S01]  /*9dd0*/  MUFU.TANH R13, R13 ;  /* 0x0000000d000d7308 */ /* 0x000ee20000002400 */
[----:B-1----:R-:W-:Y:S01]  /*9de0*/  FMNMX.FTZ R8, R72, R73, !PT ;  /* 0x0000004948087209 */ /* 0x002fe20007810000 */
[----:B------:R-:W-:Y:S01]  /*9df0*/  FMUL.FTZ R73, R74, UR35 ;  /* 0x000000234a497c20 */ /* 0x000fe20008410000 */
[----:B------:R-:W-:Y:S01]  /*9e00*/  FMUL.FTZ R74, R75, UR35 ;  /* 0x000000234b4a7c20 */ /* 0x000fe20008410000 */
[----:B------:R-:W-:Y:S01]  /*9e10*/  FMUL.FTZ R75, R78, UR35 ;  /* 0x000000234e4b7c20 */ /* 0x000fe20008410000 */
[----:B------:R-:W-:-:S03]  /*9e20*/  FMUL.FTZ R78, R83, UR35 ;  /* 0x00000023534e7c20 */ /* 0x000fc60008410000 */
[----:B------:R-:W1:Y:S01]  /*9e30*/  MUFU.TANH R14, R14 ;  /* 0x0000000e000e7308 */ /* 0x000e620000002400 */
[----:B--2---:R-:W-:-:S05]  /*9e40*/  FMNMX.FTZ R8, R69, R8, !PT ;  /* 0x0000000845087209 */ /* 0x004fca0007810000 */
[----:B------:R-:W2:Y:S02]  /*9e50*/  SHFL.BFLY PT, R77, R8, 0x2, 0x1f ;  /* 0x0c401f00084d7f89 */ /* 0x000ea400000e0000 */
[----:B------:R-:W4:Y:S08]  /*9e60*/  MUFU.TANH R21, R21 ;  /* 0x0000001500157308 */ /* 0x000f300000002400 */
[----:B------:R-:W5:Y:S08]  /*9e70*/  MUFU.TANH R24, R24 ;  /* 0x0000001800187308 */ /* 0x000f700000002400 */
[----:B------:R-:W5:Y:S01]  /*9e80*/  MUFU.TANH R26, R26 ;  /* 0x0000001a001a7308 */ /* 0x000f620000002400 */
[----:B--2---:R-:W-:Y:S01]  /*9e90*/  FMNMX.FTZ R81, R8, R77, !PT ;  /* 0x0000004d08517209 */ /* 0x004fe20007810000 */
[----:B------:R-:W-:-:S06]  /*9ea0*/  FMUL.FTZ R77, R82, UR35 ;  /* 0x00000023524d7c20 */ /* 0x000fcc0008410000 */
[----:B------:R-:W2:Y:S01]  /*9eb0*/  MUFU.TANH R28, R28 ;  /* 0x0000001c001c7308 */ /* 0x000ea20000002400 */
[----:B------:R-:W3:Y:S07]  /*9ec0*/  SHFL.BFLY PT, R8, R81, 0x1, 0x1f ;  /* 0x0c201f0051087f89 */ /* 0x000eee00000e0000 */
[----:B------:R-:W2:Y:S08]  /*9ed0*/  MUFU.TANH R30, R30 ;  /* 0x0000001e001e7308 */ /* 0x000eb00000002400 */
[----:B------:R-:W2:Y:S08]  /*9ee0*/  MUFU.TANH R32, R32 ;  /* 0x0000002000207308 */ /* 0x000eb00000002400 */
[----:B------:R-:W2:Y:S01]  /*9ef0*/  MUFU.TANH R34, R34 ;  /* 0x0000002200227308 */ /* 0x000ea20000002400 */
[----:B---3--:R-:W-:-:S05]  /*9f00*/  FMNMX.FTZ R8, R81, R8, !PT ;  /* 0x0000000851087209 */ /* 0x008fca0007810000 */
[C---:B------:R-:W-:Y:S02]  /*9f10*/  FMUL.FTZ R82, R8.reuse, UR34 ;  /* 0x0000002208527c20 */ /* 0x040fe40008410000 */
[----:B------:R-:W3:Y:S01]  /*9f20*/  MUFU.TANH R36, R36 ;  /* 0x0000002400247308 */ /* 0x000ee20000002400 */
[----:B------:R-:W-:Y:S01]  /*9f30*/  FADD.FTZ R9, -R8, R9 ;  /* 0x0000000908097221 */ /* 0x000fe20000010100 */
[--C-:B------:R-:W-:Y:S01]  /*9f40*/  FFMA.FTZ R81, R11, UR34, -R82.reuse ;  /* 0x000000220b517c23 */ /* 0x100fe20008010852 */
[----:B------:R-:W-:Y:S02]  /*9f50*/  FMNMX.FTZ R11, R13, R10, !PT ;  /* 0x0000000a0d0b7209 */ /* 0x000fe40007810000 */
[----:B------:R-:W-:Y:S01]  /*9f60*/  FMUL.FTZ R9, R9, UR34 ;  /* 0x0000002209097c20 */ /* 0x000fe20008410000 */
[----:B------:R-:W-:Y:S02]  /*9f70*/  WARPGROUP.DEPBAR.LE gsb0, 0x0 ;  /* 0x00008000000079c5 */ /* 0x000fe40000010000 */
[----:B------:R-:W-:Y:S01]  /*9f80*/  WARPGROUP.ARRIVE ;  /* 0x00000000000079c5 */ /* 0x000fe20000000000 */
[----:B-1----:R-:W-:Y:S01]  /*9f90*/  FMNMX.FTZ R84, R14, R11, !PT ;  /* 0x0000000b0e547209 */ /* 0x002fe20007810000 */
[----:B------:R-:W1:Y:S01]  /*9fa0*/  MUFU.TANH R38, R38 ;  /* 0x0000002600267308 */ /* 0x000e620000002400 */
[--C-:B------:R-:W-:Y:S01]  /*9fb0*/  FFMA.FTZ R12, R12, UR34, -R82.reuse ;  /* 0x000000220c0c7c23 */ /* 0x100fe20008010852 */
[--C-:B------:R-:W-:Y:S01]  /*9fc0*/  FFMA.FTZ R47, R47, UR34, -R82.reuse ;  /* 0x000000222f2f7c23 */ /* 0x100fe20008010852 */
[----:B----4-:R-:W-:Y:S01]  /*9fd0*/  FMNMX.FTZ R11, R21, R84, !PT ;  /* 0x00000054150b7209 */ /* 0x010fe20007810000 */
[----:B------:R-:W-:Y:S01]  /*9fe0*/  HGMMA.64x96x16.F32.BF16 R88, gdesc[UR28].tnspB, R88, gsb0 ;  /* 0x416000001c5879f0 */ /* 0x000fe20008001858 */
[----:B------:R-:W-:Y:S01]  /*9ff0*/  UIADD3 UR28, UR6, 0x600, URZ ;  /* 0x00000600061c7890 */ /* 0x000fe2000fffe03f */
[--C-:B------:R-:W-:Y:S01]  /*a000*/  FFMA.FTZ R84, R27, UR34, -R82.reuse ;  /* 0x000000221b547c23 */ /* 0x100fe20008010852 */
[----:B------:R-:W-:Y:S01]  /*a010*/  UIADD3 UR30, UR7, 0x100, URZ ;  /* 0x00000100071e7890 */ /* 0x000fe2000fffe03f */
[----:B-----5:R-:W-:Y:S01]  /*a020*/  FMNMX.FTZ R11, R24, R11, !PT ;  /* 0x0000000b180b7209 */ /* 0x020fe20007810000 */
[----:B------:R-:W-:Y:S01]  /*a030*/  UMOV UR29, 0x40000040 ;  /* 0x40000040001d7882 */ /* 0x000fe20000000000 */
[----:B------:R-:W-:Y:S01]  /*a040*/  UMOV UR31, 0x80000020 ;  /* 0x80000020001f7882 */ /* 0x000fe20000000000 */
[----:B------:R-:W4:Y:S01]  /*a050*/  MUFU.TANH R40, R40 ;  /* 0x0000002800287308 */ /* 0x000f220000002400 */
[----:B------:R-:W-:Y:S01]  /*a060*/  FMNMX.FTZ R11, R26, R11, !PT ;  /* 0x0000000b1a0b7209 */ /* 0x000fe20007810000 */
[--C-:B------:R-:W-:Y:S01]  /*a070*/  FFMA.FTZ R27, R29, UR34, -R82.reuse ;  /* 0x000000221d1b7c23 */ /* 0x100fe20008010852 */
[--C-:B------:R-:W-:Y:S01]  /*a080*/  FFMA.FTZ R29, R33, UR34, -R82.reuse ;  /* 0x00000022211d7c23 */ /* 0x100fe20008010852 */
[--C-:B------:R-:W-:Y:S01]  /*a090*/  FFMA.FTZ R33, R41, UR34, -R82.reuse ;  /* 0x0000002229217c23 */ /* 0x100fe20008010852 */
[----:B--2---:R-:W-:Y:S01]  /*a0a0*/  FMNMX.FTZ R11, R28, R11, !PT ;  /* 0x0000000b1c0b7209 */ /* 0x004fe20007810000 */
[--C-:B------:R-:W-:Y:S01]  /*a0b0*/  FFMA.FTZ R41, R57, UR34, -R82.reuse ;  /* 0x0000002239297c23 */ /* 0x100fe20008010852 */
[--C-:B------:R-:W-:Y:S01]  /*a0c0*/  FFMA.FTZ R57, R65, UR34, -R82.reuse ;  /* 0x0000002241397c23 */ /* 0x100fe20008010852 */
[----:B------:R-:W2:Y:S01]  /*a0d0*/  MUFU.TANH R43, R43 ;  /* 0x0000002b002b7308 */ /* 0x000ea20000002400 */
[----:B------:R-:W-:Y:S01]  /*a0e0*/  FMNMX.FTZ R11, R30, R11, !PT ;  /* 0x0000000b1e0b7209 */ /* 0x000fe20007810000 */
[--C-:B------:R-:W-:Y:S01]  /*a0f0*/  FFMA.FTZ R86, R31, UR34, -R82.reuse ;  /* 0x000000221f567c23 */ /* 0x100fe20008010852 */
[--C-:B------:R-:W-:Y:S01]  /*a100*/  FFMA.FTZ R142, R35, UR34, -R82.reuse ;  /* 0x00000022238e7c23 */ /* 0x100fe20008010852 */
[--C-:B------:R-:W-:Y:S01]  /*a110*/  FFMA.FTZ R31, R37, UR34, -R82.reuse ;  /* 0x00000022251f7c23 */ /* 0x100fe20008010852 */
[----:B------:R-:W-:Y:S01]  /*a120*/  FMNMX.FTZ R11, R32, R11, !PT ;  /* 0x0000000b200b7209 */ /* 0x000fe20007810000 */
[--C-:B------:R-:W-:Y:S01]  /*a130*/  FFMA.FTZ R35, R45, UR34, -R82.reuse ;  /* 0x000000222d237c23 */ /* 0x100fe20008010852 */
[--C-:B------:R-:W-:Y:S01]  /*a140*/  FFMA.FTZ R37, R49, UR34, -R82.reuse ;  /* 0x0000002231257c23 */ /* 0x100fe20008010852 */
[----:B------:R-:W5:Y:S01]  /*a150*/  MUFU.TANH R44, R44 ;  /* 0x0000002c002c7308 */ /* 0x000f620000002400 */
[----:B------:R-:W-:Y:S01]  /*a160*/  FMNMX.FTZ R11, R34, R11, !PT ;  /* 0x0000000b220b7209 */ /* 0x000fe20007810000 */
[--C-:B------:R-:W-:Y:S01]  /*a170*/  FFMA.FTZ R45, R59, UR34, -R82.reuse ;  /* 0x000000223b2d7c23 */ /* 0x100fe20008010852 */
[--C-:B------:R-:W-:Y:S01]  /*a180*/  FFMA.FTZ R15, R15, UR34, -R82.reuse ;  /* 0x000000220f0f7c23 */ /* 0x100fe20008010852 */
[--C-:B------:R-:W-:Y:S01]  /*a190*/  FFMA.FTZ R20, R20, UR34, -R82.reuse ;  /* 0x0000002214147c23 */ /* 0x100fe20008010852 */
[----:B---3--:R-:W-:Y:S01]  /*a1a0*/  FMNMX.FTZ R11, R36, R11, !PT ;  /* 0x0000000b240b7209 */ /* 0x008fe20007810000 */
[--C-:B------:R-:W-:Y:S01]  /*a1b0*/  FFMA.FTZ R25, R25, UR34, -R82.reuse ;  /* 0x0000002219197c23 */ /* 0x100fe20008010852 */
[--C-:B------:R-:W-:Y:S01]  /*a1c0*/  FFMA.FTZ R42, R42, UR34, -R82.reuse ;  /* 0x000000222a2a7c23 */ /* 0x100fe20008010852 */
[----:B------:R-:W3:Y:S01]  /*a1d0*/  MUFU.TANH R46, R46 ;  /* 0x0000002e002e7308 */ /* 0x000ee20000002400 */
[----:B-1----:R-:W-:Y:S01]  /*a1e0*/  FMNMX.FTZ R11, R38, R11, !PT ;  /* 0x0000000b260b7209 */ /* 0x002fe20007810000 */
[--C-:B------:R-:W-:Y:S01]  /*a1f0*/  FFMA.FTZ R50, R50, UR34, -R82.reuse ;  /* 0x0000002232327c23 */ /* 0x100fe20008010852 */
[--C-:B------:R-:W-:Y:S01]  /*a200*/  FFMA.FTZ R54, R54, UR34, -R82.reuse ;  /* 0x0000002236367c23 */ /* 0x100fe20008010852 */
[--C-:B------:R-:W-:Y:S01]  /*a210*/  FFMA.FTZ R58, R58, UR34, -R82.reuse ;  /* 0x000000223a3a7c23 */ /* 0x100fe20008010852 */
[----:B----4-:R-:W-:Y:S01]  /*a220*/  FMNMX.FTZ R144, R40, R11, !PT ;  /* 0x0000000b28907209 */ /* 0x010fe20007810000 */
[--C-:B------:R-:W-:Y:S01]  /*a230*/  FFMA.FTZ R60, R60, UR34, -R82.reuse ;  /* 0x000000223c3c7c23 */ /* 0x100fe20008010852 */
[--C-:B------:R-:W-:Y:S01]  /*a240*/  FFMA.FTZ R62, R62, UR34, -R82.reuse ;  /* 0x000000223e3e7c23 */ /* 0x100fe20008010852 */
[----:B------:R-:W1:Y:S01]  /*a250*/  MUFU.TANH R48, R48 ;  /* 0x0000003000307308 */ /* 0x000e620000002400 */
[----:B--2---:R-:W-:Y:S01]  /*a260*/  FMNMX.FTZ R11, R43, R144, !PT ;  /* 0x000000902b0b7209 */ /* 0x004fe20007810000 */
[--C-:B------:R-:W-:Y:S01]  /*a270*/  FFMA.FTZ R144, R39, UR34, -R82.reuse ;  /* 0x0000002227907c23 */ /* 0x100fe20008010852 */
[--C-:B------:R-:W-:Y:S01]  /*a280*/  FFMA.FTZ R39, R53, UR34, -R82.reuse ;  /* 0x0000002235277c23 */ /* 0x100fe20008010852 */
[--C-:B------:R-:W-:Y:S01]  /*a290*/  FFMA.FTZ R49, R63, UR34, -R82.reuse ;  /* 0x000000223f317c23 */ /* 0x100fe20008010852 */
[----:B-----5:R-:W-:Y:S01]  /*a2a0*/  FMNMX.FTZ R11, R44, R11, !PT ;  /* 0x0000000b2c0b7209 */ /* 0x020fe20007810000 */
[--C-:B------:R-:W-:Y:S01]  /*a2b0*/  FFMA.FTZ R64, R64, UR34, -R82.reuse ;  /* 0x0000002240407c23 */ /* 0x100fe20008010852 */
[--C-:B------:R-:W-:Y:S01]  /*a2c0*/  FFMA.FTZ R68, R68, UR34, -R82.reuse ;  /* 0x0000002244447c23 */ /* 0x100fe20008010852 */
[----:B------:R-:W2:Y:S01]  /*a2d0*/  MUFU.TANH R51, R51 ;  /* 0x0000003300337308 */ /* 0x000ea20000002400 */
[----:B---3--:R-:W-:Y:S01]  /*a2e0*/  FMNMX.FTZ R11, R46, R11, !PT ;  /* 0x0000000b2e0b7209 */ /* 0x008fe20007810000 */
[--C-:B------:R-:W-:Y:S01]  /*a2f0*/  FFMA.FTZ R59, R72, UR34, -R82.reuse ;  /* 0x00000022483b7c23 */ /* 0x100fe20008010852 */
[----:B------:R-:W-:-:S05]  /*a300*/  FFMA.FTZ R69, R69, UR34, -R82 ;  /* 0x0000002245457c23 */ /* 0x000fca0008010852 */
        /* <DEDUP_REMOVED lines=37> */
[----:B------:R3:W-:Y:S01]  /*a560*/  MUFU.EX2 R146, R47 ;  /* 0x0000002f00927308 */ /* 0x0007e20000000800 */
[----:B-1----:R-:W-:-:S07]  /*a570*/  FMNMX.FTZ R11, R79, R148, !PT ;  /* 0x000000944f0b7209 */ /* 0x002fce0007810000 */
[----:B------:R-:W-:Y:S01]  /*a580*/  MUFU.EX2 R9, R9 ;  /* 0x0000000900097308 */ /* 0x000fe20000000800 */
[----:B--2---:R-:W-:Y:S01]  /*a590*/  FMNMX.FTZ R11, R80, R11, !PT ;  /* 0x0000000b500b7209 */ /* 0x004fe20007810000 */
[----:B---3--:R-:W-:-:S04]  /*a5a0*/  FFMA.FTZ R47, R61, UR34, -R82 ;  /* 0x000000223d2f7c23 */ /* 0x008fc80008010852 */
[----:B------:R-:W1:Y:S02]  /*a5b0*/  SHFL.BFLY PT, R148, R11, 0x2, 0x1f ;  /* 0x0c401f000b947f89 */ /* 0x000e6400000e0000 */
[----:B------:R-:W2:Y:S08]  /*a5c0*/  MUFU.EX2 R12, R12 ;  /* 0x0000000c000c7308 */ /* 0x000eb00000000800 */
[----:B------:R-:W3:Y:S08]  /*a5d0*/  MUFU.EX2 R81, R81 ;  /* 0x0000005100517308 */ /* 0x000ef00000000800 */
[----:B------:R-:W-:Y:S01]  /*a5e0*/  MUFU.EX2 R15, R15 ;  /* 0x0000000f000f7308 */ /* 0x000fe20000000800 */
[----:B--2---:R-:W-:Y:S01]  /*a5f0*/  FFMA.FTZ R6, R9, R6, R12 ;  /* 0x0000000609067223 */ /* 0x004fe2000001000c */
[----:B------:R-:W-:-:S02]  /*a600*/  WARPGROUP.DEPBAR.LE gsb0, 0x0 ;  /* 0x00008000000079c5 */ /* 0x000fc40000010000 */
[----:B------:R-:W-:Y:S01]  /*a610*/  WARPGROUP.ARRIVE ;  /* 0x00000000000079c5 */ /* 0x000fe20000000000 */
[----:B-1----:R-:W-:-:S03]  /*a620*/  FMNMX.FTZ R148, R11, R148, !PT ;  /* 0x000000940b947209 */ /* 0x002fc60007810000 */
[----:B------:R-:W-:Y:S01]  /*a630*/  MUFU.EX2 R20, R20 ;  /* 0x0000001400147308 */ /* 0x000fe20000000800 */
[----:B---3--:R-:W-:Y:S01]  /*a640*/  F2FP.BF16.F32.PACK_AB R12, R81, R12 ;  /* 0x0000000c510c723e */ /* 0x008fe200000010ff */
[----:B------:R-:W-:Y:S01]  /*a650*/  HGMMA.64x96x16.F32.BF16 R88, gdesc[UR28].tnspB, R88, gsb0 ;  /* 0x416000001c5879f0 */ /* 0x000fe20008001858 */
[----:B------:R-:W-:Y:S01]  /*a660*/  UIADD3 UR28, UR6, 0x604, URZ ;  /* 0x00000604061c7890 */ /* 0x000fe2000fffe03f */
[----:B------:R-:W1:Y:S01]  /*a670*/  SHFL.BFLY PT, R11, R148, 0x1, 0x1f ;  /* 0x0c201f00940b7f89 */ /* 0x000e6200000e0000 */
[----:B------:R-:W-:Y:S01]  /*a680*/  UIADD3 UR30, UR7, 0x180, URZ ;  /* 0x00000180071e7890 */ /* 0x000fe2000fffe03f */
[----:B------:R-:W-:Y:S01]  /*a690*/  UMOV UR29, 0x40000040 ;  /* 0x40000040001d7882 */ /* 0x000fe20000000000 */
[----:B------:R-:W-:Y:S01]  /*a6a0*/  UMOV UR31, 0x80000020 ;  /* 0x80000020001f7882 */ /* 0x000fe20000000000 */
[----:B------:R-:W-:Y:S08]  /*a6b0*/  MUFU.EX2 R25, R25 ;  /* 0x0000001900197308 */ /* 0x000ff00000000800 */
[----:B------:R-:W-:Y:S08]  /*a6c0*/  MUFU.EX2 R84, R84 ;  /* 0x0000005400547308 */ /* 0x000ff00000000800 */
[----:B------:R-:W-:Y:S01]  /*a6d0*/  MUFU.EX2 R27, R27 ;  /* 0x0000001b001b7308 */ /* 0x000fe20000000800 */
[----:B-1----:R-:W-:-:S05]  /*a6e0*/  FMNMX.FTZ R11, R148, R11, !PT ;  /* 0x0000000b940b7209 */ /* 0x002fca0007810000 */
[C---:B------:R-:W-:Y:S01]  /*a6f0*/  FMUL.FTZ R65, R11.reuse, UR34 ;  /* 0x000000220b417c20 */ /* 0x040fe20008410000 */
[----:B------:R-:W-:Y:S01]  /*a700*/  FADD.FTZ R53, -R11, R10 ;  /* 0x0000000a0b357221 */ /* 0x000fe20000010100 */
[----:B------:R-:W-:Y:S02]  /*a710*/  MUFU.EX2 R86, R86 ;  /* 0x0000005600567308 */ /* 0x000fe40000000800 */
[--C-:B------:R-:W-:Y:S01]  /*a720*/  FFMA.FTZ R13, R13, UR34, -R65.reuse ;  /* 0x000000220d0d7c23 */ /* 0x100fe20008010841 */
[----:B------:R-:W-:Y:S01]  /*a730*/  FMUL.FTZ R53, R53, UR34 ;  /* 0x0000002235357c20 */ /* 0x000fe20008410000 */
[--C-:B------:R-:W-:Y:S01]  /*a740*/  FFMA.FTZ R150, R24, UR34, -R65.reuse ;  /* 0x0000002218967c23 */ /* 0x100fe20008010841 */
[--C-:B------:R-:W-:Y:S01]  /*a750*/  FFMA.FTZ R24, R28, UR34, -R65.reuse ;  /* 0x000000221c187c23 */ /* 0x100fe20008010841 */
[--C-:B------:R-:W-:Y:S01]  /*a760*/  FFMA.FTZ R82, R14, UR34, -R65.reuse ;  /* 0x000000220e527c23 */ /* 0x100fe20008010841 */
[----:B------:R-:W-:Y:S01]  /*a770*/  IMAD.U32 R28, RZ, RZ, UR36 ;  /* 0x00000024ff1c7e24 */ /* 0x000fe2000f8e00ff */
[----:B------:R1:W-:Y:S01]  /*a780*/  MUFU.EX2 R72, R53 ;  /* 0x0000003500487308 */ /* 0x0003e20000000800 */
[----:B------:R-:W-:Y:S01]  /*a790*/  FFMA.FTZ R61, R21, UR34, -R65 ;  /* 0x00000022153d7c23 */ /* 0x000fe20008010841 */
[----:B------:R-:W-:-:S02]  /*a7a0*/  VIADD R14, R16, 0x9 ;  /* 0x00000009100e7836 */ /* 0x000fc40000000000 */
[--C-:B------:R-:W-:Y:S01]  /*a7b0*/  FFMA.FTZ R21, R38, UR34, -R65.reuse ;  /* 0x0000002226157c23 */ /* 0x100fe20008010841 */
[----:B------:R-:W-:Y:S01]  /*a7c0*/  @!P1 LEA R28, R28, UR39, 0x3 ;  /* 0x000000271c1c9c11 */ /* 0x000fe2000f8e18ff */
[--C-:B------:R-:W-:Y:S01]  /*a7d0*/  FFMA.FTZ R85, R26, UR34, -R65.reuse ;  /* 0x000000221a557c23 */ /* 0x100fe20008010841 */
[--C-:B------:R-:W-:Y:S01]  /*a7e0*/  FFMA.FTZ R87, R30, UR34, -R65.reuse ;  /* 0x000000221e577c23 */ /* 0x100fe20008010841 */
[----:B------:R-:W-:Y:S01]  /*a7f0*/  SEL R38, R14, 0x9, !P2 ;  /* 0x000000090e267807 */ /* 0x000fe20005000000 */
[----:B------:R-:W2:Y:S01]  /*a800*/  MUFU.EX2 R13, R13 ;  /* 0x0000000d000d7308 */ /* 0x000ea20000000800 */
[----:B------:R-:W-:Y:S02]  /*a810*/  @!P1 VIADD R14, R28, 0x2d840 ;  /* 0x0002d8401c0e9836 */ /* 0x000fe40000000000 */
[--C-:B------:R-:W-:Y:S01]  /*a820*/  FFMA.FTZ R30, R40, UR34, -R65.reuse ;  /* 0x00000022281e7c23 */ /* 0x100fe20008010841 */
[--C-:B------:R-:W-:Y:S01]  /*a830*/  FFMA.FTZ R148, R32, UR34, -R65.reuse ;  /* 0x0000002220947c23 */ /* 0x100fe20008010841 */
[--C-:B------:R-:W-:Y:S01]  /*a840*/  FFMA.FTZ R145, R43, UR34, -R65.reuse ;  /* 0x000000222b917c23 */ /* 0x100fe20008010841 */
[--C-:B------:R-:W-:Y:S01]  /*a850*/  FFMA.FTZ R26, R34, UR34, -R65.reuse ;  /* 0x00000022221a7c23 */ /* 0x100fe20008010841 */
[----:B------:R-:W-:Y:S01]  /*a860*/  @!P1 PRMT R14, RZ, 0x654, R14 ;  /* 0x00000654ff0e9816 */ /* 0x000fe2000000000e */
[--C-:B------:R-:W-:Y:S01]  /*a870*/  FFMA.FTZ R63, R36, UR34, -R65.reuse ;  /* 0x00000022243f7c23 */ /* 0x100fe20008010841 */
[----:B------:R-:W3:Y:S01]  /*a880*/  MUFU.EX2 R82, R82 ;  /* 0x0000005200527308 */ /* 0x000ee20000000800 */
[--C-:B-1----:R-:W-:Y:S01]  /*a890*/  FFMA.FTZ R53, R51, UR34, -R65.reuse ;  /* 0x0000002233357c23 */ /* 0x102fe20008010841 */
[--C-:B------:R-:W-:Y:S01]  /*a8a0*/  FFMA.FTZ R34, R44, UR34, -R65.reuse ;  /* 0x000000222c227c23 */ /* 0x100fe20008010841 */
[--C-:B------:R-:W-:Y:S01]  /*a8b0*/  FFMA.FTZ R147, R46, UR34, -R65.reuse ;  /* 0x000000222e937c23 */ /* 0x100fe20008010841 */
[----:B------:R-:W-:Y:S01]  /*a8c0*/  FFMA.FTZ R32, R48, UR34, -R65 ;  /* 0x0000002230207c23 */ /* 0x000fe20008010841 */
[----:B------:R-:W-:-:S02]  /*a8d0*/  IMAD.U32 R36, RZ, RZ, UR53 ;  /* 0x00000035ff247e24 */ /* 0x000fc4000f8e00ff */
[--C-:B------:R-:W-:Y:S01]  /*a8e0*/  FFMA.FTZ R28, R52, UR34, -R65.reuse ;  /* 0x00000022341c7c23 */ /* 0x100fe20008010841 */
[----:B------:R-:W-:Y:S01]  /*a8f0*/  FFMA.FTZ R55, R55, UR34, -R65 ;  /* 0x0000002237377c23 */ /* 0x000fe20008010841 */
[----:B------:R-:W1:Y:S01]  /*a900*/  MUFU.EX2 R61, R61 ;  /* 0x0000003d003d7308 */ /* 0x000e620000000800 */
[----:B--2---:R-:W-:Y:S01]  /*a910*/  FFMA.FTZ R5, R72, R5, R13 ;  /* 0x0000000548057223 */ /* 0x004fe2000001000d */
[----:B------:R-:W-:Y:S01]  /*a920*/  @!P1 LEA R36, R36, UR39, 0x3 ;  /* 0x0000002724249c11 */ /* 0x000fe2000f8e18ff */
[--C-:B------:R-:W-:Y:S01]  /*a930*/  FFMA.FTZ R56, R56, UR34, -R65.reuse ;  /* 0x0000002238387c23 */ /* 0x100fe20008010841 */
[--C-:B------:R-:W-:Y:S01]  /*a940*/  FFMA.FTZ R66, R66, UR34, -R65.reuse ;  /* 0x0000002242427c23 */ /* 0x100fe20008010841 */
[--C-:B------:R-:W-:Y:S01]  /*a950*/  FFMA.FTZ R71, R71, UR34, -R65.reuse ;  /* 0x0000002247477c23 */ /* 0x100fe20008010841 */
[----:B------:R-:W-:Y:S01]  /*a960*/  FFMA.FTZ R73, R73, UR34, -R65 ;  /* 0x0000002249497c23 */ /* 0x000fe20008010841 */
[----:B------:R-:W-:Y:S01]  /*a970*/  @!P1 VIADD R36, R36, 0x2d860 ;  /* 0x0002d86024249836 */ /* 0x000fe20000000000 */
[----:B------:R-:W2:Y:S01]  /*a980*/  MUFU.EX2 R150, R150 ;  /* 0x0000009600967308 */ /* 0x000ea20000000800 */
[C---:B---3--:R-:W-:Y:S01]  /*a990*/  FADD.FTZ R40, R82.reuse, R5 ;  /* 0x0000000552287221 */ /* 0x048fe20000010000 */
[----:B------:R-:W-:Y:S01]  /*a9a0*/  F2FP.BF16.F32.PACK_AB R13, R82, R13 ;  /* 0x0000000d520d723e */ /* 0x000fe200000010ff */
[--C-:B------:R-:W-:Y:S01]  /*a9b0*/  FFMA.FTZ R74, R74, UR34, -R65.reuse ;  /* 0x000000224a4a7c23 */ /* 0x100fe20008010841 */
[----:B------:R-:W-:Y:S01]  /*a9c0*/  @!P1 PRMT R36, RZ, 0x654, R36 ;  /* 0x00000654ff249816 */ /* 0x000fe20000000024 */
[--C-:B------:R-:W-:Y:S01]  /*a9d0*/  FFMA.FTZ R75, R75, UR34, -R65.reuse ;  /* 0x000000224b4b7c23 */ /* 0x100fe20008010841 */
[--C-:B------:R-:W-:Y:S01]  /*a9e0*/  FFMA.FTZ R76, R76, UR34, -R65.reuse ;  /* 0x000000224c4c7c23 */ /* 0x100fe20008010841 */
[--C-:B------:R-:W-:Y:S01]  /*a9f0*/  FFMA.FTZ R77, R77, UR34, -R65.reuse ;  /* 0x000000224d4d7c23 */ /* 0x100fe20008010841 */
[----:B------:R-:W3:Y:S01]  /*aa00*/  MUFU.EX2 R85, R85 ;  /* 0x0000005500557308 */ /* 0x000ee20000000800 */
[----:B-1----:R-:W-:Y:S01]  /*aa10*/  FADD.FTZ R43, R61, R40 ;  /* 0x000000283d2b7221 */ /* 0x002fe20000010000 */
[--C-:B------:R-:W-:Y:S01]  /*aa20*/  FFMA.FTZ R78, R78, UR34, -R65.reuse ;  /* 0x000000224e4e7c23 */ /* 0x100fe20008010841 */
[----:B------:R-:W-:Y:S01]  /*aa30*/  FFMA.FTZ R79, R79, UR34, -R65 ;  /* 0x000000224f4f7c23 */ /* 0x000fe20008010841 */
[C---:B------:R-:W-:Y:S01]  /*aa40*/  ISETP.GT.AND P2, PT, R7.reuse, UR52, PT ;  /* 0x0000003407007c0c */ /* 0x040fe2000bf44270 */
[----:B------:R-:W-:Y:S01]  /*aa50*/  UMOV UR53, UR36 ;  /* 0x0000002400357c82 */ /* 0x000fe20008000000 */
[----:B------:R-:W-:-:S02]  /*aa60*/  VIADD R7, R7, 0xffffffff ;  /* 0xffffffff07077836 */ /* 0x000fc40000000000 */
[----:B------:R-:W1:Y:S01]  /*aa70*/  MUFU.EX2 R24, R24 ;  /* 0x0000001800187308 */ /* 0x000e620000000800 */
[----:B--2---:R-:W-:-:S07]  /*aa80*/  FADD.FTZ R40, R150, R43 ;  /* 0x0000002b96287221 */ /* 0x004fce0000010000 */
[----:B------:R-:W2:Y:S01]  /*aa90*/  MUFU.EX2 R87, R87 ;  /* 0x0000005700577308 */ /* 0x000ea20000000800 */
[----:B---3--:R-:W-:Y:S01]  /*aaa0*/  FADD.FTZ R51, R85, R40 ;  /* 0x0000002855337221 */ /* 0x008fe20000010000 */
[----:B------:R-:W-:Y:S02]  /*aab0*/  WARPGROUP.DEPBAR.LE gsb0, 0x0 ;  /* 0x00008000000079c5 */ /* 0x000fe40000010000 */
[----:B------:R-:W-:-:S04]  /*aac0*/  WARPGROUP.ARRIVE ;  /* 0x00000000000079c5 */ /* 0x000fc80000000000 */
[----:B------:R-:W3:Y:S01]  /*aad0*/  MUFU.EX2 R148, R148 ;  /* 0x0000009400947308 */ /* 0x000ee20000000800 */
[C---:B-1----:R-:W-:Y:S01]  /*aae0*/  FADD.FTZ R40, R24.reuse, R51 ;  /* 0x0000003318287221 */ /* 0x042fe20000010000 */
[----:B------:R-:W-:Y:S01]  /*aaf0*/  F2FP.BF16.F32.PACK_AB R85, R24, R85 ;  /* 0x000000551855723e */ /* 0x000fe200000010ff */
[----:B------:R-:W-:Y:S01]  /*ab00*/  HGMMA.64x96x16.F32.BF16 R88, gdesc[UR28].tnspB, R88, gsb0 ;  /* 0x416000001c5879f0 */ /* 0x000fe20008001858 */
[----:B------:R-:W-:Y:S02]  /*ab10*/  UIADD3 UR28, UR6, 0x606, URZ ;  /* 0x00000606061c7890 */ /* 0x000fe4000fffe03f */
[----:B------:R-:W-:Y:S02]  /*ab20*/  UIADD3 UR30, UR7, 0x1c0, URZ ;  /* 0x000001c0071e7890 */ /* 0x000fe4000fffe03f */
[----:B------:R-:W-:Y:S01]  /*ab30*/  MUFU.EX2 R29, R29 ;  /* 0x0000001d001d7308 */ /* 0x000fe20000000800 */
[----:B------:R-:W-:Y:S01]  /*ab40*/  UMOV UR29, 0x40000040 ;  /* 0x40000040001d7882 */ /* 0x000fe20000000000 */
[----:B------:R-:W-:Y:S01]  /*ab50*/  UMOV UR31, 0x80000020 ;  /* 0x80000020001f7882 */ /* 0x000fe20000000000 */
[----:B--2---:R-:W-:-:S05]  /*ab60*/  FADD.FTZ R51, R87, R40 ;  /* 0x0000002857337221 */ /* 0x004fca0000010000 */
[----:B------:R-:W1:Y:S01]  /*ab70*/  MUFU.EX2 R26, R26 ;  /* 0x0000001a001a7308 */ /* 0x000e620000000800 */
[C---:B---3--:R-:W-:Y:S01]  /*ab80*/  FADD.FTZ R51, R148.reuse, R51 ;  /* 0x0000003394337221 */ /* 0x048fe20000010000 */
[----:B------:R-:W-:-:S06]  /*ab90*/  F2FP.BF16.F32.PACK_AB R87, R148, R87 ;  /* 0x000000579457723e */ /* 0x000fcc00000010ff */
[----:B------:R-:W-:Y:S08]  /*aba0*/  MUFU.EX2 R142, R142 ;  /* 0x0000008e008e7308 */ /* 0x000ff00000000800 */
[----:B------:R-:W2:Y:S01]  /*abb0*/  MUFU.EX2 R63, R63 ;  /* 0x0000003f003f7308 */ /* 0x000ea20000000800 */
[----:B-1----:R-:W-:-:S07]  /*abc0*/  FADD.FTZ R40, R26, R51 ;  /* 0x000000331a287221 */ /* 0x002fce0000010000 */
[----:B------:R-:W-:Y:S08]  /*abd0*/  MUFU.EX2 R31, R31 ;  /* 0x0000001f001f7308 */ /* 0x000ff00000000800 */
[----:B------:R-:W1:Y:S01]  /*abe0*/  MUFU.EX2 R21, R21 ;  /* 0x0000001500157308 */ /* 0x000e620000000800 */
[----:B--2---:R-:W-:-:S07]  /*abf0*/  FADD.FTZ R40, R63, R40 ;  /* 0x000000283f287221 */ /* 0x004fce0000010000 */
[----:B------:R-:W-:Y:S08]  /*ac00*/  MUFU.EX2 R144, R144 ;  /* 0x0000009000907308 */ /* 0x000ff00000000800 */
[----:B------:R-:W2:Y:S01]  /*ac10*/  MUFU.EX2 R30, R30 ;  /* 0x0000001e001e7308 */ /* 0x000ea20000000800 */
[----:B-1----:R-:W-:-:S07]  /*ac20*/  FADD.FTZ R51, R21, R40 ;  /* 0x0000002815337221 */ /* 0x002fce0000010000 */
[----:B------:R-:W-:Y:S08]  /*ac30*/  MUFU.EX2 R33, R33 ;  /* 0x0000002100217308 */ /* 0x000ff00000000800 */
[----:B------:R-:W-:Y:S01]  /*ac40*/  MUFU.EX2 R145, R145 ;  /* 0x0000009100917308 */ /* 0x000fe20000000800 */
[----:B--2---:R-:W-:-:S07]  /*ac50*/  FADD.FTZ R24, R30, R51 ;  /* 0x000000331e187221 */ /* 0x004fce0000010000 */
[----:B------:R-:W-:Y:S08]  /*ac60*/  MUFU.EX2 R42, R42 ;  /* 0x0000002a002a7308 */ /* 0x000ff00000000800 */
[----:B------:R-:W-:Y:S08]  /*ac70*/  MUFU.EX2 R34, R34 ;  /* 0x0000002200227308 */ /* 0x000ff00000000800 */
[----:B------:R-:W-:Y:S01]  /*ac80*/  MUFU.EX2 R35, R35 ;  /* 0x0000002300237308 */ /* 0x000fe20000000800 */
[----:B------:R-:W-:-:S02]  /*ac90*/  WARPGROUP.DEPBAR.LE gsb0, 0x0 ;  /* 0x00008000000079c5 */ /* 0x000fc40000010000 */
[----:B------:R-:W-:-:S05]  /*aca0*/  WARPGROUP.ARRIVE ;  /* 0x00000000000079c5 */ /* 0x000fca0000000000 */
[----:B------:R-:W-:Y:S01]  /*acb0*/  MUFU.EX2 R147, R147 ;  /* 0x0000009300937308 */ /* 0x000fe20000000800 */
[----:B------:R-:W-:Y:S01]  /*acc0*/  HGMMA.64x96x16.F32.BF16 R88, gdesc[UR28].tnspB, R88, gsb0 ;  /* 0x416000001c5879f0 */ /* 0x000fe20008001858 */
[----:B------:R-:W-:-:S06]  /*acd0*/  UMOV UR28, UR49 ;  /* 0x00000031001c7c82 */ /* 0x000fcc0008000000 */
[----:B------:R-:W-:Y:S08]  /*ace0*/  MUFU.EX2 R37, R37 ;  /* 0x0000002500257308 */ /* 0x000ff00000000800 */
[----:B------:R-:W-:Y:S08]  /*acf0*/  MUFU.EX2 R32, R32 ;  /* 0x0000002000207308 */ /* 0x000ff00000000800 */
[----:B------:R-:W1:Y:S08]  /*ad00*/  MUFU.EX2 R50, R50 ;  /* 0x0000003200327308 */ /* 0x000e700000000800 */
[----:B------:R-:W2:Y:S08]  /*ad10*/  MUFU.EX2 R53, R53 ;  /* 0x0000003500357308 */ /* 0x000eb00000000800 */
[----:B------:R-:W-:Y:S01]  /*ad20*/  MUFU.EX2 R39, R39 ;  /* 0x0000002700277308 */ /* 0x000fe20000000800 */
[----:B-1----:R-:W-:-:S07]  /*ad30*/  F2FP.BF16.F32.PACK_AB R52, R50, R37 ;  /* 0x000000253234723e */ /* 0x002fce00000010ff */
[----:B------:R-:W1:Y:S08]  /*ad40*/  MUFU.EX2 R28, R28 ;  /* 0x0000001c001c7308 */ /* 0x000e700000000800 */
[----:B------:R-:W-:Y:S08]  /*ad50*/  MUFU.EX2 R54, R54 ;  /* 0x0000003600367308 */ /* 0x000ff00000000800 */
[----:B------:R-:W3:Y:S08]  /*ad60*/  MUFU.EX2 R55, R55 ;  /* 0x0000003700377308 */ /* 0x000ef00000000800 */
        /* <DEDUP_REMOVED lines=8> */
[----:B----4-:R-:W-:Y:S01]  /*adf0*/  FFMA.FTZ R38, R70, UR34, -R65 ;  /* 0x0000002246267c23 */ /* 0x010fe20008010841 */
[-C--:B------:R-:W-:Y:S01]  /*ae00*/  FMUL.FTZ R88, R88, R9.reuse ;  /* 0x0000000958587220 */ /* 0x080fe20000410000 */
[-C--:B------:R-:W-:Y:S01]  /*ae10*/  FMUL.FTZ R89, R89, R9.reuse ;  /* 0x0000000959597220 */ /* 0x080fe20000410000 */
[-C--:B------:R-:W-:Y:S01]  /*ae20*/  FMUL.FTZ R92, R92, R9.reuse ;  /* 0x000000095c5c7220 */ /* 0x080fe20000410000 */
[-C--:B------:R-:W-:Y:S01]  /*ae30*/  FMUL.FTZ R93, R93, R9.reuse ;  /* 0x000000095d5d7220 */ /* 0x080fe20000410000 */
[-C--:B------:R-:W-:Y:S01]  /*ae40*/  FMUL.FTZ R96, R96, R9.reuse ;  /* 0x0000000960607220 */ /* 0x080fe20000410000 */
[----:B-----5:R-:W-:Y:S01]  /*ae50*/  FADD.FTZ R14, R81, R6 ;  /* 0x00000006510e7221 */ /* 0x020fe20000010000 */
[----:B------:R4:W-:Y:S01]  /*ae60*/  @!P1 SYNCS.ARRIVE.TRANS64.RED.A1T0 RZ, [R36+URZ], RZ ;  /* 0x000000ff24ff99a7 */ /* 0x0009e2000810043f */
[----:B------:R-:W5:Y:S01]  /*ae70*/  MUFU.EX2 R6, R56 ;  /* 0x0000003800067308 */ /* 0x000f620000000800 */
[-C--:B------:R-:W-:Y:S01]  /*ae80*/  FMUL.FTZ R97, R97, R9.reuse ;  /* 0x0000000961617220 */ /* 0x080fe20000410000 */
[----:B------:R-:W-:Y:S01]  /*ae90*/  FADD.FTZ R5, R15, R14 ;  /* 0x0000000e0f057221 */ /* 0x000fe20000010000 */
[-C--:B------:R-:W-:Y:S01]  /*aea0*/  FMUL.FTZ R100, R100, R9.reuse ;  /* 0x0000000964647220 */ /* 0x080fe20000410000 */
[-C--:B------:R-:W-:Y:S01]  /*aeb0*/  FMUL.FTZ R101, R101, R9.reuse ;  /* 0x0000000965657220 */ /* 0x080fe20000410000 */
[-C--:B------:R-:W-:Y:S01]  /*aec0*/  FMUL.FTZ R104, R104, R9.reuse ;  /* 0x0000000968687220 */ /* 0x080fe20000410000 */
[----:B------:R-:W-:Y:S01]  /*aed0*/  FADD.FTZ R14, R20, R5 ;  /* 0x00000005140e7221 */ /* 0x000fe20000010000 */
[--C-:B----4-:R-:W-:Y:S01]  /*aee0*/  FFMA.FTZ R36, R67, UR34, -R65.reuse ;  /* 0x0000002243247c23 */ /* 0x110fe20008010841 */
[----:B------:R-:W4:Y:S01]  /*aef0*/  MUFU.EX2 R5, R66 ;  /* 0x0000004200057308 */ /* 0x000f220000000800 */
[----:B------:R-:W-:Y:S01]  /*af00*/  FFMA.FTZ R65, R80, UR34, -R65 ;  /* 0x0000002250417c23 */ /* 0x000fe20008010841 */
[----:B------:R-:W-:Y:S01]  /*af10*/  FADD.FTZ R43, R25, R14 ;  /* 0x0000000e192b7221 */ /* 0x000fe20000010000 */
[-C--:B------:R-:W-:Y:S01]  /*af20*/  FMUL.FTZ R105, R105, R9.reuse ;  /* 0x0000000969697220 */ /* 0x080fe20000410000 */
[-C--:B------:R-:W-:Y:S01]  /*af30*/  FMUL.FTZ R108, R108, R9.reuse ;  /* 0x000000096c6c7220 */ /* 0x080fe20000410000 */
[----:B------:R-:W-:Y:S01]  /*af40*/  FMUL.FTZ R109, R109, R9 ;  /* 0x000000096d6d7220 */ /* 0x000fe20000410000 */
[C---:B------:R-:W-:Y:S01]  /*af50*/  FADD.FTZ R14, R84.reuse, R43 ;  /* 0x0000002b540e7221 */ /* 0x040fe20000010000 */
[----:B------:R-:W-:Y:S01]  /*af60*/  F2FP.BF16.F32.PACK_AB R84, R84, R25 ;  /* 0x000000195454723e */ /* 0x000fe200000010ff */
[----:B------:R-:W-:Y:S01]  /*af70*/  MUFU.EX2 R36, R36 ;  /* 0x0000002400247308 */ /* 0x000fe20000000800 */
[-C--:B------:R-:W-:Y:S01]  /*af80*/  FMUL.FTZ R112, R112, R9.reuse ;  /* 0x0000000970707220 */ /* 0x080fe20000410000 */
[----:B------:R-:W-:Y:S01]  /*af90*/  FADD.FTZ R43, R27, R14 ;  /* 0x0000000e1b2b7221 */ /* 0x000fe20000010000 */
[-C--:B------:R-:W-:Y:S01]  /*afa0*/  FMUL.FTZ R113, R113, R9.reuse ;  /* 0x0000000971717220 */ /* 0x080fe20000410000 */
[-C--:B------:R-:W-:Y:S01]  /*afb0*/  FMUL.FTZ R116, R116, R9.reuse ;  /* 0x0000000974747220 */ /* 0x080fe20000410000 */
[----:B------:R-:W-:Y:S01]  /*afc0*/  FMUL.FTZ R117, R117, R9 ;  /* 0x0000000975757220 */ /* 0x000fe20000410000 */
[C---:B------:R-:W-:Y:S01]  /*afd0*/  FADD.FTZ R14, R86.reuse, R43 ;  /* 0x0000002b560e7221 */ /* 0x040fe20000010000 */
[----:B------:R-:W-:Y:S01]  /*afe0*/  F2FP.BF16.F32.PACK_AB R86, R86, R27 ;  /* 0x0000001b5656723e */ /* 0x000fe200000010ff */
[----:B------:R-:W-:Y:S01]  /*aff0*/  FADD.FTZ R27, R145, R24 ;  /* 0x00000018911b7221 */ /* 0x000fe20000010000 */
[----:B------:R-:W-:Y:S01]  /*b000*/  F2FP.BF16.F32.PACK_AB R24, R142, R29 ;  /* 0x0000001d8e18723e */ /* 0x000fe200000010ff */
[----:B------:R-:W-:Y:S01]  /*b010*/  FADD.FTZ R43, R29, R14 ;  /* 0x0000000e1d2b7221 */ /* 0x000fe20000010000 */
[----:B------:R-:W-:Y:S01]  /*b020*/  F2FP.BF16.F32.PACK_AB R14, R20, R15 ;  /* 0x0000000f140e723e */ /* 0x000fe200000010ff */
[----:B------:R-:W-:Y:S01]  /*b030*/  FADD.FTZ R40, R34, R27 ;  /* 0x0000001b22287221 */ /* 0x000fe20000010000 */
[----:B------:R-:W-:Y:S01]  /*b040*/  F2FP.BF16.F32.PACK_AB R15, R150, R61 ;  /* 0x0000003d960f723e */ /* 0x000fe200000010ff */
[----:B------:R-:W-:Y:S01]  /*b050*/  FADD.FTZ R20, R142, R43 ;  /* 0x0000002b8e147221 */ /* 0x000fe20000010000 */
[----:B------:R-:W-:Y:S01]  /*b060*/  MUFU.EX2 R38, R38 ;  /* 0x0000002600267308 */ /* 0x000fe20000000800 */
[----:B------:R-:W-:Y:S01]  /*b070*/  FADD.FTZ R29, R147, R40 ;  /* 0x00000028931d7221 */ /* 0x000fe20000010000 */
[----:B------:R-:W-:Y:S01]  /*b080*/  F2FP.BF16.F32.PACK_AB R145, R34, R145 ;  /* 0x000000912291723e */ /* 0x000fe200000010ff */
[----:B------:R-:W-:Y:S01]  /*b090*/  FADD.FTZ R43, R31, R20 ;  /* 0x000000141f2b7221 */ /* 0x000fe20000010000 */
[----:B------:R4:W-:Y:S01]  /*b0a0*/  STSM.16.M88.4 [R136+0x21800], R12 ;  /* 0x0218000c88007844 */ /* 0x0009e20000000200 */
[----:B------:R-:W-:Y:S01]  /*b0b0*/  F2FP.BF16.F32.PACK_AB R147, R32, R147 ;  /* 0x000000932093723e */ /* 0x000fe200000010ff */
[-C--:B------:R-:W-:Y:S01]  /*b0c0*/  FMUL.FTZ R120, R120, R9.reuse ;  /* 0x0000000978787220 */ /* 0x080fe20000410000 */
[----:B------:R-:W-:Y:S01]  /*b0d0*/  FADD.FTZ R20, R144, R43 ;  /* 0x0000002b90147221 */ /* 0x000fe20000010000 */
[----:B------:R-:W-:Y:S01]  /*b0e0*/  MUFU.EX2 R71, R71 ;  /* 0x0000004700477308 */ /* 0x000fe20000000800 */
[----:B------:R-:W-:Y:S01]  /*b0f0*/  STSM.16.M88.4 [R23], R84 ;  /* 0x0000005417007844 */ /* 0x000fe20000000200 */
[-C--:B------:R-:W-:Y:S01]  /*b100*/  FMUL.FTZ R121, R121, R9.reuse ;  /* 0x0000000979797220 */ /* 0x080fe20000410000 */
[----:B------:R-:W-:Y:S01]  /*b110*/  FADD.FTZ R25, R33, R20 ;  /* 0x0000001421197221 */ /* 0x000fe20000010000 */
[-C--:B------:R-:W-:Y:S01]  /*b120*/  FMUL.FTZ R124, R124, R9.reuse ;  /* 0x000000097c7c7220 */ /* 0x080fe20000410000 */
[-C--:B------:R-:W-:Y:S01]  /*b130*/  FMUL.FTZ R125, R125, R9.reuse ;  /* 0x000000097d7d7220 */ /* 0x080fe20000410000 */
[-C--:B------:R-:W-:Y:S01]  /*b140*/  FMUL.FTZ R128, R128, R9.reuse ;  /* 0x0000000980807220 */ /* 0x080fe20000410000 */
[----:B------:R-:W-:Y:S01]  /*b150*/  FADD.FTZ R20, R42, R25 ;  /* 0x000000192a147221 */ /* 0x000fe20000010000 */
[----:B------:R-:W4:Y:S01]  /*b160*/  MUFU.EX2 R62, R62 ;  /* 0x0000003e003e7308 */ /* 0x000f220000000800 */
[----:B------:R-:W-:Y:S01]  /*b170*/  F2FP.BF16.F32.PACK_AB R25, R63, R26 ;  /* 0x0000001a3f19723e */ /* 0x000fe200000010ff */
[----:B------:R-:W-:Y:S01]  /*b180*/  FMUL.FTZ R129, R129, R9 ;  /* 0x0000000981817220 */ /* 0x000fe20000410000 */
[----:B------:R-:W-:Y:S01]  /*b190*/  FADD.FTZ R27, R35, R20 ;  /* 0x00000014231b7221 */ /* 0x000fe20000010000 */
[----:B------:R-:W-:Y:S01]  /*b1a0*/  F2FP.BF16.F32.PACK_AB R26, R144, R31 ;  /* 0x0000001f901a723e */ /* 0x000fe200000010ff */
[----:B------:R-:W-:Y:S01]  /*b1b0*/  FMUL.FTZ R132, R132, R9 ;  /* 0x0000000984847220 */ /* 0x000fe20000410000 */
[----:B------:R-:W-:Y:S01]  /*b1c0*/  F2FP.BF16.F32.PACK_AB R144, R42, R33 ;  /* 0x000000212a90723e */ /* 0x000fe200000010ff */
[----:B------:R-:W-:Y:S01]  /*b1d0*/  FADD.FTZ R20, R146, R27 ;  /* 0x0000001b92147221 */ /* 0x000fe20000010000 */
[----:B------:R-:W-:Y:S01]  /*b1e0*/  F2FP.BF16.F32.PACK_AB R27, R30, R21 ;  /* 0x000000151e1b723e */ /* 0x000fe200000010ff */
[----:B------:R-:W-:Y:S01]  /*b1f0*/  FADD.FTZ R30, R32, R29 ;  /* 0x0000001d201e7221 */ /* 0x000fe20000010000 */
[----:B------:R-:W-:Y:S01]  /*b200*/  MUFU.EX2 R73, R73 ;  /* 0x0000004900497308 */ /* 0x000fe20000000800 */
[----:B------:R-:W-:Y:S01]  /*b210*/  FADD.FTZ R21, R37, R20 ;  /* 0x0000001425157221 */ /* 0x000fe20000010000 */
[----:B------:R-:W-:Y:S01]  /*b220*/  F2FP.BF16.F32.PACK_AB R146, R146, R35 ;  /* 0x000000239292723e */ /* 0x000fe200000010ff */
[----:B--2---:R-:W-:Y:S01]  /*b230*/  FADD.FTZ R29, R53, R30 ;  /* 0x0000001e351d7221 */ /* 0x004fe20000010000 */
[----:B-1----:R-:W-:Y:S01]  /*b240*/  F2FP.BF16.F32.PACK_AB R53, R28, R53 ;  /* 0x000000351c35723e */ /* 0x002fe200000010ff */
[----:B------:R-:W-:Y:S01]  /*b250*/  FADD.FTZ R20, R50, R21 ;  /* 0x0000001532147221 */ /* 0x000fe20000010000 */
[----:B------:R1:W-:Y:S01]  /*b260*/  STSM.16.M88.4 [R22], R24 ;  /* 0x0000001816007844 */ /* 0x0003e20000000200 */
[----:B------:R-:W-:Y:S01]  /*b270*/  FADD.FTZ R30, R28, R29 ;  /* 0x0000001d1c1e7221 */ /* 0x000fe20000010000 */
[----:B------:R-:W-:Y:S01]  /*b280*/  MUFU.EX2 R49, R49 ;  /* 0x0000003100317308 */ /* 0x000fe20000000800 */
[----:B------:R-:W-:Y:S01]  /*b290*/  FADD.FTZ R21, R39, R20 ;  /* 0x0000001427157221 */ /* 0x000fe20000010000 */
[----:B------:R2:W-:Y:S01]  /*b2a0*/  STSM.16.M88.4 [R18], R144 ;  /* 0x0000009012007844 */ /* 0x0005e20000000200 */
[----:B---3--:R-:W-:Y:S01]  /*b2b0*/  FADD.FTZ R29, R55, R30 ;  /* 0x0000001e371d7221 */ /* 0x008fe20000010000 */
[----:B-----5:R-:W-:Y:S01]  /*b2c0*/  F2FP.BF16.F32.PACK_AB R55, R6, R55 ;  /* 0x000000370637723e */ /* 0x020fe200000010ff */
[C---:B----4-:R-:W-:Y:S01]  /*b2d0*/  FADD.FTZ R12, R54.reuse, R21 ;  /* 0x00000015360c7221 */ /* 0x050fe20000010000 */
[----:B------:R-:W-:Y:S01]  /*b2e0*/  F2FP.BF16.F32.PACK_AB R54, R54, R39 ;  /* 0x000000273636723e */ /* 0x000fe200000010ff */
[----:B------:R-:W-:Y:S01]  /*b2f0*/  FADD.FTZ R14, R6, R29 ;  /* 0x0000001d060e7221 */ /* 0x000fe20000010000 */
[----:B------:R-:W3:Y:S01]  /*b300*/  MUFU.EX2 R74, R74 ;  /* 0x0000004a004a7308 */ /* 0x000ee20000000800 */
[----:B------:R-:W-:Y:S01]  /*b310*/  FADD.FTZ R13, R41, R12 ;  /* 0x0000000c290d7221 */ /* 0x000fe20000010000 */
[----:B------:R-:W-:Y:S01]  /*b320*/  FMUL.FTZ R133, R133, R9 ;  /* 0x0000000985857220 */ /* 0x000fe20000410000 */
[----:B------:R-:W-:Y:S01]  /*b330*/  FADD.FTZ R15, R5, R14 ;  /* 0x0000000e050f7221 */ /* 0x000fe20000010000 */
[----:B------:R-:W-:Y:S01]  /*b340*/  F2FP.BF16.F32.PACK_AB R14, R60, R45 ;  /* 0x0000002d3c0e723e */ /* 0x000fe200000010ff */
[----:B------:R-:W-:Y:S01]  /*b350*/  FADD.FTZ R12, R58, R13 ;  /* 0x0000000d3a0c7221 */ /* 0x000fe20000010000 */
[----:B-1----:R-:W-:Y:S01]  /*b360*/  F2FP.BF16.F32.PACK_AB R24, R62, R47 ;  /* 0x0000002f3e18723e */ /* 0x002fe200000010ff */
[----:B------:R-:W-:Y:S01]  /*b370*/  FADD.FTZ R15, R36, R15 ;  /* 0x0000000f240f7221 */ /* 0x000fe20000010000 */
[----:B------:R-:W1:Y:S01]  /*b380*/  MUFU.EX2 R64, R64 ;  /* 0x0000004000407308 */ /* 0x000e620000000800 */
[----:B------:R-:W-:Y:S01]  /*b390*/  FADD.FTZ R13, R45, R12 ;  /* 0x0000000c2d0d7221 */ /* 0x000fe20000010000 */
[----:B------:R2:W-:Y:S01]  /*b3a0*/  STSM.16.M88.4 [R136+0x27800], R52 ;  /* 0x0278003488007844 */ /* 0x0005e20000000200 */
[----:B------:R-:W-:Y:S01]  /*b3b0*/  FADD.FTZ R12, R38, R15 ;  /* 0x0000000f260c7221 */ /* 0x000fe20000010000 */
[-C--:B------:R-:W-:Y:S01]  /*b3c0*/  FMUL.FTZ R90, R90, R72.reuse ;  /* 0x000000485a5a7220 */ /* 0x080fe20000410000 */
[----:B------:R-:W-:Y:S01]  /*b3d0*/  FADD.FTZ R6, R60, R13 ;  /* 0x0000000d3c067221 */ /* 0x000fe20000010000 */
[----:B------:R-:W-:Y:S01]  /*b3e0*/  FMUL.FTZ R91, R91, R72 ;  /* 0x000000485b5b7220 */ /* 0x000fe20000410000 */
[----:B------:R-:W-:Y:S01]  /*b3f0*/  FADD.FTZ R12, R71, R12 ;  /* 0x0000000c470c7221 */ /* 0x000fe20000010000 */
[----:B------:R-:W4:Y:S01]  /*b400*/  MUFU.EX2 R75, R75 ;  /* 0x0000004b004b7308 */ /* 0x000f220000000800 */
[----:B------:R-:W-:Y:S01]  /*b410*/  FADD.FTZ R13, R47, R6 ;  /* 0x000000062f0d7221 */ /* 0x000fe20000010000 */
[----:B---3--:R-:W-:Y:S01]  /*b420*/  F2FP.BF16.F32.PACK_AB R25, R74, R73 ;  /* 0x000000494a19723e */ /* 0x008fe200000010ff */
[----:B------:R-:W-:Y:S01]  /*b430*/  FADD.FTZ R15, R73, R12 ;  /* 0x0000000c490f7221 */ /* 0x000fe20000010000 */
[----:B------:R-:W-:Y:S01]  /*b440*/  F2FP.BF16.F32.PACK_AB R12, R58, R41 ;  /* 0x000000293a0c723e */ /* 0x000fe200000010ff */
[----:B------:R-:W-:Y:S01]  /*b450*/  FADD.FTZ R6, R62, R13 ;  /* 0x0000000d3e067221 */ /* 0x000fe20000010000 */
[----:B------:R-:W-:Y:S01]  /*b460*/  F2FP.BF16.F32.PACK_AB R13, R36, R5 ;  /* 0x00000005240d723e */ /* 0x000fe200000010ff */
[----:B------:R-:W-:Y:S01]  /*b470*/  FADD.FTZ R20, R74, R15 ;  /* 0x0000000f4a147221 */ /* 0x000fe20000010000 */
[----:B------:R-:W3:Y:S01]  /*b480*/  MUFU.EX2 R57, R57 ;  /* 0x0000003900397308 */ /* 0x000ee20000000800 */
[----:B------:R-:W-:Y:S01]  /*b490*/  FADD.FTZ R5, R49, R6 ;  /* 0x0000000631057221 */ /* 0x000fe20000010000 */
[----:B------:R-:W-:Y:S01]  /*b4a0*/  F2FP.BF16.F32.PACK_AB R15, R71, R38 ;  /* 0x00000026470f723e */ /* 0x000fe200000010ff */
[-C--:B------:R-:W-:Y:S01]  /*b4b0*/  FMUL.FTZ R94, R94, R72.reuse ;  /* 0x000000485e5e7220 */ /* 0x080fe20000410000 */
[C---:B-1----:R-:W-:Y:S01]  /*b4c0*/  F2FP.BF16.F32.PACK_AB R26, R64.reuse, R49 ;  /* 0x00000031401a723e */ /* 0x042fe200000010ff */
[----:B------:R-:W-:Y:S01]  /*b4d0*/  FADD.FTZ R6, R64, R5 ;  /* 0x0000000540067221 */ /* 0x000fe20000010000 */
[-C--:B------:R-:W-:Y:S01]  /*b4e0*/  FMUL.FTZ R95, R95, R72.reuse ;  /* 0x000000485f5f7220 */ /* 0x080fe20000410000 */
[----:B------:R2:W-:Y:S01]  /*b4f0*/  STSM.16.M88.4 [R17], R12 ;  /* 0x0000000c11007844 */ /* 0x0005e20000000200 */
[----:B------:R-:W1:Y:S01]  /*b500*/  MUFU.EX2 R76, R76 ;  /* 0x0000004c004c7308 */ /* 0x000e620000000800 */
[----:B----4-:R-:W-:Y:S01]  /*b510*/  FADD.FTZ R20, R75, R20 ;  /* 0x000000144b147221 */ /* 0x010fe20000010000 */
[-C--:B------:R-:W-:Y:S01]  /*b520*/  FMUL.FTZ R98, R98, R72.reuse ;  /* 0x0000004862627220 */ /* 0x080fe20000410000 */
[-C--:B------:R-:W-:Y:S01]  /*b530*/  FMUL.FTZ R99, R99, R72.reuse ;  /* 0x0000004863637220 */ /* 0x080fe20000410000 */
[-C--:B------:R-:W-:Y:S01]  /*b540*/  FMUL.FTZ R102, R102, R72.reuse ;  /* 0x0000004866667220 */ /* 0x080fe20000410000 */
[-C--:B------:R-:W-:Y:S01]  /*b550*/  FMUL.FTZ R103, R103, R72.reuse ;  /* 0x0000004867677220 */ /* 0x080fe20000410000 */
[-C--:B------:R-:W-:Y:S01]  /*b560*/  FMUL.FTZ R106, R106, R72.reuse ;  /* 0x000000486a6a7220 */ /* 0x080fe20000410000 */
[-C--:B------:R-:W-:Y:S01]  /*b570*/  FMUL.FTZ R107, R107, R72.reuse ;  /* 0x000000486b6b7220 */ /* 0x080fe20000410000 */
[----:B------:R-:W-:Y:S01]  /*b580*/  MUFU.EX2 R10, R69 ;  /* 0x00000045000a7308 */ /* 0x000fe20000000800 */
[----:B---3--:R-:W-:Y:S01]  /*b590*/  FADD.FTZ R5, R57, R6 ;  /* 0x0000000639057221 */ /* 0x008fe20000010000 */
[-C--:B------:R-:W-:Y:S01]  /*b5a0*/  FMUL.FTZ R110, R110, R72.reuse ;  /* 0x000000486e6e7220 */ /* 0x080fe20000410000 */
[-C--:B------:R-:W-:Y:S01]  /*b5b0*/  FMUL.FTZ R111, R111, R72.reuse ;  /* 0x000000486f6f7220 */ /* 0x080fe20000410000 */
[-C--:B------:R-:W-:Y:S01]  /*b5c0*/  FMUL.FTZ R114, R114, R72.reuse ;  /* 0x0000004872727220 */ /* 0x080fe20000410000 */
[-C--:B------:R-:W-:Y:S01]  /*b5d0*/  FMUL.FTZ R115, R115, R72.reuse ;  /* 0x0000004873737220 */ /* 0x080fe20000410000 */
[-C--:B------:R-:W-:Y:S01]  /*b5e0*/  FMUL.FTZ R118, R118, R72.reuse ;  /* 0x0000004876767220 */ /* 0x080fe20000410000 */
[-C--:B------:R-:W-:Y:S01]  /*b5f0*/  FMUL.FTZ R119, R119, R72.reuse ;  /* 0x0000004877777220 */ /* 0x080fe20000410000 */
[----:B------:R-:W3:Y:S01]  /*b600*/  MUFU.EX2 R68, R68 ;  /* 0x0000004400447308 */ /* 0x000ee20000000800 */
        /* <DEDUP_REMOVED lines=8> */
[-C--:B------:R-:W-:Y:S01]  /*b690*/  FMUL.FTZ R130, R130, R72.reuse ;  /* 0x0000004882827220 */ /* 0x080fe20000410000 */
[-C--:B------:R-:W-:Y:S01]  /*b6a0*/  FMUL.FTZ R131, R131, R72.reuse ;  /* 0x0000004883837220 */ /* 0x080fe20000410000 */
[-C--:B------:R-:W-:Y:S01]  /*b6b0*/  FMUL.FTZ R134, R134, R72.reuse ;  /* 0x0000004886867220 */ /* 0x080fe20000410000 */
[----:B------:R-:W-:Y:S01]  /*b6c0*/  FMUL.FTZ R135, R135, R72 ;  /* 0x0000004887877220 */ /* 0x000fe20000410000 */
[----:B------:R-:W-:-:S03]  /*b6d0*/  IMAD.MOV.U32 R9, RZ, RZ, R8 ;  /* 0x000000ffff097224 */ /* 0x000fc600078e0008 */
[----:B------:R-:W4:Y:S01]  /*b6e0*/  MUFU.EX2 R59, R59 ;  /* 0x0000003b003b7308 */ /* 0x000f220000000800 */
[C---:B---3--:R-:W-:Y:S01]  /*b6f0*/  FADD.FTZ R6, R68.reuse, R5 ;  /* 0x0000000544067221 */ /* 0x048fe20000010000 */
[----:B------:R-:W-:-:S06]  /*b700*/  F2FP.BF16.F32.PACK_AB R68, R68, R57 ;  /* 0x000000394444723e */ /* 0x000fcc00000010ff */
[----:B------:R-:W3:Y:S01]  /*b710*/  MUFU.EX2 R78, R78 ;  /* 0x0000004e004e7308 */ /* 0x000ee20000000800 */
[----:B-1----:R-:W-:-:S07]  /*b720*/  FADD.FTZ R20, R69, R20 ;  /* 0x0000001445147221 */ /* 0x002fce0000010000 */
[----:B------:R-:W1:Y:S01]  /*b730*/  MUFU.EX2 R79, R79 ;  /* 0x0000004f004f7308 */ /* 0x000e620000000800 */
[----:B----4-:R-:W-:Y:S01]  /*b740*/  F2FP.BF16.F32.PACK_AB R70, R10, R59 ;  /* 0x0000003b0a46723e */ /* 0x010fe200000010ff */
[----:B------:R-:W-:-:S04]  /*b750*/  FADD.FTZ R59, R59, R6 ;  /* 0x000000063b3b7221 */ /* 0x000fc80000010000 */
[----:B------:R-:W-:Y:S01]  /*b760*/  FADD.FTZ R6, R10, R59 ;  /* 0x0000003b0a067221 */ /* 0x000fe20000010000 */
[----:B------:R-:W-:Y:S01]  /*b770*/  IMAD.MOV.U32 R10, RZ, RZ, R11 ;  /* 0x000000ffff0a7224 */ /* 0x000fe200078e000b */
[----:B------:R-:W4:Y:S01]  /*b780*/  MUFU.EX2 R65, R65 ;  /* 0x0000004100417308 */ /* 0x000f220000000800 */
[C---:B---3--:R-:W-:Y:S01]  /*b790*/  F2FP.BF16.F32.PACK_AB R69, R78.reuse, R69 ;  /* 0x000000454e45723e */ /* 0x048fe200000010ff */
[----:B------:R-:W-:-:S04]  /*b7a0*/  FADD.FTZ R20, R78, R20 ;  /* 0x000000144e147221 */ /* 0x000fc80000010000 */
[----:B-1----:R-:W-:Y:S01]  /*b7b0*/  FADD.FTZ R20, R79, R20 ;  /* 0x000000144f147221 */ /* 0x002fe20000010000 */
[----:B----4-:R-:W-:-:S03]  /*b7c0*/  F2FP.BF16.F32.PACK_AB R71, R65, R79 ;  /* 0x0000004f4147723e */ /* 0x010fc600000010ff */
        /* <DEDUP_REMOVED lines=10> */
.L_x_701:
[----:B------:R-:W-:-:S13]  /*b870*/  ISETP.GE.AND P2, PT, R7, UR40, PT ;  /* 0x0000002807007c0c */ /* 0x000fda000bf46270 */
[----:B------:R-:W-:Y:S05]  /*b880*/  @!P2 BRA `(.L_x_711) ;  /* 0x000000380020a947 */ /* 0x000fea0003800000 */
[----:B--2-4-:R-:W-:Y:S01]  /*b890*/  IMAD.MOV.U32 R12, RZ, RZ, R11 ;  /* 0x000000ffff0c7224 */ /* 0x014fe200078e000b */
[----:B------:R-:W-:Y:S01]  /*b8a0*/  UMOV UR28, UR49 ;  /* 0x00000031001c7c82 */ /* 0x000fe20008000000 */
[----:B------:R-:W-:Y:S01]  /*b8b0*/  IMAD.MOV.U32 R10, RZ, RZ, R8 ;  /* 0x000000ffff0a7224 */ /* 0x000fe200078e0008 */
[----:B------:R-:W-:Y:S01]  /*b8c0*/  UMOV UR55, UR36 ;  /* 0x0000002400377c82 */ /* 0x000fe20008000000 */
[----:B------:R-:W-:Y:S01]  /*b8d0*/  IMAD.IADD R9, R3, 0x1, R4 ;  /* 0x0000000103097824 */ /* 0x000fe200078e0204 */
[----:B------:R-:W-:Y:S01]  /*b8e0*/  ULDC UR35, c[0x0][0x9e4] ;  /* 0x0002790000237ab9 */ /* 0x000fe20000000800 */
[----:B------:R-:W-:Y:S01]  /*b8f0*/  ULDC UR53, c[0x0][0x288] ;  /* 0x0000a20000357ab9 */ /* 0x000fe20000000800 */
[----:B------:R-:W-:Y:S01]  /*b900*/  ULDC UR34, c[0x0][0x988] ;  /* 0x0002620000227ab9 */ /* 0x000fe20000000800 */
[----:B------:R-:W-:Y:S01]  /*b910*/  ULDC UR54, c[0x0][0x9d8] ;  /* 0x0002760000367ab9 */ /* 0x000fe20000000800 */
[----:B------:R-:W-:-:S05]  /*b920*/  ULDC UR52, c[0x0][0x9e0] ;  /* 0x0002780000347ab9 */ /* 0x000fca0000000800 */
.L_x_728:
        /* <DEDUP_REMOVED lines=9> */
.L_x_713:
[----:B------:R-:W-:Y:S01]  /*b9c0*/  ULEA UR6, UR36, UR39, 0x3 ;  /* 0x0000002724067291 */ /* 0x000fe2000f8e183f */
[----:B------:R-:W-:-:S05]  /*b9d0*/  IMAD.U32 R8, RZ, RZ, UR49 ;  /* 0x00000031ff087e24 */ /* 0x000fca000f8e00ff */
[----:B------:R-:W-:-:S04]  /*b9e0*/  SHF.L.U32 R8, R8, 0x1f, RZ ;  /* 0x0000001f08087819 */ /* 0x000fc800000006ff */
[----:B------:R1:W2:Y:S01]  /*b9f0*/  SYNCS.PHASECHK.TRANS64.TRYWAIT P2, [UR6+0x2d830], R8 ;  /* 0x02d83008ff0075a7 */ /* 0x0002a20008040146 */
[----:B------:R-:W-:Y:S05]  /*ba00*/  @!P0 BRA `(.L_x_714) ;  /* 0x0000000000048947 */ /* 0x000fea0003800000 */
[----:B------:R-:W-:Y:S01]  /*ba10*/  BPT.TRAP 0x1 ;  /* 0x000000040000795c */ /* 0x000fe20000300000 */
.L_x_714:
[----:B--2---:R-:W-:Y:S05]  /*ba20*/  @P2 BRA `(.L_x_712) ;  /* 0x0000000000082947 */ /* 0x004fea0003800000 */
[----:B------:R-:W2:Y:S02]  /*ba30*/  SYNCS.PHASECHK.TRANS64.TRYWAIT P2, [UR6+0x2d830], R8 ;  /* 0x02d83008ff0075a7 */ /* 0x000ea40008040146 */
[----:B--2---:R-:W-:Y:S05]  /*ba40*/  @!P2 BRA `(.L_x_715) ;  /* 0x000000840074a947 */ /* 0x004fea0003800000 */
.L_x_712:
        /* <DEDUP_REMOVED lines=14> */
[----:B------:R-:W-:-:S06]  /*bb30*/  WARPGROUP.ARRIVE ;  /* 0x00000000000079c5 */ /* 0x000fcc0000000000 */
        /* <DEDUP_REMOVED lines=20> */
.L_x_717:
[----:B------:R-:W-:Y:S01]  /*bc80*/  ULEA UR6, UR55, UR39, 0x3 ;  /* 0x0000002737067291 */ /* 0x000fe2000f8e183f */
[----:B------:R-:W-:-:S05]  /*bc90*/  IMAD.U32 R8, RZ, RZ, UR28 ;  /* 0x0000001cff087e24 */ /* 0x000fca000f8e00ff */
[----:B------:R-:W-:-:S04]  /*bca0*/  SHF.L.U32 R8, R8, 0x1f, RZ ;  /* 0x0000001f08087819 */ /* 0x000fc800000006ff */
[----:B------:R1:W2:Y:S01]  /*bcb0*/  SYNCS.PHASECHK.TRANS64.TRYWAIT P2, [UR6+0x2d850], R8 ;  /* 0x02d85008ff0075a7 */ /* 0x0002a20008040146 */
[----:B------:R-:W-:Y:S05]  /*bcc0*/  @!P0 BRA `(.L_x_718) ;  /* 0x0000000000048947 */ /* 0x000fea0003800000 */
[----:B------:R-:W-:Y:S01]  /*bcd0*/  BPT.TRAP 0x1 ;  /* 0x000000040000795c */ /* 0x000fe20000300000 */
.L_x_718:
[----:B--2---:R-:W-:Y:S05]  /*bce0*/  @P2 BRA `(.L_x_716) ;  /* 0x0000000000082947 */ /* 0x004fea0003800000 */
[----:B------:R-:W2:Y:S02]  /*bcf0*/  SYNCS.PHASECHK.TRANS64.TRYWAIT P2, [UR6+0x2d850], R8 ;  /* 0x02d85008ff0075a7 */ /* 0x000ea40008040146 */
[----:B--2---:R-:W-:Y:S05]  /*bd00*/  @!P2 BRA `(.L_x_719) ;  /* 0x0000008000dca947 */ /* 0x004fea0003800000 */
.L_x_716:
[----:B------:R-:W-:Y:S01]  /*bd10*/  UIADD3 UR6, UR39, 0x400, URZ ;  /* 0x0000040027067890 */ /* 0x000fe2000fffe03f */
[----:B------:R-:W-:Y:S01]  /*bd20*/  WARPGROUP.ARRIVE ;  /* 0x00000000000079c5 */ /* 0x000fe20000000000 */
[----:B------:R-:W-:Y:S01]  /*bd30*/  UMOV UR29, 0x40000040 ;  /* 0x40000040001d7882 */ /* 0x000fe20000000000 */
[----:B------:R-:W-:Y:S01]  /*bd40*/  UMOV UR31, 0x80000020 ;  /* 0x80000020001f7882 */ /* 0x000fe20000000000 */
[----:B------:R-:W-:Y:S01]  /*bd50*/  USHF.R.U32.HI UR6, URZ, 0x4, UR6 ;  /* 0x000000043f067899 */ /* 0x000fe20008011606 */
[----:B------:R-:W-:Y:S01]  /*bd60*/  FMUL.FTZ R21, R29, UR54 ;  /* 0x000000361d157c20 */ /* 0x000fe20008410000 */
[----:B------:R-:W-:Y:S01]  /*bd70*/  FMUL.FTZ R29, R36, UR54 ;  /* 0x00000036241d7c20 */ /* 0x000fe20008410000 */
[----:B------:R-:W-:Y:S01]  /*bd80*/  FMUL.FTZ R36, R43, UR54 ;  /* 0x000000362b247c20 */ /* 0x000fe20008410000 */
[----:B------:R-:W-:Y:S01]  /*bd90*/  ULOP3.LUT UR6, UR6, 0x3fff, URZ, 0xc0, !UPT ;  /* 0x00003fff06067892 */ /* 0x000fe2000f8ec03f */
[----:B------:R-:W-:Y:S01]  /*bda0*/  FMUL.FTZ R43, R49, UR54 ;  /* 0x00000036312b7c20 */ /* 0x000fe20008410000 */
[----:B------:R-:W-:Y:S01]  /*bdb0*/  FMUL.FTZ R49, R56, UR54 ;  /* 0x0000003638317c20 */ /* 0x000fe20008410000 */
[----:B------:R-:W-:Y:S01]  /*bdc0*/  FMUL.FTZ R56, R62, UR54 ;  /* 0x000000363e387c20 */ /* 0x000fe20008410000 */
[----:B------:R-:W-:Y:S01]  /*bdd0*/  ULOP3.LUT UR7, UR6, 0x2000000, URZ, 0xfc, !UPT ;  /* 0x0200000006077892 */ /* 0x000fe2000f8efc3f */
[----:B------:R-:W-:Y:S01]  /*bde0*/  FMUL.FTZ R62, R67, UR54 ;  /* 0x00000036433e7c20 */ /* 0x000fe20008410000 */
[----:B------:R-:W-:Y:S01]  /*bdf0*/  ULOP3.LUT UR6, UR41, 0x10000, URZ, 0xfc, !UPT ;  /* 0x0001000029067892 */ /* 0x000fe2000f8efc3f */
[----:B------:R-:W-:Y:S01]  /*be00*/  FMUL.FTZ R67, R72, UR54 ;  /* 0x0000003648437c20 */ /* 0x000fe20008410000 */
[----:B------:R-:W-:Y:S01]  /*be10*/  UIMAD UR7, UR55, 0x600, UR7 ;  /* 0x00000600370778a4 */ /* 0x000fe2000f8e0207 */
[----:B------:R-:W-:Y:S01]  /*be20*/  FMUL.FTZ R72, R78, UR54 ;  /* 0x000000364e487c20 */ /* 0x000fe20008410000 */
[----:B------:R-:W3:Y:S01]  /*be30*/  LDC R139, c[0x0][0x2e0] ;  /* 0x0000b800ff8b7b82 */ /* 0x000ee20000000800 */
[----:B------:R-:W-:Y:S01]  /*be40*/  FMUL.FTZ R78, R83, UR54 ;  /* 0x00000036534e7c20 */ /* 0x000fe20008410000 */
[----:B--2---:R-:W-:Y:S01]  /*be50*/  FMUL.FTZ R11, R26, UR54 ;  /* 0x000000361a0b7c20 */ /* 0x004fe20008410000 */
[----:B------:R-:W-:Y:S01]  /*be60*/  UMOV UR28, UR6 ;  /* 0x00000006001c7c82 */ /* 0x000fe20008000000 */
[----:B------:R-:W-:Y:S01]  /*be70*/  IMAD.U32 R83, RZ, RZ, UR36 ;  /* 0x00000024ff537e24 */ /* 0x000fe2000f8e00ff */
[----:B------:R-:W-:Y:S01]  /*be80*/  UMOV UR30, UR7 ;  /* 0x00000007001e7c82 */ /* 0x000fe20008000000 */
[----:B------:R-:W-:Y:S01]  /*be90*/  FMUL.FTZ R26, R33, UR54 ;  /* 0x00000036211a7c20 */ /* 0x000fe20008410000 */
[----:B------:R-:W-:Y:S01]  /*bea0*/  HGMMA.64x96x16.F32.BF16 R88, gdesc[UR28].tnspB, R88, gsb0 ;  /* 0x416000001c5879f0 */ /* 0x000fe20008001858 */
[----:B------:R-:W-:Y:S01]  /*beb0*/  UIADD3 UR28, UR6, 0x2, URZ ;  /* 0x00000002061c7890 */ /* 0x000fe2000fffe03f */
[----:B------:R-:W-:Y:S01]  /*bec0*/  FMUL.FTZ R33, R40, UR54 ;  /* 0x0000003628217c20 */ /* 0x000fe20008410000 */
[----:B------:R-:W-:Y:S01]  /*bed0*/  UIADD3 UR30, UR7, 0x40, URZ ;  /* 0x00000040071e7890 */ /* 0x000fe2000fffe03f */
[----:B-1----:R-:W-:Y:S01]  /*bee0*/  FMUL.FTZ R8, R24, UR54 ;  /* 0x0000003618087c20 */ /* 0x002fe20008410000 */
[----:B------:R-:W-:Y:S01]  /*bef0*/  UMOV UR29, 0x40000040 ;  /* 0x40000040001d7882 */ /* 0x000fe20000000000 */
[----:B------:R-:W-:Y:S01]  /*bf00*/  UMOV UR31, 0x80000020 ;  /* 0x80000020001f7882 */ /* 0x000fe20000000000 */
[----:B------:R-:W-:Y:S01]  /*bf10*/  FMUL.FTZ R40, R47, UR54 ;  /* 0x000000362f287c20 */ /* 0x000fe20008410000 */
[----:B------:R-:W-:Y:S01]  /*bf20*/  FMUL.FTZ R24, R31, UR54 ;  /* 0x000000361f187c20 */ /* 0x000fe20008410000 */
[----:B------:R-:W-:Y:S01]  /*bf30*/  FMUL.FTZ R47, R53, UR54 ;  /* 0x00000036352f7c20 */ /* 0x000fe20008410000 */
[----:B------:R-:W-:Y:S01]  /*bf40*/  FMUL.FTZ R31, R37, UR54 ;  /* 0x00000036251f7c20 */ /* 0x000fe20008410000 */
[----:B------:R-:W-:Y:S01]  /*bf50*/  FMUL.FTZ R53, R57, UR54 ;  /* 0x0000003639357c20 */ /* 0x000fe20008410000 */
[----:B------:R-:W-:Y:S01]  /*bf60*/  @!P1 LEA R83, R83, UR39, 0x3 ;  /* 0x0000002753539c11 */ /* 0x000fe2000f8e18ff */
[----:B------:R-:W-:Y:S01]  /*bf70*/  FMUL.FTZ R37, R44, UR54 ;  /* 0x000000362c257c20 */ /* 0x000fe20008410000 */
[----:B------:R-:W-:Y:S01]  /*bf80*/  FMUL.FTZ R57, R61, UR54 ;  /* 0x000000363d397c20 */ /* 0x000fe20008410000 */
[----:B------:R-:W-:Y:S01]  /*bf90*/  FMUL.FTZ R44, R51, UR54 ;  /* 0x00000036332c7c20 */ /* 0x000fe20008410000 */
[----:B------:R-:W-:Y:S01]  /*bfa0*/  FMUL.FTZ R61, R65, UR54 ;  /* 0x00000036413d7c20 */ /* 0x000fe20008410000 */
[----:B------:R-:W-:Y:S01]  /*bfb0*/  FMUL.FTZ R65, R69, UR54 ;  /* 0x0000003645417c20 */ /* 0x000fe20008410000 */
[----:B------:R-:W-:-:S02]  /*bfc0*/  VIADD R51, R16, 0x9 ;  /* 0x0000000910337836 */ /* 0x000fc40000000000 */
[----:B------:R-:W-:Y:S01]  /*bfd0*/  FMUL.FTZ R69, R73, UR54 ;  /* 0x0000003649457c20 */ /* 0x000fe20008410000 */
[----:B------:R-:W-:Y:S01]  /*bfe0*/  ISETP.GE.U32.AND P2, PT, R2, 0x180, PT ;  /* 0x000001800200780c */ /* 0x000fe20003f46070 */
[----:B------:R-:W-:Y:S01]  /*bff0*/  FMUL.FTZ R13, R25, UR54 ;  /* 0x00000036190d7c20 */ /* 0x000fe20008410000 */
[----:B------:R-:W-:Y:S01]  /*c000*/  FMUL.FTZ R15, R28, UR54 ;  /* 0x000000361c0f7c20 */ /* 0x000fe20008410000 */
[----:B------:R-:W-:Y:S01]  /*c010*/  FMUL.FTZ R73, R77, UR54 ;  /* 0x000000364d497c20 */ /* 0x000fe20008410000 */
[----:B------:R-:W-:Y:S02]  /*c020*/  @!P1 VIADD R83, R83, 0x2d840 ;  /* 0x0002d84053539836 */ /* 0x000fe40000000000 */
[----:B------:R-:W-:Y:S01]  /*c030*/  FMUL.FTZ R20, R30, UR54 ;  /* 0x000000361e147c20 */ /* 0x000fe20008410000 */
[----:B------:R-:W-:Y:S01]  /*c040*/  FMUL.FTZ R25, R32, UR54 ;  /* 0x0000003620197c20 */ /* 0x000fe20008410000 */
[----:B------:R-:W-:Y:S01]  /*c050*/  FMUL.FTZ R28, R35, UR54 ;  /* 0x00000036231c7c20 */ /* 0x000fe20008410000 */
[----:B------:R-:W-:Y:S01]  /*c060*/  FMUL.FTZ R77, R81, UR54 ;  /* 0x00000036514d7c20 */ /* 0x000fe20008410000 */
[----:B------:R-:W-:Y:S01]  /*c070*/  FMUL.FTZ R30, R38, UR54 ;  /* 0x00000036261e7c20 */ /* 0x000fe20008410000 */
[----:B------:R-:W-:Y:S01]  /*c080*/  FMUL.FTZ R32, R39, UR54 ;  /* 0x0000003627207c20 */ /* 0x000fe20008410000 */
[----:B------:R-:W-:Y:S01]  /*c090*/  FMUL.FTZ R35, R41, UR54 ;  /* 0x0000003629237c20 */ /* 0x000fe20008410000 */
[----:B------:R-:W-:-:S02]  /*c0a0*/  IMAD.SHL.U32 R81, R7, 0x80, RZ ;  /* 0x0000008007517824 */ /* 0x000fc400078e00ff */
[----:B------:R-:W-:Y:S01]  /*c0b0*/  FMUL.FTZ R14, R27, UR54 ;  /* 0x000000361b0e7c20 */ /* 0x000fe20008410000 */
[----:B------:R-:W-:Y:S01]  /*c0c0*/  FMUL.FTZ R39, R45, UR54 ;  /* 0x000000362d277c20 */ /* 0x000fe20008410000 */
[----:B------:R-:W-:Y:S01]  /*c0d0*/  FMUL.FTZ R38, R46, UR54 ;  /* 0x000000362e267c20 */ /* 0x000fe20008410000 */
[----:B------:R-:W-:Y:S01]  /*c0e0*/  FMUL.FTZ R41, R48, UR54 ;  /* 0x0000003630297c20 */ /* 0x000fe20008410000 */
[----:B------:R-:W-:Y:S01]  /*c0f0*/  SEL R51, R51, 0x9, !P2 ;  /* 0x0000000933337807 */ /* 0x000fe20005000000 */
        /* <DEDUP_REMOVED lines=8> */
[----:B------:R-:W-:Y:S01]  /*c180*/  @!P1 PRMT R83, RZ, 0x654, R83 ;  /* 0x00000654ff539816 */ /* 0x000fe20000000053 */
        /* <DEDUP_REMOVED lines=17> */
[----:B---3--:R-:W-:Y:S01]  /*c2a0*/  IMAD R50, R139, UR47, R50 ;  /* 0x0000002f8b327c24 */ /* 0x008fe2000f8e0232 */
[----:B------:R-:W1:Y:S03]  /*c2b0*/  MUFU.TANH R8, R8 ;  /* 0x0000000800087308 */ /* 0x000e660000002400 */
[----:B------:R-:W-:-:S04]  /*c2c0*/  VIADD R50, R50, -UR53 ;  /* 0x8000003532327c36 */ /* 0x000fc80008000000 */
[----:B------:R-:W-:Y:S01]  /*c2d0*/  IMAD R50, R19, -0x2, R50 ;  /* 0xfffffffe13327824 */ /* 0x000fe200078e0232 */
[----:B------:R-:W2:Y:S03]  /*c2e0*/  MUFU.TANH R13, R13 ;  /* 0x0000000d000d7308 */ /* 0x000ea60000002400 */
[----:B------:R-:W-:-:S04]  /*c2f0*/  VIADD R139, R50, UR52 ;  /* 0x00000034328b7c36 */ /* 0x000fc80008000000 */
[----:B------:R-:W-:Y:S01]  /*c300*/  IMAD.IADD R86, R3, 0x1, R139 ;  /* 0x0000000103567824 */ /* 0x000fe200078e028b */
[----:B------:R-:W3:Y:S08]  /*c310*/  MUFU.TANH R11, R11 ;  /* 0x0000000b000b7308 */ /* 0x000ef00000002400 */
[----:B------:R-:W4:Y:S08]  /*c320*/  MUFU.TANH R14, R14 ;  /* 0x0000000e000e7308 */ /* 0x000f300000002400 */
        /* <DEDUP_REMOVED lines=93> */
[----:B------:R-:W1:Y:S01]  /*c900*/  MUFU.TANH R80, R80 ;  /* 0x0000005000507308 */ /* 0x000e620000002400 */
        /* <DEDUP_REMOVED lines=12> */
[----:B------:R5:W-:Y:S02]  /*c9d0*/  @!P1 SYNCS.ARRIVE.TRANS64.RED.A1T0 RZ, [R83+URZ], RZ ;  /* 0x000000ff53ff99a7 */ /* 0x000be4000810043f */
[----:B-----5:R-:W-:Y:S01]  /*c9e0*/  FMUL.FTZ R83, R87, UR54 ;  /* 0x0000003657537c20 */ /* 0x020fe20008410000 */
[----:B------:R-:W-:-:S04]  /*c9f0*/  VIADD R87, R50, UR33 ;  /* 0x0000002132577c36 */ /* 0x000fc80008000000 */
[----:B------:R-:W-:Y:S01]  /*ca00*/  IMAD.IADD R84, R3, 0x1, R87 ;  /* 0x0000000103547824 */ /* 0x000fe200078e0257 */
[----:B------:R-:W1:Y:S01]  /*ca10*/  MUFU.TANH R83, R83 ;  /* 0x0000005300537308 */ /* 0x000e620000002400 */
[----:B--234-:R-:W-:Y:S05]  /*ca20*/  @!P5 BRA `(.L_x_720) ;  /* 0x00000000005cd947 */ /* 0x01cfea0003800000 */
        /* <DEDUP_REMOVED lines=11> */
.L_x_722:
[----:B------:R-:W-:-:S05]  /*cae0*/  IMAD.U32 R142, RZ, RZ, UR35 ;  /* 0x00000023ff8e7e24 */ /* 0x000fca000f8e00ff */
[----:B------:R-:W-:-:S13]  /*caf0*/  ISETP.NE.AND P2, PT, R142, 0x1, PT ;  /* 0x000000018e00780c */ /* 0x000fda0003f45270 */
[----:B-1----:R-:W1:Y:S01]  /*cb00*/  @P2 LDC.64 R50, c[0x0][0x9e8] ;  /* 0x00027a00ff322b82 */ /* 0x002e620000000a00 */
[----:B------:R-:W-:-:S04]  /*cb10*/  @P2 IMAD.IADD R85, R3, 0x1, R4 ;  /* 0x0000000103552824 */ /* 0x000fc800078e0204 */
[----:B-1----:R-:W-:-:S04]  /*cb20*/  @P2 IMAD.HI.U32 R144, R85, R50, RZ ;  /* 0x0000003255902227 */ /* 0x002fc800078e00ff */
[----:B------:R-:W-:Y:S01]  /*cb30*/  IMAD.MOV.U32 R50, RZ, RZ, R9 ;  /* 0x000000ffff327224 */ /* 0x000fe200078e0009 */
[----:B------:R-:W-:-:S07]  /*cb40*/  @P2 SHF.R.U32.HI R50, RZ, R51, R144 ;  /* 0x00000033ff322219 */ /* 0x000fce0000011690 */
.L_x_723:
[----:B------:R-:W-:Y:S05]  /*cb50*/  BSYNC B0 ;  /* 0x0000000000007941 */ /* 0x000fea0003800000 */
.L_x_721:
[----:B------:R-:W-:-:S04]  /*cb60*/  IMAD R50, R50, R142, -R81 ;  /* 0x0000008e32327224 */ /* 0x000fc800078e0a51 */
[----:B------:R-:W-:-:S05]  /*cb70*/  IMAD R51, R19, -0x2, R50 ;  /* 0xfffffffe13337824 */ /* 0x000fca00078e0232 */
[----:B------:R-:W-:Y:S02]  /*cb80*/  VIADDMNMX R86, R51, R142, R86, PT ;  /* 0x0000008e33567246 */ /* 0x000fe40003800156 */
[----:B------:R-:W-:-:S07]  /*cb90*/  VIMNMX R84, R84, R51, !PT ;  /* 0x0000003354547248 */ /* 0x000fce0007fe0100 */
.L_x_720:
[----:B------:R-:W-:Y:S01]  /*cba0*/  ISETP.GT.AND P2, PT, R7, -0x1, PT ;  /* 0xffffffff0700780c */ /* 0x000fe20003f44270 */
[C---:B------:R-:W-:Y:S02]  /*cbb0*/  IMAD.IADD R139, R0.reuse, 0x1, R139 ;  /* 0x00000001008b7824 */ /* 0x040fe400078e028b */
[----:B------:R-:W-:Y:S01]  /*cbc0*/  IMAD.IADD R87, R0, 0x1, R87 ;  /* 0x0000000100577824 */ /* 0x000fe200078e0257 */
[C---:B------:R-:W-:Y:S02]  /*cbd0*/  ISETP.GT.AND P4, PT, R84.reuse, RZ, P2 ;  /* 0x000000ff5400720c */ /* 0x040fe40001784270 */
[----:B------:R-:W-:Y:S02]  /*cbe0*/  ISETP.GT.AND P6, PT, R84, 0x1, P2 ;  /* 0x000000015400780c */ /* 0x000fe400017c4270 */
[C---:B------:R-:W-:Y:S02]  /*cbf0*/  ISETP.LT.OR P4, PT, R86.reuse, 0x1, P4 ;  /* 0x000000015600780c */ /* 0x040fe40002781670 */
[----:B------:R-:W-:-:S02]  /*cc00*/  ISETP.LT.OR P6, PT, R86, 0x2, P6 ;  /* 0x000000025600780c */ /* 0x000fc400037c1670 */
[----:B-1----:R-:W-:Y:S02]  /*cc10*/  FSEL R85, R8, -INF , !P4 ;  /* 0xff80000008557808 */ /* 0x002fe40006000000 */
[----:B------:R-:W-:Y:S02]  /*cc20*/  FSEL R13, R13, -INF , !P6 ;  /* 0xff8000000d0d7808 */ /* 0x000fe40007000000 */
[C---:B------:R-:W-:Y:S02]  /*cc30*/  ISETP.GT.AND P3, PT, R84.reuse, 0x8, P2 ;  /* 0x000000085400780c */ /* 0x040fe40001764270 */
[C---:B------:R-:W-:Y:S02]  /*cc40*/  ISETP.GT.AND P4, PT, R84.reuse, 0x9, P2 ;  /* 0x000000095400780c */ /* 0x040fe40001784270 */
[----:B------:R-:W-:Y:S02]  /*cc50*/  ISETP.GT.AND P6, PT, R84, 0x10, P2 ;  /* 0x000000105400780c */ /* 0x000fe400017c4270 */
[----:B------:R-:W-:-:S02]  /*cc60*/  ISETP.LT.OR P3, PT, R86, 0x9, P3 ;  /* 0x000000095600780c */ /* 0x000fc40001f61670 */
[C---:B------:R-:W-:Y:S02]  /*cc70*/  ISETP.LT.OR P4, PT, R86.reuse, 0xa, P4 ;  /* 0x0000000a5600780c */ /* 0x040fe40002781670 */
[----:B------:R-:W-:Y:S02]  /*cc80*/  ISETP.LT.OR P6, PT, R86, 0x11, P6 ;  /* 0x000000115600780c */ /* 0x000fe400037c1670 */
[----:B------:R-:W-:Y:S02]  /*cc90*/  FSEL R15, R15, -INF , !P3 ;  /* 0xff8000000f0f7808 */ /* 0x000fe40005800000 */
[----:B------:R-:W-:Y:S02]  /*cca0*/  FSEL R21, R21, -INF , !P4 ;  /* 0xff80000015157808 */ /* 0x000fe40006000000 */
[----:B------:R-:W-:Y:S02]  /*ccb0*/  FSEL R25, R25, -INF , !P6 ;  /* 0xff80000019197808 */ /* 0x000fe40007000000 */
[----:B------:R-:W-:-:S02]  /*ccc0*/  ISETP.GT.AND P3, PT, R84, 0x11, P2 ;  /* 0x000000115400780c */ /* 0x000fc40001764270 */
[C---:B------:R-:W-:Y:S02]  /*ccd0*/  ISETP.GT.AND P4, PT, R84.reuse, 0x18, P2 ;  /* 0x000000185400780c */ /* 0x040fe40001784270 */
[----:B------:R-:W-:Y:S02]  /*cce0*/  ISETP.GT.AND P6, PT, R84, 0x19, P2 ;  /* 0x000000195400780c */ /* 0x000fe400017c4270 */
[C---:B------:R-:W-:Y:S02]  /*ccf0*/  ISETP.LT.OR P3, PT, R86.reuse, 0x12, P3 ;  /* 0x000000125600780c */ /* 0x040fe40001f61670 */
[C---:B------:R-:W-:Y:S02]  /*cd00*/  ISETP.LT.OR P4, PT, R86.reuse, 0x19, P4 ;  /* 0x000000195600780c */ /* 0x040fe40002781670 */
[----:B------:R-:W-:Y:S02]  /*cd10*/  ISETP.LT.OR P6, PT, R86, 0x1a, P6 ;  /* 0x0000001a5600780c */ /* 0x000fe400037c1670 */
[----:B------:R-:W-:-:S02]  /*cd20*/  FSEL R26, R26, -INF , !P3 ;  /* 0xff8000001a1a7808 */ /* 0x000fc40005800000 */
[----:B------:R-:W-:Y:S02]  /*cd30*/  FSEL R29, R29, -INF , !P4 ;  /* 0xff8000001d1d7808 */ /* 0x000fe40006000000 */
        /* <DEDUP_REMOVED lines=72> */
[----:B------:R-:W-:Y:S01]  /*d1c0*/  FSEL R82, R82, -INF , !P6 ;  /* 0xff80000052527808 */ /* 0x000fe20007000000 */
[----:B------:R-:W-:Y:S06]  /*d1d0*/  @!P5 BRA `(.L_x_724) ;  /* 0x000000000058d947 */ /* 0x000fec0003800000 */
        /* <DEDUP_REMOVED lines=12> */
.L_x_726:
[----:B------:R-:W-:-:S05]  /*d2a0*/  IMAD.U32 R84, RZ, RZ, UR35 ;  /* 0x00000023ff547e24 */ /* 0x000fca000f8e00ff */
[----:B------:R-:W-:-:S13]  /*d2b0*/  ISETP.NE.AND P3, PT, R84, 0x1, PT ;  /* 0x000000015400780c */ /* 0x000fda0003f65270 */
[----:B------:R-:W1:Y:S02]  /*d2c0*/  @P3 LDC.64 R50, c[0x0][0x9e8] ;  /* 0x00027a00ff323b82 */ /* 0x000e640000000a00 */
[----:B-1----:R-:W-:-:S05]  /*d2d0*/  @P3 IMAD.HI.U32 R50, R8, R50, RZ ;  /* 0x0000003208323227 */ /* 0x002fca00078e00ff */
[----:B------:R-:W-:-:S07]  /*d2e0*/  @P3 SHF.R.U32.HI R8, RZ, R51, R50 ;  /* 0x00000033ff083219 */ /* 0x000fce0000011632 */
.L_x_727:
[----:B------:R-:W-:Y:S05]  /*d2f0*/  BSYNC B0 ;  /* 0x0000000000007941 */ /* 0x000fea0003800000 */
.L_x_725:
[----:B------:R-:W-:-:S04]  /*d300*/  IMAD R8, R8, R84, -R81 ;  /* 0x0000005408087224 */ /* 0x000fc800078e0a51 */
[----:B------:R-:W-:-:S05]  /*d310*/  IMAD R8, R19, -0x2, R8 ;  /* 0xfffffffe13087824 */ /* 0x000fca00078e0208 */
[----:B------:R-:W-:Y:S02]  /*d320*/  VIADDMNMX R139, R8, R84, R139, PT ;  /* 0x00000054088b7246 */ /* 0x000fe4000380018b */
[----:B------:R-:W-:-:S07]  /*d330*/  VIMNMX R87, R87, R8, !PT ;  /* 0x0000000857577248 */ /* 0x000fce0007fe0100 */
.L_x_724:
[----:B------:R-:W-:Y:S01]  /*d340*/  FMNMX.FTZ R8, R85, R10, !PT ;  /* 0x0000000a55087209 */ /* 0x000fe20007810000 */
[----:B------:R-:W-:Y:S01]  /*d350*/  UMOV UR28, UR49 ;  /* 0x00000031001c7c82 */ /* 0x000fe20008000000 */
[----:B------:R-:W-:Y:S02]  /*d360*/  ISETP.GT.AND P3, PT, R87, 0x9, P2 ;  /* 0x000000095700780c */ /* 0x000fe40001764270 */
[----:B------:R-:W-:Y:S02]  /*d370*/  FMNMX.FTZ R8, R13, R8, !PT ;  /* 0x000000080d087209 */ /* 0x000fe40007810000 */
[----:B------:R-:W-:Y:S02]  /*d380*/  ISETP.LT.OR P3, PT, R139, 0xa, P3 ;  /* 0x0000000a8b00780c */ /* 0x000fe40001f61670 */
[----:B------:R-:W-:Y:S02]  /*d390*/  FMNMX.FTZ R8, R15, R8, !PT ;  /* 0x000000080f087209 */ /* 0x000fe40007810000 */
[----:B------:R-:W-:-:S02]  /*d3a0*/  ISETP.GT.AND P6, PT, R87, 0x8, P2 ;  /* 0x000000085700780c */ /* 0x000fc400017c4270 */
[----:B------:R-:W-:Y:S02]  /*d3b0*/  FMNMX.FTZ R8, R21, R8, !PT ;  /* 0x0000000815087209 */ /* 0x000fe40007810000 */
[----:B------:R-:W-:Y:S02]  /*d3c0*/  FSEL R24, R24, -INF , !P3 ;  /* 0xff80000018187808 */ /* 0x000fe40005800000 */
[----:B------:R-:W-:Y:S02]  /*d3d0*/  FMNMX.FTZ R51, R25, R8, !PT ;  /* 0x0000000819337209 */ /* 0x000fe40007810000 */
[----:B------:R-:W-:Y:S02]  /*d3e0*/  ISETP.GT.AND P3, PT, R87, 0x11, P2 ;  /* 0x000000115700780c */ /* 0x000fe40001764270 */
[----:B------:R-:W-:Y:S02]  /*d3f0*/  FMNMX.FTZ R8, R26, R51, !PT ;  /* 0x000000331a087209 */ /* 0x000fe40007810000 */
[----:B------:R-:W-:-:S02]  /*d400*/  ISETP.LT.OR P6, PT, R139, 0x9, P6 ;  /* 0x000000098b00780c */ /* 0x000fc400037c1670 */
[----:B------:R-:W-:Y:S02]  /*d410*/  FMNMX.FTZ R8, R29, R8, !PT ;  /* 0x000000081d087209 */ /* 0x000fe40007810000 */
[----:B------:R-:W-:Y:S02]  /*d420*/  ISETP.LT.OR P3, PT, R139, 0x12, P3 ;  /* 0x000000128b00780c */ /* 0x000fe40001f61670 */
[----:B------:R-:W-:Y:S02]  /*d430*/  FMNMX.FTZ R8, R31, R8, !PT ;  /* 0x000000081f087209 */ /* 0x000fe40007810000 */
[----:B------:R-:W-:Y:S02]  /*d440*/  ISETP.GT.AND P4, PT, R87, 0x1, P2 ;  /* 0x000000015700780c */ /* 0x000fe40001784270 */
[----:B------:R-:W-:Y:S02]  /*d450*/  FMNMX.FTZ R8, R33, R8, !PT ;  /* 0x0000000821087209 */ /* 0x000fe40007810000 */
[----:B------:R-:W-:-:S02]  /*d460*/  FSEL R20, R20, -INF , !P6 ;  /* 0xff80000014147808 */ /* 0x000fc40007000000 */
[----:B------:R-:W-:Y:S02]  /*d470*/  FMNMX.FTZ R8, R35, R8, !PT ;  /* 0x0000000823087209 */ /* 0x000fe40007810000 */
[----:B------:R-:W-:Y:S02]  /*d480*/  FSEL R28, R28, -INF , !P3 ;  /* 0xff8000001c1c7808 */ /* 0x000fe40005800000 */
[----:B------:R-:W-:Y:S02]  /*d490*/  FMNMX.FTZ R8, R37, R8, !PT ;  /* 0x0000000825087209 */ /* 0x000fe40007810000 */
[----:B------:R-:W-:Y:S02]  /*d4a0*/  ISETP.LT.OR P4, PT, R139, 0x2, P4 ;  /* 0x000000028b00780c */ /* 0x000fe40002781670 */
[----:B------:R-:W-:Y:S02]  /*d4b0*/  FMNMX.FTZ R8, R39, R8, !PT ;  /* 0x0000000827087209 */ /* 0x000fe40007810000 */
[----:B------:R-:W-:-:S02]  /*d4c0*/  ISETP.GT.AND P3, PT, R87, 0x19, P2 ;  /* 0x000000195700780c */ /* 0x000fc40001764270 */
[----:B------:R-:W-:Y:S02]  /*d4d0*/  FMNMX.FTZ R8, R41, R8, !PT ;  /* 0x0000000829087209 */ /* 0x000fe40007810000 */
[----:B------:R-:W-:Y:S02]  /*d4e0*/  FSEL R14, R14, -INF , !P4 ;  /* 0xff8000000e0e7808 */ /* 0x000fe40006000000 */
[----:B------:R-:W-:Y:S02]  /*d4f0*/  FMNMX.FTZ R8, R43, R8, !PT ;  /* 0x000000082b087209 */ /* 0x000fe40007810000 */
[----:B------:R-:W-:Y:S02]  /*d500*/  ISETP.LT.OR P3, PT, R139, 0x1a, P3 ;  /* 0x0000001a8b00780c */ /* 0x000fe40001f61670 */
[----:B------:R-:W-:Y:S02]  /*d510*/  FMNMX.FTZ R8, R45, R8, !PT ;  /* 0x000000082d087209 */ /* 0x000fe40007810000 */
[----:B------:R-:W-:-:S02]  /*d520*/  ISETP.GT.AND P4, PT, R87, 0x10, P2 ;  /* 0x000000105700780c */ /* 0x000fc40001784270 */
[----:B------:R-:W-:Y:S02]  /*d530*/  FMNMX.FTZ R8, R47, R8, !PT ;  /* 0x000000082f087209 */ /* 0x000fe40007810000 */
[----:B------:R-:W-:Y:S02]  /*d540*/  ISETP.LT.OR P4, PT, R139, 0x11, P4 ;  /* 0x000000118b00780c */ /* 0x000fe40002781670 */
[----:B------:R-:W-:Y:S02]  /*d550*/  FMNMX.FTZ R8, R49, R8, !PT ;  /* 0x0000000831087209 */ /* 0x000fe40007810000 */
[----:B------:R-:W-:Y:S02]  /*d560*/  FSEL R27, R27, -INF , !P4 ;  /* 0xff8000001b1b7808 */ /* 0x000fe40006000000 */
        /* <DEDUP_REMOVED lines=16> */
[----:B------:R-:W-:-:S04]  /*d670*/  FMNMX.FTZ R8, R69, R8, !PT ;  /* 0x0000000845087209 */ /* 0x000fc80007810000 */
[----:B------:R-:W-:-:S04]  /*d680*/  FMNMX.FTZ R8, R71, R8, !PT ;  /* 0x0000000847087209 */ /* 0x000fc80007810000 */
[----:B------:R-:W-:-:S04]  /*d690*/  FMNMX.FTZ R8, R73, R8, !PT ;  /* 0x0000000849087209 */ /* 0x000fc80007810000 */
[----:B------:R-:W-:-:S04]  /*d6a0*/  FMNMX.FTZ R8, R75, R8, !PT ;  /* 0x000000084b087209 */ /* 0x000fc80007810000 */
[----:B------:R-:W-:-:S04]  /*d6b0*/  FMNMX.FTZ R8, R77, R8, !PT ;  /* 0x000000084d087209 */ /* 0x000fc80007810000 */
[----:B------:R-:W-:-:S04]  /*d6c0*/  FMNMX.FTZ R51, R79, R8, !PT ;  /* 0x000000084f337209 */ /* 0x000fc80007810000 */
[----:B------:R-:W-:-:S05]  /*d6d0*/  FMNMX.FTZ R51, R82, R51, !PT ;  /* 0x0000003352337209 */ /* 0x000fca0007810000 */
[----:B------:R-:W1:Y:S02]  /*d6e0*/  SHFL.BFLY PT, R8, R51, 0x2, 0x1f ;  /* 0x0c401f0033087f89 */ /* 0x000e6400000e0000 */
[----:B-1----:R-:W-:-:S05]  /*d6f0*/  FMNMX.FTZ R50, R51, R8, !PT ;  /* 0x0000000833327209 */ /* 0x002fca0007810000 */
[----:B------:R-:W1:Y:S02]  /*d700*/  SHFL.BFLY PT, R81, R50, 0x1, 0x1f ;  /* 0x0c201f0032517f89 */ /* 0x000e6400000e0000 */
[----:B-1----:R-:W-:-:S04]  /*d710*/  FMNMX.FTZ R8, R50, R81, !PT ;  /* 0x0000005132087209 */ /* 0x002fc80007810000 */
[C---:B------:R-:W-:Y:S01]  /*d720*/  FSETP.NEU.FTZ.AND P6, PT, R8.reuse, -INF , PT ;  /* 0xff8000000800780b */ /* 0x040fe20003fdd000 */
[----:B------:R-:W-:-:S05]  /*d730*/  FMUL.FTZ R50, R8, UR34 ;  /* 0x0000002208327c20 */ /* 0x000fca0008410000 */
[----:B------:R-:W-:-:S05]  /*d740*/  FSEL R50, R50, RZ, P6 ;  /* 0x000000ff32327208 */ /* 0x000fca0003000000 */
[--C-:B------:R-:W-:Y:S01]  /*d750*/  FFMA.FTZ R81, R13, UR34, -R50.reuse ;  /* 0x000000220d517c23 */ /* 0x100fe20008010832 */
[----:B------:R-:W-:Y:S01]  /*d760*/  FSEL R13, R32, -INF , !P3 ;  /* 0xff800000200d7808 */ /* 0x000fe20005800000 */
[--C-:B------:R-:W-:Y:S01]  /*d770*/  FFMA.FTZ R84, R21, UR34, -R50.reuse ;  /* 0x0000002215547c23 */ /* 0x100fe20008010832 */
[----:B------:R-:W-:Y:S01]  /*d780*/  ISETP.GT.AND P3, PT, R87, 0x21, P2 ;  /* 0x000000215700780c */ /* 0x000fe20001764270 */
[----:B------:R1:W-:Y:S01]  /*d790*/  MUFU.EX2 R32, R81 ;  /* 0x0000005100207308 */ /* 0x0003e20000000800 */
[----:B------:R-:W-:Y:S01]  /*d7a0*/  FSEL R21, R38, -INF , !P4 ;  /* 0xff80000026157808 */ /* 0x000fe20006000000 */
[--C-:B------:R-:W-:Y:S01]  /*d7b0*/  FFMA.FTZ R51, R85, UR34, -R50.reuse ;  /* 0x0000002255337c23 */ /* 0x100fe20008010832 */
[----:B------:R-:W-:Y:S01]  /*d7c0*/  ISETP.LT.OR P3, PT, R139, 0x22, P3 ;  /* 0x000000228b00780c */ /* 0x000fe20001f61670 */
[--C-:B------:R-:W-:Y:S01]  /*d7d0*/  FFMA.FTZ R15, R15, UR34, -R50.reuse ;  /* 0x000000220f0f7c23 */ /* 0x100fe20008010832 */
[----:B------:R-:W-:Y:S01]  /*d7e0*/  ISETP.GT.AND P4, PT, R87, 0x29, P2 ;  /* 0x000000295700780c */ /* 0x000fe20001784270 */
[--C-:B------:R-:W-:Y:S01]  /*d7f0*/  FFMA.FTZ R25, R25, UR34, -R50.reuse ;  /* 0x0000002219197c23 */ /* 0x100fe20008010832 */
[----:B------:R-:W-:Y:S01]  /*d800*/  FSEL R36, R36, -INF , !P3 ;  /* 0xff80000024247808 */ /* 0x000fe20005800000 */
[----:B------:R2:W-:Y:S01]  /*d810*/  MUFU.EX2 R38, R84 ;  /* 0x0000005400267308 */ /* 0x0005e20000000800 */
[----:B------:R-:W-:Y:S01]  /*d820*/  ISETP.GT.AND P3, PT, R87, RZ, P2 ;  /* 0x000000ff5700720c */ /* 0x000fe20001764270 */
[--C-:B------:R-:W-:Y:S01]  /*d830*/  FFMA.FTZ R26, R26, UR34, -R50.reuse ;  /* 0x000000221a1a7c23 */ /* 0x100fe20008010832 */
[----:B------:R-:W-:Y:S01]  /*d840*/  ISETP.LT.OR P4, PT, R139, 0x2a, P4 ;  /* 0x0000002a8b00780c */ /* 0x000fe20002781670 */
[--C-:B------:R-:W-:Y:S01]  /*d850*/  FFMA.FTZ R29, R29, UR34, -R50.reuse ;  /* 0x000000221d1d7c23 */ /* 0x100fe20008010832 */
[----:B------:R-:W-:Y:S01]  /*d860*/  ISETP.LT.OR P3, PT, R139, 0x1, P3 ;  /* 0x000000018b00780c */ /* 0x000fe20001f61670 */
[--C-:B------:R-:W-:Y:S01]  /*d870*/  FFMA.FTZ R37, R37, UR34, -R50.reuse ;  /* 0x0000002225257c23 */ /* 0x100fe20008010832 */
[----:B------:R-:W-:Y:S01]  /*d880*/  FSEL R40, R40, -INF , !P4 ;  /* 0xff80000028287808 */ /* 0x000fe20006000000 */
[----:B------:R-:W-:Y:S01]  /*d890*/  FFMA.FTZ R144, R77, UR34, -R50 ;  /* 0x000000224d907c23 */ /* 0x000fe20008010832 */
[----:B-1----:R-:W-:Y:S01]  /*d8a0*/  FSEL R81, R11, -INF , !P3 ;  /* 0xff8000000b517808 */ /* 0x002fe20005800000 */
[----:B------:R-:W-:Y:S01]  /*d8b0*/  MUFU.EX2 R51, R51 ;  /* 0x0000003300337308 */ /* 0x000fe20000000800 */
[----:B------:R-:W-:-:S02]  /*d8c0*/  ISETP.GT.AND P3, PT, R87, 0x30, P2 ;  /* 0x000000305700780c */ /* 0x000fc40001764270 */
[----:B------:R-:W-:Y:S02]  /*d8d0*/  FMNMX.FTZ R11, R81, R12, !PT ;  /* 0x0000000c510b7209 */ /* 0x000fe40007810000 */
[----:B------:R-:W-:Y:S02]  /*d8e0*/  ISETP.LT.OR P3, PT, R139, 0x31, P3 ;  /* 0x000000318b00780c */ /* 0x000fe40001f61670 */
[----:B------:R-:W-:Y:S01]  /*d8f0*/  FMNMX.FTZ R11, R14, R11, !PT ;  /* 0x0000000b0e0b7209 */ /* 0x000fe20007810000 */
[----:B------:R-:W-:Y:S01]  /*d900*/  MUFU.EX2 R15, R15 ;  /* 0x0000000f000f7308 */ /* 0x000fe20000000800 */
[----:B------:R-:W-:Y:S02]  /*d910*/  ISETP.GT.AND P4, PT, R87, 0x31, P2 ;  /* 0x000000315700780c */ /* 0x000fe40001784270 */
[----:B------:R-:W-:Y:S02]  /*d920*/  FMNMX.FTZ R11, R20, R11, !PT ;  /* 0x0000000b140b7209 */ /* 0x000fe40007810000 */
[----:B------:R-:W-:-:S02]  /*d930*/  FSEL R42, R42, -INF , !P3 ;  /* 0xff8000002a2a7808 */ /* 0x000fc40005800000 */
[----:B--2---:R-:W-:Y:S01]  /*d940*/  FMNMX.FTZ R84, R24, R11, !PT ;  /* 0x0000000b18547209 */ /* 0x004fe20007810000 */
[----:B------:R-:W-:Y:S01]  /*d950*/  MUFU.EX2 R25, R25 ;  /* 0x0000001900197308 */ /* 0x000fe20000000800 */
[----:B------:R-:W-:Y:S02]  /*d960*/  ISETP.GT.AND P3, PT, R87, 0x38, P2 ;  /* 0x000000385700780c */ /* 0x000fe40001764270 */
[----:B------:R-:W-:Y:S01]  /*d970*/  FMNMX.FTZ R11, R27, R84, !PT ;  /* 0x000000541b0b7209 */ /* 0x000fe20007810000 */
[--C-:B------:R-:W-:Y:S01]  /*d980*/  FFMA.FTZ R84, R31, UR34, -R50.reuse ;  /* 0x000000221f547c23 */ /* 0x100fe20008010832 */
[----:B------:R-:W-:Y:S01]  /*d990*/  ISETP.LT.OR P4, PT, R139, 0x32, P4 ;  /* 0x000000328b00780c */ /* 0x000fe20002781670 */
[----:B------:R-:W-:Y:S01]  /*d9a0*/  FFMA.FTZ R31, R33, UR34, -R50 ;  /* 0x00000022211f7c23 */ /* 0x000fe20008010832 */
[----:B------:R-:W-:Y:S01]  /*d9b0*/  FMNMX.FTZ R11, R28, R11, !PT ;  /* 0x0000000b1c0b7209 */ /* 0x000fe20007810000 */
[----:B------:R-:W-:Y:S01]  /*d9c0*/  MUFU.EX2 R26, R26 ;  /* 0x0000001a001a7308 */ /* 0x000fe20000000800 */
[----:B------:R-:W-:-:S02]  /*d9d0*/  ISETP.LT.OR P3, PT, R139, 0x39, P3 ;  /* 0x000000398b00780c */ /* 0x000fc40001f61670 */
[----:B------:R-:W-:Y:S02]  /*d9e0*/  FMNMX.FTZ R86, R30, R11, !PT ;  /* 0x0000000b1e567209 */ /* 0x000fe40007810000 */
[----:B------:R-:W-:Y:S02]  /*d9f0*/  FSEL R44, R44, -INF , !P4 ;  /* 0xff8000002c2c7808 */ /* 0x000fe40006000000 */
[----:B------:R-:W-:Y:S01]  /*da00*/  FMNMX.FTZ R11, R13, R86, !PT ;  /* 0x000000560d0b7209 */ /* 0x000fe20007810000 */
[----:B------:R-:W-:Y:S01]  /*da10*/  MUFU.EX2 R29, R29 ;  /* 0x0000001d001d7308 */ /* 0x000fe20000000800 */
[C---:B------:R-:W-:Y:S02]  /*da20*/  ISETP.GT.AND P4, PT, R87.reuse, 0x39, P2 ;  /* 0x000000395700780c */ /* 0x040fe40001784270 */
[----:B------:R-:W-:Y:S02]  /*da30*/  FSEL R46, R46, -INF , !P3 ;  /* 0xff8000002e2e7808 */ /* 0x000fe40005800000 */
[----:B------:R-:W-:-:S02]  /*da40*/  ISETP.GT.AND P3, PT, R87, 0x40, P2 ;  /* 0x000000405700780c */ /* 0x000fc40001764270 */
[----:B------:R-:W-:Y:S01]  /*da50*/  FMNMX.FTZ R11, R34, R11, !PT ;  /* 0x0000000b220b7209 */ /* 0x000fe20007810000 */
[----:B------:R-:W-:Y:S01]  /*da60*/  MUFU.EX2 R84, R84 ;  /* 0x0000005400547308 */ /* 0x000fe20000000800 */
[C---:B------:R-:W-:Y:S02]  /*da70*/  ISETP.LT.OR P4, PT, R139.reuse, 0x3a, P4 ;  /* 0x0000003a8b00780c */ /* 0x040fe40002781670 */
[----:B------:R-:W-:Y:S02]  /*da80*/  ISETP.LT.OR P3, PT, R139, 0x41, P3 ;  /* 0x000000418b00780c */ /* 0x000fe40001f61670 */
[----:B------:R-:W-:Y:S02]  /*da90*/  FMNMX.FTZ R86, R36, R11, !PT ;  /* 0x0000000b24567209 */ /* 0x000fe40007810000 */
[----:B------:R-:W-:Y:S01]  /*daa0*/  FSEL R85, R48, -INF , !P4 ;  /* 0xff80000030557808 */ /* 0x000fe20006000000 */
[----:B------:R-:W-:Y:S01]  /*dab0*/  FFMA.FTZ R48, R35, UR34, -R50 ;  /* 0x0000002223307c23 */ /* 0x000fe20008010832 */
[----:B------:R-:W-:Y:S01]  /*dac0*/  ISETP.GT.AND P4, PT, R87, 0x41, P2 ;  /* 0x000000415700780c */ /* 0x000fe20001784270 */
[----:B------:R-:W-:Y:S01]  /*dad0*/  MUFU.EX2 R31, R31 ;  /* 0x0000001f001f7308 */ /* 0x000fe20000000800 */
[----:B------:R-:W-:-:S02]  /*dae0*/  FSEL R52, R52, -INF , !P3 ;  /* 0xff80000034347808 */ /* 0x000fc40005800000 */
[----:B------:R-:W-:Y:S02]  /*daf0*/  FMNMX.FTZ R11, R21, R86, !PT ;  /* 0x00000056150b7209 */ /* 0x000fe40007810000 */
[----:B------:R-:W-:Y:S02]  /*db00*/  ISETP.GT.AND P3, PT, R87, 0x48, P2 ;  /* 0x000000485700780c */ /* 0x000fe40001764270 */
[C---:B------:R-:W-:Y:S01]  /*db10*/  ISETP.LT.OR P4, PT, R139.reuse, 0x42, P4 ;  /* 0x000000428b00780c */ /* 0x040fe20002781670 */
[----:B------:R-:W-:Y:S01]  /*db20*/  MUFU.EX2 R48, R48 ;  /* 0x0000003000307308 */ /* 0x000fe20000000800 */
[----:B------:R-:W-:Y:S02]  /*db30*/  FMNMX.FTZ R11, R40, R11, !PT ;  /* 0x0000000b280b7209 */ /* 0x000fe40007810000 */
[----:B------:R-:W-:Y:S02]  /*db40*/  ISETP.LT.OR P3, PT, R139, 0x49, P3 ;  /* 0x000000498b00780c */ /* 0x000fe40001f61670 */
[----:B------:R-:W-:-:S02]  /*db50*/  FSEL R54, R54, -INF , !P4 ;  /* 0xff80000036367808 */ /* 0x000fc40006000000 */
[----:B------:R-:W-:Y:S01]  /*db60*/  ISETP.GT.AND P4, PT, R87, 0x49, P2 ;  /* 0x000000495700780c */ /* 0x000fe20001784270 */
[----:B------:R-:W-:Y:S01]  /*db70*/  MUFU.EX2 R37, R37 ;  /* 0x0000002500257308 */ /* 0x000fe20000000800 */
[----:B------:R-:W-:Y:S02]  /*db80*/  FMNMX.FTZ R11, R42, R11, !PT ;  /* 0x0000000b2a0b7209 */ /* 0x000fe40007810000 */
[----:B------:R-:W-:Y:S01]  /*db90*/  FSEL R33, R56, -INF , !P3 ;  /* 0xff80000038217808 */ /* 0x000fe20005800000 */
[--C-:B------:R-:W-:Y:S01]  /*dba0*/  FFMA.FTZ R56, R39, UR34, -R50.reuse ;  /* 0x0000002227387c23 */ /* 0x100fe20008010832 */
[----:B------:R-:W-:Y:S01]  /*dbb0*/  ISETP.GT.AND P3, PT, R87, 0x50, P2 ;  /* 0x000000505700780c */ /* 0x000fe20001764270 */
[--C-:B------:R-:W-:Y:S01]  /*dbc0*/  FFMA.FTZ R39, R41, UR34, -R50.reuse ;  /* 0x0000002229277c23 */ /* 0x100fe20008010832 */
[----:B------:R-:W-:Y:S01]  /*dbd0*/  ISETP.LT.OR P4, PT, R139, 0x4a, P4 ;  /* 0x0000004a8b00780c */ /* 0x000fe20002781670 */
[----:B------:R-:W-:Y:S01]  /*dbe0*/  FFMA.FTZ R41, R45, UR34, -R50 ;  /* 0x000000222d297c23 */ /* 0x000fe20008010832 */
[----:B------:R-:W-:Y:S01]  /*dbf0*/  FMNMX.FTZ R11, R44, R11, !PT ;  /* 0x0000000b2c0b7209 */ /* 0x000fe20007810000 */
[----:B------:R-:W-:Y:S01]  /*dc00*/  MUFU.EX2 R56, R56 ;  /* 0x0000003800387308 */ /* 0x000fe20000000800 */
[----:B------:R-:W-:-:S02]  /*dc10*/  ISETP.LT.OR P3, PT, R139, 0x51, P3 ;  /* 0x000000518b00780c */ /* 0x000fc40001f61670 */
[----:B------:R-:W-:Y:S02]  /*dc20*/  FSEL R35, R58, -INF , !P4 ;  /* 0xff8000003a237808 */ /* 0x000fe40006000000 */
[----:B------:R-:W-:Y:S02]  /*dc30*/  FMNMX.FTZ R58, R46, R11, !PT ;  /* 0x0000000b2e3a7209 */ /* 0x000fe40007810000 */
[----:B------:R-:W-:Y:S01]  /*dc40*/  FSEL R60, R60, -INF , !P3 ;  /* 0xff8000003c3c7808 */ /* 0x000fe20005800000 */
        /* <DEDUP_REMOVED lines=8> */
[----:B------:R-:W-:-:S02]  /*dcd0*/  FSEL R86, R64, -INF , !P3 ;  /* 0xff80000040567808 */ /* 0x000fc40005800000 */
[----:B------:R-:W-:Y:S02]  /*dce0*/  ISETP.GT.AND P4, PT, R87, 0x51, P2 ;  /* 0x000000515700780c */ /* 0x000fe40001784270 */
[----:B------:R-:W-:Y:S02]  /*dcf0*/  FMNMX.FTZ R64, R54, R11, !PT ;  /* 0x0000000b36407209 */ /* 0x000fe40007810000 */
[----:B------:R-:W-:Y:S01]  /*dd00*/  ISETP.LT.OR P4, PT, R139, 0x52, P4 ;  /* 0x000000528b00780c */ /* 0x000fe20002781670 */
[----:B------:R-:W-:Y:S01]  /*dd10*/  MUFU.EX2 R58, R58 ;  /* 0x0000003a003a7308 */ /* 0x000fe20000000800 */
[----:B------:R-:W-:Y:S02]  /*dd20*/  FMNMX.FTZ R64, R33, R64, !PT ;  /* 0x0000004021407209 */ /* 0x000fe40007810000 */
[----:B------:R-:W-:Y:S02]  /*dd30*/  FSEL R62, R62, -INF , !P4 ;  /* 0xff8000003e3e7808 */ /* 0x000fe40006000000 */
[----:B------:R-:W-:Y:S01]  /*dd40*/  FMNMX.FTZ R11, R35, R64, !PT ;  /* 0x00000040230b7209 */ /* 0x000fe20007810000 */
[--C-:B------:R-:W-:Y:S01]  /*dd50*/  FFMA.FTZ R64, R47, UR34, -R50.reuse ;  /* 0x000000222f407c23 */ /* 0x100fe20008010832 */
[----:B------:R-:W-:Y:S01]  /*dd60*/  ISETP.GT.AND P4, PT, R87, 0x59, P2 ;  /* 0x000000595700780c */ /* 0x000fe20001784270 */
[--C-:B------:R-:W-:Y:S01]  /*dd70*/  FFMA.FTZ R47, R55, UR34, -R50.reuse ;  /* 0x00000022372f7c23 */ /* 0x100fe20008010832 */
[----:B------:R-:W-:Y:S01]  /*dd80*/  FMNMX.FTZ R11, R60, R11, !PT ;  /* 0x0000000b3c0b7209 */ /* 0x000fe20007810000 */
[--C-:B------:R-:W-:Y:S01]  /*dd90*/  FFMA.FTZ R55, R63, UR34, -R50.reuse ;  /* 0x000000223f377c23 */ /* 0x100fe20008010832 */
[----:B------:R-:W-:Y:S01]  /*dda0*/  ISETP.GT.AND P3, PT, R87, 0x60, P2 ;  /* 0x000000605700780c */ /* 0x000fe20001764270 */
[----:B------:R-:W-:Y:S01]  /*ddb0*/  FFMA.FTZ R63, R75, UR34, -R50 ;  /* 0x000000224b3f7c23 */ /* 0x000fe20008010832 */
[----:B------:R-:W-:Y:S01]  /*ddc0*/  ISETP.LT.OR P4, PT, R139, 0x5a, P4 ;  /* 0x0000005a8b00780c */ /* 0x000fe20002781670 */
[----:B------:R-:W-:Y:S01]  /*ddd0*/  MUFU.EX2 R64, R64 ;  /* 0x0000004000407308 */ /* 0x000fe20000000800 */
[----:B------:R-:W-:-:S02]  /*dde0*/  FMNMX.FTZ R11, R62, R11, !PT ;  /* 0x0000000b3e0b7209 */ /* 0x000fc40007810000 */
[----:B------:R-:W-:Y:S02]  /*ddf0*/  ISETP.LT.OR P3, PT, R139, 0x61, P3 ;  /* 0x000000618b00780c */ /* 0x000fe40001f61670 */
[----:B------:R-:W-:Y:S02]  /*de00*/  FSEL R66, R66, -INF , !P4 ;  /* 0xff80000042427808 */ /* 0x000fe40006000000 */
[C---:B------:R-:W-:Y:S01]  /*de10*/  ISETP.GT.AND P4, PT, R87.reuse, 0x61, P2 ;  /* 0x000000615700780c */ /* 0x040fe20001784270 */
[----:B------:R-:W-:Y:S01]  /*de20*/  MUFU.EX2 R43, R43 ;  /* 0x0000002b002b7308 */ /* 0x000fe20000000800 */
[----:B------:R-:W-:Y:S02]  /*de30*/  FMNMX.FTZ R11, R86, R11, !PT ;  /* 0x0000000b560b7209 */ /* 0x000fe40007810000 */
[----:B------:R-:W-:Y:S02]  /*de40*/  FSEL R45, R68, -INF , !P3 ;  /* 0xff800000442d7808 */ /* 0x000fe40005800000 */
[----:B------:R-:W-:-:S02]  /*de50*/  ISETP.GT.AND P3, PT, R87, 0x68, P2 ;  /* 0x000000685700780c */ /* 0x000fc40001764270 */
[C---:B------:R-:W-:Y:S01]  /*de60*/  ISETP.LT.OR P4, PT, R139.reuse, 0x62, P4 ;  /* 0x000000628b00780c */ /* 0x040fe20002781670 */
[----:B------:R-:W-:Y:S01]  /*de70*/  MUFU.EX2 R47, R47 ;  /* 0x0000002f002f7308 */ /* 0x000fe20000000800 */
[----:B------:R-:W-:Y:S02]  /*de80*/  FMNMX.FTZ R68, R66, R11, !PT ;  /* 0x0000000b42447209 */ /* 0x000fe40007810000 */
[----:B------:R-:W-:Y:S02]  /*de90*/  ISETP.LT.OR P3, PT, R139, 0x69, P3 ;  /* 0x000000698b00780c */ /* 0x000fe40001f61670 */
[----:B------:R-:W-:Y:S02]  /*dea0*/  FSEL R70, R70, -INF , !P4 ;  /* 0xff80000046467808 */ /* 0x000fe40006000000 */
[----:B------:R-:W-:Y:S01]  /*deb0*/  ISETP.GT.AND P4, PT, R87, 0x69, P2 ;  /* 0x000000695700780c */ /* 0x000fe20001784270 */
[----:B------:R-:W-:Y:S01]  /*dec0*/  MUFU.EX2 R55, R55 ;  /* 0x0000003700377308 */ /* 0x000fe20000000800 */
[----:B------:R-:W-:Y:S01]  /*ded0*/  FMNMX.FTZ R11, R45, R68, !PT ;  /* 0x000000442d0b7209 */ /* 0x000fe20007810000 */
[--C-:B------:R-:W-:Y:S01]  /*dee0*/  FFMA.FTZ R68, R53, UR34, -R50.reuse ;  /* 0x0000002235447c23 */ /* 0x100fe20008010832 */
[----:B------:R-:W-:Y:S01]  /*def0*/  FSEL R72, R72, -INF , !P3 ;  /* 0xff80000048487808 */ /* 0x000fe20005800000 */
        /* <DEDUP_REMOVED lines=8> */
[----:B------:R-:W-:Y:S01]  /*df80*/  ISETP.GT.AND P4, PT, R87, 0x71, P2 ;  /* 0x000000715700780c */ /* 0x000fe20001784270 */
[----:B------:R-:W-:Y:S01]  /*df90*/  MUFU.EX2 R53, R53 ;  /* 0x0000003500357308 */ /* 0x000fe20000000800 */
[----:B------:R-:W-:Y:S02]  /*dfa0*/  FMNMX.FTZ R74, R72, R11, !PT ;  /* 0x0000000b484a7209 */ /* 0x000fe40007810000 */
[----:B------:R-:W-:Y:S01]  /*dfb0*/  FSEL R143, R76, -INF , !P3 ;  /* 0xff8000004c8f7808 */ /* 0x000fe20005800000 */
[----:B------:R-:W-:Y:S01]  /*dfc0*/  FFMA.FTZ R76, R65, UR34, -R50 ;  /* 0x00000022414c7c23 */ /* 0x000fe20008010832 */
[----:B------:R-:W-:-:S02]  /*dfd0*/  ISETP.GT.AND P3, PT, R87, 0x78, P2 ;  /* 0x000000785700780c */ /* 0x000fc40001764270 */
[----:B------:R-:W-:Y:S01]  /*dfe0*/  ISETP.LT.OR P4, PT, R139, 0x72, P4 ;  /* 0x000000728b00780c */ /* 0x000fe20002781670 */
[----:B------:R-:W-:Y:S01]  /*dff0*/  MUFU.EX2 R59, R59 ;  /* 0x0000003b003b7308 */ /* 0x000fe20000000800 */
[----:B------:R-:W-:Y:S02]  /*e000*/  FMNMX.FTZ R74, R49, R74, !PT ;  /* 0x0000004a314a7209 */ /* 0x000fe40007810000 */
[----:B------:R-:W-:Y:S02]  /*e010*/  ISETP.GT.AND P2, PT, R87, 0x79, P2 ;  /* 0x000000795700780c */ /* 0x000fe40001744270 */
[----:B------:R-:W-:Y:S02]  /*e020*/  ISETP.LT.OR P3, PT, R139, 0x79, P3 ;  /* 0x000000798b00780c */ /* 0x000fe40001f61670 */
[----:B------:R-:W-:Y:S01]  /*e030*/  FSEL R87, R78, -INF , !P4 ;  /* 0xff8000004e577808 */ /* 0x000fe20006000000 */
[--C-:B------:R-:W-:Y:S01]  /*e040*/  FFMA.FTZ R78, R57, UR34, -R50.reuse ;  /* 0x00000022394e7c23 */ /* 0x100fe20008010832 */
[----:B------:R-:W-:Y:S01]  /*e050*/  FMNMX.FTZ R74, R143, R74, !PT ;  /* 0x0000004a8f4a7209 */ /* 0x000fe20007810000 */
[--C-:B------:R-:W-:Y:S01]  /*e060*/  FFMA.FTZ R57, R67, UR34, -R50.reuse ;  /* 0x0000002243397c23 */ /* 0x100fe20008010832 */
[----:B------:R-:W-:Y:S01]  /*e070*/  ISETP.LT.OR P2, PT, R139, 0x7a, P2 ;  /* 0x0000007a8b00780c */ /* 0x000fe20001741670 */
[----:B------:R-:W-:Y:S01]  /*e080*/  MUFU.EX2 R76, R76 ;  /* 0x0000004c004c7308 */ /* 0x000fe20000000800 */
[----:B------:R-:W-:Y:S01]  /*e090*/  FSEL R139, R80, -INF , !P3 ;  /* 0xff800000508b7808 */ /* 0x000fe20005800000 */
[----:B------:R-:W-:Y:S01]  /*e0a0*/  FFMA.FTZ R80, R69, UR34, -R50 ;  /* 0x0000002245507c23 */ /* 0x000fe20008010832 */
[----:B------:R-:W-:-:S02]  /*e0b0*/  FMNMX.FTZ R74, R87, R74, !PT ;  /* 0x0000004a574a7209 */ /* 0x000fc40007810000 */
[----:B------:R-:W-:Y:S02]  /*e0c0*/  FSEL R83, R83, -INF , !P2 ;  /* 0xff80000053537808 */ /* 0x000fe40005000000 */
[----:B------:R-:W-:Y:S01]  /*e0d0*/  FMNMX.FTZ R74, R139, R74, !PT ;  /* 0x0000004a8b4a7209 */ /* 0x000fe20007810000 */
[----:B------:R-:W-:Y:S01]  /*e0e0*/  MUFU.EX2 R78, R78 ;  /* 0x0000004e004e7308 */ /* 0x000fe20000000800 */
[----:B------:R-:W-:Y:S02]  /*e0f0*/  FSEL R67, R8, RZ, P6 ;  /* 0x000000ff08437208 */ /* 0x000fe40003000000 */
[----:B------:R-:W-:Y:S01]  /*e100*/  FMNMX.FTZ R11, R83, R74, !PT ;  /* 0x0000004a530b7209 */ /* 0x000fe20007810000 */
[--C-:B------:R-:W-:Y:S01]  /*e110*/  FFMA.FTZ R74, R61, UR34, -R50.reuse ;  /* 0x000000223d4a7c23 */ /* 0x100fe20008010832 */
[----:B------:R-:W-:Y:S01]  /*e120*/  FFMA.FTZ R61, R79, UR34, -R50 ;  /* 0x000000224f3d7c23 */ /* 0x000fe20008010832 */
[----:B------:R-:W-:Y:S02]  /*e130*/  FADD.FTZ R67, -R67, R10 ;  /* 0x0000000a43437221 */ /* 0x000fe40000010100 */
[----:B------:R-:W1:Y:S01]  /*e140*/  SHFL.BFLY PT, R142, R11, 0x2, 0x1f ;  /* 0x0c401f000b8e7f89 */ /* 0x000e6200000e0000 */
[----:B------:R-:W-:Y:S01]  /*e150*/  MUFU.EX2 R57, R57 ;  /* 0x0000003900397308 */ /* 0x000fe20000000800 */
[----:B------:R-:W-:-:S07]  /*e160*/  FMUL.FTZ R67, R67, UR34 ;  /* 0x0000002243437c20 */ /* 0x000fce0008410000 */
[----:B------:R-:W-:Y:S08]  /*e170*/  MUFU.EX2 R74, R74 ;  /* 0x0000004a004a7308 */ /* 0x000ff00000000800 */
[----:B------:R-:W-:Y:S01]  /*e180*/  MUFU.EX2 R80, R80 ;  /* 0x0000005000507308 */ /* 0x000fe20000000800 */
[----:B-1----:R-:W-:Y:S01]  /*e190*/  FMNMX.FTZ R65, R11, R142, !PT ;  /* 0x0000008e0b417209 */ /* 0x002fe20007810000 */
[--C-:B------:R-:W-:Y:S01]  /*e1a0*/  FFMA.FTZ R142, R73, UR34, -R50.reuse ;  /* 0x00000022498e7c23 */ /* 0x100fe20008010832 */
[----:B------:R-:W-:-:S05]  /*e1b0*/  FFMA.FTZ R50, R82, UR34, -R50 ;  /* 0x0000002252327c23 */ /* 0x000fca0008010832 */
[----:B------:R-:W-:Y:S01]  /*e1c0*/  MUFU.EX2 R63, R63 ;  /* 0x0000003f003f7308 */ /* 0x000fe20000000800 */
[----:B------:R-:W1:Y:S07]  /*e1d0*/  SHFL.BFLY PT, R146, R65, 0x1, 0x1f ;  /* 0x0c201f0041927f89 */ /* 0x000e6e00000e0000 */
[----:B------:R-:W-:Y:S08]  /*e1e0*/  MUFU.EX2 R10, R50 ;  /* 0x00000032000a7308 */ /* 0x000ff00000000800 */
[----:B------:R-:W-:Y:S08]  /*e1f0*/  MUFU.EX2 R142, R142 ;  /* 0x0000008e008e7308 */ /* 0x000ff00000000800 */
[----:B------:R-:W-:Y:S01]  /*e200*/  MUFU.EX2 R144, R144 ;  /* 0x0000009000907308 */ /* 0x000fe20000000800 */
[----:B-1----:R-:W-:-:S04]  /*e210*/  FMNMX.FTZ R11, R65, R146, !PT ;  /* 0x00000092410b7209 */ /* 0x002fc80007810000 */
[C---:B------:R-:W-:Y:S01]  /*e220*/  FSETP.NEU.FTZ.AND P2, PT, R11.reuse, -INF , PT ;  /* 0xff8000000b00780b */ /* 0x040fe20003f5d000 */
[----:B------:R-:W-:Y:S02]  /*e230*/  FMUL.FTZ R65, R11, UR34 ;  /* 0x000000220b417c20 */ /* 0x000fe40008410000 */
[----:B------:R-:W1:Y:S03]  /*e240*/  MUFU.EX2 R146, R67 ;  /* 0x0000004300927308 */ /* 0x000e660000000800 */
[----:B------:R-:W-:-:S05]  /*e250*/  FSEL R65, R65, RZ, P2 ;  /* 0x000000ff41417208 */ /* 0x000fca0001000000 */
[----:B------:R-:W-:Y:S01]  /*e260*/  MUFU.EX2 R61, R61 ;  /* 0x0000003d003d7308 */ /* 0x000fe20000000800 */
[--C-:B------:R-:W-:Y:S01]  /*e270*/  FFMA.FTZ R69, R13, UR34, -R65.reuse ;  /* 0x000000220d457c23 */ /* 0x100fe20008010841 */
[----:B------:R-:W-:Y:S01]  /*e280*/  FSEL R13, R11, RZ, P2 ;  /* 0x000000ff0b0d7208 */ /* 0x000fe20001000000 */
[--C-:B------:R-:W-:Y:S01]  /*e290*/  FFMA.FTZ R77, R81, UR34, -R65.reuse ;  /* 0x00000022514d7c23 */ /* 0x100fe20008010841 */
[--C-:B------:R-:W-:Y:S01]  /*e2a0*/  FFMA.FTZ R20, R20, UR34, -R65.reuse ;  /* 0x0000002214147c23 */ /* 0x100fe20008010841 */
[--C-:B------:R-:W-:Y:S01]  /*e2b0*/  FFMA.FTZ R14, R14, UR34, -R65.reuse ;  /* 0x000000220e0e7c23 */ /* 0x100fe20008010841 */
[--C-:B------:R-:W-:Y:S01]  /*e2c0*/  FFMA.FTZ R81, R24, UR34, -R65.reuse ;  /* 0x0000002218517c23 */ /* 0x100fe20008010841 */
[----:B------:R-:W-:Y:S01]  /*e2d0*/  FADD.FTZ R13, -R13, R12 ;  /* 0x0000000c0d0d7221 */ /* 0x000fe20000010100 */
[----:B------:R-:W-:Y:S01]  /*e2e0*/  IMAD.U32 R12, RZ, RZ, UR55 ;  /* 0x00000037ff0c7e24 */ /* 0x000fe2000f8e00ff */
[----:B------:R-:W-:Y:S01]  /*e2f0*/  MUFU.EX2 R50, R20 ;  /* 0x0000001400327308 */ /* 0x000fe20000000800 */
[----:B------:R-:W-:Y:S01]  /*e300*/  FFMA.FTZ R24, R27, UR34, -R65 ;  /* 0x000000221b187c23 */ /* 0x000fe20008010841 */
[----:B------:R-:W-:Y:S01]  /*e310*/  FMUL.FTZ R13, R13, UR34 ;  /* 0x000000220d0d7c20 */ /* 0x000fe20008410000 */
[----:B-1----:R-:W-:Y:S01]  /*e320*/  FFMA.FTZ R79, R146, R6, R51 ;  /* 0x00000006924f7223 */ /* 0x002fe20000010033 */
[----:B------:R-:W-:Y:S01]  /*e330*/  @!P1 LEA R12, R12, UR39, 0x3 ;  /* 0x000000270c0c9c11 */ /* 0x000fe2000f8e18ff */
[--C-:B------:R-:W-:Y:S01]  /*e340*/  FFMA.FTZ R71, R34, UR34, -R65.reuse ;  /* 0x0000002222477c23 */ /* 0x100fe20008010841 */
[--C-:B------:R-:W-:Y:S01]  /*e350*/  FFMA.FTZ R67, R28, UR34, -R65.reuse ;  /* 0x000000221c437c23 */ /* 0x100fe20008010841 */
[----:B------:R-:W-:Y:S01]  /*e360*/  FFMA.FTZ R30, R30, UR34, -R65 ;  /* 0x000000221e1e7c23 */ /* 0x000fe20008010841 */
[----:B------:R-:W-:Y:S01]  /*e370*/  MUFU.EX2 R77, R77 ;  /* 0x0000004d004d7308 */ /* 0x000fe20000000800 */
[----:B------:R-:W-:-:S02]  /*e380*/  @!P1 VIADD R12, R12, 0x2d860 ;  /* 0x0002d8600c0c9836 */ /* 0x000fc40000000000 */
[--C-:B------:R-:W-:Y:S01]  /*e390*/  FFMA.FTZ R28, R44, UR34, -R65.reuse ;  /* 0x000000222c1c7c23 */ /* 0x100fe20008010841 */
[--C-:B------:R-:W-:Y:S01]  /*e3a0*/  FFMA.FTZ R6, R33, UR34, -R65.reuse ;  /* 0x0000002221067c23 */ /* 0x100fe20008010841 */
[--C-:B------:R-:W-:Y:S01]  /*e3b0*/  FFMA.FTZ R36, R36, UR34, -R65.reuse ;  /* 0x0000002224247c23 */ /* 0x100fe20008010841 */
[----:B------:R-:W-:Y:S01]  /*e3c0*/  FFMA.FTZ R73, R21, UR34, -R65 ;  /* 0x0000002215497c23 */ /* 0x000fe20008010841 */
[----:B------:R-:W-:Y:S01]  /*e3d0*/  @!P1 PRMT R34, RZ, 0x654, R12 ;  /* 0x00000654ff229816 */ /* 0x000fe2000000000c */
[----:B------:R-:W-:Y:S01]  /*e3e0*/  FADD.FTZ R12, R32, R79 ;  /* 0x0000004f200c7221 */ /* 0x000fe20000010000 */
[----:B------:R1:W2:Y:S01]  /*e3f0*/  MUFU.EX2 R20, R13 ;  /* 0x0000000d00147308 */ /* 0x0002a20000000800 */
[--C-:B------:R-:W-:Y:S01]  /*e400*/  FFMA.FTZ R82, R40, UR34, -R65.reuse ;  /* 0x0000002228527c23 */ /* 0x100fe20008010841 */
[----:B------:R3:W-:Y:S01]  /*e410*/  @!P1 SYNCS.ARRIVE.TRANS64.RED.A1T0 RZ, [R34+URZ], RZ ;  /* 0x000000ff22ff99a7 */ /* 0x0007e2000810043f */
[--C-:B------:R-:W-:Y:S01]  /*e420*/  FFMA.FTZ R21, R42, UR34, -R65.reuse ;  /* 0x000000222a157c23 */ /* 0x100fe20008010841 */
[--C-:B------:R-:W-:Y:S01]  /*e430*/  FFMA.FTZ R27, R46, UR34, -R65.reuse ;  /* 0x000000222e1b7c23 */ /* 0x100fe20008010841 */
[--C-:B------:R-:W-:Y:S01]  /*e440*/  FFMA.FTZ R40, R85, UR34, -R65.reuse ;  /* 0x0000002255287c23 */ /* 0x100fe20008010841 */
[--C-:B------:R-:W-:Y:S01]  /*e450*/  FFMA.FTZ R42, R52, UR34, -R65.reuse ;  /* 0x00000022342a7c23 */ /* 0x100fe20008010841 */
[--C-:B------:R-:W-:Y:S01]  /*e460*/  FFMA.FTZ R79, R35, UR34, -R65.reuse ;  /* 0x00000022234f7c23 */ /* 0x100fe20008010841 */
[----:B------:R-:W4:Y:S01]  /*e470*/  MUFU.EX2 R14, R14 ;  /* 0x0000000e000e7308 */ /* 0x000f220000000800 */
[----:B-1----:R-:W-:Y:S01]  /*e480*/  FADD.FTZ R13, R15, R12 ;  /* 0x0000000c0f0d7221 */ /* 0x002fe20000010000 */
[----:B---3--:R-:W-:Y:S01]  /*e490*/  F2FP.BF16.F32.PACK_AB R34, R38, R15 ;  /* 0x0000000f2622723e */ /* 0x008fe200000010ff */
[----:B------:R-:W-:Y:S01]  /*e4a0*/  FFMA.FTZ R75, R54, UR34, -R65 ;  /* 0x00000022364b7c23 */ /* 0x000fe20008010841 */
[----:B------:R-:W-:Y:S01]  /*e4b0*/  F2FP.BF16.F32.PACK_AB R32, R32, R51 ;  /* 0x000000332020723e */ /* 0x000fe200000010ff */
[----:B------:R-:W-:Y:S01]  /*e4c0*/  FADD.FTZ R44, R38, R13 ;  /* 0x0000000d262c7221 */ /* 0x000fe20000010000 */
[--C-:B------:R-:W-:Y:S01]  /*e4d0*/  FFMA.FTZ R38, R62, UR34, -R65.reuse ;  /* 0x000000223e267c23 */ /* 0x100fe20008010841 */
[----:B------:R-:W-:Y:S01]  /*e4e0*/  FFMA.FTZ R66, R66, UR34, -R65 ;  /* 0x0000002242427c23 */ /* 0x000fe20008010841 */
[----:B------:R-:W1:Y:S01]  /*e4f0*/  MUFU.EX2 R81, R81 ;  /* 0x0000005100517308 */ /* 0x000e620000000800 */
[----:B--2---:R-:W-:Y:S01]  /*e500*/  FFMA.FTZ R5, R20, R5, R77 ;  /* 0x0000000514057223 */ /* 0x004fe2000001004d */
[----:B------:R-:W-:Y:S01]  /*e510*/  FADD.FTZ R15, R25, R44 ;  /* 0x0000002c190f7221 */ /* 0x000fe20000010000 */
[--C-:B------:R-:W-:Y:S01]  /*e520*/  FFMA.FTZ R44, R86, UR34, -R65.reuse ;  /* 0x00000022562c7c23 */ /* 0x100fe20008010841 */
[--C-:B------:R-:W-:Y:S01]  /*e530*/  FFMA.FTZ R70, R70, UR34, -R65.reuse ;  /* 0x0000002246467c23 */ /* 0x100fe20008010841 */
[--C-:B------:R-:W-:Y:S01]  /*e540*/  FFMA.FTZ R72, R72, UR34, -R65.reuse ;  /* 0x0000002248487c23 */ /* 0x100fe20008010841 */
[--C-:B------:R-:W-:Y:S01]  /*e550*/  FFMA.FTZ R46, R49, UR34, -R65.reuse ;  /* 0x00000022312e7c23 */ /* 0x100fe20008010841 */
[----:B------:R-:W-:Y:S01]  /*e560*/  FFMA.FTZ R143, R143, UR34, -R65 ;  /* 0x000000228f8f7c23 */ /* 0x000fe20008010841 */
[----:B------:R-:W2:Y:S01]  /*e570*/  MUFU.EX2 R24, R24 ;  /* 0x0000001800187308 */ /* 0x000ea20000000800 */
[C---:B----4-:R-:W-:Y:S01]  /*e580*/  FADD.FTZ R5, R14.reuse, R5 ;  /* 0x000000050e057221 */ /* 0x050fe20000010000 */
[----:B------:R-:W-:Y:S01]  /*e590*/  F2FP.BF16.F32.PACK_AB R33, R14, R77 ;  /* 0x0000004d0e21723e */ /* 0x000fe200000010ff */
[----:B------:R-:W-:Y:S01]  /*e5a0*/  FADD.FTZ R14, R26, R15 ;  /* 0x0000000f1a0e7221 */ /* 0x000fe20000010000 */
[----:B------:R-:W-:Y:S01]  /*e5b0*/  FFMA.FTZ R87, R87, UR34, -R65 ;  /* 0x0000002257577c23 */ /* 0x000fe20008010841 */
[----:B------:R-:W-:Y:S01]  /*e5c0*/  FADD.FTZ R12, R50, R5 ;  /* 0x00000005320c7221 */ /* 0x000fe20000010000 */
[----:B------:R-:W-:Y:S01]  /*e5d0*/  FFMA.FTZ R5, R60, UR34, -R65 ;  /* 0x000000223c057c23 */ /* 0x000fe20008010841 */
[----:B------:R-:W-:Y:S01]  /*e5e0*/  FADD.FTZ R15, R29, R14 ;  /* 0x0000000e1d0f7221 */ /* 0x000fe20000010000 */
[----:B------:R-:W3:Y:S01]  /*e5f0*/  MUFU.EX2 R67, R67 ;  /* 0x0000004300437308 */ /* 0x000ee20000000800 */
[C---:B-1----:R-:W-:Y:S01]  /*e600*/  FADD.FTZ R13, R81.reuse, R12 ;  /* 0x0000000c510d7221 */ /* 0x042fe20000010000 */
[----:B------:R-:W-:Y:S01]  /*e610*/  F2FP.BF16.F32.PACK_AB R35, R81, R50 ;  /* 0x000000325123723e */ /* 0x000fe200000010ff */
[----:B------:R-:W-:Y:S01]  /*e620*/  FADD.FTZ R14, R84, R15 ;  /* 0x0000000f540e7221 */ /* 0x000fe20000010000 */
[--C-:B------:R-:W-:Y:S01]  /*e630*/  FFMA.FTZ R81, R45, UR34, -R65.reuse ;  /* 0x000000222d517c23 */ /* 0x100fe20008010841 */
[--C-:B------:R-:W-:Y:S01]  /*e640*/  FFMA.FTZ R139, R139, UR34, -R65.reuse ;  /* 0x000000228b8b7c23 */ /* 0x100fe20008010841 */
[----:B------:R-:W-:Y:S01]  /*e650*/  FFMA.FTZ R65, R83, UR34, -R65 ;  /* 0x0000002253417c23 */ /* 0x000fe20008010841 */
[----:B------:R1:W-:Y:S01]  /*e660*/  STSM.16.M88.4 [R136+0x21800], R32 ;  /* 0x0218002088007844 */ /* 0x0003e20000000200 */
[----:B------:R-:W4:Y:S01]  /*e670*/  MUFU.EX2 R30, R30 ;  /* 0x0000001e001e7308 */ /* 0x000f220000000800 */
[----:B--2---:R-:W-:Y:S01]  /*e680*/  FADD.FTZ R12, R24, R13 ;  /* 0x0000000d180c7221 */ /* 0x004fe20000010000 */
[----:B------:R-:W-:Y:S01]  /*e690*/  ISETP.GT.AND P2, PT, R7, UR40, PT ;  /* 0x0000002807007c0c */ /* 0x000fe2000bf44270 */
[----:B------:R-:W-:Y:S01]  /*e6a0*/  UMOV UR55, UR36 ;  /* 0x0000002400377c82 */ /* 0x000fe20008000000 */
[-C--:B------:R-:W-:Y:S01]  /*e6b0*/  FMUL.FTZ R88, R88, R146.reuse ;  /* 0x0000009258587220 */ /* 0x080fe20000410000 */
[-C--:B------:R-:W-:Y:S01]  /*e6c0*/  FMUL.FTZ R89, R89, R146.reuse ;  /* 0x0000009259597220 */ /* 0x080fe20000410000 */
[-C--:B------:R-:W-:Y:S01]  /*e6d0*/  FMUL.FTZ R92, R92, R146.reuse ;  /* 0x000000925c5c7220 */ /* 0x080fe20000410000 */
[-C--:B------:R-:W-:Y:S01]  /*e6e0*/  FMUL.FTZ R93, R93, R146.reuse ;  /* 0x000000925d5d7220 */ /* 0x080fe20000410000 */
[----:B------:R-:W2:Y:S01]  /*e6f0*/  MUFU.EX2 R69, R69 ;  /* 0x0000004500457308 */ /* 0x000ea20000000800 */
        /* <DEDUP_REMOVED lines=8> */
[----:B----4-:R-:W-:Y:S01]  /*e780*/  FADD.FTZ R12, R30, R13 ;  /* 0x0000000d1e0c7221 */ /* 0x010fe20000010000 */
[----:B------:R-:W-:Y:S01]  /*e790*/  FADD.FTZ R13, R31, R14 ;  /* 0x0000000e1f0d7221 */ /* 0x000fe20000010000 */
[-C--:B------:R-:W-:Y:S01]  /*e7a0*/  FMUL.FTZ R108, R108, R146.reuse ;  /* 0x000000926c6c7220 */ /* 0x080fe20000410000 */
[-C--:B------:R-:W-:Y:S01]  /*e7b0*/  FMUL.FTZ R109, R109, R146.reuse ;  /* 0x000000926d6d7220 */ /* 0x080fe20000410000 */
[-C--:B------:R-:W-:Y:S01]  /*e7c0*/  FMUL.FTZ R112, R112, R146.reuse ;  /* 0x0000009270707220 */ /* 0x080fe20000410000 */
[C---:B------:R-:W-:Y:S01]  /*e7d0*/  FADD.FTZ R14, R48.reuse, R13 ;  /* 0x0000000d300e7221 */ /* 0x040fe20000010000 */
[----:B------:R-:W-:Y:S01]  /*e7e0*/  F2FP.BF16.F32.PACK_AB R48, R48, R31 ;  /* 0x0000001f3030723e */ /* 0x000fe200000010ff */
[----:B------:R-:W4:Y:S01]  /*e7f0*/  MUFU.EX2 R36, R36 ;  /* 0x0000002400247308 */ /* 0x000f220000000800 */
[----:B--2---:R-:W-:Y:S01]  /*e800*/  FADD.FTZ R12, R69, R12 ;  /* 0x0000000c450c7221 */ /* 0x004fe20000010000 */
[----:B------:R-:W-:Y:S01]  /*e810*/  FADD.FTZ R15, R37, R14 ;  /* 0x0000000e250f7221 */ /* 0x000fe20000010000 */
[-C--:B------:R-:W-:Y:S01]  /*e820*/  FMUL.FTZ R113, R113, R146.reuse ;  /* 0x0000009271717220 */ /* 0x080fe20000410000 */
[-C--:B------:R-:W-:Y:S01]  /*e830*/  FMUL.FTZ R116, R116, R146.reuse ;  /* 0x0000009274747220 */ /* 0x080fe20000410000 */
[-C--:B------:R-:W-:Y:S01]  /*e840*/  FMUL.FTZ R117, R117, R146.reuse ;  /* 0x0000009275757220 */ /* 0x080fe20000410000 */
[----:B------:R-:W-:Y:S01]  /*e850*/  FADD.FTZ R14, R56, R15 ;  /* 0x0000000f380e7221 */ /* 0x000fe20000010000 */
[-C--:B------:R-:W-:Y:S01]  /*e860*/  FMUL.FTZ R120, R120, R146.reuse ;  /* 0x0000009278787220 */ /* 0x080fe20000410000 */
[----:B------:R-:W2:Y:S01]  /*e870*/  MUFU.EX2 R73, R73 ;  /* 0x0000004900497308 */ /* 0x000ea20000000800 */
[----:B---3--:R-:W-:Y:S01]  /*e880*/  FADD.FTZ R13, R71, R12 ;  /* 0x0000000c470d7221 */ /* 0x008fe20000010000 */
[----:B------:R-:W-:Y:S01]  /*e890*/  FADD.FTZ R15, R39, R14 ;  /* 0x0000000e270f7221 */ /* 0x000fe20000010000 */
[-C--:B------:R-:W-:Y:S01]  /*e8a0*/  FMUL.FTZ R121, R121, R146.reuse ;  /* 0x0000009279797220 */ /* 0x080fe20000410000 */
[-C--:B------:R-:W-:Y:S01]  /*e8b0*/  FMUL.FTZ R124, R124, R146.reuse ;  /* 0x000000927c7c7220 */ /* 0x080fe20000410000 */
[-C--:B------:R-:W-:Y:S01]  /*e8c0*/  FMUL.FTZ R125, R125, R146.reuse ;  /* 0x000000927d7d7220 */ /* 0x080fe20000410000 */
[----:B------:R-:W-:Y:S01]  /*e8d0*/  FADD.FTZ R50, R58, R15 ;  /* 0x0000000f3a327221 */ /* 0x000fe20000010000 */
[-C--:B------:R-:W-:Y:S01]  /*e8e0*/  FMUL.FTZ R128, R128, R146.reuse ;  /* 0x0000009280807220 */ /* 0x080fe20000410000 */
[----:B------:R-:W3:Y:S01]  /*e8f0*/  MUFU.EX2 R82, R82 ;  /* 0x0000005200527308 */ /* 0x000ee20000000800 */
[C---:B----4-:R-:W-:Y:S01]  /*e900*/  FADD.FTZ R12, R36.reuse, R13 ;  /* 0x0000000d240c7221 */ /* 0x050fe20000010000 */
[----:B------:R-:W-:Y:S01]  /*e910*/  FADD.FTZ R15, R41, R50 ;  /* 0x00000032290f7221 */ /* 0x000fe20000010000 */
[----:B------:R-:W-:Y:S01]  /*e920*/  F2FP.BF16.F32.PACK_AB R49, R36, R71 ;  /* 0x000000472431723e */ /* 0x000fe200000010ff */
[----:B------:R-:W-:Y:S01]  /*e930*/  FMUL.FTZ R129, R129, R146 ;  /* 0x0000009281817220 */ /* 0x000fe20000410000 */
[----:B------:R-:W-:Y:S01]  /*e940*/  F2FP.BF16.F32.PACK_AB R50, R56, R37 ;  /* 0x000000253832723e */ /* 0x000fe200000010ff */
[----:B------:R-:W-:Y:S01]  /*e950*/  FADD.FTZ R52, R64, R15 ;  /* 0x0000000f40347221 */ /* 0x000fe20000010000 */
[----:B------:R-:W-:Y:S01]  /*e960*/  F2FP.BF16.F32.PACK_AB R15, R69, R30 ;  /* 0x0000001e450f723e */ /* 0x000fe200000010ff */
[----:B------:R-:W4:Y:S01]  /*e970*/  MUFU.EX2 R21, R21 ;  /* 0x0000001500157308 */ /* 0x000f220000000800 */
[----:B--2---:R-:W-:Y:S01]  /*e980*/  FADD.FTZ R13, R73, R12 ;  /* 0x0000000c490d7221 */ /* 0x004fe20000010000 */
[----:B------:R-:W-:Y:S01]  /*e990*/  F2FP.BF16.F32.PACK_AB R12, R26, R25 ;  /* 0x000000191a0c723e */ /* 0x000fe200000010ff */
[-C--:B------:R-:W-:Y:S01]  /*e9a0*/  FMUL.FTZ R132, R132, R146.reuse ;  /* 0x0000009284847220 */ /* 0x080fe20000410000 */
[----:B------:R-:W-:Y:S01]  /*e9b0*/  FMUL.FTZ R133, R133, R146 ;  /* 0x0000009285857220 */ /* 0x000fe20000410000 */
[----:B------:R-:W-:-:S02]  /*e9c0*/  VIADD R7, R7, 0xffffffff ;  /* 0xffffffff07077836 */ /* 0x000fc40000000000 */
[-C--:B------:R-:W-:Y:S01]  /*e9d0*/  FMUL.FTZ R90, R90, R20.reuse ;  /* 0x000000145a5a7220 */ /* 0x080fe20000410000 */
[-C--:B------:R-:W-:Y:S01]  /*e9e0*/  FMUL.FTZ R91, R91, R20.reuse ;  /* 0x000000145b5b7220 */ /* 0x080fe20000410000 */
[----:B------:R-:W2:Y:S01]  /*e9f0*/  MUFU.EX2 R28, R28 ;  /* 0x0000001c001c7308 */ /* 0x000ea20000000800 */
[C---:B---3--:R-:W-:Y:S01]  /*ea00*/  FADD.FTZ R14, R82.reuse, R13 ;  /* 0x0000000d520e7221 */ /* 0x048fe20000010000 */
[----:B------:R-:W-:Y:S01]  /*ea10*/  F2FP.BF16.F32.PACK_AB R51, R82, R73 ;  /* 0x000000495233723e */ /* 0x000fe200000010ff */
[-C--:B------:R-:W-:Y:S01]  /*ea20*/  FMUL.FTZ R94, R94, R20.reuse ;  /* 0x000000145e5e7220 */ /* 0x080fe20000410000 */
[----:B------:R-:W-:Y:S01]  /*ea30*/  F2FP.BF16.F32.PACK_AB R82, R142, R59 ;  /* 0x0000003b8e52723e */ /* 0x000fe200000010ff */
[-C--:B------:R-:W-:Y:S01]  /*ea40*/  FMUL.FTZ R95, R95, R20.reuse ;  /* 0x000000145f5f7220 */ /* 0x080fe20000410000 */
[-C--:B------:R-:W-:Y:S01]  /*ea50*/  FMUL.FTZ R98, R98, R20.reuse ;  /* 0x0000001462627220 */ /* 0x080fe20000410000 */
[-C--:B------:R-:W-:Y:S01]  /*ea60*/  FMUL.FTZ R99, R99, R20.reuse ;  /* 0x0000001463637220 */ /* 0x080fe20000410000 */
[----:B------:R-:W3:Y:S01]  /*ea70*/  MUFU.EX2 R27, R27 ;  /* 0x0000001b001b7308 */ /* 0x000ee20000000800 */
[----:B----4-:R-:W-:Y:S01]  /*ea80*/  FADD.FTZ R13, R21, R14 ;  /* 0x0000000e150d7221 */ /* 0x010fe20000010000 */
[----:B------:R-:W-:Y:S01]  /*ea90*/  F2FP.BF16.F32.PACK_AB R14, R84, R29 ;  /* 0x0000001d540e723e */ /* 0x000fe200000010ff */
[----:B------:R-:W-:Y:S01]  /*eaa0*/  FADD.FTZ R29, R43, R52 ;  /* 0x000000342b1d7221 */ /* 0x000fe20000010000 */
[-C--:B------:R-:W-:Y:S01]  /*eab0*/  FMUL.FTZ R102, R102, R20.reuse ;  /* 0x0000001466667220 */ /* 0x080fe20000410000 */
[-C--:B------:R-:W-:Y:S01]  /*eac0*/  FMUL.FTZ R103, R103, R20.reuse ;  /* 0x0000001467677220 */ /* 0x080fe20000410000 */
[-C--:B------:R-:W-:Y:S01]  /*ead0*/  FMUL.FTZ R106, R106, R20.reuse ;  /* 0x000000146a6a7220 */ /* 0x080fe20000410000 */
[----:B------:R-:W-:Y:S01]  /*eae0*/  FMUL.FTZ R107, R107, R20 ;  /* 0x000000146b6b7220 */ /* 0x000fe20000410000 */
[----:B------:R-:W4:Y:S01]  /*eaf0*/  MUFU.EX2 R40, R40 ;  /* 0x0000002800287308 */ /* 0x000f220000000800 */
[----:B--2---:R-:W-:Y:S01]  /*eb00*/  FADD.FTZ R26, R28, R13 ;  /* 0x0000000d1c1a7221 */ /* 0x004fe20000010000 */
[----:B------:R-:W-:Y:S01]  /*eb10*/  F2FP.BF16.F32.PACK_AB R13, R67, R24 ;  /* 0x00000018430d723e */ /* 0x000fe200000010ff */
[-C--:B------:R-:W-:Y:S01]  /*eb20*/  FMUL.FTZ R110, R110, R20.reuse ;  /* 0x000000146e6e7220 */ /* 0x080fe20000410000 */
[-C--:B------:R-:W-:Y:S01]  /*eb30*/  FMUL.FTZ R111, R111, R20.reuse ;  /* 0x000000146f6f7220 */ /* 0x080fe20000410000 */
[-C--:B------:R-:W-:Y:S01]  /*eb40*/  FMUL.FTZ R114, R114, R20.reuse ;  /* 0x0000001472727220 */ /* 0x080fe20000410000 */
[-C--:B------:R-:W-:Y:S01]  /*eb50*/  FMUL.FTZ R115, R115, R20.reuse ;  /* 0x0000001473737220 */ /* 0x080fe20000410000 */
[----:B------:R2:W-:Y:S01]  /*eb60*/  STSM.16.M88.4 [R23], R12 ;  /* 0x0000000c17007844 */ /* 0x0005e20000000200 */
[----:B------:R-:W5:Y:S01]  /*eb70*/  MUFU.EX2 R42, R42 ;  /* 0x0000002a002a7308 */ /* 0x000f620000000800 */
[----:B---3--:R-:W-:Y:S01]  /*eb80*/  FADD.FTZ R25, R27, R26 ;  /* 0x0000001a1b197221 */ /* 0x008fe20000010000 */
[C---:B------:R-:W-:Y:S01]  /*eb90*/  FADD.FTZ R26, R68.reuse, R29 ;  /* 0x0000001d441a7221 */ /* 0x040fe20000010000 */
[----:B------:R-:W-:Y:S01]  /*eba0*/  F2FP.BF16.F32.PACK_AB R68, R68, R43 ;  /* 0x0000002b4444723e */ /* 0x000fe200000010ff */
[----:B------:R-:W-:Y:S01]  /*ebb0*/  STSM.16.M88.4 [R22], R48 ;  /* 0x0000003016007844 */ /* 0x000fe20000000200 */
[-C--:B------:R-:W-:Y:S01]  /*ebc0*/  FMUL.FTZ R118, R118, R20.reuse ;  /* 0x0000001476767220 */ /* 0x080fe20000410000 */
[----:B------:R-:W-:Y:S01]  /*ebd0*/  FADD.FTZ R29, R47, R26 ;  /* 0x0000001a2f1d7221 */ /* 0x000fe20000010000 */
[----:B------:R-:W-:Y:S01]  /*ebe0*/  F2FP.BF16.F32.PACK_AB R26, R64, R41 ;  /* 0x00000029401a723e */ /* 0x000fe200000010ff */
[----:B------:R-:W3:Y:S01]  /*ebf0*/  MUFU.EX2 R75, R75 ;  /* 0x0000004b004b7308 */ /* 0x000ee20000000800 */
[C---:B----4-:R-:W-:Y:S01]  /*ec00*/  FADD.FTZ R25, R40.reuse, R25 ;  /* 0x0000001928197221 */ /* 0x050fe20000010000 */
[----:B------:R-:W-:Y:S01]  /*ec10*/  F2FP.BF16.F32.PACK_AB R27, R40, R27 ;  /* 0x0000001b281b723e */ /* 0x000fe200000010ff */
[-C--:B------:R-:W-:Y:S01]  /*ec20*/  FMUL.FTZ R119, R119, R20.reuse ;  /* 0x0000001477777220 */ /* 0x080fe20000410000 */
[-C--:B------:R-:W-:Y:S01]  /*ec30*/  FMUL.FTZ R122, R122, R20.reuse ;  /* 0x000000147a7a7220 */ /* 0x080fe20000410000 */
[-C--:B------:R-:W-:Y:S01]  /*ec40*/  FMUL.FTZ R123, R123, R20.reuse ;  /* 0x000000147b7b7220 */ /* 0x080fe20000410000 */
[-C--:B------:R-:W-:Y:S01]  /*ec50*/  FMUL.FTZ R126, R126, R20.reuse ;  /* 0x000000147e7e7220 */ /* 0x080fe20000410000 */
[-C--:B------:R-:W-:Y:S01]  /*ec60*/  FMUL.FTZ R127, R127, R20.reuse ;  /* 0x000000147f7f7220 */ /* 0x080fe20000410000 */
[----:B------:R-:W4:Y:S01]  /*ec70*/  MUFU.EX2 R6, R6 ;  /* 0x0000000600067308 */ /* 0x000f220000000800 */
[----:B-----5:R-:W-:Y:S01]  /*ec80*/  FADD.FTZ R24, R42, R25 ;  /* 0x000000192a187221 */ /* 0x020fe20000010000 */
[-C--:B------:R-:W-:Y:S01]  /*ec90*/  FMUL.FTZ R130, R130, R20.reuse ;  /* 0x0000001482827220 */ /* 0x080fe20000410000 */
[-C--:B------:R-:W-:Y:S01]  /*eca0*/  FMUL.FTZ R131, R131, R20.reuse ;  /* 0x0000001483837220 */ /* 0x080fe20000410000 */
[-C--:B------:R-:W-:Y:S01]  /*ecb0*/  FMUL.FTZ R134, R134, R20.reuse ;  /* 0x0000001486867220 */ /* 0x080fe20000410000 */
[----:B------:R-:W-:-:S03]  /*ecc0*/  FMUL.FTZ R135, R135, R20 ;  /* 0x0000001487877220 */ /* 0x000fc60000410000 */
[----:B------:R-:W5:Y:S01]  /*ecd0*/  MUFU.EX2 R79, R79 ;  /* 0x0000004f004f7308 */ /* 0x000f620000000800 */
[C---:B---3--:R-:W-:Y:S01]  /*ece0*/  FADD.FTZ R25, R75.reuse, R24 ;  /* 0x000000184b197221 */ /* 0x048fe20000010000 */
[----:B------:R-:W-:Y:S01]  /*ecf0*/  FADD.FTZ R24, R78, R29 ;  /* 0x0000001d4e187221 */ /* 0x000fe20000010000 */
[----:B------:R-:W-:-:S05]  /*ed00*/  F2FP.BF16.F32.PACK_AB R69, R75, R42 ;  /* 0x0000002a4b45723e */ /* 0x000fca00000010ff */
[----:B------:R-:W3:Y:S01]  /*ed10*/  MUFU.EX2 R5, R5 ;  /* 0x0000000500057308 */ /* 0x000ee20000000800 */
[----:B----4-:R-:W-:Y:S01]  /*ed20*/  FADD.FTZ R30, R6, R25 ;  /* 0x00000019061e7221 */ /* 0x010fe20000010000 */
[----:B------:R-:W-:Y:S01]  /*ed30*/  FADD.FTZ R25, R53, R24 ;  /* 0x0000001835197221 */ /* 0x000fe20000010000 */
[----:B------:R-:W-:-:S03]  /*ed40*/  F2FP.BF16.F32.PACK_AB R24, R58, R39 ;  /* 0x000000273a18723e */ /* 0x000fc600000010ff */
[----:B-1----:R-:W-:Y:S01]  /*ed50*/  FADD.FTZ R34, R74, R25 ;  /* 0x000000194a227221 */ /* 0x002fe20000010000 */
[----:B------:R-:W-:Y:S01]  /*ed60*/  F2FP.BF16.F32.PACK_AB R25, R28, R21 ;  /* 0x000000151c19723e */ /* 0x000fe200000010ff */
[----:B------:R-:W1:Y:S01]  /*ed70*/  MUFU.EX2 R38, R38 ;  /* 0x0000002600267308 */ /* 0x000e620000000800 */
[----:B-----5:R-:W-:Y:S01]  /*ed80*/  FADD.FTZ R30, R79, R30 ;  /* 0x0000001e4f1e7221 */ /* 0x020fe20000010000 */
[----:B--2---:R-:W-:Y:S01]  /*ed90*/  FADD.FTZ R15, R55, R34 ;  /* 0x00000022370f7221 */ /* 0x004fe20000010000 */
[----:B------:R-:W-:Y:S01]  /*eda0*/  F2FP.BF16.F32.PACK_AB R71, R79, R6 ;  /* 0x000000064f47723e */ /* 0x000fe200000010ff */
[----:B------:R2:W-:Y:S02]  /*edb0*/  STSM.16.M88.4 [R18], R24 ;  /* 0x0000001812007844 */ /* 0x0005e40000000200 */
[----:B------:R-:W-:Y:S02]  /*edc0*/  FADD.FTZ R14, R76, R15 ;  /* 0x0000000f4c0e7221 */ /* 0x000fe40000010000 */
[----:B------:R-:W4:Y:S01]  /*edd0*/  MUFU.EX2 R44, R44 ;  /* 0x0000002c002c7308 */ /* 0x000f220000000800 */
[----:B---3--:R-:W-:-:S07]  /*ede0*/  FADD.FTZ R13, R5, R30 ;  /* 0x0000001e050d7221 */ /* 0x008fce0000010000 */
[----:B------:R-:W3:Y:S01]  /*edf0*/  MUFU.EX2 R45, R66 ;  /* 0x00000042002d7308 */ /* 0x000ee20000000800 */
[----:B-1----:R-:W-:Y:S01]  /*ee00*/  FADD.FTZ R13, R38, R13 ;  /* 0x0000000d260d7221 */ /* 0x002fe20000010000 */
[----:B--2---:R-:W-:Y:S02]  /*ee10*/  F2FP.BF16.F32.PACK_AB R24, R144, R63 ;  /* 0x0000003f9018723e */ /* 0x004fe400000010ff */
[----:B------:R-:W-:-:S04]  /*ee20*/  F2FP.BF16.F32.PACK_AB R26, R10, R61 ;  /* 0x0000003d0a1a723e */ /* 0x000fc800000010ff */
[----:B------:R-:W1:Y:S01]  /*ee30*/  MUFU.EX2 R81, R81 ;  /* 0x0000005100517308 */ /* 0x000e620000000800 */
[----:B----4-:R-:W-:Y:S01]  /*ee40*/  FADD.FTZ R12, R44, R13 ;  /* 0x0000000d2c0c7221 */ /* 0x010fe20000010000 */
[----:B------:R-:W-:Y:S01]  /*ee50*/  FADD.FTZ R13, R57, R14 ;  /* 0x0000000e390d7221 */ /* 0x000fe20000010000 */
[----:B------:R-:W-:-:S03]  /*ee60*/  F2FP.BF16.F32.PACK_AB R14, R76, R55 ;  /* 0x000000374c0e723e */ /* 0x000fc600000010ff */
[C---:B------:R-:W-:Y:S01]  /*ee70*/  FADD.FTZ R6, R80.reuse, R13 ;  /* 0x0000000d50067221 */ /* 0x040fe20000010000 */
[----:B------:R-:W-:Y:S01]  /*ee80*/  F2FP.BF16.F32.PACK_AB R80, R80, R57 ;  /* 0x000000395050723e */ /* 0x000fe200000010ff */
[----:B------:R2:W4:Y:S01]  /*ee90*/  MUFU.EX2 R32, R70 ;  /* 0x0000004600207308 */ /* 0x0005220000000800 */
[----:B---3--:R-:W-:Y:S01]  /*eea0*/  FADD.FTZ R12, R45, R12 ;  /* 0x0000000c2d0c7221 */ /* 0x008fe20000010000 */
[----:B------:R-:W-:-:S04]  /*eeb0*/  FADD.FTZ R15, R59, R6 ;  /* 0x000000063b0f7221 */ /* 0x000fc80000010000 */
[----:B------:R-:W-:Y:S02]  /*eec0*/  FADD.FTZ R6, R142, R15 ;  /* 0x0000000f8e067221 */ /* 0x000fe40000010000 */
[----:B------:R-:W3:Y:S01]  /*eed0*/  MUFU.EX2 R72, R72 ;  /* 0x0000004800487308 */ /* 0x000ee20000000800 */
[----:B-1----:R-:W-:Y:S01]  /*eee0*/  FADD.FTZ R13, R81, R12 ;  /* 0x0000000c510d7221 */ /* 0x002fe20000010000 */
[----:B------:R-:W-:Y:S01]  /*eef0*/  FADD.FTZ R15, R63, R6 ;  /* 0x000000063f0f7221 */ /* 0x000fe20000010000 */
[----:B--2---:R-:W-:Y:S02]  /*ef00*/  F2FP.BF16.F32.PACK_AB R70, R78, R47 ;  /* 0x0000002f4e46723e */ /* 0x004fe400000010ff */
[----:B------:R-:W-:Y:S01]  /*ef10*/  F2FP.BF16.F32.PACK_AB R12, R74, R53 ;  /* 0x000000354a0c723e */ /* 0x000fe200000010ff */
[----:B------:R-:W-:Y:S01]  /*ef20*/  FADD.FTZ R28, R144, R15 ;  /* 0x0000000f901c7221 */ /* 0x000fe20000010000 */
[----:B------:R-:W-:Y:S01]  /*ef30*/  F2FP.BF16.F32.PACK_AB R15, R45, R44 ;  /* 0x0000002c2d0f723e */ /* 0x000fe200000010ff */
[----:B------:R-:W1:Y:S01]  /*ef40*/  MUFU.EX2 R46, R46 ;  /* 0x0000002e002e7308 */ /* 0x000e620000000800 */
[C---:B----4-:R-:W-:Y:S01]  /*ef50*/  FADD.FTZ R13, R32.reuse, R13 ;  /* 0x0000000d200d7221 */ /* 0x050fe20000010000 */
[----:B------:R-:W-:Y:S01]  /*ef60*/  F2FP.BF16.F32.PACK_AB R81, R32, R81 ;  /* 0x000000512051723e */ /* 0x000fe200000010ff */
[----:B------:R-:W-:Y:S01]  /*ef70*/  STSM.16.M88.4 [R136+0x27800], R68 ;  /* 0x0278004488007844 */ /* 0x000fe20000000200 */
[----:B------:R-:W-:-:S04]  /*ef80*/  FADD.FTZ R61, R61, R28 ;  /* 0x0000001c3d3d7221 */ /* 0x000fc80000010000 */
[----:B------:R-:W2:Y:S01]  /*ef90*/  MUFU.EX2 R143, R143 ;  /* 0x0000008f008f7308 */ /* 0x000ea20000000800 */
[----:B---3--:R-:W-:-:S07]  /*efa0*/  FADD.FTZ R13, R72, R13 ;  /* 0x0000000d480d7221 */ /* 0x008fce0000010000 */
[----:B------:R-:W3:Y:S01]  /*efb0*/  MUFU.EX2 R87, R87 ;  /* 0x0000005700577308 */ /* 0x000ee20000000800 */
[----:B-1----:R-:W-:Y:S01]  /*efc0*/  FADD.FTZ R6, R46, R13 ;  /* 0x0000000d2e067221 */ /* 0x002fe20000010000 */
[----:B------:R-:W-:Y:S02]  /*efd0*/  F2FP.BF16.F32.PACK_AB R13, R38, R5 ;  /* 0x00000005260d723e */ /* 0x000fe400000010ff */
[----:B------:R-:W-:-:S03]  /*efe0*/  F2FP.BF16.F32.PACK_AB R83, R46, R72 ;  /* 0x000000482e53723e */ /* 0x000fc600000010ff */
[----:B------:R1:W-:Y:S01]  /*eff0*/  STSM.16.M88.4 [R17], R12 ;  /* 0x0000000c11007844 */ /* 0x0003e20000000200 */
[----:B------:R-:W4:Y:S01]  /*f000*/  MUFU.EX2 R139, R139 ;  /* 0x0000008b008b7308 */ /* 0x000f220000000800 */
[----:B--2---:R-:W-:Y:S02]  /*f010*/  FADD.FTZ R6, R143, R6 ;  /* 0x000000068f067221 */ /* 0x004fe40000010000 */
[----:B------:R2:W-:Y:S05]  /*f020*/  STSM.16.M88.4 [R22+0x6000], R80 ;  /* 0x0060005016007844 */ /* 0x0005ea0000000200 */
[----:B------:R-:W5:Y:S01]  /*f030*/  MUFU.EX2 R30, R65 ;  /* 0x00000041001e7308 */ /* 0x000f620000000800 */
[C---:B---3--:R-:W-:Y:S01]  /*f040*/  F2FP.BF16.F32.PACK_AB R25, R87.reuse, R143 ;  /* 0x0000008f5719723e */ /* 0x048fe200000010ff */
[----:B------:R-:W-:Y:S01]  /*f050*/  FADD.FTZ R6, R87, R6 ;  /* 0x0000000657067221 */ /* 0x000fe20000010000 */
[----:B-1----:R-:W-:-:S03]  /*f060*/  IMAD.MOV.U32 R12, RZ, RZ, R11 ;  /* 0x000000ffff0c7224 */ /* 0x002fc600078e000b */
[----:B----4-:R-:W-:Y:S01]  /*f070*/  FADD.FTZ R5, R139, R6 ;  /* 0x000000068b057221 */ /* 0x010fe20000010000 */
[----:B------:R-:W-:Y:S01]  /*f080*/  FADD.FTZ R6, R10, R61 ;  /* 0x0000003d0a067221 */ /* 0x000fe20000010000 */
[----:B------:R-:W-:Y:S01]  /*f090*/  IMAD.MOV.U32 R10, RZ, RZ, R8 ;  /* 0x000000ffff0a7224 */ /* 0x000fe200078e0008 */
[C---:B-----5:R-:W-:Y:S01]  /*f0a0*/  F2FP.BF16.F32.PACK_AB R27, R30.reuse, R139 ;  /* 0x0000008b1e1b723e */ /* 0x060fe200000010ff */
[----:B------:R-:W-:-:S04]  /*f0b0*/  FADD.FTZ R5, R30, R5 ;  /* 0x000000051e057221 */ /* 0x000fc80000010000 */
[----:B------:R2:W-:Y:S01]  /*f0c0*/  STSM.16.M88.4 [R18+0x6000], R24 ;  /* 0x0060001812007844 */ /* 0x0005e20000000200 */
[----:B------:R1:W-:Y:S06]  /*f0d0*/  MEMBAR.ALL.CTA ;  /* 0x0000000000007992 */ /* 0x0003ec0000008000 */
[----:B-1----:R-:W1:Y:S02]  /*f0e0*/  FENCE.VIEW.ASYNC.S ;  /* 0x00000000000073c6 */ /* 0x002e640000000000 */
[----:B-1----:R-:W-:Y:S01]  /*f0f0*/  NOP ;  /* 0x0000000000007918 */ /* 0x002fe20000000000 */
[----:B------:R-:W-:Y:S05]  /*f100*/  @P2 BRA `(.L_x_728) ;  /* 0xffffffc800082947 */ /* 0x000fea000383ffff */
.L_x_711:
[----:B------:R-:W-:Y:S06]  /*f110*/  BAR.ARV 0x8, 0x1a0 ;  /* 0x0206800000007b1d */ /* 0x000fec0000002000 */
[----:B------:R-:W-:Y:S05]  /*f120*/  @!P0 BRA `(.L_x_729) ;  /* 0x0000000000048947 */ /* 0x000fea0003800000 */
[----:B------:R-:W-:Y:S01]  /*f130*/  BPT.TRAP 0x1 ;  /* 0x000000040000795c */ /* 0x000fe20000300000 */
.L_x_729:
[----:B------:R-:W-:Y:S01]  /*f140*/  ULEA UR9, UR36, UR39, 0x3 ;  /* 0x0000002724097291 */ /* 0x000fe2000f8e183f */
[----:B------:R-:W-:-:S05]  /*f150*/  IMAD.U32 R0, RZ, RZ, UR49 ;  /* 0x00000031ff007e24 */ /* 0x000fca000f8e00ff */
[----:B------:R-:W-:-:S04]  /*f160*/  SHF.L.U32 R0, R0, 0x1f, RZ ;  /* 0x0000001f00007819 */ /* 0x000fc800000006ff */
[----:B------:R1:W3:Y:S01]  /*f170*/  SYNCS.PHASECHK.TRANS64.TRYWAIT P2, [UR9+0x2d850], R0 ;  /* 0x02d85000ff0075a7 */ /* 0x0002e20008040149 */
[----:B------:R-:W-:Y:S05]  /*f180*/  @!P0 BRA `(.L_x_730) ;  /* 0x0000000000048947 */ /* 0x000fea0003800000 */
[----:B------:R-:W-:Y:S01]  /*f190*/  BPT.TRAP 0x1 ;  /* 0x000000040000795c */ /* 0x000fe20000300000 */
.L_x_730:
[----:B---3--:R-:W-:Y:S05]  /*f1a0*/  @P2 BRA `(.L_x_731) ;  /* 0x0000000000082947 */ /* 0x008fea0003800000 */
[----:B------:R-:W3:Y:S02]  /*f1b0*/  SYNCS.PHASECHK.TRANS64.TRYWAIT P0, [UR9+0x2d850], R0 ;  /* 0x02d85000ff0075a7 */ /* 0x000ee40008000149 */
[----:B---3--:R-:W-:Y:S05]  /*f1c0*/  @!P0 BRA `(.L_x_732) ;  /* 0x0000004c00c48947 */ /* 0x008fea0003800000 */
.L_x_731:
[----:B------:R-:W-:Y:S01]  /*f1d0*/  UIADD3 UR39, UR39, 0x400, URZ ;  /* 0x0000040027277890 */ /* 0x000fe2000fffe03f */
[----:B------:R-:W-:Y:S01]  /*f1e0*/  WARPGROUP.ARRIVE ;  /* 0x00000000000079c5 */ /* 0x000fe20000000000 */
[----:B------:R-:W-:Y:S01]  /*f1f0*/  ULOP3.LUT UR41, UR41, 0x10000, URZ, 0xfc, !UPT ;  /* 0x0001000029297892 */ /* 0x000fe2000f8efc3f */
[----:B-1-3--:R-:W1:Y:S01]  /*f200*/  SHFL.BFLY PT, R0, R5, 0x2, 0x1f ;  /* 0x0c401f0005007f89 */ /* 0x00ae6200000e0000 */
[----:B------:R-:W-:Y:S01]  /*f210*/  USHF.R.U32.HI UR39, URZ, 0x4, UR39 ;  /* 0x000000043f277899 */ /* 0x000fe20008011627 */
[----:B--2-4-:R-:W-:Y:S01]  /*f220*/  IMAD.U32 R15, RZ, RZ, UR34 ;  /* 0x00000022ff0f7e24 */ /* 0x014fe2000f8e00ff */
[----:B------:R-:W-:Y:S01]  /*f230*/  UMOV UR5, 0x40000040 ;  /* 0x4000004000057882 */ /* 0x000fe20000000000 */
[----:B------:R-:W-:Y:S01]  /*f240*/  UMOV UR7, 0x80000020 ;  /* 0x8000002000077882 */ /* 0x000fe20000000000 */
[----:B------:R-:W-:Y:S01]  /*f250*/  ULOP3.LUT UR39, UR39, 0x3fff, URZ, 0xc0, !UPT ;  /* 0x00003fff27277892 */ /* 0x000fe2000f8ec03f */
[----:B------:R-:W2:Y:S01]  /*f260*/  SHFL.BFLY PT, R3, R6, 0x2, 0x1f ;  /* 0x0c401f0006037f89 */ /* 0x000ea200000e0000 */
[----:B------:R-:W-:Y:S01]  /*f270*/  UMOV UR4, UR41 ;  /* 0x0000002900047c82 */ /* 0x000fe20008000000 */
[----:B------:R-:W-:Y:S01]  /*f280*/  IMAD.U32 R14, RZ, RZ, UR9 ;  /* 0x00000009ff0e7e24 */ /* 0x000fe2000f8e00ff */
[----:B------:R-:W-:Y:S01]  /*f290*/  ULOP3.LUT UR8, UR39, 0x2000000, URZ, 0xfc, !UPT ;  /* 0x0200000027087892 */ /* 0x000fe2000f8efc3f */
[----:B------:R-:W-:Y:S01]  /*f2a0*/  IMAD.MOV.U32 R10, RZ, RZ, RZ ;  /* 0x000000ffff0a7224 */ /* 0x000fe200078e00ff */
[----:B------:R-:W-:-:S02]  /*f2b0*/  UIADD3 UR37, UR37, 0x1, URZ ;  /* 0x0000000125257890 */ /* 0x000fc4000fffe03f */
[----:B------:R-:W-:Y:S02]  /*f2c0*/  UIMAD UR8, UR36, 0x600, UR8 ;  /* 0x00000600240878a4 */ /* 0x000fe4000f8e0208 */
[----:B------:R-:W-:-:S04]  /*f2d0*/  UIADD3 UR36, UR36, 0x1, URZ ;  /* 0x0000000124247890 */ /* 0x000fc8000fffe03f */
[----:B------:R-:W-:Y:S01]  /*f2e0*/  UISETP.NE.AND UP0, UPT, UR36, 0x2, UPT ;  /* 0x000000022400788c */ /* 0x000fe2000bf05270 */
[----:B------:R-:W-:Y:S02]  /*f2f0*/  UMOV UR6, UR8 ;  /* 0x0000000800067c82 */ /* 0x000fe40008000000 */
[----:B------:R-:W-:Y:S01]  /*f300*/  HGMMA.64x96x16.F32.BF16 R88, gdesc[UR4].tnspB, R88, gsb0 ;  /* 0x41600000045879f0 */ /* 0x000fe20008001858 */
[----:B------:R-:W-:Y:S01]  /*f310*/  UIADD3 UR4, UR41, 0x2, URZ ;  /* 0x0000000229047890 */ /* 0x000fe2000fffe03f */
[----:B-1----:R-:W-:Y:S01]  /*f320*/  FADD.FTZ R4, R0, R5 ;  /* 0x0000000500047221 */ /* 0x002fe20000010000 */
[----:B------:R-:W-:Y:S01]  /*f330*/  UIADD3 UR6, UR8, 0x40, URZ ;  /* 0x0000004008067890 */ /* 0x000fe2000fffe03f */
[----:B------:R-:W-:Y:S01]  /*f340*/  IMAD.MOV.U32 R5, RZ, RZ, RZ ;  /* 0x000000ffff057224 */ /* 0x000fe200078e00ff */
[----:B------:R-:W-:Y:S01]  /*f350*/  UMOV UR5, 0x40000040 ;  /* 0x4000004000057882 */ /* 0x000fe20000000000 */
[----:B------:R-:W-:Y:S01]  /*f360*/  UMOV UR7, 0x80000020 ;  /* 0x8000002000077882 */ /* 0x000fe20000000000 */
[----:B------:R-:W1:Y:S01]  /*f370*/  SHFL.BFLY PT, R7, R4, 0x1, 0x1f ;  /* 0x0c201f0004077f89 */ /* 0x000e6200000e0000 */
[----:B--2---:R-:W-:Y:S01]  /*f380*/  FADD.FTZ R3, R3, R6 ;  /* 0x0000000603037221 */ /* 0x004fe20000010000 */
[----:B------:R-:W-:-:S04]  /*f390*/  USEL UR36, UR36, URZ, UP0 ;  /* 0x0000003f24247287 */ /* 0x000fc80008000000 */
[----:B------:R-:W2:Y:S01]  /*f3a0*/  SHFL.BFLY PT, R0, R3, 0x1, 0x1f ;  /* 0x0c201f0003007f89 */ /* 0x000ea200000e0000 */
[----:B-1----:R-:W-:Y:S01]  /*f3b0*/  FADD.FTZ R13, R4, R7 ;  /* 0x00000007040d7221 */ /* 0x002fe20000010000 */
[----:B------:R-:W-:-:S04]  /*f3c0*/  IMAD.U32 R7, RZ, RZ, UR34 ;  /* 0x00000022ff077e24 */ /* 0x000fc8000f8e00ff */
[----:B------:R-:W-:Y:S01]  /*f3d0*/  FSETP.NE.FTZ.AND P2, PT, R13, RZ, PT ;  /* 0x000000ff0d00720b */ /* 0x000fe20003f55000 */
[----:B--2---:R-:W-:Y:S01]  /*f3e0*/  FADD.FTZ R12, R3, R0 ;  /* 0x00000000030c7221 */ /* 0x004fe20000010000 */
[----:B------:R-:W-:Y:S02]  /*f3f0*/  IMAD.MOV.U32 R0, RZ, RZ, -0x800000 ;  /* 0xff800000ff007424 */ /* 0x000fe400078e00ff */
[----:B------:R-:W-:Y:S02]  /*f400*/  IMAD.MOV.U32 R3, RZ, RZ, -0x800000 ;  /* 0xff800000ff037424 */ /* 0x000fe400078e00ff */
[----:B------:R-:W-:-:S07]  /*f410*/  FSETP.NE.FTZ.AND P0, PT, R12, RZ, PT ;  /* 0x000000ff0c00720b */ /* 0x000fce0003f15000 */
[----:B------:R-:W1:Y:S01]  /*f420*/  @P2 MUFU.LG2 R9, R13 ;  /* 0x0000000d00092308 */ /* 0x000e620000000c00 */
[----:B------:R-:W-:-:S05]  /*f430*/  @P2 FMUL.FTZ R15, R15, 0.69314718246459960938 ;  /* 0x3f3172180f0f2820 */ /* 0x000fca0000410000 */
[----:B------:R-:W-:Y:S02]  /*f440*/  @P0 FMUL.FTZ R7, R7, 0.69314718246459960938 ;  /* 0x3f31721807070820 */ /* 0x000fe40000410000 */
[----:B------:R-:W2:Y:S08]  /*f450*/  @P0 MUFU.LG2 R6, R12 ;  /* 0x0000000c00060308 */ /* 0x000eb00000000c00 */
[----:B------:R-:W3:Y:S01]  /*f460*/  @P2 MUFU.RCP R10, R13 ;  /* 0x0000000d000a2308 */ /* 0x000ee20000001000 */
[----:B-1----:R-:W-:Y:S01]  /*f470*/  @P2 FMUL.FTZ R4, R9, 0.69314718246459960938 ;  /* 0x3f31721809042820 */ /* 0x002fe20000410000 */
[----:B------:R-:W-:-:S03]  /*f480*/  @!P1 VIADD R9, R14, 0x2d860 ;  /* 0x0002d8600e099836 */ /* 0x000fc60000000000 */
[----:B------:R-:W-:Y:S02]  /*f490*/  @P2 FFMA.FTZ R0, R15, R11, R4 ;  /* 0x0000000b0f002223 */ /* 0x000fe40000010004 */
[----:B------:R-:W-:Y:S01]  /*f4a0*/  @!P1 PRMT R4, RZ, 0x654, R9 ;  /* 0x00000654ff049816 */ /* 0x000fe20000000009 */
[----:B------:R-:W1:Y:S01]  /*f4b0*/  @P0 MUFU.RCP R5, R12 ;  /* 0x0000000c00050308 */ /* 0x000e620000001000 */
[----:B--2---:R-:W-:-:S04]  /*f4c0*/  @P0 FMUL.FTZ R6, R6, 0.69314718246459960938 ;  /* 0x3f31721806060820 */ /* 0x004fc80000410000 */
        /* <DEDUP_REMOVED lines=47> */
[----:B------:R-:W-:-:S04]  /*f7c0*/  USEL UR4, URZ, 0x1, UP0 ;  /* 0x000000013f047887 */ /* 0x000fc80008000000 */
[----:B------:R-:W-:Y:S01]  /*f7d0*/  ULOP3.LUT UR49, UR49, UR4, URZ, 0x3c, !UPT ;  /* 0x0000000431317292 */ /* 0x000fe2000f8e3c3f */
[----:B------:R-:W-:Y:S02]  /*f7e0*/  WARPGROUP.DEPBAR.LE gsb0, 0x0 ;  /* 0x00008000000079c5 */ /* 0x000fe40000010000 */
[----:B------:R2:W-:Y:S01]  /*f7f0*/  @!P1 SYNCS.ARRIVE.TRANS64.RED.A1T0 RZ, [R4+URZ], RZ ;  /* 0x000000ff04ff99a7 */ /* 0x0005e2000810043f */
[-C--:B---3--:R-:W-:Y:S01]  /*f800*/  FMUL.FTZ R26, R123, R10.reuse ;  /* 0x0000000a7b1a7220 */ /* 0x088fe20000410000 */
        /* <DEDUP_REMOVED lines=46> */
[----:B--2---:R-:W-:-:S07]  /*faf0*/  FMUL.FTZ R135, R135, R10 ;  /* 0x0000000a87877220 */ /* 0x004fce0000410000 */
.L_x_662:
[----:B------:R-:W1:Y:S08]  /*fb00*/  S2UR UR4, SR_CgaCtaId ;  /* 0x00000000000479c3 */ /* 0x000e700000008800 */
[----:B------:R-:W-:Y:S01]  /*fb10*/  BAR.SYNC.DEFER_BLOCKING 0x5, 0x1a0 ;  /* 0x0146800000007b1d */ /* 0x000fe20000010000 */
[----:B------:R-:W-:-:S05]  /*fb20*/  VIADD R29, R2, 0xffffff80 ;  /* 0xffffff80021d7836 */ /* 0x000fca0000000000 */
[----:B------:R-:W-:Y:S02]  /*fb30*/  UMOV UR39, 0x400 ;  /* 0x0000040000277882 */ /* 0x000fe40000000000 */
[----:B-1----:R-:W-:-:S09]  /*fb40*/  ULEA UR39, UR4, UR39, 0x18 ;  /* 0x0000002704277291 */ /* 0x002fd2000f8ec03f */
[----:B------:R-:W1:Y:S02]  /*fb50*/  LDS R4, [UR39+0x2d8d0] ;  /* 0x02d8d027ff047984 */ /* 0x000e640008000800 */
[----:B-1----:R-:W-:Y:S01]  /*fb60*/  R2UR UR4, R4 ;  /* 0x00000000040472ca */ /* 0x002fe200000e0000 */
[----:B------:R-:W-:Y:S06]  /*fb70*/  BAR.ARV 0x4, 0x1a0 ;  /* 0x0106800000007b1d */ /* 0x000fec0000002000 */
[----:B------:R-:W-:Y:S08]  /*fb80*/  @P0 BRA `(.L_x_733) ;  /* 0x0000000800280947 */ /* 0x000ff00003800000 */
[C---:B------:R-:W-:Y:S01]  /*fb90*/  IADD3 R5, P5, R140.reuse, 0x20, RZ ;  /* 0x000000208c057810 */ /* 0x040fe20007fbe0ff */
[----:B------:R-:W-:Y:S01]  /*fba0*/  BAR.SYNC.DEFER_BLOCKING 0x1, 0x180 ;  /* 0x0046000000007b1d */ /* 0x000fe20000010000 */
[C---:B------:R-:W-:Y:S01]  /*fbb0*/  IADD3 R11, P4, R140.reuse, 0x3000, RZ ;  /* 0x000030008c0b7810 */ /* 0x040fe20007f9e0ff */
[----:B------:R-:W-:Y:S01]  /*fbc0*/  USHF.R.S32.HI UR5, URZ, 0x1f, UR43 ;  /* 0x0000001f3f057899 */ /* 0x000fe2000801142b */
[----:B------:R-:W-:Y:S02]  /*fbd0*/  LOP3.LUT R8, R5, 0x180, RZ, 0xc0, !PT ;  /* 0x0000018005087812 */ /* 0x000fe400078ec0ff */
[----:B------:R-:W-:-:S03]  /*fbe0*/  IADD3 R25, P1, R140, 0x6020, RZ ;  /* 0x000060208c197810 */ /* 0x000fc60007f3e0ff */
[----:B------:R-:W1:Y:S01]  /*fbf0*/  LDC.64 R34, c[0x0][0xb78] ;  /* 0x0002de00ff227b82 */ /* 0x000e620000000a00 */
[----:B------:R-:W-:Y:S01]  /*fc00*/  SHF.R.U64 R8, R8, 0x3, RZ ;  /* 0x0000000308087819 */ /* 0x000fe200000012ff */
[----:B------:R-:W-:Y:S01]  /*fc10*/  ULDC.64 UR6, c[0x0][0xb70] ;  /* 0x0002dc0000067ab9 */ /* 0x000fe20000000a00 */
[----:B------:R-:W-:Y:S01]  /*fc20*/  IADD3 R13, P3, R140, 0x3020, RZ ;  /* 0x000030208c0d7810 */ /* 0x000fe20007f7e0ff */
[----:B------:R-:W-:Y:S01]  /*fc30*/  UIMAD UR5, UR5, UR6, URZ ;  /* 0x00000006050572a4 */ /* 0x000fe2000f8e023f */
[----:B------:R-:W-:Y:S01]  /*fc40*/  LOP3.LUT R8, R8, R5, RZ, 0x3c, !PT ;  /* 0x0000000508087212 */ /* 0x000fe200078e3cff */
[----:B------:R-:W-:Y:S01]  /*fc50*/  UIMAD.WIDE.U32 UR8, UR43, UR6, URZ ;  /* 0x000000062b0872a5 */ /* 0x000fe2000f8e003f */
[----:B------:R-:W-:Y:S01]  /*fc60*/  LOP3.LUT R5, R140, 0x180, RZ, 0xc0, !PT ;  /* 0x000001808c057812 */ /* 0x000fe200078ec0ff */
[----:B------:R-:W-:Y:S01]  /*fc70*/  UIMAD UR5, UR43, UR7, UR5 ;  /* 0x000000072b0572a4 */ /* 0x000fe2000f8e0205 */
[----:B------:R-:W-:Y:S01]  /*fc80*/  LOP3.LUT R10, R11, 0x180, RZ, 0xc0, !PT ;  /* 0x000001800b0a7812 */ /* 0x000fe200078ec0ff */
[----:B------:R-:W-:Y:S01]  /*fc90*/  USHF.R.S32.HI UR6, URZ, 0x1f, UR44 ;  /* 0x0000001f3f067899 */ /* 0x000fe2000801142c */
[----:B------:R-:W-:Y:S01]  /*fca0*/  SHF.R.U64 R5, R5, 0x3, RZ ;  /* 0x0000000305057819 */ /* 0x000fe200000012ff */
[----:B------:R-:W-:Y:S01]  /*fcb0*/  UIADD3 UR5, UR9, UR5, URZ ;  /* 0x0000000509057290 */ /* 0x000fe2000fffe03f */
[----:B------:R-:W-:-:S02]  /*fcc0*/  LOP3.LUT R24, R25, 0x180, RZ, 0xc0, !PT ;  /* 0x0000018019187812 */ /* 0x000fc400078ec0ff */
[----:B------:R-:W-:Y:S02]  /*fcd0*/  LOP3.LUT R12, R13, 0x180, RZ, 0xc0, !PT ;  /* 0x000001800d0c7812 */ /* 0x000fe400078ec0ff */
[----:B------:R-:W-:Y:S01]  /*fce0*/  LOP3.LUT R4, R5, R140, RZ, 0x3c, !PT ;  /* 0x0000008c05047212 */ /* 0x000fe200078e3cff */
[----:B------:R-:W-:Y:S01]  /*fcf0*/  IMAD.MOV.U32 R5, RZ, RZ, R141 ;  /* 0x000000ffff057224 */ /* 0x000fe200078e008d */
[----:B------:R-:W-:Y:S02]  /*fd00*/  SHF.R.U64 R10, R10, 0x3, RZ ;  /* 0x000000030a0a7819 */ /* 0x000fe400000012ff */
[----:B------:R-:W-:Y:S02]  /*fd10*/  SHF.R.U64 R24, R24, 0x3, RZ ;  /* 0x0000000318187819 */ /* 0x000fe400000012ff */
[----:B------:R-:W-:Y:S02]  /*fd20*/  SHF.R.S32.HI R30, RZ, 0x1f, R29 ;  /* 0x0000001fff1e7819 */ /* 0x000fe4000001141d */
[----:B------:R-:W-:-:S02]  /*fd30*/  SHF.R.U64 R12, R12, 0x3, RZ ;  /* 0x000000030c0c7819 */ /* 0x000fc400000012ff */
[----:B------:R-:W-:Y:S02]  /*fd40*/  LOP3.LUT R10, R10, R11, RZ, 0x3c, !PT ;  /* 0x0000000b0a0a7212 */ /* 0x000fe400078e3cff */
[----:B------:R-:W-:Y:S02]  /*fd50*/  IADD3 R21, P2, R140, 0x6000, RZ ;  /* 0x000060008c157810 */ /* 0x000fe40007f5e0ff */
[----:B------:R-:W-:Y:S02]  /*fd60*/  LOP3.LUT R24, R24, R25, RZ, 0x3c, !PT ;  /* 0x0000001918187212 */ /* 0x000fe400078e3cff */
[----:B------:R-:W-:Y:S02]  /*fd70*/  LEA.HI R11, R30, R29, RZ, 0x7 ;  /* 0x0000001d1e0b7211 */ /* 0x000fe400078f38ff */
[----:B------:R-:W-:Y:S02]  /*fd80*/  MOV R25, R4 ;  /* 0x0000000400197202 */ /* 0x000fe40000000f00 */
[----:B------:R-:W-:-:S02]  /*fd90*/  F2FP.BF16.F32.PACK_AB R4, R89, R28 ;  /* 0x0000001c5904723e */ /* 0x000fc400000010ff */
[----:B------:R-:W-:Y:S02]  /*fda0*/  F2FP.BF16.F32.PACK_AB R5, R91, R90 ;  /* 0x0000005a5b05723e */ /* 0x000fe400000010ff */
[----:B------:R-:W-:Y:S01]  /*fdb0*/  F2FP.BF16.F32.PACK_AB R6, R6, R9 ;  /* 0x000000090606723e */ /* 0x000fe200000010ff */
[--C-:B------:R-:W-:Y:S01]  /*fdc0*/  IMAD.X R9, RZ, RZ, R141.reuse, P5 ;  /* 0x000000ffff097224 */ /* 0x100fe200028e068d */
[----:B------:R-:W-:Y:S02]  /*fdd0*/  F2FP.BF16.F32.PACK_AB R7, R7, R94 ;  /* 0x0000005e0707723e */ /* 0x000fe400000010ff */
[----:B------:R-:W-:Y:S01]  /*fde0*/  LOP3.LUT R12, R12, R13, RZ, 0x3c, !PT ;  /* 0x0000000d0c0c7212 */ /* 0x000fe200078e3cff */
[--C-:B------:R-:W-:Y:S01]  /*fdf0*/  IMAD.X R13, RZ, RZ, R141.reuse, P3 ;  /* 0x000000ffff0d7224 */ /* 0x100fe200018e068d */
[----:B------:R-:W-:Y:S01]  /*fe00*/  LOP3.LUT R20, R21, 0x180, RZ, 0xc0, !PT ;  /* 0x0000018015147812 */ /* 0x000fe200078ec0ff */
[----:B------:R2:W-:Y:S01]  /*fe10*/  STSM.16.M88.4 [R25], R4 ;  /* 0x0000000419007844 */ /* 0x0005e20000000200 */
[----:B------:R-:W-:Y:S01]  /*fe20*/  LOP3.LUT R32, R11, 0xffffff80, RZ, 0xc0, !PT ;  /* 0xffffff800b207812 */ /* 0x000fe200078ec0ff */
[----:B------:R-:W-:Y:S01]  /*fe30*/  IMAD.X R11, RZ, RZ, R141, P4 ;  /* 0x000000ffff0b7224 */ /* 0x000fe200020e068d */
[----:B------:R-:W-:-:S02]  /*fe40*/  SHF.R.U64 R20, R20, 0x3, RZ ;  /* 0x0000000314147819 */ /* 0x000fc400000012ff */
[----:B------:R-:W-:Y:S01]  /*fe50*/  MOV R28, R12 ;  /* 0x0000000c001c7202 */ /* 0x000fe20000000f00 */
[----:B------:R-:W-:Y:S01]  /*fe60*/  IMAD.IADD R32, R29, 0x1, -R32 ;  /* 0x000000011d207824 */ /* 0x000fe200078e0a20 */
[----:B------:R-:W-:Y:S01]  /*fe70*/  LOP3.LUT R20, R20, R21, RZ, 0x3c, !PT ;  /* 0x0000001514147212 */ /* 0x000fe200078e3cff */
[----:B------:R-:W-:Y:S01]  /*fe80*/  IMAD.U32 R13, RZ, RZ, UR9 ;  /* 0x00000009ff0d7e24 */ /* 0x000fe2000f8e00ff */
[----:B------:R-:W-:Y:S01]  /*fe90*/  LEA.HI R31, R30, R29, RZ, 0x5 ;  /* 0x0000001d1e1f7211 */ /* 0x000fe200078f28ff */
[----:B------:R-:W-:Y:S01]  /*fea0*/  IMAD.U32 R12, RZ, RZ, UR8 ;  /* 0x00000008ff0c7e24 */ /* 0x000fe2000f8e00ff */
[----:B------:R-:W-:Y:S01]  /*feb0*/  LOP3.LUT P0, RZ, R32, 0x3, RZ, 0xc0, !PT ;  /* 0x0000000320ff7812 */ /* 0x000fe2000780c0ff */
[----:B------:R-:W-:Y:S01]  /*fec0*/  IMAD.U32 R13, RZ, RZ, UR5 ;  /* 0x00000005ff0d7e24 */ /* 0x000fe2000f8e00ff */
[----:B------:R-:W-:Y:S01]  /*fed0*/  ULDC UR5, c[0x0][0xa88] ;  /* 0x0002a20000057ab9 */ /* 0x000fe20000000800 */
[--C-:B------:R-:W-:Y:S01]  /*fee0*/  IMAD.X R21, RZ, RZ, R141.reuse, P2 ;  /* 0x000000ffff157224 */ /* 0x100fe200010e068d */
[----:B------:R-:W-:Y:S01]  /*fef0*/  MOV R30, R8 ;  /* 0x00000008001e7202 */ /* 0x000fe20000000f00 */
[----:B--2---:R-:W-:Y:S01]  /*ff00*/  IMAD.X R25, RZ, RZ, R141, P1 ;  /* 0x000000ffff197224 */ /* 0x004fe200008e068d */
[----:B------:R-:W-:Y:S01]  /*ff10*/  MOV R29, R10 ;  /* 0x0000000a001d7202 */ /* 0x000fe20000000f00 */
[C---:B-1----:R-:W-:Y:S01]  /*ff20*/  IMAD R4, R34.reuse, UR6, RZ ;  /* 0x0000000622047c24 */ /* 0x042fe2000f8e02ff */
[----:B------:R-:W-:Y:S01]  /*ff30*/  MOV R20, R20 ;  /* 0x0000001400147202 */ /* 0x000fe20000000f00 */
[----:B------:R-:W-:Y:S01]  /*ff40*/  IMAD.WIDE.U32 R12, R34, UR44, R12 ;  /* 0x0000002c220c7c25 */ /* 0x000fe2000f8e000c */
[----:B------:R-:W-:Y:S01]  /*ff50*/  MOV R24, R24 ;  /* 0x0000001800187202 */ /* 0x000fe20000000f00 */
[----:B------:R-:W-:Y:S01]  /*ff60*/  ULDC.64 UR6, c[0x0][0xb40] ;  /* 0x0002d00000067ab9 */ /* 0x000fe20000000a00 */
[----:B------:R-:W-:Y:S01]  /*ff70*/  F2FP.BF16.F32.PACK_AB R5, R99, R98 ;  /* 0x000000626305723e */ /* 0x000fe200000010ff */
[----:B------:R-:W-:Y:S01]  /*ff80*/  VIADD R25, R137, UR42 ;  /* 0x0000002a89197c36 */ /* 0x000fe20008000000 */
[----:B------:R-:W-:Y:S01]  /*ff90*/  F2FP.BF16.F32.PACK_AB R6, R101, R100 ;  /* 0x000000646506723e */ /* 0x000fe200000010ff */
[----:B------:R-:W-:Y:S01]  /*ffa0*/  IMAD R32, R35, UR44, R4 ;  /* 0x0000002c23207c24 */ /* 0x000fe2000f8e0204 */
[----:B------:R-:W-:Y:S01]  /*ffb0*/  F2FP.BF16.F32.PACK_AB R4, R97, R96 ;  /* 0x000000606104723e */ /* 0x000fe200000010ff */
[----:B------:R-:W-:Y:S01]  /*ffc0*/  VIADD R33, R25, 0x8 ;  /* 0x0000000819217836 */ /* 0x000fe20000000000 */
[----:B------:R-:W-:-:S02]  /*ffd0*/  SHF.R.S32.HI R21, RZ, 0x1f, R25 ;  /* 0x0000001fff157819 */ /* 0x000fc40000011419 */
[C---:B------:R-:W-:Y:S02]  /*ffe0*/  ISETP.GE.OR P1, PT, R25.reuse, UR5, P0 ;  /* 0x0000000519007c0c */ /* 0x040fe40008726670 */
[----:B------:R-:W-:Y:S02]  /*fff0*/  IADD3 R25, P2, R25, R12, RZ ;  /* 0x0000000c19197210 */ /* 0x000fe40007f5e0ff */
[----:B------:R-:W-:Y:S02]  /*10000*/  F2FP.BF16.F32.PACK_AB R7, R103, R102 ;  /* 0x000000666707723e */ /* 0x000fe400000010ff */
[----:B------:R-:W-:Y:S02]  /*10010*/  F2FP.BF16.F32.PACK_AB R8, R105, R104 ;  /* 0x000000686908723e */ /* 0x000fe400000010ff */
[----:B------:R-:W-:Y:S01]  /*10020*/  F2FP.BF16.F32.PACK_AB R9, R107, R106 ;  /* 0x0000006a6b09723e */ /* 0x000fe200000010ff */
[----:B------:R1:W-:Y:S01]  /*10030*/  STSM.16.M88.4 [R30], R4 ;  /* 0x000000041e007844 */ /* 0x0003e20000000200 */
[----:B------:R-:W-:-:S02]  /*10040*/  F2FP.BF16.F32.PACK_AB R10, R109, R108 ;  /* 0x0000006c6d0a723e */ /* 0x000fc400000010ff */
[----:B------:R-:W-:Y:S02]  /*10050*/  F2FP.BF16.F32.PACK_AB R11, R111, R110 ;  /* 0x0000006e6f0b723e */ /* 0x000fe400000010ff */
[----:B------:R-:W-:Y:S02]  /*10060*/  IADD3.X R32, R21, R13, R32, P2, !PT ;  /* 0x0000000d15207210 */ /* 0x000fe400017fe420 */
[----:B------:R-:W-:Y:S01]  /*10070*/  F2FP.BF16.F32.PACK_AB R12, R113, R112 ;  /* 0x00000070710c723e */ /* 0x000fe200000010ff */
[----:B------:R-:W-:Y:S01]  /*10080*/  STSM.16.M88.4 [R29], R8 ;  /* 0x000000081d007844 */ /* 0x000fe20000000200 */
[----:B------:R-:W-:Y:S02]  /*10090*/  F2FP.BF16.F32.PACK_AB R13, R115, R114 ;  /* 0x00000072730d723e */ /* 0x000fe400000010ff */
[----:B------:R-:W-:Y:S02]  /*100a0*/  F2FP.BF16.F32.PACK_AB R14, R117, R14 ;  /* 0x0000000e750e723e */ /* 0x000fe400000010ff */
[----:B------:R-:W-:-:S02]  /*100b0*/  F2FP.BF16.F32.PACK_AB R15, R15, R118 ;  /* 0x000000760f0f723e */ /* 0x000fc400000010ff */
[----:B------:R-:W-:Y:S02]  /*100c0*/  F2FP.BF16.F32.PACK_AB R120, R121, R120 ;  /* 0x000000787978723e */ /* 0x000fe400000010ff */
[----:B------:R-:W-:Y:S01]  /*100d0*/  F2FP.BF16.F32.PACK_AB R128, R129, R128 ;  /* 0x000000808180723e */ /* 0x000fe200000010ff */
[----:B------:R-:W-:Y:S01]  /*100e0*/  STSM.16.M88.4 [R28], R12 ;  /* 0x0000000c1c007844 */ /* 0x000fe20000000200 */
[----:B------:R-:W-:Y:S02]  /*100f0*/  F2FP.BF16.F32.PACK_AB R121, R26, R27 ;  /* 0x0000001b1a79723e */ /* 0x000fe400000010ff */
[----:B------:R-:W-:Y:S02]  /*10100*/  F2FP.BF16.F32.PACK_AB R122, R125, R124 ;  /* 0x0000007c7d7a723e */ /* 0x000fe400000010ff */
[----:B------:R-:W-:Y:S02]  /*10110*/  F2FP.BF16.F32.PACK_AB R123, R123, R126 ;  /* 0x0000007e7b7b723e */ /* 0x000fe400000010ff */
[----:B------:R-:W-:-:S02]  /*10120*/  F2FP.BF16.F32.PACK_AB R129, R131, R130 ;  /* 0x000000828381723e */ /* 0x000fc400000010ff */
[----:B------:R-:W-:Y:S01]  /*10130*/  F2FP.BF16.F32.PACK_AB R130, R133, R132 ;  /* 0x000000848582723e */ /* 0x000fe200000010ff */
[----:B------:R-:W-:Y:S01]  /*10140*/  STSM.16.M88.4 [R20], R120 ;  /* 0x0000007814007844 */ /* 0x000fe20000000200 */
[----:B------:R-:W-:Y:S02]  /*10150*/  F2FP.BF16.F32.PACK_AB R131, R135, R134 ;  /* 0x000000868783723e */ /* 0x000fe400000010ff */
[----:B-1----:R-:W-:Y:S02]  /*10160*/  SHF.R.S32.HI R6, RZ, 0x5, R31 ;  /* 0x00000005ff067819 */ /* 0x002fe4000001141f */
[----:B------:R-:W-:Y:S01]  /*10170*/  ISETP.GE.OR P0, PT, R33, UR5, P0 ;  /* 0x0000000521007c0c */ /* 0x000fe20008706670 */
[----:B------:R-:W-:Y:S01]  /*10180*/  STSM.16.M88.4 [R24], R128 ;  /* 0x0000008018007844 */ /* 0x000fe20000000200 */
[C---:B------:R-:W-:Y:S01]  /*10190*/  LEA R4, P2, R25.reuse, UR6, 0x2 ;  /* 0x0000000619047c11 */ /* 0x040fe2000f8410ff */
[----:B------:R-:W-:Y:S01]  /*101a0*/  @!PT LDS RZ, [RZ] ;  /* 0x00000000fffff984 */ /* 0x000fe20000000800 */
[----:B------:R-:W-:Y:S01]  /*101b0*/  @!PT LDS RZ, [RZ] ;  /* 0x00000000fffff984 */ /* 0x000fe20000000800 */
[----:B------:R-:W-:Y:S01]  /*101c0*/  @!PT LDS RZ, [RZ] ;  /* 0x00000000fffff984 */ /* 0x000fe20000000800 */
[----:B------:R-:W-:Y:S01]  /*101d0*/  @!PT LDS RZ, [RZ] ;  /* 0x00000000fffff984 */ /* 0x000fe20000000800 */
[----:B------:R1:W-:Y:S06]  /*101e0*/  MEMBAR.ALL.CTA ;  /* 0x0000000000007992 */ /* 0x0003ec0000008000 */
[----:B-1----:R-:W1:Y:S01]  /*101f0*/  FENCE.VIEW.ASYNC.S ;  /* 0x00000000000073c6 */ /* 0x002e620000000000 */
[----:B------:R-:W-:-:S03]  /*10200*/  LEA.HI.X R5, R25, UR7, R32, 0x2, P2 ;  /* 0x0000000719057c11 */ /* 0x000fc600090f1420 */
[----:B-1----:R-:W1:Y:S01]  /*10210*/  SHFL.IDX PT, R6, R6, RZ, 0x1f ;  /* 0x00001fff06067589 */ /* 0x002e6200000e0000 */
[----:B------:R-:W-:Y:S06]  /*10220*/  BAR.ARV 0x1, 0x1a0 ;  /* 0x0046800000007b1d */ /* 0x000fec0000002000 */
[----:B------:R3:W-:Y:S04]  /*10230*/  @!P1 STG.E desc[UR50][R4.64], R3 ;  /* 0x0000000304009986 */ /* 0x0007e8000c101932 */
[----:B------:R3:W-:Y:S01]  /*10240*/  @!P0 STG.E desc[UR50][R4.64+0x20], R0 ;  /* 0x0000200004008986 */ /* 0x0007e2000c101932 */
[----:B-1----:R-:W-:-:S13]  /*10250*/  ISETP.NE.AND P0, PT, R6, 0xb, PT ;  /* 0x0000000b0600780c */ /* 0x002fda0003f05270 */
[----:B---3--:R-:W-:Y:S05]  /*10260*/  @P0 BRA `(.L_x_734) ;  /* 0x0000000800000947 */ /* 0x008fea0003800000 */
        /* <DEDUP_REMOVED lines=26> */
.L_x_736:
[----:B------:R-:W-:Y:S05]  /*10410*/  BSYNC B0 ;  /* 0x0000000000007941 */ /* 0x000fea0003800000 */
.L_x_735:
[----:B------:R-:W-:Y:S05]  /*10420*/  BRA `(.L_x_734) ;  /* 0x0000000400907947 */ /* 0x000fea0003800000 */
.L_x_733:
[----:B------:R-:W1:Y:S01]  /*10430*/  LDC.64 R12, c[0x0][0xae0] ;  /* 0x0002b800ff0c7b82 */ /* 0x000e620000000a00 */
[----:B------:R-:W-:Y:S01]  /*10440*/  SHF.R.S32.HI R0, RZ, 0x1f, R29 ;  /* 0x0000001fff007819 */ /* 0x000fe2000001141d */
[----:B------:R-:W-:Y:S01]  /*10450*/  USHF.R.S32.HI UR5, URZ, 0x1f, UR43 ;  /* 0x0000001f3f057899 */ /* 0x000fe2000801142b */
[----:B------:R-:W-:Y:S01]  /*10460*/  ISETP.GT.AND P0, PT, R29, 0xbf, PT ;  /* 0x000000bf1d00780c */ /* 0x000fe20003f04270 */
[----:B------:R-:W-:Y:S01]  /*10470*/  USHF.R.S32.HI UR6, URZ, 0x1f, UR44 ;  /* 0x0000001f3f067899 */ /* 0x000fe2000801142c */
[----:B------:R-:W-:Y:S01]  /*10480*/  LEA.HI R25, R0, R29, RZ, 0x2 ;  /* 0x0000001d00197211 */ /* 0x000fe200078f10ff */
[----:B------:R-:W-:Y:S02]  /*10490*/  BSSY B0, `(.L_x_737) ;  /* 0x000001e000007945 */ /* 0x000fe40003800000 */
[----:B------:R-:W2:Y:S01]  /*104a0*/  LDC R11, c[0x0][0xdac] ;  /* 0x00036b00ff0b7b82 */ /* 0x000ea20000000800 */
[----:B------:R-:W-:-:S05]  /*104b0*/  LOP3.LUT R0, R25, 0x1ffffffc, RZ, 0xc0, !PT ;  /* 0x1ffffffc19007812 */ /* 0x000fca00078ec0ff */
[----:B------:R-:W-:Y:S02]  /*104c0*/  IMAD.IADD R0, R29, 0x1, -R0 ;  /* 0x000000011d007824 */ /* 0x000fe400078e0a00 */
[----:B------:R-:W3:Y:S02]  /*104d0*/  LDC R24, c[0x0][0xa88] ;  /* 0x0002a200ff187b82 */ /* 0x000ee40000000800 */
[----:B------:R-:W-:-:S06]  /*104e0*/  IMAD.SHL.U32 R8, R0, 0x8, RZ ;  /* 0x0000000800087824 */ /* 0x000fcc00078e00ff */
[----:B------:R-:W4:Y:S01]  /*104f0*/  LDC.64 R14, c[0x0][0xae8] ;  /* 0x0002ba00ff0e7b82 */ /* 0x000f220000000a00 */
[----:B-1----:R-:W-:Y:S01]  /*10500*/  IMAD R10, R12, UR5, RZ ;  /* 0x000000050c0a7c24 */ /* 0x002fe2000f8e02ff */
[----:B------:R-:W-:Y:S06]  /*10510*/  @P0 BRA `(.L_x_738) ;  /* 0x0000000000540947 */ /* 0x000fec0003800000 */
[----:B------:R-:W-:Y:S01]  /*10520*/  IMAD.U32 R5, RZ, RZ, UR42 ;  /* 0x0000002aff057e24 */ /* 0x000fe2000f8e00ff */
[----:B------:R-:W-:-:S04]  /*10530*/  ULDC UR7, c[0x0][0xa88] ;  /* 0x0002a20000077ab9 */ /* 0x000fc80000000800 */
[----:B------:R-:W-:-:S04]  /*10540*/  IADD3 R4, R5, -0x80, R2 ;  /* 0xffffff8005047810 */ /* 0x000fc80007ffe002 */
[----:B------:R-:W-:-:S13]  /*10550*/  ISETP.GE.AND P0, PT, R4, UR7, PT ;  /* 0x0000000704007c0c */ /* 0x000fda000bf06270 */
[----:B------:R-:W-:Y:S05]  /*10560*/  @P0 BRA `(.L_x_738) ;  /* 0x0000000000400947 */ /* 0x000fea0003800000 */
[----:B------:R-:W1:Y:S01]  /*10570*/  LDC.64 R6, c[0x0][0xb70] ;  /* 0x0002dc00ff067b82 */ /* 0x000e620000000a00 */
[----:B------:R-:W-:Y:S01]  /*10580*/  SHF.R.S32.HI R5, RZ, 0x1f, R4 ;  /* 0x0000001fff057819 */ /* 0x000fe20000011404 */
[----:B------:R-:W-:-:S06]  /*10590*/  ULDC.64 UR8, c[0x0][0xb40] ;  /* 0x0002d00000087ab9 */ /* 0x000fcc0000000a00 */
[----:B------:R-:W5:Y:S01]  /*105a0*/  LDC.64 R20, c[0x0][0xb78] ;  /* 0x0002de00ff147b82 */ /* 0x000f620000000a00 */
[C---:B-1----:R-:W-:Y:S02]  /*105b0*/  IMAD R0, R6.reuse, UR5, RZ ;  /* 0x0000000506007c24 */ /* 0x042fe4000f8e02ff */
[----:B------:R-:W-:-:S04]  /*105c0*/  IMAD.WIDE.U32 R4, R6, UR43, R4 ;  /* 0x0000002b06047c25 */ /* 0x000fc8000f8e0004 */
[----:B------:R-:W-:Y:S02]  /*105d0*/  IMAD R3, R7, UR43, R0 ;  /* 0x0000002b07037c24 */ /* 0x000fe4000f8e0200 */
[C---:B-----5:R-:W-:Y:S02]  /*105e0*/  IMAD R0, R20.reuse, UR6, RZ ;  /* 0x0000000614007c24 */ /* 0x060fe4000f8e02ff */
[----:B------:R-:W-:Y:S02]  /*105f0*/  IMAD.IADD R5, R5, 0x1, R3 ;  /* 0x0000000105057824 */ /* 0x000fe400078e0203 */
[----:B------:R-:W-:Y:S02]  /*10600*/  IMAD R3, R21, UR44, R0 ;  /* 0x0000002c15037c24 */ /* 0x000fe4000f8e0200 */
[----:B------:R-:W-:-:S04]  /*10610*/  IMAD.WIDE.U32 R4, R20, UR44, R4 ;  /* 0x0000002c14047c25 */ /* 0x000fc8000f8e0004 */
[----:B------:R-:W-:Y:S01]  /*10620*/  IMAD.IADD R3, R5, 0x1, R3 ;  /* 0x0000000105037824 */ /* 0x000fe200078e0203 */
[----:B------:R-:W-:-:S04]  /*10630*/  LEA R6, P0, R4, UR8, 0x2 ;  /* 0x0000000804067c11 */ /* 0x000fc8000f8010ff */
[----:B------:R-:W-:Y:S01]  /*10640*/  LEA.HI.X R7, R4, UR9, R3, 0x2, P0 ;  /* 0x0000000904077c11 */ /* 0x000fe200080f1403 */
[----:B------:R-:W-:-:S05]  /*10650*/  IMAD.MOV.U32 R3, RZ, RZ, -0x800000 ;  /* 0xff800000ff037424 */ /* 0x000fca00078e00ff */
[----:B------:R1:W-:Y:S03]  /*10660*/  STG.E desc[UR50][R6.64], R3 ;  /* 0x0000000306007986 */ /* 0x0003e6000c101932 */
.L_x_738:
[----:B------:R-:W-:Y:S05]  /*10670*/  BSYNC B0 ;  /* 0x0000000000007941 */ /* 0x000fea0003800000 */
.L_x_737:
[----:B------:R-:W-:Y:S01]  /*10680*/  ULOP3.LUT UR48, URZ, UR48, URZ, 0x33, !UPT ;  /* 0x000000303f307292 */ /* 0x000fe2000f8e333f */
[----:B-1----:R-:W-:Y:S01]  /*10690*/  IMAD R3, R13, UR43, R10 ;  /* 0x0000002b0d037c24 */ /* 0x002fe2000f8e020a */
[----:B------:R-:W-:Y:S01]  /*106a0*/  SHF.R.S32.HI R4, RZ, 0x2, R25 ;  /* 0x00000002ff047819 */ /* 0x000fe20000011419 */
[----:B----4-:R-:W-:Y:S01]  /*106b0*/  IMAD R10, R14, UR6, RZ ;  /* 0x000000060e0a7c24 */ /* 0x010fe2000f8e02ff */
[----:B------:R-:W-:Y:S01]  /*106c0*/  SHF.R.S32.HI R9, RZ, 0x1f, R8 ;  /* 0x0000001fff097819 */ /* 0x000fe20000011408 */
[----:B------:R-:W-:Y:S01]  /*106d0*/  BSSY B0, `(.L_x_739) ;  /* 0x0000021000007945 */ /* 0x000fe20003800000 */
[----:B--2---:R-:W-:Y:S02]  /*106e0*/  VIADD R13, R11, UR48 ;  /* 0x000000300b0d7c36 */ /* 0x004fe40008000000 */
[----:B------:R-:W-:Y:S02]  /*106f0*/  VIADD R0, R4, 0x60 ;  /* 0x0000006004007836 */ /* 0x000fe40000000000 */
[----:B---3--:R-:W-:-:S02]  /*10700*/  IMAD R5, R13, -0xc0, R24 ;  /* 0xffffff400d057824 */ /* 0x008fc400078e0218 */
[----:B------:R-:W-:-:S03]  /*10710*/  IMAD.WIDE.U32 R6, R12, UR43, R8 ;  /* 0x0000002b0c067c25 */ /* 0x000fc6000f8e0008 */
[-C--:B------:R-:W-:Y:S01]  /*10720*/  ISETP.GE.AND P0, PT, R4, R5.reuse, PT ;  /* 0x000000050400720c */ /* 0x080fe20003f06270 */
[----:B------:R-:W-:Y:S01]  /*10730*/  IMAD.IADD R7, R7, 0x1, R3 ;  /* 0x0000000107077824 */ /* 0x000fe200078e0203 */
[----:B------:R-:W-:Y:S01]  /*10740*/  ISETP.GE.AND P3, PT, R0, R5, PT ;  /* 0x000000050000720c */ /* 0x000fe20003f66270 */
[----:B------:R-:W-:Y:S01]  /*10750*/  IMAD R3, R15, UR44, R10 ;  /* 0x0000002c0f037c24 */ /* 0x000fe2000f8e020a */
[----:B------:R-:W-:Y:S01]  /*10760*/  SHF.R.S32.HI R5, RZ, 0x1f, R4 ;  /* 0x0000001fff057819 */ /* 0x000fe20000011404 */
[----:B------:R-:W-:-:S04]  /*10770*/  IMAD.WIDE.U32 R10, R14, UR44, R6 ;  /* 0x0000002c0e0a7c25 */ /* 0x000fc8000f8e0006 */
        /* <DEDUP_REMOVED lines=22> */
.L_x_740:
[----:B------:R-:W-:Y:S05]  /*108e0*/  BSYNC B0 ;  /* 0x0000000000007941 */ /* 0x000fea0003800000 */
.L_x_739:
[----:B------:R-:W-:Y:S04]  /*108f0*/  BSSY B0, `(.L_x_734) ;  /* 0x0000017000007945 */ /* 0x000fe80003800000 */
[----:B------:R-:W-:Y:S05]  /*10900*/  @P3 BRA `(.L_x_741) ;  /* 0x0000000000543947 */ /* 0x000fea0003800000 */
[----:B------:R-:W-:Y:S01]  /*10910*/  IADD3 R3, P0, R6, 0x60, RZ ;  /* 0x0000006006037810 */ /* 0x000fe20007f1e0ff */
[----:B------:R-:W-:Y:S01]  /*10920*/  ULDC UR5, c[0x0][0xa8c] ;  /* 0x0002a30000057ab9 */ /* 0x000fe20000000800 */
[----:B------:R-:W-:Y:S01]  /*10930*/  ULDC.64 UR6, c[0x0][0xad8] ;  /* 0x0002b60000067ab9 */ /* 0x000fe20000000a00 */
[----:B------:R-:W-:Y:S01]  /*10940*/  IMAD.MOV.U32 R4, RZ, RZ, R10 ;  /* 0x000000ffff047224 */ /* 0x000fe200078e000a */
[C---:B------:R-:W-:Y:S01]  /*10950*/  ISETP.GE.AND P1, PT, R8.reuse, UR5, PT ;  /* 0x0000000508007c0c */ /* 0x040fe2000bf26270 */
[----:B------:R-:W-:Y:S02]  /*10960*/  IMAD.X R6, RZ, RZ, R7, P0 ;  /* 0x000000ffff067224 */ /* 0x000fe400000e0607 */
[----:B------:R-:W-:Y:S02]  /*10970*/  IMAD.MOV.U32 R5, RZ, RZ, R13 ;  /* 0x000000ffff057224 */ /* 0x000fe400078e000d */
[----:B------:R-:W-:Y:S02]  /*10980*/  VIADD R0, R8, 0x20 ;  /* 0x0000002008007836 */ /* 0x000fe40000000000 */
[----:B------:R-:W-:-:S02]  /*10990*/  IMAD R6, R6, UR6, RZ ;  /* 0x0000000606067c24 */ /* 0x000fc4000f8e02ff */
[----:B------:R-:W-:Y:S01]  /*109a0*/  VIADD R8, R8, 0x40 ;  /* 0x0000004008087836 */ /* 0x000fe20000000000 */
[----:B------:R-:W-:Y:S01]  /*109b0*/  ISETP.GE.AND P2, PT, R0, UR5, PT ;  /* 0x0000000500007c0c */ /* 0x000fe2000bf46270 */
        /* <DEDUP_REMOVED lines=10> */
.L_x_741:
[----:B------:R-:W-:Y:S05]  /*10a60*/  BSYNC B0 ;  /* 0x0000000000007941 */ /* 0x000fea0003800000 */
.L_x_734:
[----:B------:R-:W3:Y:S02]  /*10a70*/  LDC R0, c[0x0][0xda8] ;  /* 0x00036a00ff007b82 */ /* 0x000ee40000000800 */
[----:B---3--:R-:W-:-:S13]  /*10a80*/  ISETP.LE.AND P0, PT, R0, UR4, PT ;  /* 0x0000000400007c0c */ /* 0x008fda000bf03270 */
[----:B------:R-:W-:Y:S05]  /*10a90*/  @!P0 BRA `(.L_x_742) ;  /* 0xffffff04000c8947 */ /* 0x000fea000383ffff */
[----:B------:R-:W-:Y:S05]  /*10aa0*/  EXIT ;  /* 0x000000000000794d */ /* 0x000fea0003800000 */
.L_x_652:
[----:B------:R-:W-:-:S08]  /*10ab0*/  NOP ;  /* 0x0000000000007918 */ /* 0x000fd00000000000 */
[----:B------:R-:W1:-:S00]  /*10ac0*/  USETMAXREG.DEALLOC.CTAPOOL 0x20 ;  /* 0x00000020000079c8 */ /* 0x000e4000080e0500 */
[----:B-1----:R-:W-:-:S05]  /*10ad0*/  LOP3.LUT R16, R0, 0x3, RZ, 0xc0, !PT ;  /* 0x0000000300107812 */ /* 0x002fca00078ec0ff */
[----:B------:R-:W1:Y:S02]  /*10ae0*/  SHFL.IDX PT, R0, R16, RZ, 0x1f ;  /* 0x00001fff10007589 */ /* 0x000e6400000e0000 */
[----:B-1----:R-:W-:-:S13]  /*10af0*/  ISETP.NE.AND P0, PT, R0, RZ, PT ;  /* 0x000000ff0000720c */ /* 0x002fda0003f05270 */
[----:B------:R-:W-:Y:S05]  /*10b00*/  @P0 EXIT ;  /* 0x000000000000094d */ /* 0x000fea0003800000 */
[----:B------:R-:W1:Y:S01]  /*10b10*/  S2UR UR4, SR_CTAID.X ;  /* 0x00000000000479c3 */ /* 0x000e620000002500 */
[----:B------:R-:W-:Y:S01]  /*10b20*/  UMOV UR47, URZ ;  /* 0x0000003f002f7c82 */ /* 0x000fe20008000000 */
[----:B------:R-:W-:Y:S02]  /*10b30*/  IMAD.MOV.U32 R19, RZ, RZ, RZ ;  /* 0x000000ffff137224 */ /* 0x000fe400078e00ff */
[----:B------:R-:W-:-:S04]  /*10b40*/  IMAD.MOV.U32 R18, RZ, RZ, 0x1 ;  /* 0x00000001ff127424 */ /* 0x000fc800078e00ff */
[----:B------:R-:W1:Y:S02]  /*10b50*/  LDC R0, c[0x0][0xda8] ;  /* 0x00036a00ff007b82 */ /* 0x000e640000000800 */
[----:B-1----:R-:W-:-:S13]  /*10b60*/  ISETP.LE.AND P0, PT, R0, UR4, PT ;  /* 0x0000000400007c0c */ /* 0x002fda000bf03270 */
[----:B------:R-:W-:Y:S05]  /*10b70*/  @P0 BRA `(.L_x_743) ;  /* 0x0000002c00d80947 */ /* 0x000fea0003800000 */
[----:B------:R-:W-:Y:S01]  /*10b80*/  LOP3.LUT R23, R2, 0x1f, RZ, 0xc0, !PT ;  /* 0x0000001f02177812 */ /* 0x000fe200078ec0ff */
[----:B------:R-:W-:Y:S01]  /*10b90*/  IMAD.U32 R22, RZ, RZ, UR4 ;  /* 0x00000004ff167e24 */ /* 0x000fe2000f8e00ff */
[----:B------:R-:W-:Y:S01]  /*10ba0*/  ULDC UR45, c[0x0][0xc] ;  /* 0x00000300002d7ab9 */ /* 0x000fe20000000800 */
[----:B------:R-:W-:Y:S01]  /*10bb0*/  IMAD.MOV.U32 R18, RZ, RZ, 0x1 ;  /* 0x00000001ff127424 */ /* 0x000fe200078e00ff */
[----:B------:R-:W-:Y:S01]  /*10bc0*/  ULDC.64 UR48, c[0x0][0x198] ;  /* 0x0000660000307ab9 */ /* 0x000fe20000000a00 */
[----:B------:R-:W-:Y:S01]  /*10bd0*/  IMAD.MOV.U32 R19, RZ, RZ, RZ ;  /* 0x000000ffff137224 */ /* 0x000fe200078e00ff */
[----:B------:R-:W-:-:S06]  /*10be0*/  UMOV UR47, URZ ;  /* 0x0000003f002f7c82 */ /* 0x000fcc0008000000 */
.L_x_797:
[----:B------:R-:W-:Y:S01]  /*10bf0*/  ULDC UR8, c[0x0][0xdd0] ;  /* 0x0003740000087ab9 */ /* 0x000fe20000000800 */
[----:B-1----:R-:W1:Y:S01]  /*10c00*/  LDC R0, c[0x0][0xde8] ;  /* 0x00037a00ff007b82 */ /* 0x002e620000000800 */
[C---:B------:R-:W-:Y:S01]  /*10c10*/  R2UR UR6, R22.reuse ;  /* 0x00000000160672ca */ /* 0x040fe200000e0000 */
[----:B------:R-:W-:Y:S01]  /*10c20*/  UISETP.NE.AND UP0, UPT, UR8, 0x1, UPT ;  /* 0x000000010800788c */ /* 0x000fe2000bf05270 */
[----:B------:R-:W-:-:S10]  /*10c30*/  R2UR UR7, R22 ;  /* 0x00000000160772ca */ /* 0x000fd400000e0000 */
[----:B------:R-:W-:Y:S01]  /*10c40*/  @UP0 ULDC UR4, c[0x0][0xdd4] ;  /* 0x0003750000040ab9 */ /* 0x000fe20000000800 */
[----:B------:R-:W-:Y:S01]  /*10c50*/  @UP0 ULDC UR9, c[0x0][0xdd8] ;  /* 0x0003760000090ab9 */ /* 0x000fe20000000800 */
[----:B------:R-:W-:-:S04]  /*10c60*/  UIMAD.WIDE.U32 UR4, UR6, UR4, URZ ;  /* 0x00000004060472a5 */ /* 0x000fc8000f8e003f */
[----:B------:R-:W-:-:S04]  /*10c70*/  @UP0 USHF.R.U32.HI UR6, URZ, UR9, UR5 ;  /* 0x000000093f060299 */ /* 0x000fc80008011605 */
[----:B------:R-:W-:Y:S02]  /*10c80*/  UIADD3 UR4, -UR6, URZ, URZ ;  /* 0x0000003f06047290 */ /* 0x000fe4000fffe13f */
[----:B-1----:R-:W-:Y:S02]  /*10c90*/  ISETP.LE.AND P0, PT, R0, UR6, PT ;  /* 0x0000000600007c0c */ /* 0x002fe4000bf03270 */
[----:B------:R-:W-:-:S11]  /*10ca0*/  UIMAD UR8, UR8, UR4, UR7 ;  /* 0x00000004080872a4 */ /* 0x000fd6000f8e0207 */
[----:B------:R-:W-:Y:S05]  /*10cb0*/  @!P0 BRA `(.L_x_744) ;  /* 0x0000000000208947 */ /* 0x000fea0003800000 */
        /* <DEDUP_REMOVED lines=8> */
.L_x_744:
[----:B------:R-:W-:Y:S01]  /*10d40*/  ULDC UR9, c[0x0][0xdc4] ;  /* 0x0003710000097ab9 */ /* 0x000fe20000000800 */
[----:B------:R-:W-:Y:S01]  /*10d50*/  UMOV UR7, UR8 ;  /* 0x0000000800077c82 */ /* 0x000fe20008000000 */
[----:B------:R-:W-:-:S11]  /*10d60*/  UISETP.NE.AND UP0, UPT, UR9, 0x1, UPT ;  /* 0x000000010900788c */ /* 0x000fd6000bf05270 */
[----:B------:R-:W-:Y:S02]  /*10d70*/  @UP0 ULDC.64 UR10, c[0x0][0xdc8] ;  /* 0x00037200000a0ab9 */ /* 0x000fe40000000a00 */
[----:B------:R-:W-:-:S04]  /*10d80*/  UIMAD.WIDE.U32 UR4, UR8, UR10, URZ ;  /* 0x0000000a080472a5 */ /* 0x000fc8000f8e003f */
[----:B------:R-:W-:-:S04]  /*10d90*/  @UP0 USHF.R.U32.HI UR7, URZ, UR11, UR5 ;  /* 0x0000000b3f070299 */ /* 0x000fc80008011605 */
[----:B------:R-:W-:-:S12]  /*10da0*/  UIMAD UR4, UR7, UR9, URZ ;  /* 0x00000009070472a4 */ /* 0x000fd8000f8e023f */
.L_x_745:
[----:B------:R-:W-:Y:S01]  /*10db0*/  ULDC.64 UR10, c[0x0][0x3f8] ;  /* 0x0000fe00000a7ab9 */ /* 0x000fe20000000a00 */
[----:B------:R-:W-:Y:S02]  /*10dc0*/  UIADD3 UR8, UR8, -UR4, URZ ;  /* 0x8000000408087290 */ /* 0x000fe4000fffe03f */
[----:B------:R-:W-:Y:S02]  /*10dd0*/  UISETP.NE.U32.AND UP0, UPT, UR10, URZ, UPT ;  /* 0x0000003f0a00728c */ /* 0x000fe4000bf05070 */
[----:B------:R-:W-:Y:S01]  /*10de0*/  ULOP3.LUT UR7, URZ, UR7, URZ, 0x33, !UPT ;  /* 0x000000073f077292 */ /* 0x000fe2000f8e333f */
[----:B------:R-:W-:Y:S01]  /*10df0*/  ULDC UR10, c[0x0][0xdb8] ;  /* 0x00036e00000a7ab9 */ /* 0x000fe20000000800 */
[----:B------:R-:W-:Y:S01]  /*10e00*/  ULDC.64 UR4, c[0x0][0x9e0] ;  /* 0x0002780000047ab9 */ /* 0x000fe20000000a00 */
[----:B------:R-:W-:Y:S01]  /*10e10*/  UISETP.NE.AND UP1, UPT, UR10, 0x1, UPT ;  /* 0x000000010a00788c */ /* 0x000fe2000bf25270 */
[----:B------:R-:W-:Y:S01]  /*10e20*/  ULDC UR9, c[0x0][0xdc4] ;  /* 0x0003710000097ab9 */ /* 0x000fe20000000800 */
[----:B------:R-:W-:Y:S01]  /*10e30*/  ULDC UR37, c[0x0][0xdac] ;  /* 0x00036b0000257ab9 */ /* 0x000fe20000000800 */
[----:B------:R-:W-:-:S02]  /*10e40*/  UISETP.GE.AND UP2, UPT, UR5, 0x1, UPT ;  /* 0x000000010500788c */ /* 0x000fc4000bf46270 */
[----:B------:R-:W-:Y:S02]  /*10e50*/  UIMAD UR9, UR6, UR9, UR8 ;  /* 0x00000009060972a4 */ /* 0x000fe4000f8e0208 */
[----:B------:R-:W-:Y:S02]  /*10e60*/  UIADD3 UR37, UR7, UR37, URZ ;  /* 0x0000002507257290 */ /* 0x000fe4000fffe03f */
[----:B------:R-:W-:Y:S01]  /*10e70*/  UISETP.NE.AND.EX UP0, UPT, UR11, URZ, UPT, UP0 ;  /* 0x0000003f0b00728c */ /* 0x000fe2000bf05300 */
[----:B------:R-:W-:Y:S01]  /*10e80*/  PLOP3.LUT P1, PT, PT, PT, UP2, 0x80, 0x0 ;  /* 0x000000000000781c */ /* 0x000fe20003f2f028 */
[----:B------:R-:W-:Y:S01]  /*10e90*/  @UP1 ULDC UR6, c[0x0][0xdbc] ;  /* 0x00036f0000061ab9 */ /* 0x000fe20000000800 */
[----:B------:R-:W-:Y:S02]  /*10ea0*/  UIMAD UR37, UR37, 0xc0, URZ ;  /* 0x000000c0252578a4 */ /* 0x000fe4000f8e023f */
[----:B------:R-:W-:Y:S01]  /*10eb0*/  UIMAD.WIDE.U32 UR6, UR9, UR6, URZ ;  /* 0x00000006090672a5 */ /* 0x000fe2000f8e003f */
[----:B------:R-:W-:Y:S01]  /*10ec0*/  ULDC UR11, c[0x0][0x404] ;  /* 0x00010100000b7ab9 */ /* 0x000fe20000000800 */
[----:B------:R-:W-:Y:S01]  /*10ed0*/  ULDC UR12, c[0x0][0x288] ;  /* 0x0000a200000c7ab9 */ /* 0x000fe20000000800 */
[----:B------:R-:W-:Y:S01]  /*10ee0*/  @UP1 ULDC UR14, c[0x0][0xdc0] ;  /* 0x00037000000e1ab9 */ /* 0x000fe20000000800 */
[----:B------:R-:W-:Y:S01]  /*10ef0*/  UMOV UR39, UR9 ;  /* 0x0000000900277c82 */ /* 0x000fe20008000000 */
[----:B------:R-:W-:-:S02]  /*10f00*/  USEL UR11, UR11, 0x1, UP0 ;  /* 0x000000010b0b7887 */ /* 0x000fc40008000000 */
[----:B------:R-:W-:Y:S02]  /*10f10*/  UIADD3 UR8, UR37, 0xc0, -UR12 ;  /* 0x000000c025087890 */ /* 0x000fe4000fffe80c */
[----:B------:R-:W-:Y:S01]  /*10f20*/  @UP1 USHF.R.U32.HI UR39, URZ, UR14, UR7 ;  /* 0x0000000e3f271299 */ /* 0x000fe20008011607 */
[----:B------:R-:W-:Y:S02]  /*10f30*/  ULDC UR13, c[0x0][0x2e0] ;  /* 0x0000b800000d7ab9 */ /* 0x000fe40000000800 */
[----:B------:R-:W-:Y:S02]  /*10f40*/  UIMAD UR6, UR11, UR13, UR8 ;  /* 0x0000000d0b0672a4 */ /* 0x000fe4000f8e0208 */
[----:B------:R-:W-:Y:S02]  /*10f50*/  UIADD3 UR38, -UR39, URZ, URZ ;  /* 0x0000003f27267290 */ /* 0x000fe4000fffe13f */
[----:B------:R-:W-:Y:S02]  /*10f60*/  UIADD3 UR4, UR6, UR4, URZ ;  /* 0x0000000406047290 */ /* 0x000fe4000fffe03f */
[----:B------:R-:W-:Y:S01]  /*10f70*/  UIMAD UR38, UR10, UR38, UR9 ;  /* 0x000000260a2672a4 */ /* 0x000fe2000f8e0209 */
[----:B------:R-:W-:Y:S11]  /*10f80*/  @!P1 BRA `(.L_x_746) ;  /* 0x0000000000449947 */ /* 0x000ff60003800000 */
        /* <DEDUP_REMOVED lines=10> */
.L_x_747:
[----:B------:R-:W-:-:S11]  /*11030*/  UISETP.NE.AND UP0, UPT, UR5, 0x1, UPT ;  /* 0x000000010500788c */ /* 0x000fd6000bf05270 */
[----:B------:R-:W-:Y:S02]  /*11040*/  @UP0 ULDC.64 UR14, c[0x0][0x9e8] ;  /* 0x00027a00000e0ab9 */ /* 0x000fe40000000a00 */
[----:B------:R-:W-:-:S04]  /*11050*/  UIMAD.WIDE.U32 UR6, UR8, UR14, URZ ;  /* 0x0000000e080672a5 */ /* 0x000fc8000f8e003f */
[----:B------:R-:W-:-:S12]  /*11060*/  @UP0 USHF.R.U32.HI UR8, URZ, UR15, UR7 ;  /* 0x0000000f3f080299 */ /* 0x000fd80008011607 */
.L_x_748:
[----:B------:R-:W-:-:S04]  /*11070*/  UIMAD UR8, UR8, UR5, UR5 ;  /* 0x00000005080872a4 */ /* 0x000fc8000f8e0205 */
[----:B------:R-:W-:-:S04]  /*11080*/  UISETP.LT.AND UP0, UPT, UR4, UR8, UPT ;  /* 0x000000080400728c */ /* 0x000fc8000bf01270 */
[----:B------:R-:W-:-:S12]  /*11090*/  USEL UR4, UR4, UR8, UP0 ;  /* 0x0000000804047287 */ /* 0x000fd80008000000 */
.L_x_746:
[----:B------:R-:W-:Y:S02]  /*110a0*/  UIMAD UR7, UR11, UR13, 0x7f ;  /* 0x0000007f0b0774a4 */ /* 0x000fe4000f8e020d */
[----:B------:R-:W-:Y:S02]  /*110b0*/  UIADD3 UR4, UR4, 0x7f, URZ ;  /* 0x0000007f04047890 */ /* 0x000fe4000fffe03f */
[----:B------:R-:W-:Y:S02]  /*110c0*/  USHF.R.S32.HI UR8, URZ, 0x1f, UR7 ;  /* 0x0000001f3f087899 */ /* 0x000fe40008011407 */
[----:B------:R-:W-:Y:S02]  /*110d0*/  USHF.R.S32.HI UR6, URZ, 0x1f, UR4 ;  /* 0x0000001f3f067899 */ /* 0x000fe40008011404 */
[----:B------:R-:W-:Y:S02]  /*110e0*/  ULEA.HI UR8, UR8, UR7, URZ, 0x7 ;  /* 0x0000000708087291 */ /* 0x000fe4000f8f383f */
[----:B------:R-:W-:-:S02]  /*110f0*/  ULEA.HI UR6, UR6, UR4, URZ, 0x7 ;  /* 0x0000000406067291 */ /* 0x000fc4000f8f383f */
[----:B------:R-:W-:Y:S02]  /*11100*/  UIADD3 UR4, UR37, -UR12, URZ ;  /* 0x8000000c25047290 */ /* 0x000fe4000fffe03f */
[----:B------:R-:W-:Y:S02]  /*11110*/  USHF.R.S32.HI UR44, URZ, 0x7, UR8 ;  /* 0x000000073f2c7899 */ /* 0x000fe40008011408 */
[----:B------:R-:W-:Y:S02]  /*11120*/  USHF.R.S32.HI UR6, URZ, 0x7, UR6 ;  /* 0x000000073f067899 */ /* 0x000fe40008011406 */
[----:B------:R-:W-:Y:S02]  /*11130*/  UIMAD UR4, UR11, UR13, UR4 ;  /* 0x0000000d0b0472a4 */ /* 0x000fe4000f8e0204 */
[----:B------:R-:W-:Y:S01]  /*11140*/  UISETP.LT.AND UP0, UPT, UR44, UR6, UPT ;  /* 0x000000062c00728c */ /* 0x000fe2000bf01270 */
[----:B------:R-:W-:Y:S02]  /*11150*/  ULDC UR8, c[0x0][0x9dc] ;  /* 0x0002770000087ab9 */ /* 0x000fe40000000800 */
[----:B------:R-:W-:-:S02]  /*11160*/  UIADD3 UR8, UR4, -UR8, URZ ;  /* 0x8000000804087290 */ /* 0x000fc4000fffe03f */
[----:B------:R-:W-:Y:S01]  /*11170*/  USEL UR44, UR44, UR6, UP0 ;  /* 0x000000062c2c7287 */ /* 0x000fe20008000000 */
[----:B------:R-:W-:Y:S11]  /*11180*/  @!P1 BRA `(.L_x_749) ;  /* 0x0000000000449947 */ /* 0x000ff60003800000 */
        /* <DEDUP_REMOVED lines=10> */
.L_x_750:
[----:B------:R-:W-:-:S11]  /*11230*/  UISETP.NE.AND UP0, UPT, UR5, 0x1, UPT ;  /* 0x000000010500788c */ /* 0x000fd6000bf05270 */
[----:B------:R-:W-:Y:S02]  /*11240*/  @UP0 ULDC.64 UR10, c[0x0][0x9e8] ;  /* 0x00027a00000a0ab9 */ /* 0x000fe40000000a00 */
[----:B------:R-:W-:-:S04]  /*11250*/  UIMAD.WIDE.U32 UR6, UR4, UR10, URZ ;  /* 0x0000000a040672a5 */ /* 0x000fc8000f8e003f */
[----:B------:R-:W-:-:S12]  /*11260*/  @UP0 USHF.R.U32.HI UR4, URZ, UR11, UR7 ;  /* 0x0000000b3f040299 */ /* 0x000fd80008011607 */
.L_x_751:
[----:B------:R-:W-:-:S04]  /*11270*/  UIMAD UR4, UR4, UR5, URZ ;  /* 0x00000005040472a4 */ /* 0x000fc8000f8e023f */
[----:B------:R-:W-:-:S04]  /*11280*/  UISETP.LT.AND UP0, UPT, UR8, UR4, UPT ;  /* 0x000000040800728c */ /* 0x000fc8000bf01270 */
[----:B------:R-:W-:-:S12]  /*11290*/  USEL UR8, UR8, UR4, !UP0 ;  /* 0x0000000408087287 */ /* 0x000fd8000c000000 */
.L_x_749:
[----:B------:R-:W-:Y:S01]  /*112a0*/  USHF.R.S32.HI UR4, URZ, 0x1f, UR8 ;  /* 0x0000001f3f047899 */ /* 0x000fe20008011408 */
[----:B------:R-:W-:Y:S03]  /*112b0*/  BSSY B6, `(.L_x_752) ;  /* 0x0000273000067945 */ /* 0x000fe60003800000 */
[----:B------:R-:W-:-:S04]  /*112c0*/  ULEA.HI UR4, UR4, UR8, URZ, 0x7 ;  /* 0x0000000804047291 */ /* 0x000fc8000f8f383f */
[----:B------:R-:W-:-:S04]  /*112d0*/  USHF.R.S32.HI UR4, URZ, 0x7, UR4 ;  /* 0x000000073f047899 */ /* 0x000fc80008011404 */
[----:B------:R-:W-:-:S04]  /*112e0*/  UISETP.LT.AND UP0, UPT, URZ, UR4, UPT ;  /* 0x000000043f00728c */ /* 0x000fc8000bf01270 */
[----:B------:R-:W-:-:S04]  /*112f0*/  USEL UR43, URZ, UR4, !UP0 ;  /* 0x000000043f2b7287 */ /* 0x000fc8000c000000 */
[----:B------:R-:W-:-:S06]  /*11300*/  UISETP.GT.AND UP0, UPT, UR44, UR43, UPT ;  /* 0x0000002b2c00728c */ /* 0x000fcc000bf04270 */
[----:B------:R-:W-:-:S13]  /*11310*/  PLOP3.LUT P0, PT, PT, PT, UP0, 0x80, 0x0 ;  /* 0x000000000000781c */ /* 0x000fda0003f0f008 */
[----:B------:R-:W-:Y:S05]  /*11320*/  @P0 BRA `(.L_x_753) ;  /* 0x0000000000400947 */ /* 0x000fea0003800000 */
[----:B------:R-:W-:Y:S01]  /*11330*/  ISETP.NE.AND P0, PT, R23, RZ, PT ;  /* 0x000000ff1700720c */ /* 0x000fe20003f05270 */
[----:B------:R-:W-:-:S12]  /*11340*/  IMAD.MOV.U32 R13, RZ, RZ, R22 ;  /* 0x000000ffff0d7224 */ /* 0x000fd800078e0016 */
[----:B------:R-:W-:Y:S05]  /*11350*/  @P0 BRA `(.L_x_754) ;  /* 0x0000002400a00947 */ /* 0x000fea0003800000 */
[----:B------:R-:W1:Y:S01]  /*11360*/  S2R R7, SR_LANEID ;  /* 0x0000000000077919 */ /* 0x000e620000000000 */
[----:B------:R-:W-:Y:S01]  /*11370*/  VOTEU.ANY UR4, UPT, PT ;  /* 0x0000000000047886 */ /* 0x000fe200038e0100 */
[----:B------:R-:W2:Y:S01]  /*11380*/  LDC.64 R2, c[0x0][0xdf0] ;  /* 0x00037c00ff027b82 */ /* 0x000ea20000000a00 */
[----:B------:R-:W1:Y:S08]  /*11390*/  FLO.U32 R0, UR4 ;  /* 0x0000000400007d00 */ /* 0x000e7000080e0000 */
[----:B------:R-:W2:Y:S01]  /*113a0*/  POPC R5, UR4 ;  /* 0x0000000400057d09 */ /* 0x000ea20008000000 */
[----:B-1----:R-:W-:-:S13]  /*113b0*/  ISETP.EQ.U32.AND P0, PT, R0, R7, PT ;  /* 0x000000070000720c */ /* 0x002fda0003f02070 */
[----:B--2---:R-:W2:Y:S01]  /*113c0*/  @P0 ATOMG.E.ADD.STRONG.GPU PT, R3, desc[UR50][R2.64], R5 ;  /* 0x00000005020309a8 */ /* 0x004ea200081ee1f2 */
[----:B------:R-:W1:Y:S02]  /*113d0*/  S2R R4, SR_LTMASK ;  /* 0x0000000000047919 */ /* 0x000e640000003900 */
[----:B-1----:R-:W-:-:S04]  /*113e0*/  LOP3.LUT R4, R4, UR4, RZ, 0xc0, !PT ;  /* 0x0000000404047c12 */ /* 0x002fc8000f8ec0ff */
[----:B------:R-:W1:Y:S01]  /*113f0*/  POPC R13, R4 ;  /* 0x00000004000d7309 */ /* 0x000e620000000000 */
[----:B--2---:R-:W1:Y:S02]  /*11400*/  SHFL.IDX PT, R0, R3, R0, 0x1f ;  /* 0x00001f0003007589 */ /* 0x004e6400000e0000 */
[----:B-1----:R-:W-:Y:S01]  /*11410*/  IADD3 R13, R0, UR45, R13 ;  /* 0x0000002d000d7c10 */ /* 0x002fe2000fffe00d */
[----:B------:R-:W-:Y:S06]  /*11420*/  BRA `(.L_x_754) ;  /* 0x00000024006c7947 */ /* 0x000fec0003800000 */
.L_x_753:
[----:B------:R-:W1:Y:S01]  /*11430*/  S2UR UR4, SR_CgaCtaId ;  /* 0x00000000000479c3 */ /* 0x000e620000008800 */
[----:B------:R-:W-:Y:S02]  /*11440*/  UMOV UR42, 0x400 ;  /* 0x00000400002a7882 */ /* 0x000fe40000000000 */
[----:B-1----:R-:W-:-:S04]  /*11450*/  ULEA UR42, UR4, UR42, 0x18 ;  /* 0x0000002a042a7291 */ /* 0x002fc8000f8ec03f */
[----:B------:R-:W-:-:S04]  /*11460*/  UIADD3 UR4, UR42, 0x15400, URZ ;  /* 0x000154002a047890 */ /* 0x000fc8000fffe03f */
[----:B------:R-:W-:-:S06]  /*11470*/  ULOP3.LUT UP0, URZ, UR4, 0x1bf, URZ, 0xc0, !UPT ;  /* 0x000001bf043f7892 */ /* 0x000fcc000f80c03f */
[----:B------:R-:W-:-:S13]  /*11480*/  PLOP3.LUT P0, PT, PT, PT, UP0, 0x80, 0x0 ;  /* 0x000000000000781c */ /* 0x000fda0003f0f008 */
[----:B------:R-:W-:Y:S05]  /*11490*/  @!P0 BRA `(.L_x_755) ;  /* 0x0000000000408947 */ /* 0x000fea0003800000 */
[----:B------:R-:W-:Y:S01]  /*114a0*/  MOV R2, 0x0 ;  /* 0x0000000000027802 */ /* 0x000fe20000000f00 */
[----:B------:R-:W-:Y:S01]  /*114b0*/  ULDC.64 UR4, c[0x4][0xa8] ;  /* 0x01002a0000047ab9 */ /* 0x000fe20000000a00 */
[----:B------:R-:W-:Y:S01]  /*114c0*/  ULDC.64 UR6, c[0x4][0xb0] ;  /* 0x01002c0000067ab9 */ /* 0x000fe20000000a00 */
[----:B------:R-:W-:Y:S02]  /*114d0*/  IMAD.U32 R4, RZ, RZ, UR4 ;  /* 0x00000004ff047e24 */ /* 0x000fe4000f8e00ff */
[----:B------:R-:W-:Y:S01]  /*114e0*/  IMAD.U32 R5, RZ, RZ, UR5 ;  /* 0x00000005ff057e24 */ /* 0x000fe2000f8e00ff */
[----:B------:R-:W1:Y:S01]  /*114f0*/  LDC.64 R2, c[0x4][R2] ;  /* 0x0100000002027b82 */ /* 0x000e620000000a00 */
[----:B------:R-:W-:Y:S01]  /*11500*/  ULDC.64 UR4, c[0x4][0x30] ;  /* 0x01000c0000047ab9 */ /* 0x000fe20000000a00 */
        /* <DEDUP_REMOVED lines=8> */
[----:B-1----:R-:W-:Y:S05]  /*11590*/  CALL.ABS.NOINC R2 ;  /* 0x0000000002007343 */ /* 0x002fea0003c00000 */
.L_x_755:
[----:B------:R-:W-:-:S04]  /*115a0*/  UIADD3 UR4, UR42, 0x400, URZ ;  /* 0x000004002a047890 */ /* 0x000fc8000fffe03f */
[----:B------:R-:W-:-:S06]  /*115b0*/  ULOP3.LUT UP0, URZ, UR4, 0x1bf, URZ, 0xc0, !UPT ;  /* 0x000001bf043f7892 */ /* 0x000fcc000f80c03f */
[----:B------:R-:W-:-:S13]  /*115c0*/  PLOP3.LUT P0, PT, PT, PT, UP0, 0x80, 0x0 ;  /* 0x000000000000781c */ /* 0x000fda0003f0f008 */
[----:B------:R-:W-:Y:S05]  /*115d0*/  @!P0 BRA `(.L_x_756) ;  /* 0x00000000007c8947 */ /* 0x000fea0003800000 */
        /* <DEDUP_REMOVED lines=16> */
.L_x_757:
[----:B------:R1:W2:Y:S01]  /*116e0*/  LDC.64 R2, c[0x4][R24] ;  /* 0x0100000018027b82 */ /* 0x0002a20000000a00 */
[----:B------:R-:W-:Y:S01]  /*116f0*/  ULDC.64 UR4, c[0x4][0xa8] ;  /* 0x01002a0000047ab9 */ /* 0x000fe20000000a00 */
[----:B------:R-:W-:Y:S01]  /*11700*/  ULDC.64 UR6, c[0x4][0xb0] ;  /* 0x01002c0000067ab9 */ /* 0x000fe20000000a00 */
[----:B------:R-:W-:Y:S02]  /*11710*/  IMAD.U32 R4, RZ, RZ, UR4 ;  /* 0x00000004ff047e24 */ /* 0x000fe4000f8e00ff */
        /* <DEDUP_REMOVED lines=11> */
.L_x_756:
[----:B------:R-:W-:Y:S01]  /*117d0*/  ULDC.64 UR4, c[0x0][0x9f8] ;  /* 0x00027e0000047ab9 */ /* 0x000fe20000000a00 */
[----:B------:R-:W-:Y:S01]  /*117e0*/  IMAD.U32 R5, RZ, RZ, UR39 ;  /* 0x00000027ff057e24 */ /* 0x000fe2000f8e00ff */
[----:B------:R-:W-:Y:S01]  /*117f0*/  ISETP.NE.U32.AND P0, PT, RZ, UR4, PT ;  /* 0x00000004ff007c0c */ /* 0x000fe2000bf05070 */
[----:B------:R-:W-:-:S03]  /*11800*/  IMAD.U32 R0, RZ, RZ, UR39 ;  /* 0x00000027ff007e24 */ /* 0x000fc6000f8e00ff */
[----:B------:R-:W-:-:S13]  /*11810*/  ISETP.NE.AND.EX P0, PT, RZ, UR5, PT, P0 ;  /* 0x00000005ff007c0c */ /* 0x000fda000bf05300 */
[----:B------:R-:W1:Y:S02]  /*11820*/  @P0 LDC.64 R2, c[0x0][0x9f8] ;  /* 0x00027e00ff020b82 */ /* 0x000e640000000a00 */
[----:B-1----:R-:W-:-:S06]  /*11830*/  @P0 IMAD.WIDE R4, R5, 0x4, R2 ;  /* 0x0000000405040825 */ /* 0x002fcc00078e0202 */
[----:B------:R-:W1:Y:S01]  /*11840*/  LDC R2, c[0x0][0x428] ;  /* 0x00010a00ff027b82 */ /* 0x000e620000000800 */
[----:B------:R2:W3:Y:S01]  /*11850*/  @P0 LDG.E R0, desc[UR50][R4.64] ;  /* 0x0000003204000981 */ /* 0x0004e2000c1e1900 */
[----:B------:R-:W-:Y:S01]  /*11860*/  ISETP.NE.AND P1, PT, R23, RZ, PT ;  /* 0x000000ff1700720c */ /* 0x000fe20003f25270 */
[----:B------:R-:W-:Y:S01]  /*11870*/  UMOV UR36, URZ ;  /* 0x0000003f00247c82 */ /* 0x000fe20008000000 */
[----:B------:R-:W-:Y:S01]  /*11880*/  UMOV UR12, 0x20 ;  /* 0x00000020000c7882 */ /* 0x000fe20000000000 */
[----:B------:R-:W-:Y:S01]  /*11890*/  UMOV UR13, UR37 ;  /* 0x00000025000d7c82 */ /* 0x000fe20008000000 */
[----:B------:R-:W-:Y:S01]  /*118a0*/  UMOV UR14, UR38 ;  /* 0x00000026000e7c82 */ /* 0x000fe20008000000 */
[----:B------:R-:W-:Y:S01]  /*118b0*/  UMOV UR15, UR39 ;  /* 0x00000027000f7c82 */ /* 0x000fe20008000000 */
[----:B------:R-:W-:Y:S01]  /*118c0*/  UMOV UR8, 0x40 ;  /* 0x0000004000087882 */ /* 0x000fe20000000000 */
[----:B------:R-:W-:Y:S01]  /*118d0*/  UMOV UR9, UR37 ;  /* 0x0000002500097c82 */ /* 0x000fe20008000000 */
[----:B------:R-:W-:Y:S01]  /*118e0*/  UMOV UR10, UR38 ;  /* 0x00000026000a7c82 */ /* 0x000fe20008000000 */
[----:B------:R-:W-:Y:S01]  /*118f0*/  UMOV UR11, UR39 ;  /* 0x00000027000b7c82 */ /* 0x000fe20008000000 */
[----:B------:R-:W-:Y:S01]  /*11900*/  UMOV UR6, 0xffffffff ;  /* 0xffffffff00067882 */ /* 0x000fe20000000000 */
[----:B------:R-:W-:-:S02]  /*11910*/  IMAD.U32 R7, RZ, RZ, UR44 ;  /* 0x0000002cff077e24 */ /* 0x000fc4000f8e00ff */
[----:B------:R-:W-:Y:S02]  /*11920*/  VOTEU.ALL UP1, P1 ;  /* 0x00000000003f7886 */ /* 0x000fe40000820000 */
[----:B------:R-:W-:-:S03]  /*11930*/  VIADD R7, R7, 0xffffffff ;  /* 0xffffffff07077836 */ /* 0x000fc60000000000 */
[----:B------:R-:W-:Y:S01]  /*11940*/  @!UP1 UIADD3 UR4, UP0, UR48, 0x270, URZ ;  /* 0x0000027030049890 */ /* 0x000fe2000ff1e03f */
[----:B-1----:R-:W-:Y:S02]  /*11950*/  ISETP.NE.AND P2, PT, R2, 0x1, PT ;  /* 0x000000010200780c */ /* 0x002fe40003f45270 */
[----:B------:R-:W1:Y:S01]  /*11960*/  LDC.64 R2, c[0x0][0x3f8] ;  /* 0x0000fe00ff027b82 */ /* 0x000e620000000a00 */
[----:B------:R-:W-:-:S09]  /*11970*/  @!UP1 UIADD3.X UR5, URZ, UR49, URZ, UP0, !UPT ;  /* 0x000000313f059290 */ /* 0x000fd200087fe43f */
[----:B------:R4:W-:Y:S01]  /*11980*/  @!UP1 UTMAPF.L2.4D [UR36], [UR4] ;  /* 0x00000024040095b8 */ /* 0x0009e20008018000 */
[----:B------:R-:W2:Y:S01]  /*11990*/  @P2 LDC R6, c[0x0][0x42c] ;  /* 0x00010b00ff062b82 */ /* 0x000ea20000000800 */
[----:B------:R4:W-:Y:S07]  /*119a0*/  @!UP1 UTMAPF.L2.4D [UR12], [UR4] ;  /* 0x0000000c040095b8 */ /* 0x0009ee0008018000 */
[----:B------:R-:W5:Y:S01]  /*119b0*/  @P2 LDC R9, c[0x0][0x430] ;  /* 0x00010c00ff092b82 */ /* 0x000f620000000800 */
[----:B-1----:R-:W-:Y:S01]  /*119c0*/  ISETP.NE.U32.AND P0, PT, R2, RZ, PT ;  /* 0x000000ff0200720c */ /* 0x002fe20003f05070 */
[----:B------:R4:W-:Y:S03]  /*119d0*/  @!UP1 UTMAPF.L2.4D [UR8], [UR4] ;  /* 0x00000008040095b8 */ /* 0x0009e60008018000 */
[----:B------:R-:W-:Y:S01]  /*119e0*/  ISETP.NE.AND.EX P0, PT, R3, RZ, PT, P0 ;  /* 0x000000ff0300720c */ /* 0x000fe20003f05300 */
[----:B--2---:R-:W-:-:S04]  /*119f0*/  @P2 IMAD.HI.U32 R4, R6, UR38, RZ ;  /* 0x0000002606042c27 */ /* 0x004fc8000f8e00ff */
[----:B------:R-:W-:Y:S01]  /*11a00*/  IMAD.U32 R6, RZ, RZ, UR38 ;  /* 0x00000026ff067e24 */ /* 0x000fe2000f8e00ff */
[----:B-----5:R-:W-:Y:S02]  /*11a10*/  @P2 SHF.R.U32.HI R6, RZ, R9, R4 ;  /* 0x00000009ff062219 */ /* 0x020fe40000011604 */
[----:B---3--:R-:W-:Y:S01]  /*11a20*/  SEL R9, R0, RZ, !P0 ;  /* 0x000000ff00097207 */ /* 0x008fe20004000000 */
[----:B----4-:R-:W-:Y:S06]  /*11a30*/  BRA.DIV UR6, `(.L_x_758) ;  /* 0x0000002606c07947 */ /* 0x010fec000b800000 */
.L_x_809:
[----:B------:R-:W-:Y:S01]  /*11a40*/  UMOV UR4, 0xffffffff ;  /* 0xffffffff00047882 */ /* 0x000fe20000000000 */
[----:B------:R-:W-:Y:S02]  /*11a50*/  SHF.R.S32.HI R8, RZ, 0x1f, R0 ;  /* 0x0000001fff087819 */ /* 0x000fe40000011400 */
[----:B------:R-:W-:Y:S05]  /*11a60*/  BRA.DIV UR4, `(.L_x_759) ;  /* 0x0000002604d47947 */ /* 0x000fea000b800000 */
[----:B------:R-:W-:-:S13]  /*11a70*/  ELECT P6, URZ, PT ;  /* 0x00000000003f782f */ /* 0x000fda00038c0000 */
.L_x_812:
[----:B------:R-:W-:Y:S05]  /*11a80*/  @!P6 BRA `(.L_x_760) ;  /* 0x0000000000e8e947 */ /* 0x000fea0003800000 */
[----:B------:R-:W-:Y:S01]  /*11a90*/  LEA R13, R19, UR42, 0x3 ;  /* 0x0000002a130d7c11 */ /* 0x000fe2000f8e18ff */
[----:B------:R-:W-:Y:S01]  /*11aa0*/  IMAD.MOV.U32 R9, RZ, RZ, R0 ;  /* 0x000000ffff097224 */ /* 0x000fe200078e0000 */
[----:B------:R-:W-:Y:S01]  /*11ab0*/  SHF.L.U32 R12, R18, 0x1f, RZ ;  /* 0x0000001f120c7819 */ /* 0x000fe200000006ff */
[----:B------:R-:W-:Y:S06]  /*11ac0*/  @!P0 BRA `(.L_x_761) ;  /* 0x0000000000488947 */ /* 0x000fec0003800000 */
[----:B------:R-:W1:Y:S01]  /*11ad0*/  LDC R14, c[0x0][0x41c] ;  /* 0x00010700ff0e7b82 */ /* 0x000e620000000800 */
[----:B------:R-:W-:Y:S01]  /*11ae0*/  IMAD.MOV.U32 R15, RZ, RZ, R7 ;  /* 0x000000ffff0f7224 */ /* 0x000fe200078e0007 */
[----:B------:R-:W-:Y:S02]  /*11af0*/  ULDC.64 UR4, c[0x0][0x408] ;  /* 0x0001020000047ab9 */ /* 0x000fe40000000a00 */
[----:B------:R-:W-:-:S04]  /*11b00*/  IMAD R9, R8, UR4, RZ ;  /* 0x0000000408097c24 */ /* 0x000fc8000f8e02ff */
[----:B------:R-:W-:Y:S01]  /*11b10*/  IMAD R9, R0, UR5, R9 ;  /* 0x0000000500097c24 */ /* 0x000fe2000f8e0209 */
[----:B-1----:R-:W-:-:S13]  /*11b20*/  ISETP.NE.AND P2, PT, R14, 0x1, PT ;  /* 0x000000010e00780c */ /* 0x002fda0003f45270 */
[----:B------:R-:W1:Y:S02]  /*11b30*/  @P2 LDC.64 R4, c[0x0][0x420] ;  /* 0x00010800ff042b82 */ /* 0x000e640000000a00 */
[----:B-1----:R-:W-:-:S05]  /*11b40*/  @P2 IMAD.HI.U32 R4, R7, R4, RZ ;  /* 0x0000000407042227 */ /* 0x002fca00078e00ff */
[----:B------:R-:W-:-:S04]  /*11b50*/  @P2 SHF.R.U32.HI R15, RZ, R5, R4 ;  /* 0x00000005ff0f2219 */ /* 0x000fc80000011604 */
[--C-:B------:R-:W-:Y:S01]  /*11b60*/  SHF.R.S32.HI R5, RZ, 0x1f, R15.reuse ;  /* 0x0000001fff057819 */ /* 0x100fe2000001140f */
[----:B------:R-:W-:-:S04]  /*11b70*/  IMAD.MOV.U32 R4, RZ, RZ, R15 ;  /* 0x000000ffff047224 */ /* 0x000fc800078e000f */
[----:B------:R-:W-:-:S04]  /*11b80*/  IMAD.WIDE.U32 R10, R0, UR4, R4 ;  /* 0x00000004000a7c25 */ /* 0x000fc8000f8e0004 */
[----:B------:R-:W-:Y:S01]  /*11b90*/  IMAD.IADD R5, R11, 0x1, R9 ;  /* 0x000000010b057824 */ /* 0x000fe200078e0209 */
[----:B------:R-:W-:-:S04]  /*11ba0*/  LEA R4, P2, R10, R2, 0x2 ;  /* 0x000000020a047211 */ /* 0x000fc800078410ff */
[----:B------:R-:W-:-:S05]  /*11bb0*/  LEA.HI.X R5, R10, R3, R5, 0x2, P2 ;  /* 0x000000030a057211 */ /* 0x000fca00010f1405 */
[----:B------:R1:W5:Y:S01]  /*11bc0*/  LDG.E R9, desc[UR50][R4.64] ;  /* 0x0000003204097981 */ /* 0x000362000c1e1900 */
[----:B------:R-:W-:-:S04]  /*11bd0*/  IMAD.MOV R10, RZ, RZ, -R15 ;  /* 0x000000ffff0a7224 */ /* 0x000fc800078e0a0f */
[----:B------:R-:W-:-:S07]  /*11be0*/  IMAD R7, R14, R10, R7 ;  /* 0x0000000a0e077224 */ /* 0x000fce00078e0207 */
.L_x_761:
[----:B------:R-:W2:Y:S01]  /*11bf0*/  SYNCS.PHASECHK.TRANS64.TRYWAIT P2, [R13+URZ+0x2d840], R12 ;  /* 0x02d8400c0d0075a7 */ /* 0x000ea2000804017f */
[----:B------:R-:W-:Y:S01]  /*11c00*/  ISETP.NE.AND P3, PT, R17, RZ, PT ;  /* 0x000000ff1100720c */ /* 0x000fe20003f65270 */
[----:B--2---:R-:W-:-:S12]  /*11c10*/  @!P2 BRA `(.L_x_762) ;  /* 0x000000240088a947 */ /* 0x004fd80003800000 */
.L_x_813:
[----:B------:R-:W-:Y:S05]  /*11c20*/  @P3 BRA `(.L_x_763) ;  /* 0x0000000000143947 */ /* 0x000fea0003800000 */
[----:B------:R-:W-:Y:S01]  /*11c30*/  ISETP.NE.AND P2, PT, R23, RZ, PT ;  /* 0x000000ff1700720c */ /* 0x000fe20003f45270 */
[----:B-1----:R-:W-:-:S04]  /*11c40*/  IMAD.MOV.U32 R4, RZ, RZ, 0x6000 ;  /* 0x00006000ff047424 */ /* 0x002fc800078e00ff */
[----:B------:R3:W-:Y:S08]  /*11c50*/  SYNCS.ARRIVE.TRANS64 RZ, [R13+URZ+0x2d830], R4 ;  /* 0x02d830040dff79a7 */ /* 0x0007f0000800003f */
[----:B------:R-:W-:Y:S05]  /*11c60*/  @!P2 BRA `(.L_x_763) ;  /* 0x000000000004a947 */ /* 0x000fea0003800000 */
[----:B------:R-:W-:Y:S01]  /*11c70*/  BPT.TRAP 0x1 ;  /* 0x000000040000795c */ /* 0x000fe20000300000 */
.L_x_763:
        /* <DEDUP_REMOVED lines=11> */
[----:B------:R-:W-:Y:S02]  /*11d30*/  UIMAD UR8, UR8, 0x6000, UR42 ;  /* 0x00006000080878a4 */ /* 0x000fe4000f8e022a */
[----:B------:R-:W-:Y:S02]  /*11d40*/  USHF.L.U32 UR11, UR11, 0x7, URZ ;  /* 0x000000070b0b7899 */ /* 0x000fe4000800063f */
[----:B------:R-:W-:Y:S02]  /*11d50*/  UIADD3 UR9, UR9, 0x2d830, URZ ;  /* 0x0002d83009097890 */ /* 0x000fe4000fffe03f */
[----:B------:R-:W-:Y:S02]  /*11d60*/  UIADD3 UR14, UR8, 0x15400, URZ ;  /* 0x00015400080e7890 */ /* 0x000fe4000fffe03f */
[----:B------:R-:W-:Y:S02]  /*11d70*/  UIADD3 UR15, UR8, 0x17400, URZ ;  /* 0x00017400080f7890 */ /* 0x000fe4000fffe03f */
[----:B------:R-:W-:-:S03]  /*11d80*/  UIADD3 UR17, UR8, 0x19400, URZ ;  /* 0x0001940008117890 */ /* 0x000fc6000fffe03f */
[----:B------:R-:W-:Y:S01]  /*11d90*/  UMOV UR8, UR14 ;  /* 0x0000000e00087c82 */ /* 0x000fe20008000000 */
[----:B------:R-:W-:Y:S01]  /*11da0*/  UMOV UR14, 0x40 ;  /* 0x00000040000e7882 */ /* 0x000fe20000000000 */
[----:B------:R4:W-:Y:S02]  /*11db0*/  UTMALDG.4D [UR8], [UR4], desc[UR6] ;  /* 0x00000608040075b4 */ /* 0x0009e40008019000 */
[----:B----4-:R-:W-:Y:S01]  /*11dc0*/  UMOV UR8, UR15 ;  /* 0x0000000f00087c82 */ /* 0x010fe20008000000 */
[----:B------:R-:W-:Y:S02]  /*11dd0*/  UMOV UR10, UR16 ;  /* 0x00000010000a7c82 */ /* 0x000fe40008000000 */
[----:B------:R4:W-:Y:S02]  /*11de0*/  UTMALDG.4D [UR8], [UR4], desc[UR6] ;  /* 0x00000608040075b4 */ /* 0x0009e40008019000 */
[----:B----4-:R-:W-:Y:S01]  /*11df0*/  UMOV UR8, UR17 ;  /* 0x0000001100087c82 */ /* 0x010fe20008000000 */
[----:B------:R-:W-:-:S02]  /*11e00*/  UMOV UR10, UR14 ;  /* 0x0000000e000a7c82 */ /* 0x000fc40008000000 */
[----:B------:R4:W-:Y:S02]  /*11e10*/  UTMALDG.4D [UR8], [UR4], desc[UR6] ;  /* 0x00000608040075b4 */ /* 0x0009e40008019000 */
[----:B----4-:R-:W-:Y:S01]  /*11e20*/  NOP ;  /* 0x0000000000007918 */ /* 0x010fe20000000000 */
.L_x_760:
[----:B------:R-:W-:Y:S05]  /*11e30*/  WARPSYNC.ALL ;  /* 0x0000000000007948 */ /* 0x000fea0003800000 */
[----:B------:R-:W-:Y:S01]  /*11e40*/  BAR.SYNC.DEFER_BLOCKING 0x8, 0x1a0 ;  /* 0x0206800000007b1d */ /* 0x000fe20000010000 */
[----:B------:R-:W-:Y:S01]  /*11e50*/  ELECT P2, URZ, PT ;  /* 0x00000000003f782f */ /* 0x000fe20003840000 */
[----:B------:R-:W-:Y:S02]  /*11e60*/  UIADD3 UR47, UR47, 0x1, URZ ;  /* 0x000000012f2f7890 */ /* 0x000fe4000fffe03f */
[----:B------:R-:W-:Y:S02]  /*11e70*/  UIADD3 UR4, UP0, UR48, 0x270, URZ ;  /* 0x0000027030047890 */ /* 0x000fe4000ff1e03f */
[----:B------:R-:W-:-:S02]  /*11e80*/  ULEA.HI UR5, UR47, UR47, URZ, 0x1 ;  /* 0x0000002f2f057291 */ /* 0x000fc4000f8f083f */
[----:B------:R-:W-:Y:S02]  /*11e90*/  UIADD3 UR24, UR42, 0xc400, URZ ;  /* 0x0000c4002a187890 */ /* 0x000fe4000fffe03f */
[----:B------:R-:W-:Y:S02]  /*11ea0*/  ULOP3.LUT UR5, UR5, 0xfffffffe, URZ, 0xc0, !UPT ;  /* 0xfffffffe05057892 */ /* 0x000fe4000f8ec03f */
[----:B------:R-:W-:Y:S02]  /*11eb0*/  UIADD3 UR25, UR42, 0x2d800, URZ ;  /* 0x0002d8002a197890 */ /* 0x000fe4000fffe03f */
[----:B-1-3--:R-:W-:Y:S01]  /*11ec0*/  @P2 IMAD.MOV.U32 R4, RZ, RZ, 0x9000 ;  /* 0x00009000ff042424 */ /* 0x00afe200078e00ff */
[----:B------:R-:W-:Y:S02]  /*11ed0*/  UIADD3 UR9, UR47, -UR5, URZ ;  /* 0x800000052f097290 */ /* 0x000fe4000fffe03f */
[----:B------:R-:W-:Y:S02]  /*11ee0*/  UIADD3.X UR5, URZ, UR49, URZ, UP0, !UPT ;  /* 0x000000313f057290 */ /* 0x000fe400087fe43f */
[----:B------:R-:W-:-:S02]  /*11ef0*/  UIADD3 UR16, UR42, 0xf400, URZ ;  /* 0x0000f4002a107890 */ /* 0x000fc4000fffe03f */
[----:B------:R-:W-:Y:S01]  /*11f00*/  UIADD3 UR8, UR42, 0x12400, URZ ;  /* 0x000124002a087890 */ /* 0x000fe2000fffe03f */
[----:B------:R-:W-:Y:S01]  /*11f10*/  UMOV UR27, UR37 ;  /* 0x00000025001b7c82 */ /* 0x000fe20008000000 */
[----:B------:R1:W-:Y:S01]  /*11f20*/  @P2 SYNCS.ARRIVE.TRANS64 RZ, [UR42+0x2d800], R4 ;  /* 0x02d80004ffff29a7 */ /* 0x0003e2000800002a */
[----:B------:R-:W-:Y:S01]  /*11f30*/  UMOV UR28, UR38 ;  /* 0x00000026001c7c82 */ /* 0x000fe20008000000 */
[----:B------:R-:W-:Y:S01]  /*11f40*/  UMOV UR29, UR39 ;  /* 0x00000027001d7c82 */ /* 0x000fe20008000000 */
[----:B------:R-:W-:Y:S01]  /*11f50*/  UMOV UR6, 0x0 ;  /* 0x0000000000067882 */ /* 0x000fe20000000000 */
[----:B------:R-:W-:Y:S01]  /*11f60*/  UMOV UR7, 0x12f00000 ;  /* 0x12f0000000077882 */ /* 0x000fe20000000000 */
[----:B------:R-:W-:Y:S01]  /*11f70*/  UMOV UR26, URZ ;  /* 0x0000003f001a7c82 */ /* 0x000fe20008000000 */
[----:B------:R-:W-:Y:S01]  /*11f80*/  UMOV UR19, UR37 ;  /* 0x0000002500137c82 */ /* 0x000fe20008000000 */
[----:B------:R-:W-:Y:S01]  /*11f90*/  UMOV UR20, UR38 ;  /* 0x0000002600147c82 */ /* 0x000fe20008000000 */
[----:B-1----:R-:W-:Y:S01]  /*11fa0*/  IMAD.U32 R4, RZ, RZ, UR9 ;  /* 0x00000009ff047e24 */ /* 0x002fe2000f8e00ff */
[----:B------:R-:W-:Y:S01]  /*11fb0*/  UMOV UR21, UR39 ;  /* 0x0000002700157c82 */ /* 0x000fe20008000000 */
[----:B------:R-:W-:Y:S01]  /*11fc0*/  UMOV UR18, 0x20 ;  /* 0x0000002000127882 */ /* 0x000fe20000000000 */
[----:B------:R-:W-:Y:S01]  /*11fd0*/  UMOV UR17, UR25 ;  /* 0x0000001900117c82 */ /* 0x000fe20008000000 */
[----:B------:R-:W-:Y:S01]  /*11fe0*/  UMOV UR11, UR37 ;  /* 0x00000025000b7c82 */ /* 0x000fe20008000000 */
[----:B------:R-:W-:Y:S01]  /*11ff0*/  SHF.L.U32 R4, R4, 0x1f, RZ ;  /* 0x0000001f04047819 */ /* 0x000fe200000006ff */
[----:B------:R-:W-:Y:S01]  /*12000*/  UMOV UR12, UR38 ;  /* 0x00000026000c7c82 */ /* 0x000fe20008000000 */
[----:B------:R-:W-:Y:S01]  /*12010*/  UMOV UR13, UR39 ;  /* 0x00000027000d7c82 */ /* 0x000fe20008000000 */
[----:B------:R-:W-:Y:S01]  /*12020*/  UMOV UR10, 0x40 ;  /* 0x00000040000a7882 */ /* 0x000fe20000000000 */
[----:B------:R1:W-:Y:S01]  /*12030*/  UTMALDG.4D [UR24], [UR4], desc[UR6] ;  /* 0x00000618040075b4 */ /* 0x0003e20008019000 */
[----:B------:R-:W-:Y:S01]  /*12040*/  UMOV UR9, UR25 ;  /* 0x0000001900097c82 */ /* 0x000fe20008000000 */
[----:B------:R1:W-:Y:S01]  /*12050*/  UTMALDG.4D [UR16], [UR4], desc[UR6] ;  /* 0x00000610040075b4 */ /* 0x0003e20008019000 */
[----:B------:R1:W-:Y:S01]  /*12060*/  UTMALDG.4D [UR8], [UR4], desc[UR6] ;  /* 0x00000608040075b4 */ /* 0x0003e20008019000 */
[----:B------:R-:W3:Y:S02]  /*12070*/  SYNCS.PHASECHK.TRANS64.TRYWAIT P2, [UR42+0x2d820], R4 ;  /* 0x02d82004ff0075a7 */ /* 0x000ee4000804016a */
[----:B-1-3--:R-:W-:Y:S05]  /*12080*/  @!P2 BRA `(.L_x_764) ;  /* 0x000000200080a947 */ /* 0x00afea0003800000 */
.L_x_814:
[----:B------:R-:W-:-:S04]  /*12090*/  UIADD3 UR4, UR44, -0x2, URZ ;  /* 0xfffffffe2c047890 */ /* 0x000fc8000fffe03f */
[----:B------:R-:W-:-:S06]  /*120a0*/  UISETP.GE.AND UP0, UPT, UR4, UR43, UPT ;  /* 0x0000002b0400728c */ /* 0x000fcc000bf06270 */
[----:B------:R-:W-:-:S13]  /*120b0*/  PLOP3.LUT P2, PT, PT, PT, UP0, 0x80, 0x0 ;  /* 0x000000000000781c */ /* 0x000fda0003f4f008 */
[----:B------:R-:W-:Y:S05]  /*120c0*/  @!P2 BRA `(.L_x_765) ;  /* 0x00000014004ca947 */ /* 0x000fea0003800000 */
[----:B-1----:R-:W-:Y:S01]  /*120d0*/  IMAD R5, RZ, RZ, -UR44 ;  /* 0x8000002cff057e24 */ /* 0x002fe2000f8e02ff */
[----:B------:R-:W-:Y:S01]  /*120e0*/  LOP3.LUT R10, RZ, UR43, RZ, 0x33, !PT ;  /* 0x0000002bff0a7c12 */ /* 0x000fe2000f8e33ff */
[----:B------:R-:W-:Y:S01]  /*120f0*/  IMAD.U32 R11, RZ, RZ, UR4 ;  /* 0x00000004ff0b7e24 */ /* 0x000fe2000f8e00ff */
[----:B------:R-:W-:Y:S02]  /*12100*/  ULDC.64 UR40, c[0x0][0x408] ;  /* 0x0001020000287ab9 */ /* 0x000fe40000000a00 */
[----:B------:R-:W-:-:S05]  /*12110*/  VIADDMNMX R10, R5, 0x1, R10, !PT ;  /* 0x00000001050a7846 */ /* 0x000fca000780010a */
[----:B------:R-:W-:-:S05]  /*12120*/  VIADD R4, R10, UR44 ;  /* 0x0000002c0a047c36 */ /* 0x000fca0008000000 */
[----:B------:R-:W-:-:S04]  /*12130*/  LOP3.LUT R4, R4, 0x1, RZ, 0xc0, !PT ;  /* 0x0000000104047812 */ /* 0x000fc800078ec0ff */
[----:B------:R-:W-:-:S13]  /*12140*/  ISETP.NE.U32.AND P2, PT, R4, 0x1, PT ;  /* 0x000000010400780c */ /* 0x000fda0003f45070 */
[----:B------:R-:W-:Y:S05]  /*12150*/  @P2 BRA `(.L_x_766) ;  /* 0x0000000400b42947 */ /* 0x000fea0003800000 */
[----:B--2---:R-:W-:Y:S01]  /*12160*/  VIADD R12, R19, 0x1 ;  /* 0x00000001130c7836 */ /* 0x004fe20000000000 */
        /* <DEDUP_REMOVED lines=26> */
.L_x_769:
[----:B-1----:R-:W-:Y:S02]  /*12310*/  LEA R3, R12, UR42, 0x3 ;  /* 0x0000002a0c037c11 */ /* 0x002fe4000f8e18ff */
[----:B------:R-:W-:Y:S02]  /*12320*/  SHF.L.U32 R2, R13, 0x1f, RZ ;  /* 0x0000001f0d027819 */ /* 0x000fe400000006ff */
[----:B------:R-:W-:Y:S02]  /*12330*/  ISETP.NE.AND P2, PT, R17, RZ, PT ;  /* 0x000000ff1100720c */ /* 0x000fe40003f45270 */
[----:B------:R-:W1:Y:S02]  /*12340*/  SYNCS.PHASECHK.TRANS64.TRYWAIT P3, [R3+URZ+0x2d840], R2 ;  /* 0x02d84002030075a7 */ /* 0x000e64000806017f */
[----:B-1----:R-:W-:Y:S09]  /*12350*/  @!P3 BRA `(.L_x_770) ;  /* 0x0000001c00e4b947 */ /* 0x002ff20003800000 */
.L_x_815:
[----:B------:R-:W-:Y:S05]  /*12360*/  @P2 BRA `(.L_x_771) ;  /* 0x0000000000142947 */ /* 0x000fea0003800000 */
[----:B------:R-:W-:Y:S01]  /*12370*/  ISETP.NE.AND P3, PT, R23, RZ, PT ;  /* 0x000000ff1700720c */ /* 0x000fe20003f65270 */
[----:B-1----:R-:W-:-:S04]  /*12380*/  IMAD.MOV.U32 R2, RZ, RZ, 0x6000 ;  /* 0x00006000ff027424 */ /* 0x002fc800078e00ff */
[----:B------:R2:W-:Y:S08]  /*12390*/  SYNCS.ARRIVE.TRANS64 RZ, [R3+URZ+0x2d830], R2 ;  /* 0x02d8300203ff79a7 */ /* 0x0005f0000800003f */
[----:B------:R-:W-:Y:S05]  /*123a0*/  @!P3 BRA `(.L_x_771) ;  /* 0x000000000004b947 */ /* 0x000fea0003800000 */
[----:B------:R-:W-:Y:S01]  /*123b0*/  BPT.TRAP 0x1 ;  /* 0x000000040000795c */ /* 0x000fe20000300000 */
.L_x_771:
[----:B------:R-:W-:Y:S01]  /*123c0*/  R2UR UR8, R12 ;  /* 0x000000000c0872ca */ /* 0x000fe200000e0000 */
[----:B------:R-:W-:Y:S01]  /*123d0*/  UIADD3 UR4, UP0, UR48, 0x370, URZ ;  /* 0x0000037030047890 */ /* 0x000fe2000ff1e03f */
[----:B------:R-:W-:Y:S01]  /*123e0*/  R2UR UR9, R3 ;  /* 0x00000000030972ca */ /* 0x000fe200000e0000 */
[----:B------:R-:W-:Y:S01]  /*123f0*/  UIADD3 UR19, UR42, 0x2d800, URZ ;  /* 0x0002d8002a137890 */ /* 0x000fe2000fffe03f */
[----:B------:R-:W-:Y:S01]  /*12400*/  R2UR UR11, R11 ;  /* 0x000000000b0b72ca */ /* 0x000fe200000e0000 */
[----:B------:R-:W-:Y:S01]  /*12410*/  UIADD3.X UR5, URZ, UR49, URZ, UP0, !UPT ;  /* 0x000000313f057290 */ /* 0x000fe200087fe43f */
[----:B------:R-:W-:Y:S01]  /*12420*/  R2UR UR12, R6 ;  /* 0x00000000060c72ca */ /* 0x000fe200000e0000 */
[----:B------:R-:W-:Y:S01]  /*12430*/  UMOV UR10, URZ ;  /* 0x0000003f000a7c82 */ /* 0x000fe20008000000 */
[----:B-----5:R-:W-:Y:S01]  /*12440*/  R2UR UR13, R4 ;  /* 0x00000000040d72ca */ /* 0x020fe200000e0000 */
[----:B------:R-:W-:Y:S01]  /*12450*/  UMOV UR6, 0x0 ;  /* 0x0000000000067882 */ /* 0x000fe20000000000 */
[----:B------:R-:W-:Y:S01]  /*12460*/  UMOV UR7, 0x14f00000 ;  /* 0x14f0000000077882 */ /* 0x000fe20000000000 */
[----:B------:R-:W-:Y:S01]  /*12470*/  UMOV UR17, 0x20 ;  /* 0x0000002000117882 */ /* 0x000fe20000000000 */
[----:B------:R-:W-:Y:S01]  /*12480*/  UMOV UR18, 0x40 ;  /* 0x0000004000127882 */ /* 0x000fe20000000000 */
[----:B------:R-:W-:Y:S01]  /*12490*/  UIMAD UR8, UR8, 0x6000, UR42 ;  /* 0x00006000080878a4 */ /* 0x000fe2000f8e022a */
[----:B-12---:R-:W-:Y:S01]  /*124a0*/  SHF.L.U32 R3, R18, 0x1f, RZ ;  /* 0x0000001f12037819 */ /* 0x006fe200000006ff */
[----:B------:R-:W-:Y:S01]  /*124b0*/  UIADD3 UR9, UR9, 0x2d830, URZ ;  /* 0x0002d83009097890 */ /* 0x000fe2000fffe03f */
[----:B------:R-:W-:Y:S01]  /*124c0*/  LEA R2, R19, UR19, 0x3 ;  /* 0x0000001313027c11 */ /* 0x000fe2000f8e18ff */
[----:B------:R-:W-:-:S02]  /*124d0*/  USHF.L.U32 UR11, UR11, 0x7, URZ ;  /* 0x000000070b0b7899 */ /* 0x000fc4000800063f */
[----:B------:R-:W-:Y:S02]  /*124e0*/  UIADD3 UR14, UR8, 0x15400, URZ ;  /* 0x00015400080e7890 */ /* 0x000fe4000fffe03f */
[----:B------:R-:W-:Y:S02]  /*124f0*/  UIADD3 UR15, UR8, 0x17400, URZ ;  /* 0x00017400080f7890 */ /* 0x000fe4000fffe03f */
[----:B------:R-:W-:-:S03]  /*12500*/  UIADD3 UR16, UR8, 0x19400, URZ ;  /* 0x0001940008107890 */ /* 0x000fc6000fffe03f */
[----:B------:R-:W-:Y:S02]  /*12510*/  UMOV UR8, UR14 ;  /* 0x0000000e00087c82 */ /* 0x000fe40008000000 */
[----:B------:R1:W-:Y:S02]  /*12520*/  UTMALDG.4D [UR8], [UR4], desc[UR6] ;  /* 0x00000608040075b4 */ /* 0x0003e40008019000 */
[----:B-1----:R-:W-:Y:S01]  /*12530*/  UMOV UR8, UR15 ;  /* 0x0000000f00087c82 */ /* 0x002fe20008000000 */
[----:B------:R-:W-:Y:S02]  /*12540*/  UMOV UR10, UR17 ;  /* 0x00000011000a7c82 */ /* 0x000fe40008000000 */
[----:B------:R1:W-:Y:S02]  /*12550*/  UTMALDG.4D [UR8], [UR4], desc[UR6] ;  /* 0x00000608040075b4 */ /* 0x0003e40008019000 */
[----:B-1----:R-:W-:Y:S01]  /*12560*/  UMOV UR8, UR16 ;  /* 0x0000001000087c82 */ /* 0x002fe20008000000 */
[----:B------:R-:W-:-:S02]  /*12570*/  UMOV UR10, UR18 ;  /* 0x00000012000a7c82 */ /* 0x000fc40008000000 */
[----:B------:R1:W-:Y:S01]  /*12580*/  UTMALDG.4D [UR8], [UR4], desc[UR6] ;  /* 0x00000608040075b4 */ /* 0x0003e20008019000 */
[----:B------:R-:W2:Y:S02]  /*12590*/  SYNCS.PHASECHK.TRANS64.TRYWAIT P3, [R2+URZ+0x60], R3 ;  /* 0x00006003020075a7 */ /* 0x000ea4000806017f */
[----:B-12---:R-:W-:Y:S05]  /*125a0*/  @!P3 BRA `(.L_x_772) ;  /* 0x0000001c0064b947 */ /* 0x006fea0003800000 */
.L_x_816:
[----:B------:R-:W-:Y:S05]  /*125b0*/  @P2 BRA `(.L_x_773) ;  /* 0x0000000000182947 */ /* 0x000fea0003800000 */
[----:B------:R-:W-:Y:S01]  /*125c0*/  ISETP.NE.AND P2, PT, R23, RZ, PT ;  /* 0x000000ff1700720c */ /* 0x000fe20003f45270 */
[----:B-1----:R-:W-:Y:S01]  /*125d0*/  IMAD.MOV.U32 R3, RZ, RZ, 0x6000 ;  /* 0x00006000ff037424 */ /* 0x002fe200078e00ff */
[----:B------:R-:W-:-:S04]  /*125e0*/  LEA R2, R19, UR42, 0x3 ;  /* 0x0000002a13027c11 */ /* 0x000fc8000f8e18ff */
[----:B------:R2:W-:Y:S07]  /*125f0*/  SYNCS.ARRIVE.TRANS64 RZ, [R2+URZ+0x2d850], R3 ;  /* 0x02d8500302ff79a7 */ /* 0x0005ee000800003f */
[----:B------:R-:W-:Y:S05]  /*12600*/  @!P2 BRA `(.L_x_773) ;  /* 0x000000000004a947 */ /* 0x000fea0003800000 */
[----:B------:R-:W-:Y:S01]  /*12610*/  BPT.TRAP 0x1 ;  /* 0x000000040000795c */ /* 0x000fe20000300000 */
.L_x_773:
        /* <DEDUP_REMOVED lines=8> */
[----:B------:R-:W-:Y:S01]  /*126a0*/  UMOV UR7, 0x14f00000 ;  /* 0x14f0000000077882 */ /* 0x000fe20000000000 */
[----:B------:R-:W-:Y:S01]  /*126b0*/  UMOV UR16, 0x20 ;  /* 0x0000002000107882 */ /* 0x000fe20000000000 */
[----:B------:R-:W-:-:S02]  /*126c0*/  IMAD.MOV.U32 R9, RZ, RZ, R4 ;  /* 0x000000ffff097224 */ /* 0x000fc400078e0004 */
[----:B------:R-:W-:Y:S01]  /*126d0*/  IMAD.MOV.U32 R7, RZ, RZ, R11 ;  /* 0x000000ffff077224 */ /* 0x000fe200078e000b */
[----:B------:R-:W-:Y:S02]  /*126e0*/  UIMAD UR15, UR9, 0x6000, UR42 ;  /* 0x00006000090f78a4 */ /* 0x000fe4000f8e022a */
[----:B------:R-:W-:Y:S02]  /*126f0*/  ULEA UR9, UR9, UR42, 0x3 ;  /* 0x0000002a09097291 */ /* 0x000fe4000f8e183f */
[----:B------:R-:W-:Y:S02]  /*12700*/  USHF.L.U32 UR11, UR11, 0x7, URZ ;  /* 0x000000070b0b7899 */ /* 0x000fe4000800063f */
[----:B------:R-:W-:Y:S02]  /*12710*/  UIADD3 UR8, UR15, 0x400, URZ ;  /* 0x000004000f087890 */ /* 0x000fe4000fffe03f */
[----:B------:R-:W-:Y:S02]  /*12720*/  UIADD3 UR9, UR9, 0x2d850, URZ ;  /* 0x0002d85009097890 */ /* 0x000fe4000fffe03f */
        /* <DEDUP_REMOVED lines=11> */
.L_x_768:
[----:B------:R-:W-:Y:S05]  /*127e0*/  BSYNC B0 ;  /* 0x0000000000007941 */ /* 0x000fea0003800000 */
.L_x_767:
[----:B------:R-:W-:Y:S01]  /*127f0*/  UIADD3 UR4, UR44, -0x3, URZ ;  /* 0xfffffffd2c047890 */ /* 0x000fe2000fffe03f */
[----:B------:R-:W-:Y:S02]  /*12800*/  IMAD.MOV.U32 R19, RZ, RZ, R12 ;  /* 0x000000ffff137224 */ /* 0x000fe400078e000c */
[----:B------:R-:W-:-:S03]  /*12810*/  IMAD.MOV.U32 R18, RZ, RZ, R13 ;  /* 0x000000ffff127224 */ /* 0x000fc600078e000d */
[----:B------:R-:W-:-:S07]  /*12820*/  IMAD.U32 R11, RZ, RZ, UR4 ;  /* 0x00000004ff0b7e24 */ /* 0x000fce000f8e00ff */
.L_x_766:
[----:B------:R-:W-:Y:S01]  /*12830*/  ULOP3.LUT UR4, URZ, UR44, URZ, 0x33, !UPT ;  /* 0x0000002c3f047292 */ /* 0x000fe2000f8e333f */
[----:B------:R-:W-:Y:S01]  /*12840*/  VIADD R10, R10, 0xfffffffe ;  /* 0xfffffffe0a0a7836 */ /* 0x000fe20000000000 */
[----:B------:R-:W-:Y:S04]  /*12850*/  BSSY B0, `(.L_x_765) ;  /* 0x00000da000007945 */ /* 0x000fe80003800000 */
[----:B------:R-:W-:-:S13]  /*12860*/  ISETP.NE.AND P2, PT, R10, UR4, PT ;  /* 0x000000040a007c0c */ /* 0x000fda000bf45270 */
[----:B------:R-:W-:Y:S05]  /*12870*/  @!P2 BRA `(.L_x_774) ;  /* 0x0000000c005ca947 */ /* 0x000fea0003800000 */
[----:B-12---:R-:W-:-:S07]  /*12880*/  IMAD.MOV.U32 R2, RZ, RZ, R9 ;  /* 0x000000ffff027224 */ /* 0x006fce00078e0009 */
.L_x_789:
[----:B------:R-:W-:Y:S01]  /*12890*/  VIADD R10, R19, 0x1 ;  /* 0x00000001130a7836 */ /* 0x000fe20000000000 */
[----:B------:R-:W-:Y:S05]  /*128a0*/  YIELD ;  /* 0x0000000000007946 */ /* 0x000fea0003800000 */
[----:B------:R-:W-:Y:S01]  /*128b0*/  ISETP.NE.AND P2, PT, R10, 0x2, PT ;  /* 0x000000020a00780c */ /* 0x000fe20003f45270 */
[----:B------:R-:W-:Y:S03]  /*128c0*/  BSSY B1, `(.L_x_775) ;  /* 0x0000066000017945 */ /* 0x000fe60003800000 */
[----:B-12---:R-:W-:-:S02]  /*128d0*/  SEL R3, RZ, 0x1, P2 ;  /* 0x00000001ff037807 */ /* 0x006fc40001000000 */
[----:B------:R-:W-:Y:S02]  /*128e0*/  SEL R10, R10, RZ, P2 ;  /* 0x000000ff0a0a7207 */ /* 0x000fe40001000000 */
[----:B------:R-:W-:Y:S01]  /*128f0*/  LOP3.LUT R12, R18, R3, RZ, 0x3c, !PT ;  /* 0x00000003120c7212 */ /* 0x000fe200078e3cff */
[----:B------:R-:W-:Y:S06]  /*12900*/  @!P6 BRA `(.L_x_776) ;  /* 0x000000040084e947 */ /* 0x000fec0003800000 */
[----:B------:R-:W-:Y:S01]  /*12910*/  IMAD.MOV.U32 R14, RZ, RZ, R11 ;  /* 0x000000ffff0e7224 */ /* 0x000fe200078e000b */
[----:B------:R-:W-:Y:S06]  /*12920*/  @!P0 BRA `(.L_x_777) ;  /* 0x0000000000488947 */ /* 0x000fec0003800000 */
[----:B------:R-:W1:Y:S01]  /*12930*/  LDC R14, c[0x0][0x41c] ;  /* 0x00010700ff0e7b82 */ /* 0x000e620000000800 */
[----:B------:R-:W-:Y:S02]  /*12940*/  IMAD.MOV.U32 R13, RZ, RZ, R11 ;  /* 0x000000ffff0d7224 */ /* 0x000fe400078e000b */
[----:B------:R-:W-:-:S04]  /*12950*/  IMAD R15, R8, UR40, RZ ;  /* 0x00000028080f7c24 */ /* 0x000fc8000f8e02ff */
[----:B------:R-:W-:Y:S01]  /*12960*/  IMAD R15, R0, UR41, R15 ;  /* 0x00000029000f7c24 */ /* 0x000fe2000f8e020f */
[----:B------:R-:W2:Y:S01]  /*12970*/  LDC.64 R2, c[0x0][0x3f8] ;  /* 0x0000fe00ff027b82 */ /* 0x000ea20000000a00 */
        /* <DEDUP_REMOVED lines=8> */
[----:B--2---:R-:W-:-:S04]  /*12a00*/  LEA R2, P2, R4, R2, 0x2 ;  /* 0x0000000204027211 */ /* 0x004fc800078410ff */
[----:B------:R-:W-:-:S05]  /*12a10*/  LEA.HI.X R3, R4, R3, R5, 0x2, P2 ;  /* 0x0000000304037211 */ /* 0x000fca00010f1405 */
[----:B------:R1:W5:Y:S01]  /*12a20*/  LDG.E R2, desc[UR50][R2.64] ;  /* 0x0000003202027981 */ /* 0x000362000c1e1900 */
[----:B------:R-:W-:-:S04]  /*12a30*/  IMAD.MOV R4, RZ, RZ, -R13 ;  /* 0x000000ffff047224 */ /* 0x000fc800078e0a0d */
[----:B------:R-:W-:-:S07]  /*12a40*/  IMAD R14, R14, R4, R11 ;  /* 0x000000040e0e7224 */ /* 0x000fce00078e020b */
.L_x_777:
[----:B------:R-:W-:Y:S02]  /*12a50*/  LEA R4, R10, UR42, 0x3 ;  /* 0x0000002a0a047c11 */ /* 0x000fe4000f8e18ff */
[----:B-1----:R-:W-:Y:S02]  /*12a60*/  SHF.L.U32 R3, R12, 0x1f, RZ ;  /* 0x0000001f0c037819 */ /* 0x002fe400000006ff */
[----:B------:R-:W-:Y:S02]  /*12a70*/  ISETP.NE.AND P2, PT, R17, RZ, PT ;  /* 0x000000ff1100720c */ /* 0x000fe40003f45270 */
[----:B------:R-:W1:Y:S02]  /*12a80*/  SYNCS.PHASECHK.TRANS64.TRYWAIT P3, [R4+URZ+0x2d840], R3 ;  /* 0x02d84003040075a7 */ /* 0x000e64000806017f */
[----:B-1----:R-:W-:Y:S09]  /*12a90*/  @!P3 BRA `(.L_x_778) ;  /* 0x00000018003cb947 */ /* 0x002ff20003800000 */
.L_x_817:
[----:B------:R-:W-:Y:S05]  /*12aa0*/  @P2 BRA `(.L_x_779) ;  /* 0x0000000000142947 */ /* 0x000fea0003800000 */
[----:B------:R-:W-:Y:S01]  /*12ab0*/  ISETP.NE.AND P3, PT, R23, RZ, PT ;  /* 0x000000ff1700720c */ /* 0x000fe20003f65270 */
[----:B-1----:R-:W-:-:S04]  /*12ac0*/  IMAD.MOV.U32 R3, RZ, RZ, 0x6000 ;  /* 0x00006000ff037424 */ /* 0x002fc800078e00ff */
[----:B------:R2:W-:Y:S08]  /*12ad0*/  SYNCS.ARRIVE.TRANS64 RZ, [R4+URZ+0x2d830], R3 ;  /* 0x02d8300304ff79a7 */ /* 0x0005f0000800003f */
[----:B------:R-:W-:Y:S05]  /*12ae0*/  @!P3 BRA `(.L_x_779) ;  /* 0x000000000004b947 */ /* 0x000fea0003800000 */
[----:B------:R-:W-:Y:S01]  /*12af0*/  BPT.TRAP 0x1 ;  /* 0x000000040000795c */ /* 0x000fe20000300000 */
.L_x_779:
        /* <DEDUP_REMOVED lines=14> */
[----:B------:R-:W-:Y:S01]  /*12be0*/  SHF.L.U32 R18, R18, 0x1f, RZ ;  /* 0x0000001f12127819 */ /* 0x000fe200000006ff */
[----:B------:R-:W-:Y:S01]  /*12bf0*/  UIADD3 UR9, UR9, 0x2d830, URZ ;  /* 0x0002d83009097890 */ /* 0x000fe2000fffe03f */
[----:B-12---:R-:W-:Y:S01]  /*12c00*/  LEA R3, R19, UR19, 0x3 ;  /* 0x0000001313037c11 */ /* 0x006fe2000f8e18ff */
        /* <DEDUP_REMOVED lines=14> */
.L_x_818:
[----:B------:R-:W-:Y:S05]  /*12cf0*/  @P2 BRA `(.L_x_781) ;  /* 0x0000000000142947 */ /* 0x000fea0003800000 */
[----:B------:R-:W-:Y:S01]  /*12d00*/  ISETP.NE.AND P2, PT, R23, RZ, PT ;  /* 0x000000ff1700720c */ /* 0x000fe20003f45270 */
[----:B------:R-:W-:-:S04]  /*12d10*/  IMAD.MOV.U32 R4, RZ, RZ, 0x6000 ;  /* 0x00006000ff047424 */ /* 0x000fc800078e00ff */
[----:B------:R2:W-:Y:S08]  /*12d20*/  SYNCS.ARRIVE.TRANS64 RZ, [R3+URZ+0x50], R4 ;  /* 0x0000500403ff79a7 */ /* 0x0005f0000800003f */
[----:B------:R-:W-:Y:S05]  /*12d30*/  @!P2 BRA `(.L_x_781) ;  /* 0x000000000004a947 */ /* 0x000fea0003800000 */
[----:B------:R-:W-:Y:S01]  /*12d40*/  BPT.TRAP 0x1 ;  /* 0x000000040000795c */ /* 0x000fe20000300000 */
.L_x_781:
        /* <DEDUP_REMOVED lines=12> */
[----:B------:R-:W-:Y:S01]  /*12e10*/  UIMAD UR8, UR8, 0x6000, UR42 ;  /* 0x00006000080878a4 */ /* 0x000fe2000f8e022a */
[----:B------:R-:W-:Y:S01]  /*12e20*/  IMAD.MOV.U32 R9, RZ, RZ, R2 ;  /* 0x000000ffff097224 */ /* 0x000fe200078e0002 */
        /* <DEDUP_REMOVED lines=15> */
.L_x_776:
[----:B------:R-:W-:Y:S05]  /*12f20*/  BSYNC B1 ;  /* 0x0000000000017941 */ /* 0x000fea0003800000 */
.L_x_775:
[----:B------:R-:W-:Y:S01]  /*12f30*/  VIADD R19, R10, 0x1 ;  /* 0x000000010a137836 */ /* 0x000fe20000000000 */
[----:B------:R-:W-:Y:S01]  /*12f40*/  BSSY B1, `(.L_x_782) ;  /* 0x0000067000017945 */ /* 0x000fe20003800000 */
[----:B------:R-:W-:-:S03]  /*12f50*/  VIADD R13, R11, 0xffffffff ;  /* 0xffffffff0b0d7836 */ /* 0x000fc60000000000 */
[----:B------:R-:W-:-:S04]  /*12f60*/  ISETP.NE.AND P2, PT, R19, 0x2, PT ;  /* 0x000000021300780c */ /* 0x000fc80003f45270 */
[----:B-12---:R-:W-:Y:S02]  /*12f70*/  SEL R3, RZ, 0x1, P2 ;  /* 0x00000001ff037807 */ /* 0x006fe40001000000 */
        /* <DEDUP_REMOVED lines=9> */
[----:B-1----:R-:W-:-:S13]  /*13010*/  ISETP.NE.AND P2, PT, R14, 0x1, PT ;  /* 0x000000010e00780c */ /* 0x002fda0003f45270 */
[----:B------:R-:W1:Y:S02]  /*13020*/  @P2 LDC.64 R2, c[0x0][0x420] ;  /* 0x00010800ff022b82 */ /* 0x000e640000000a00 */
[----:B-1----:R-:W-:-:S05]  /*13030*/  @P2 IMAD.HI.U32 R2, R13, R2, RZ ;  /* 0x000000020d022227 */ /* 0x002fca00078e00ff */
[----:B------:R-:W-:Y:S02]  /*13040*/  @P2 SHF.R.U32.HI R15, RZ, R3, R2 ;  /* 0x00000003ff0f2219 */ /* 0x000fe40000011602 */
[----:B------:R-:W1:Y:S02]  /*13050*/  LDC.64 R2, c[0x0][0x3f8] ;  /* 0x0000fe00ff027b82 */ /* 0x000e640000000a00 */
[--C-:B------:R-:W-:Y:S01]  /*13060*/  SHF.R.S32.HI R5, RZ, 0x1f, R15.reuse ;  /* 0x0000001fff057819 */ /* 0x100fe2000001140f */
[----:B------:R-:W-:-:S04]  /*13070*/  IMAD.MOV.U32 R4, RZ, RZ, R15 ;  /* 0x000000ffff047224 */ /* 0x000fc800078e000f */
[----:B------:R-:W-:-:S04]  /*13080*/  IMAD.WIDE.U32 R4, R0, UR40, R4 ;  /* 0x0000002800047c25 */ /* 0x000fc8000f8e0004 */
[----:B------:R-:W-:Y:S01]  /*13090*/  IMAD.IADD R5, R21, 0x1, R5 ;  /* 0x0000000115057824 */ /* 0x000fe200078e0205 */
[----:B-1----:R-:W-:-:S04]  /*130a0*/  LEA R2, P2, R4, R2, 0x2 ;  /* 0x0000000204027211 */ /* 0x002fc800078410ff */
[----:B------:R-:W-:-:S05]  /*130b0*/  LEA.HI.X R3, R4, R3, R5, 0x2, P2 ;  /* 0x0000000304037211 */ /* 0x000fca00010f1405 */
[----:B------:R1:W5:Y:S01]  /*130c0*/  LDG.E R2, desc[UR50][R2.64] ;  /* 0x0000003202027981 */ /* 0x000362000c1e1900 */
[----:B------:R-:W-:-:S04]  /*130d0*/  IMAD.MOV R4, RZ, RZ, -R15 ;  /* 0x000000ffff047224 */ /* 0x000fc800078e0a0f */
[----:B------:R-:W-:-:S07]  /*130e0*/  IMAD R14, R14, R4, R13 ;  /* 0x000000040e0e7224 */ /* 0x000fce00078e020d */
.L_x_784:
[----:B-1----:R-:W-:Y:S02]  /*130f0*/  LEA R3, R19, UR42, 0x3 ;  /* 0x0000002a13037c11 */ /* 0x002fe4000f8e18ff */
[----:B------:R-:W-:Y:S02]  /*13100*/  SHF.L.U32 R4, R18, 0x1f, RZ ;  /* 0x0000001f12047819 */ /* 0x000fe400000006ff */
[----:B------:R-:W-:Y:S02]  /*13110*/  ISETP.NE.AND P2, PT, R17, RZ, PT ;  /* 0x000000ff1100720c */ /* 0x000fe40003f45270 */
[----:B------:R-:W1:Y:S02]  /*13120*/  SYNCS.PHASECHK.TRANS64.TRYWAIT P3, [R3+URZ+0x2d840], R4 ;  /* 0x02d84004030075a7 */ /* 0x000e64000806017f */
[----:B-1----:R-:W-:Y:S09]  /*13130*/  @!P3 BRA `(.L_x_785) ;  /* 0x0000001000bcb947 */ /* 0x002ff20003800000 */
.L_x_819:
[----:B------:R-:W-:Y:S05]  /*13140*/  @P2 BRA `(.L_x_786) ;  /* 0x0000000000142947 */ /* 0x000fea0003800000 */
[----:B------:R-:W-:Y:S01]  /*13150*/  ISETP.NE.AND P3, PT, R23, RZ, PT ;  /* 0x000000ff1700720c */ /* 0x000fe20003f65270 */
[----:B-1----:R-:W-:-:S04]  /*13160*/  IMAD.MOV.U32 R4, RZ, RZ, 0x6000 ;  /* 0x00006000ff047424 */ /* 0x002fc800078e00ff */
[----:B------:R2:W-:Y:S08]  /*13170*/  SYNCS.ARRIVE.TRANS64 RZ, [R3+URZ+0x2d830], R4 ;  /* 0x02d8300403ff79a7 */ /* 0x0005f0000800003f */
[----:B------:R-:W-:Y:S05]  /*13180*/  @!P3 BRA `(.L_x_786) ;  /* 0x000000000004b947 */ /* 0x000fea0003800000 */
[----:B------:R-:W-:Y:S01]  /*13190*/  BPT.TRAP 0x1 ;  /* 0x000000040000795c */ /* 0x000fe20000300000 */
.L_x_786:
[----:B------:R-:W-:Y:S01]  /*131a0*/  R2UR UR9, R19 ;  /* 0x00000000130972ca */ /* 0x000fe200000e0000 */
[----:B------:R-:W-:Y:S01]  /*131b0*/  UIADD3 UR19, UR42, 0x2d800, URZ ;  /* 0x0002d8002a137890 */ /* 0x000fe2000fffe03f */
[----:B------:R-:W-:Y:S01]  /*131c0*/  R2UR UR11, R14 ;  /* 0x000000000e0b72ca */ /* 0x000fe200000e0000 */
[----:B------:R-:W-:Y:S01]  /*131d0*/  UIADD3 UR4, UP0, UR48, 0x370, URZ ;  /* 0x0000037030047890 */ /* 0x000fe2000ff1e03f */
[----:B------:R-:W-:Y:S01]  /*131e0*/  R2UR UR12, R6 ;  /* 0x00000000060c72ca */ /* 0x000fe200000e0000 */
[----:B------:R-:W-:Y:S01]  /*131f0*/  UMOV UR10, URZ ;  /* 0x0000003f000a7c82 */ /* 0x000fe20008000000 */
[----:B-----5:R-:W-:Y:S01]  /*13200*/  R2UR UR13, R2 ;  /* 0x00000000020d72ca */ /* 0x020fe200000e0000 */
[----:B------:R-:W-:Y:S01]  /*13210*/  UIADD3.X UR5, URZ, UR49, URZ, UP0, !UPT ;  /* 0x000000313f057290 */ /* 0x000fe200087fe43f */
[----:B------:R-:W-:Y:S01]  /*13220*/  SHF.L.U32 R12, R12, 0x1f, RZ ;  /* 0x0000001f0c0c7819 */ /* 0x000fe200000006ff */
[----:B------:R-:W-:Y:S01]  /*13230*/  UMOV UR6, 0x0 ;  /* 0x0000000000067882 */ /* 0x000fe20000000000 */
[----:B------:R-:W-:Y:S01]  /*13240*/  UMOV UR7, 0x14f00000 ;  /* 0x14f0000000077882 */ /* 0x000fe20000000000 */
[----:B------:R-:W-:Y:S01]  /*13250*/  UMOV UR17, 0x20 ;  /* 0x0000002000117882 */ /* 0x000fe20000000000 */
[----:B------:R-:W-:Y:S01]  /*13260*/  UMOV UR18, 0x40 ;  /* 0x0000004000127882 */ /* 0x000fe20000000000 */
[----:B------:R-:W-:Y:S01]  /*13270*/  UIMAD UR8, UR9, 0x6000, UR42 ;  /* 0x00006000090878a4 */ /* 0x000fe2000f8e022a */
[----:B-12---:R-:W-:Y:S01]  /*13280*/  LEA R3, R10, UR19, 0x3 ;  /* 0x000000130a037c11 */ /* 0x006fe2000f8e18ff */
[----:B------:R-:W-:-:S02]  /*13290*/  ULEA UR9, UR9, UR19, 0x3 ;  /* 0x0000001309097291 */ /* 0x000fc4000f8e183f */
[----:B------:R-:W-:Y:S02]  /*132a0*/  USHF.L.U32 UR11, UR11, 0x7, URZ ;  /* 0x000000070b0b7899 */ /* 0x000fe4000800063f */
[----:B------:R-:W-:Y:S02]  /*132b0*/  UIADD3 UR14, UR8, 0x15400, URZ ;  /* 0x00015400080e7890 */ /* 0x000fe4000fffe03f */
        /* <DEDUP_REMOVED lines=13> */
.L_x_820:
[----:B------:R-:W-:Y:S05]  /*13390*/  @P2 BRA `(.L_x_788) ;  /* 0x0000000000142947 */ /* 0x000fea0003800000 */
[----:B------:R-:W-:Y:S01]  /*133a0*/  ISETP.NE.AND P2, PT, R23, RZ, PT ;  /* 0x000000ff1700720c */ /* 0x000fe20003f45270 */
[----:B------:R-:W-:-:S04]  /*133b0*/  IMAD.MOV.U32 R4, RZ, RZ, 0x6000 ;  /* 0x00006000ff047424 */ /* 0x000fc800078e00ff */
[----:B------:R2:W-:Y:S08]  /*133c0*/  SYNCS.ARRIVE.TRANS64 RZ, [R3+URZ+0x50], R4 ;  /* 0x0000500403ff79a7 */ /* 0x0005f0000800003f */
[----:B------:R-:W-:Y:S05]  /*133d0*/  @!P2 BRA `(.L_x_788) ;  /* 0x000000000004a947 */ /* 0x000fea0003800000 */
[----:B------:R-:W-:Y:S01]  /*133e0*/  BPT.TRAP 0x1 ;  /* 0x000000040000795c */ /* 0x000fe20000300000 */
.L_x_788:
        /* <DEDUP_REMOVED lines=28> */
.L_x_783:
[----:B------:R-:W-:Y:S05]  /*135b0*/  BSYNC B1 ;  /* 0x0000000000017941 */ /* 0x000fea0003800000 */
.L_x_782:
[----:B------:R-:W-:Y:S01]  /*135c0*/  ISETP.GT.AND P2, PT, R13, UR43, PT ;  /* 0x0000002b0d007c0c */ /* 0x000fe2000bf44270 */
[----:B------:R-:W-:-:S12]  /*135d0*/  VIADD R11, R11, 0xfffffffe ;  /* 0xfffffffe0b0b7836 */ /* 0x000fd80000000000 */
[----:B------:R-:W-:Y:S05]  /*135e0*/  @P2 BRA `(.L_x_789) ;  /* 0xfffffff000a82947 */ /* 0x000fea000383ffff */
.L_x_774:
[----:B------:R-:W-:Y:S05]  /*135f0*/  BSYNC B0 ;  /* 0x0000000000007941 */ /* 0x000fea0003800000 */
.L_x_765:
[----:B------:R-:W-:Y:S04]  /*13600*/  BSSY B0, `(.L_x_790) ;  /* 0x000000e000007945 */ /* 0x000fe80003800000 */
[----:B------:R-:W-:Y:S05]  /*13610*/  @P1 BRA `(.L_x_791) ;  /* 0x0000000000301947 */ /* 0x000fea0003800000 */
[----:B------:R-:W3:Y:S01]  /*13620*/  S2R R11, SR_LANEID ;  /* 0x00000000000b7919 */ /* 0x000ee20000000000 */
[----:B------:R-:W-:Y:S01]  /*13630*/  VOTEU.ANY UR4, UPT, PT ;  /* 0x0000000000047886 */ /* 0x000fe200038e0100 */
[----:B-12---:R-:W1:Y:S01]  /*13640*/  LDC.64 R2, c[0x0][0xdf0] ;  /* 0x00037c00ff027b82 */ /* 0x006e620000000a00 */
[----:B------:R-:W3:Y:S08]  /*13650*/  FLO.U32 R0, UR4 ;  /* 0x0000000400007d00 */ /* 0x000ef000080e0000 */
[----:B------:R-:W1:Y:S01]  /*13660*/  POPC R5, UR4 ;  /* 0x0000000400057d09 */ /* 0x000e620008000000 */
[----:B---3--:R-:W-:-:S13]  /*13670*/  ISETP.EQ.U32.AND P0, PT, R0, R11, PT ;  /* 0x0000000b0000720c */ /* 0x008fda0003f02070 */
[----:B-1----:R-:W2:Y:S01]  /*13680*/  @P0 ATOMG.E.ADD.STRONG.GPU PT, R3, desc[UR50][R2.64], R5 ;  /* 0x00000005020309a8 */ /* 0x002ea200081ee1f2 */
[----:B------:R-:W1:Y:S02]  /*13690*/  S2R R4, SR_LTMASK ;  /* 0x0000000000047919 */ /* 0x000e640000003900 */
[----:B-1----:R-:W-:-:S04]  /*136a0*/  LOP3.LUT R4, R4, UR4, RZ, 0xc0, !PT ;  /* 0x0000000404047c12 */ /* 0x002fc8000f8ec0ff */
[----:B------:R-:W1:Y:S01]  /*136b0*/  POPC R11, R4 ;  /* 0x00000004000b7309 */ /* 0x000e620000000000 */
[----:B--2---:R-:W1:Y:S02]  /*136c0*/  SHFL.IDX PT, R0, R3, R0, 0x1f ;  /* 0x00001f0003007589 */ /* 0x004e6400000e0000 */
[----:B-1----:R-:W-:-:S07]  /*136d0*/  IADD3 R22, R0, UR45, R11 ;  /* 0x0000002d00167c10 */ /* 0x002fce000fffe00b */
.L_x_791:
[----:B------:R-:W-:Y:S05]  /*136e0*/  BSYNC B0 ;  /* 0x0000000000007941 */ /* 0x000fea0003800000 */
.L_x_790:
[----:B------:R-:W-:Y:S04]  /*136f0*/  BSSY B0, `(.L_x_792) ;  /* 0x0000028000007945 */ /* 0x000fe80003800000 */
[----:B------:R-:W-:Y:S05]  /*13700*/  @!P6 BRA `(.L_x_793) ;  /* 0x000000000098e947 */ /* 0x000fea0003800000 */
[----:B-12---:R-:W-:Y:S02]  /*13710*/  LEA R3, R19, UR42, 0x3 ;  /* 0x0000002a13037c11 */ /* 0x006fe4000f8e18ff */
[----:B------:R-:W-:Y:S02]  /*13720*/  SHF.L.U32 R0, R18, 0x1f, RZ ;  /* 0x0000001f12007819 */ /* 0x000fe400000006ff */
[----:B------:R-:W-:Y:S02]  /*13730*/  ISETP.NE.AND P1, PT, R17, RZ, PT ;  /* 0x000000ff1100720c */ /* 0x000fe40003f25270 */
[----:B------:R-:W1:Y:S02]  /*13740*/  SYNCS.PHASECHK.TRANS64.TRYWAIT P0, [R3+URZ+0x2d860], R0 ;  /* 0x02d86000030075a7 */ /* 0x000e64000800017f */
[----:B-1----:R-:W-:Y:S09]  /*13750*/  @!P0 BRA `(.L_x_794) ;  /* 0x0000000c005c8947 */ /* 0x002ff20003800000 */
.L_x_821:
[----:B------:R-:W-:Y:S05]  /*13760*/  @P1 BRA `(.L_x_795) ;  /* 0x0000000000141947 */ /* 0x000fea0003800000 */
[----:B------:R-:W-:Y:S01]  /*13770*/  ISETP.NE.AND P0, PT, R23, RZ, PT ;  /* 0x000000ff1700720c */ /* 0x000fe20003f05270 */
[----:B-1----:R-:W-:-:S04]  /*13780*/  IMAD.MOV.U32 R0, RZ, RZ, 0x6000 ;  /* 0x00006000ff007424 */ /* 0x002fc800078e00ff */
[----:B------:R2:W-:Y:S08]  /*13790*/  SYNCS.ARRIVE.TRANS64 RZ, [R3+URZ+0x2d850], R0 ;  /* 0x02d8500003ff79a7 */ /* 0x0005f0000800003f */
[----:B------:R-:W-:Y:S05]  /*137a0*/  @!P0 BRA `(.L_x_795) ;  /* 0x0000000000048947 */ /* 0x000fea0003800000 */
[----:B------:R-:W-:Y:S01]  /*137b0*/  BPT.TRAP 0x1 ;  /* 0x000000040000795c */ /* 0x000fe20000300000 */
.L_x_795:
        /* <DEDUP_REMOVED lines=27> */
.L_x_793:
[----:B------:R-:W-:Y:S05]  /*13970*/  BSYNC B0 ;  /* 0x0000000000007941 */ /* 0x000fea0003800000 */
.L_x_792:
[----:B------:R-:W-:Y:S02]  /*13980*/  VIADD R19, R19, 0x1 ;  /* 0x0000000113137836 */ /* 0x000fe40000000000 */
[----:B--2---:R-:W-:-:S03]  /*13990*/  IMAD.MOV.U32 R13, RZ, RZ, R22 ;  /* 0x000000ffff0d7224 */ /* 0x004fc600078e0016 */
[----:B------:R-:W-:-:S04]  /*139a0*/  ISETP.NE.AND P0, PT, R19, 0x2, PT ;  /* 0x000000021300780c */ /* 0x000fc80003f05270 */
[----:B-1----:R-:W-:Y:S02]  /*139b0*/  SEL R3, RZ, 0x1, P0 ;  /* 0x00000001ff037807 */ /* 0x002fe40000000000 */
[----:B------:R-:W-:Y:S02]  /*139c0*/  SEL R19, R19, RZ, P0 ;  /* 0x000000ff13137207 */ /* 0x000fe40000000000 */
[----:B------:R-:W-:-:S07]  /*139d0*/  LOP3.LUT R18, R18, R3, RZ, 0x3c, !PT ;  /* 0x0000000312127212 */ /* 0x000fce00078e3cff */
.L_x_754:
[----:B------:R-:W-:Y:S05]  /*139e0*/  BSYNC B6 ;  /* 0x0000000000067941 */ /* 0x000fea0003800000 */
.L_x_752:
[----:B------:R-:W-:-:S03]  /*139f0*/  UMOV UR4, 0xffffffff ;  /* 0xffffffff00047882 */ /* 0x000fc60000000000 */
[----:B------:R-:W-:Y:S05]  /*13a00*/  BRA.DIV UR4, `(.L_x_796) ;  /* 0x0000000a04c47947 */ /* 0x000fea000b800000 */
[----:B------:R1:W2:Y:S02]  /*13a10*/  SHFL.IDX PT, R14, R13, RZ, 0x1f ;  /* 0x00001fff0d0e7589 */ /* 0x0002a400000e0000 */
.L_x_824:
[----:B------:R-:W-:Y:S01]  /*13a20*/  ISETP.NE.AND P0, PT, R23, RZ, PT ;  /* 0x000000ff1700720c */ /* 0x000fe20003f05270 */
[----:B------:R-:W-:Y:S05]  /*13a30*/  WARPSYNC.ALL ;  /* 0x0000000000007948 */ /* 0x000fea0003800000 */
[----:B------:R-:W-:Y:S01]  /*13a40*/  BAR.SYNC.DEFER_BLOCKING 0x4, 0x1a0 ;  /* 0x0106800000007b1d */ /* 0x000fe20000010000 */
[----:B--2---:R-:W-:-:S05]  /*13a50*/  IMAD.MOV.U32 R22, RZ, RZ, R14 ;  /* 0x000000ffff167224 */ /* 0x004fca00078e000e */
[----:B------:R-:W-:Y:S01]  /*13a60*/  ULDC UR4, c[0x0][0xda8] ;  /* 0x00036a0000047ab9 */ /* 0x000fe20000000800 */
[----:B------:R-:W-:Y:S01]  /*13a70*/  @!P0 MOV R0, 0x400 ;  /* 0x0000040000008802 */ /* 0x000fe20000000f00 */
[----:B------:R-:W2:Y:S03]  /*13a80*/  @!P0 S2R R3, SR_CgaCtaId ;  /* 0x0000000000038919 */ /* 0x000ea60000008800 */
[----:B--2---:R-:W-:-:S05]  /*13a90*/  @!P0 LEA R0, R3, R0, 0x18 ;  /* 0x0000000003008211 */ /* 0x004fca00078ec0ff */
[----:B------:R2:W-:Y:S01]  /*13aa0*/  @!P0 STS [R0+0x2d8d0], R13 ;  /* 0x02d8d00d00008388 */ /* 0x0005e20000000800 */
[----:B------:R-:W-:Y:S06]  /*13ab0*/  BAR.ARV 0x5, 0x1a0 ;  /* 0x0146800000007b1d */ /* 0x000fec0000002000 */
[----:B------:R-:W-:-:S13]  /*13ac0*/  ISETP.GE.AND P0, PT, R22, UR4, PT ;  /* 0x0000000416007c0c */ /* 0x000fda000bf06270 */
[----:B--2---:R-:W-:Y:S05]  /*13ad0*/  @!P0 BRA `(.L_x_797) ;  /* 0xffffffd000448947 */ /* 0x004fea000383ffff */
.L_x_743:
[----:B------:R-:W2:Y:S01]  /*13ae0*/  S2R R3, SR_CgaCtaId ;  /* 0x0000000000037919 */ /* 0x000ea20000008800 */
[----:B------:R-:W-:Y:S01]  /*13af0*/  UIADD3 UR47, UR47, 0x1, URZ ;  /* 0x000000012f2f7890 */ /* 0x000fe2000fffe03f */
[----:B------:R-:W-:-:S03]  /*13b00*/  MOV R0, 0x400 ;  /* 0x0000040000007802 */ /* 0x000fc60000000f00 */
[----:B------:R-:W-:-:S04]  /*13b10*/  ULEA.HI UR4, UR47, UR47, URZ, 0x1 ;  /* 0x0000002f2f047291 */ /* 0x000fc8000f8f083f */
[----:B------:R-:W-:-:S04]  /*13b20*/  ULOP3.LUT UR4, UR4, 0xfffffffe, URZ, 0xc0, !UPT ;  /* 0xfffffffe04047892 */ /* 0x000fc8000f8ec03f */
[----:B------:R-:W-:-:S06]  /*13b30*/  UIADD3 UR4, UR47, -UR4, URZ ;  /* 0x800000042f047290 */ /* 0x000fcc000fffe03f */
[----:B------:R-:W-:Y:S01]  /*13b40*/  IMAD.U32 R2, RZ, RZ, UR4 ;  /* 0x00000004ff027e24 */ /* 0x000fe2000f8e00ff */
[----:B--2---:R-:W-:-:S04]  /*13b50*/  LEA R9, R3, R0, 0x18 ;  /* 0x0000000003097211 */ /* 0x004fc800078ec0ff */
[----:B------:R-:W-:-:S04]  /*13b60*/  SHF.L.U32 R0, R2, 0x1f, RZ ;  /* 0x0000001f02007819 */ /* 0x000fc800000006ff */
[----:B------:R-:W2:Y:S02]  /*13b70*/  SYNCS.PHASECHK.TRANS64.TRYWAIT P0, [R9+URZ+0x2d820], R0 ;  /* 0x02d82000090075a7 */ /* 0x000ea4000800017f */
[----:B--2---:R-:W-:Y:S05]  /*13b80*/  @!P0 BRA `(.L_x_798) ;  /* 0x0000000800888947 */ /* 0x004fea0003800000 */
.L_x_825:
[----:B------:R-:W3:Y:S02]  /*13b90*/  SHFL.IDX PT, R16, R16, RZ, 0x1f ;  /* 0x00001fff10107589 */ /* 0x000ee400000e0000 */
[----:B---3--:R-:W-:-:S13]  /*13ba0*/  ISETP.NE.AND P0, PT, R16, RZ, PT ;  /* 0x000000ff1000720c */ /* 0x008fda0003f05270 */
[----:B------:R-:W-:Y:S05]  /*13bb0*/  @P0 EXIT ;  /* 0x000000000000094d */ /* 0x000fea0003800000 */
[----:B------:R-:W-:Y:S01]  /*13bc0*/  ELECT P0, URZ, PT ;  /* 0x00000000003f782f */ /* 0x000fe20003800000 */
[----:B------:R-:W-:-:S12]  /*13bd0*/  BSSY B0, `(.L_x_799) ;  /* 0x0000020000007945 */ /* 0x000fd80003800000 */
[----:B------:R-:W-:Y:S05]  /*13be0*/  @!P0 BRA `(.L_x_800) ;  /* 0x0000000000788947 */ /* 0x000fea0003800000 */
[----:B------:R-:W-:-:S06]  /*13bf0*/  ULOP3.LUT UR4, UR46, 0x2, URZ, 0xfc, !UPT ;  /* 0x000000022e047892 */ /* 0x000fcc000f8efc3f */
[----:B--2---:R-:W-:-:S05]  /*13c00*/  IMAD.U32 R0, RZ, RZ, UR4 ;  /* 0x00000004ff007e24 */ /* 0x004fca000f8e00ff */
[----:B------:R-:W-:-:S13]  /*13c10*/  ISETP.NE.AND P2, PT, R0, 0x3, PT ;  /* 0x000000030000780c */ /* 0x000fda0003f45270 */
[----:B------:R-:W-:Y:S05]  /*13c20*/  @!P2 BRA `(.L_x_801) ;  /* 0x000000000004a947 */ /* 0x000fea0003800000 */
[----:B------:R-:W-:Y:S01]  /*13c30*/  BPT.TRAP 0x1 ;  /* 0x000000040000795c */ /* 0x000fe20000300000 */
.L_x_801:
[----:B------:R-:W-:Y:S01]  /*13c40*/  VIADD R0, R9, 0x2d840 ;  /* 0x0002d84009007836 */ /* 0x000fe20000000000 */
[----:B------:R-:W-:Y:S01]  /*13c50*/  SHF.L.U32 R4, R18, 0x1f, RZ ;  /* 0x0000001f12047819 */ /* 0x000fe200000006ff */
[C---:B------:R-:W-:Y:S02]  /*13c60*/  VIADD R2, R19.reuse, 0x1 ;  /* 0x0000000113027836 */ /* 0x040fe40000000000 */
[----:B------:R-:W-:-:S03]  /*13c70*/  IMAD R5, R19, 0x8, R0 ;  /* 0x0000000813057824 */ /* 0x000fc600078e0200 */
[C---:B------:R-:W-:Y:S01]  /*13c80*/  ISETP.NE.AND P1, PT, R2.reuse, 0x2, PT ;  /* 0x000000020200780c */ /* 0x040fe20003f25270 */
[----:B------:R-:W2:Y:S03]  /*13c90*/  SYNCS.PHASECHK.TRANS64.TRYWAIT P0, [R5+URZ], R4 ;  /* 0x00000004050075a7 */ /* 0x000ea6000800017f */
[----:B------:R-:W-:Y:S02]  /*13ca0*/  SEL R3, RZ, 0x1, P1 ;  /* 0x00000001ff037807 */ /* 0x000fe40000800000 */
[----:B------:R-:W-:Y:S02]  /*13cb0*/  SEL R7, R2, RZ, P1 ;  /* 0x000000ff02077207 */ /* 0x000fe40000800000 */
[----:B------:R-:W-:-:S03]  /*13cc0*/  LOP3.LUT R2, R18, R3, RZ, 0x3c, !PT ;  /* 0x0000000312027212 */ /* 0x000fc600078e3cff */
[----:B------:R-:W-:Y:S01]  /*13cd0*/  IMAD R3, R7, 0x8, R0 ;  /* 0x0000000807037824 */ /* 0x000fe200078e0200 */
[----:B------:R-:W-:Y:S01]  /*13ce0*/  SHF.L.U32 R2, R2, 0x1f, RZ ;  /* 0x0000001f02027819 */ /* 0x000fe200000006ff */
[----:B--2---:R-:W-:Y:S06]  /*13cf0*/  @!P0 BRA `(.L_x_802) ;  /* 0x0000000800408947 */ /* 0x004fec0003800000 */
.L_x_826:
[----:B------:R-:W3:Y:S02]  /*13d00*/  SYNCS.PHASECHK.TRANS64.TRYWAIT P0, [R3+URZ], R2 ;  /* 0x00000002030075a7 */ /* 0x000ee4000800017f */
[----:B---3--:R-:W-:Y:S05]  /*13d10*/  @!P0 BRA `(.L_x_803) ;  /* 0x00000008004c8947 */ /* 0x008fea0003800000 */
.L_x_827:
[----:B------:R-:W-:Y:S05]  /*13d20*/  @!P2 BRA `(.L_x_804) ;  /* 0x000000000004a947 */ /* 0x000fea0003800000 */
[----:B------:R-:W-:Y:S01]  /*13d30*/  BPT.TRAP 0x1 ;  /* 0x000000040000795c */ /* 0x000fe20000300000 */
.L_x_804:
[----:B------:R-:W-:-:S04]  /*13d40*/  VIADD R0, R9, 0x2d860 ;  /* 0x0002d86009007836 */ /* 0x000fc80000000000 */
[----:B------:R-:W-:-:S04]  /*13d50*/  IMAD R19, R19, 0x8, R0 ;  /* 0x0000000813137824 */ /* 0x000fc800078e0200 */
[----:B------:R-:W4:Y:S02]  /*13d60*/  SYNCS.PHASECHK.TRANS64.TRYWAIT P0, [R19+URZ], R4 ;  /* 0x00000004130075a7 */ /* 0x000f24000800017f */
[----:B----4-:R-:W-:Y:S05]  /*13d70*/  @!P0 BRA `(.L_x_805) ;  /* 0x0000000800488947 */ /* 0x010fea0003800000 */
.L_x_828:
[----:B------:R-:W-:-:S07]  /*13d80*/  IMAD R7, R7, 0x8, R0 ;  /* 0x0000000807077824 */ /* 0x000fce00078e0200 */
.L_x_806:
[----:B------:R1:W1:Y:S02]  /*13d90*/  SYNCS.PHASECHK.TRANS64.TRYWAIT P0, [R7+URZ], R2 ;  /* 0x00000002070075a7 */ /* 0x000264000800017f */
[----:B-1----:R-:W-:Y:S05]  /*13da0*/  @!P0 NANOSLEEP.SYNCS 0x989680 ;  /* 0x009896800000895d */ /* 0x002fea0003900000 */
[----:B------:R-:W1:Y:S02]  /*13db0*/  @!P0 SYNCS.PHASECHK.TRANS64 P0, [R7+URZ], R2 ;  /* 0x00000002070085a7 */ /* 0x000e64000800007f */
[----:B-1----:R-:W-:Y:S05]  /*13dc0*/  @!P0 BRA `(.L_x_806) ;  /* 0xfffffffc00f08947 */ /* 0x002fea000383ffff */
.L_x_800:
[----:B------:R-:W-:Y:S05]  /*13dd0*/  BSYNC B0 ;  /* 0x0000000000007941 */ /* 0x000fea0003800000 */
.L_x_799:
[----:B------:R-:W-:Y:S05]  /*13de0*/  EXIT ;  /* 0x000000000000794d */ /* 0x000fea0003800000 */
.L_x_664:
[----:B-1----:R-:W-:-:S04]  /*13df0*/  IMAD.U32 R3, RZ, RZ, UR39 ;  /* 0x00000027ff037e24 */ /* 0x002fc8000f8e00ff */
[----:B------:R1:W2:Y:S03]  /*13e00*/  SYNCS.PHASECHK.TRANS64.TRYWAIT P1, [R3+URZ+0x2d800], R0 ;  /* 0x02d80000030075a7 */ /* 0x0002a6000802017f */
[----:B--2---:R-:W-:Y:S05]  /*13e10*/  @!P1 NANOSLEEP.SYNCS 0x989680 ;  /* 0x009896800000995d */ /* 0x004fea0003900000 */
[----:B------:R-:W2:Y:S02]  /*13e20*/  @!P1 SYNCS.PHASECHK.TRANS64 P1, [R3+URZ+0x2d800], R0 ;  /* 0x02d80000030095a7 */ /* 0x000ea4000802007f */
[----:B--2---:R-:W-:Y:S05]  /*13e30*/  @!P1 BRA `(.L_x_664) ;  /* 0xfffffffc00ec9947 */ /* 0x004fea000383ffff */
[----:B------:R-:W-:Y:S05]  /*13e40*/  BRA `(.L_x_807) ;  /* 0xfffffedc00147947 */ /* 0x000fea000383ffff */
.L_x_668:
[----:B--2---:R2:W3:Y:S02]  /*13e50*/  SYNCS.PHASECHK.TRANS64.TRYWAIT P2, [R3+URZ+0x2d830], R0 ;  /* 0x02d83000030075a7 */ /* 0x0044e4000804017f */
[----:B---3--:R-:W-:Y:S05]  /*13e60*/  @!P2 NANOSLEEP.SYNCS 0x989680 ;  /* 0x009896800000a95d */ /* 0x008fea0003900000 */
[----:B------:R-:W3:Y:S02]  /*13e70*/  @!P2 SYNCS.PHASECHK.TRANS64 P2, [R3+URZ+0x2d830], R0 ;  /* 0x02d830000300a5a7 */ /* 0x000ee4000804007f */
[----:B---3--:R-:W-:Y:S05]  /*13e80*/  @!P2 BRA `(.L_x_668) ;  /* 0xfffffffc00f0a947 */ /* 0x008fea000383ffff */
[----:B------:R-:W-:Y:S05]  /*13e90*/  BRA `(.L_x_667) ;  /* 0xfffffedc00347947 */ /* 0x000fea000383ffff */
.L_x_684:
[----:B--2-4-:R-:W-:-:S04]  /*13ea0*/  IMAD.U32 R13, RZ, RZ, UR6 ;  /* 0x00000006ff0d7e24 */ /* 0x014fc8000f8e00ff */
[----:B------:R2:W3:Y:S03]  /*13eb0*/  SYNCS.PHASECHK.TRANS64.TRYWAIT P2, [R13+URZ+0x2d830], R10 ;  /* 0x02d8300a0d0075a7 */ /* 0x0004e6000804017f */
[----:B---3--:R-:W-:Y:S05]  /*13ec0*/  @!P2 NANOSLEEP.SYNCS 0x989680 ;  /* 0x009896800000a95d */ /* 0x008fea0003900000 */
[----:B------:R-:W3:Y:S02]  /*13ed0*/  @!P2 SYNCS.PHASECHK.TRANS64 P2, [R13+URZ+0x2d830], R10 ;  /* 0x02d8300a0d00a5a7 */ /* 0x000ee4000804007f */
[----:B---3--:R-:W-:Y:S05]  /*13ee0*/  @!P2 BRA `(.L_x_684) ;  /* 0xfffffffc00eca947 */ /* 0x008fea000383ffff */
[----:B------:R-:W-:Y:S05]  /*13ef0*/  BRA `(.L_x_681) ;  /* 0xffffff1400f07947 */ /* 0x000fea000383ffff */
.L_x_688:
[----:B--2---:R-:W-:-:S04]  /*13f00*/  IMAD.U32 R13, RZ, RZ, UR6 ;  /* 0x00000006ff0d7e24 */ /* 0x004fc8000f8e00ff */
[----:B------:R2:W3:Y:S03]  /*13f10*/  SYNCS.PHASECHK.TRANS64.TRYWAIT P2, [R13+URZ+0x2d850], R10 ;  /* 0x02d8500a0d0075a7 */ /* 0x0004e6000804017f */
[----:B---3--:R-:W-:Y:S05]  /*13f20*/  @!P2 NANOSLEEP.SYNCS 0x989680 ;  /* 0x009896800000a95d */ /* 0x008fea0003900000 */
[----:B------:R-:W3:Y:S02]  /*13f30*/  @!P2 SYNCS.PHASECHK.TRANS64 P2, [R13+URZ+0x2d850], R10 ;  /* 0x02d8500a0d00a5a7 */ /* 0x000ee4000804007f */
[----:B---3--:R-:W-:Y:S05]  /*13f40*/  @!P2 BRA `(.L_x_688) ;  /* 0xfffffffc00eca947 */ /* 0x008fea000383ffff */
[----:B------:R-:W-:Y:S05]  /*13f50*/  BRA `(.L_x_685) ;  /* 0xffffff1800887947 */ /* 0x000fea000383ffff */
.L_x_705:
[----:B--2---:R-:W-:-:S04]  /*13f60*/  IMAD.U32 R11, RZ, RZ, UR6 ;  /* 0x00000006ff0b7e24 */ /* 0x004fc8000f8e00ff */
[----:B------:R2:W3:Y:S03]  /*13f70*/  SYNCS.PHASECHK.TRANS64.TRYWAIT P2, [R11+URZ+0x2d830], R8 ;  /* 0x02d830080b0075a7 */ /* 0x0004e6000804017f */
[----:B---3--:R-:W-:Y:S05]  /*13f80*/  @!P2 NANOSLEEP.SYNCS 0x989680 ;  /* 0x009896800000a95d */ /* 0x008fea0003900000 */
[----:B------:R-:W3:Y:S02]  /*13f90*/  @!P2 SYNCS.PHASECHK.TRANS64 P2, [R11+URZ+0x2d830], R8 ;  /* 0x02d830080b00a5a7 */ /* 0x000ee4000804007f */
[----:B---3--:R-:W-:Y:S05]  /*13fa0*/  @!P2 BRA `(.L_x_705) ;  /* 0xfffffffc00eca947 */ /* 0x008fea000383ffff */
[----:B------:R-:W-:Y:S05]  /*13fb0*/  BRA `(.L_x_702) ;  /* 0xffffff5000747947 */ /* 0x000fea000383ffff */
.L_x_709:
[----:B--2---:R-:W-:-:S04]  /*13fc0*/  IMAD.U32 R11, RZ, RZ, UR6 ;  /* 0x00000006ff0b7e24 */ /* 0x004fc8000f8e00ff */
[----:B------:R2:W3:Y:S03]  /*13fd0*/  SYNCS.PHASECHK.TRANS64.TRYWAIT P2, [R11+URZ+0x2d850], R8 ;  /* 0x02d850080b0075a7 */ /* 0x0004e6000804017f */
[----:B---3--:R-:W-:Y:S05]  /*13fe0*/  @!P2 NANOSLEEP.SYNCS 0x989680 ;  /* 0x009896800000a95d */ /* 0x008fea0003900000 */
[----:B------:R-:W3:Y:S02]  /*13ff0*/  @!P2 SYNCS.PHASECHK.TRANS64 P2, [R11+URZ+0x2d850], R8 ;  /* 0x02d850080b00a5a7 */ /* 0x000ee4000804007f */
[----:B---3--:R-:W-:Y:S05]  /*14000*/  @!P2 BRA `(.L_x_709) ;  /* 0xfffffffc00eca947 */ /* 0x008fea000383ffff */
[----:B------:R-:W-:Y:S05]  /*14010*/  BRA `(.L_x_706) ;  /* 0xffffff54000c7947 */ /* 0x000fea000383ffff */
.L_x_715:
[----:B--2---:R-:W-:-:S04]  /*14020*/  IMAD.U32 R11, RZ, RZ, UR6 ;  /* 0x00000006ff0b7e24 */ /* 0x004fc8000f8e00ff */
[----:B------:R2:W3:Y:S03]  /*14030*/  SYNCS.PHASECHK.TRANS64.TRYWAIT P2, [R11+URZ+0x2d830], R8 ;  /* 0x02d830080b0075a7 */ /* 0x0004e6000804017f */
[----:B---3--:R-:W-:Y:S05]  /*14040*/  @!P2 NANOSLEEP.SYNCS 0x989680 ;  /* 0x009896800000a95d */ /* 0x008fea0003900000 */
[----:B------:R-:W3:Y:S02]  /*14050*/  @!P2 SYNCS.PHASECHK.TRANS64 P2, [R11+URZ+0x2d830], R8 ;  /* 0x02d830080b00a5a7 */ /* 0x000ee4000804007f */
[----:B---3--:R-:W-:Y:S05]  /*14060*/  @!P2 BRA `(.L_x_715) ;  /* 0xfffffffc00eca947 */ /* 0x008fea000383ffff */
[----:B------:R-:W-:Y:S05]  /*14070*/  BRA `(.L_x_712) ;  /* 0xffffff7800747947 */ /* 0x000fea000383ffff */
.L_x_719:
[----:B--2---:R-:W-:-:S04]  /*14080*/  IMAD.U32 R11, RZ, RZ, UR6 ;  /* 0x00000006ff0b7e24 */ /* 0x004fc8000f8e00ff */
[----:B------:R2:W3:Y:S03]  /*14090*/  SYNCS.PHASECHK.TRANS64.TRYWAIT P2, [R11+URZ+0x2d850], R8 ;  /* 0x02d850080b0075a7 */ /* 0x0004e6000804017f */
[----:B---3--:R-:W-:Y:S05]  /*140a0*/  @!P2 NANOSLEEP.SYNCS 0x989680 ;  /* 0x009896800000a95d */ /* 0x008fea0003900000 */
[----:B------:R-:W3:Y:S02]  /*140b0*/  @!P2 SYNCS.PHASECHK.TRANS64 P2, [R11+URZ+0x2d850], R8 ;  /* 0x02d850080b00a5a7 */ /* 0x000ee4000804007f */
[----:B---3--:R-:W-:Y:S05]  /*140c0*/  @!P2 BRA `(.L_x_719) ;  /* 0xfffffffc00eca947 */ /* 0x008fea000383ffff */
[----:B------:R-:W-:Y:S05]  /*140d0*/  BRA `(.L_x_716) ;  /* 0xffffff7c000c7947 */ /* 0x000fea000383ffff */
.L_x_732:
[----:B---3--:R-:W-:-:S04]  /*140e0*/  IMAD.U32 R3, RZ, RZ, UR9 ;  /* 0x00000009ff037e24 */ /* 0x008fc8000f8e00ff */
[----:B------:R3:W1:Y:S03]  /*140f0*/  SYNCS.PHASECHK.TRANS64.TRYWAIT P0, [R3+URZ+0x2d850], R0 ;  /* 0x02d85000030075a7 */ /* 0x000666000800017f */
[----:B-1----:R-:W-:Y:S05]  /*14100*/  @!P0 NANOSLEEP.SYNCS 0x989680 ;  /* 0x009896800000895d */ /* 0x002fea0003900000 */
[----:B------:R-:W1:Y:S02]  /*14110*/  @!P0 SYNCS.PHASECHK.TRANS64 P0, [R3+URZ+0x2d850], R0 ;  /* 0x02d85000030085a7 */ /* 0x000e64000800007f */
[----:B-1----:R-:W-:Y:S05]  /*14120*/  @!P0 BRA `(.L_x_732) ;  /* 0xfffffffc00ec8947 */ /* 0x002fea000383ffff */
[----:B------:R-:W-:Y:S05]  /*14130*/  BRA `(.L_x_731) ;  /* 0xffffffb000247947 */ /* 0x000fea000383ffff */
.L_x_758:
[----:B------:R-:W-:Y:S02]  /*14140*/  IMAD.MOV.U32 R13, RZ, RZ, R16 ;  /* 0x000000ffff0d7224 */ /* 0x000fe400078e0010 */
[----:B------:R-:W-:Y:S02]  /*14150*/  IMAD.MOV.U32 R12, RZ, RZ, RZ ;  /* 0x000000ffff0c7224 */ /* 0x000fe400078e00ff */
[----:B------:R-:W-:Y:S02]  /*14160*/  IMAD.MOV.U32 R11, RZ, RZ, 0x1f ;  /* 0x0000001fff0b7424 */ /* 0x000fe400078e00ff */
[----:B------:R-:W-:-:S07]  /*14170*/  IMAD.MOV.U32 R15, RZ, RZ, -0x1 ;  /* 0xffffffffff0f7424 */ /* 0x000fce00078e00ff */
[----:B------:R-:W-:Y:S05]  /*14180*/  WARPSYNC.COLLECTIVE R15, `(.L_x_808) ;  /* 0x000000000f087348 */ /* 0x000fea0003c00000 */
[----:B------:R1:W2:Y:S02]  /*14190*/  SHFL.IDX P6, R14, R13, R12, R11 ;  /* 0x0000000c0d0e7389 */ /* 0x0002a400000c000b */
[----:B-12---:R-:W-:Y:S01]  /*141a0*/  ENDCOLLECTIVE ;  /* 0x000000000000791b */ /* 0x006fe20003800000 */
.L_x_808:
[----:B------:R-:W-:Y:S05]  /*141b0*/  BRA `(.L_x_809) ;  /* 0xffffffd800207947 */ /* 0x000fea000383ffff */
.L_x_759:
[----:B------:R-:W-:Y:S01]  /*141c0*/  BSSY B0, `(.L_x_810) ;  /* 0x0000006000007945 */ /* 0x000fe20003800000 */
[----:B------:R-:W-:-:S07]  /*141d0*/  IMAD.MOV.U32 R15, RZ, RZ, -0x1 ;  /* 0xffffffffff0f7424 */ /* 0x000fce00078e00ff */
[----:B------:R-:W-:Y:S05]  /*141e0*/  WARPSYNC.COLLECTIVE R15, `(.L_x_811) ;  /* 0x000000000f0c7348 */ /* 0x000fea0003c00000 */
[----:B------:R-:W-:Y:S02]  /*141f0*/  ELECT P6, UR62, PT ;  /* 0x00000000003e782f */ /* 0x000fe400038c0000 */
[----:B------:R-:W-:Y:S01]  /*14200*/  MOV R14, UR62 ;  /* 0x0000003e000e7c02 */ /* 0x000fe20008000f00 */
[----:B------:R-:W-:Y:S10]  /*14210*/  ENDCOLLECTIVE ;  /* 0x000000000000791b */ /* 0x000ff40003800000 */
.L_x_811:
[----:B------:R-:W-:Y:S05]  /*14220*/  BSYNC B0 ;  /* 0x0000000000007941 */ /* 0x000fea0003800000 */
.L_x_810:
[----:B------:R-:W-:Y:S05]  /*14230*/  BRA `(.L_x_812) ;  /* 0xffffffd800107947 */ /* 0x000fea000383ffff */
.L_x_762:
[----:B--2---:R2:W3:Y:S02]  /*14240*/  SYNCS.PHASECHK.TRANS64.TRYWAIT P2, [R13+URZ+0x2d840], R12 ;  /* 0x02d8400c0d0075a7 */ /* 0x0044e4000804017f */
[----:B---3--:R-:W-:Y:S05]  /*14250*/  @!P2 NANOSLEEP.SYNCS 0x989680 ;  /* 0x009896800000a95d */ /* 0x008fea0003900000 */
[----:B------:R-:W3:Y:S02]  /*14260*/  @!P2 SYNCS.PHASECHK.TRANS64 P2, [R13+URZ+0x2d840], R12 ;  /* 0x02d8400c0d00a5a7 */ /* 0x000ee4000804007f */
[----:B---3--:R-:W-:Y:S05]  /*14270*/  @!P2 BRA `(.L_x_762) ;  /* 0xfffffffc00f0a947 */ /* 0x008fea000383ffff */
[----:B------:R-:W-:Y:S05]  /*14280*/  BRA `(.L_x_813) ;  /* 0xffffffd800647947 */ /* 0x000fea000383ffff */
.L_x_764:
[----:B-1----:R-:W-:-:S04]  /*14290*/  IMAD.U32 R5, RZ, RZ, UR42 ;  /* 0x0000002aff057e24 */ /* 0x002fc8000f8e00ff */
[----:B------:R1:W3:Y:S03]  /*142a0*/  SYNCS.PHASECHK.TRANS64.TRYWAIT P2, [R5+URZ+0x2d820], R4 ;  /* 0x02d82004050075a7 */ /* 0x0002e6000804017f */
[----:B---3--:R-:W-:Y:S05]  /*142b0*/  @!P2 NANOSLEEP.SYNCS 0x989680 ;  /* 0x009896800000a95d */ /* 0x008fea0003900000 */
[----:B------:R-:W3:Y:S02]  /*142c0*/  @!P2 SYNCS.PHASECHK.TRANS64 P2, [R5+URZ+0x2d820], R4 ;  /* 0x02d820040500a5a7 */ /* 0x000ee4000804007f */
[----:B---3--:R-:W-:Y:S05]  /*142d0*/  @!P2 BRA `(.L_x_764) ;  /* 0xfffffffc00eca947 */ /* 0x008fea000383ffff */
[----:B------:R-:W-:Y:S05]  /*142e0*/  BRA `(.L_x_814) ;  /* 0xffffffdc00687947 */ /* 0x000fea000383ffff */
.L_x_770:
[----:B-1----:R1:W2:Y:S02]  /*142f0*/  SYNCS.PHASECHK.TRANS64.TRYWAIT P3, [R3+URZ+0x2d840], R2 ;  /* 0x02d84002030075a7 */ /* 0x0022a4000806017f */
[----:B--2---:R-:W-:Y:S05]  /*14300*/  @!P3 NANOSLEEP.SYNCS 0x989680 ;  /* 0x009896800000b95d */ /* 0x004fea0003900000 */
[----:B------:R-:W2:Y:S02]  /*14310*/  @!P3 SYNCS.PHASECHK.TRANS64 P3, [R3+URZ+0x2d840], R2 ;  /* 0x02d840020300b5a7 */ /* 0x000ea4000806007f */
[----:B--2---:R-:W-:Y:S05]  /*14320*/  @!P3 BRA `(.L_x_770) ;  /* 0xfffffffc00f0b947 */ /* 0x004fea000383ffff */
[----:B------:R-:W-:Y:S05]  /*14330*/  BRA `(.L_x_815) ;  /* 0xffffffe000087947 */ /* 0x000fea000383ffff */
.L_x_772:
[----:B-1----:R1:W2:Y:S02]  /*14340*/  SYNCS.PHASECHK.TRANS64.TRYWAIT P3, [R2+URZ+0x60], R3 ;  /* 0x00006003020075a7 */ /* 0x0022a4000806017f */
[----:B--2---:R-:W-:Y:S05]  /*14350*/  @!P3 NANOSLEEP.SYNCS 0x989680 ;  /* 0x009896800000b95d */ /* 0x004fea0003900000 */
[----:B------:R-:W2:Y:S02]  /*14360*/  @!P3 SYNCS.PHASECHK.TRANS64 P3, [R2+URZ+0x60], R3 ;  /* 0x000060030200b5a7 */ /* 0x000ea4000806007f */
[----:B--2---:R-:W-:Y:S05]  /*14370*/  @!P3 BRA `(.L_x_772) ;  /* 0xfffffffc00f0b947 */ /* 0x004fea000383ffff */
[----:B------:R-:W-:Y:S05]  /*14380*/  BRA `(.L_x_816) ;  /* 0xffffffe000887947 */ /* 0x000fea000383ffff */
.L_x_778:
[----:B-1----:R1:W2:Y:S02]  /*14390*/  SYNCS.PHASECHK.TRANS64.TRYWAIT P3, [R4+URZ+0x2d840], R3 ;  /* 0x02d84003040075a7 */ /* 0x0022a4000806017f */
[----:B--2---:R-:W-:Y:S05]  /*143a0*/  @!P3 NANOSLEEP.SYNCS 0x989680 ;  /* 0x009896800000b95d */ /* 0x004fea0003900000 */
[----:B------:R-:W2:Y:S02]  /*143b0*/  @!P3 SYNCS.PHASECHK.TRANS64 P3, [R4+URZ+0x2d840], R3 ;  /* 0x02d840030400b5a7 */ /* 0x000ea4000806007f */
[----:B--2---:R-:W-:Y:S05]  /*143c0*/  @!P3 BRA `(.L_x_778) ;  /* 0xfffffffc00f0b947 */ /* 0x004fea000383ffff */
[----:B------:R-:W-:Y:S05]  /*143d0*/  BRA `(.L_x_817) ;  /* 0xffffffe400b07947 */ /* 0x000fea000383ffff */
.L_x_780:
[----:B-1----:R1:W2:Y:S02]  /*143e0*/  SYNCS.PHASECHK.TRANS64.TRYWAIT P3, [R3+URZ+0x60], R18 ;  /* 0x00006012030075a7 */ /* 0x0022a4000806017f */
[----:B--2---:R-:W-:Y:S05]  /*143f0*/  @!P3 NANOSLEEP.SYNCS 0x989680 ;  /* 0x009896800000b95d */ /* 0x004fea0003900000 */
[----:B------:R-:W2:Y:S02]  /*14400*/  @!P3 SYNCS.PHASECHK.TRANS64 P3, [R3+URZ+0x60], R18 ;  /* 0x000060120300b5a7 */ /* 0x000ea4000806007f */
[----:B--2---:R-:W-:Y:S05]  /*14410*/  @!P3 BRA `(.L_x_780) ;  /* 0xfffffffc00f0b947 */ /* 0x004fea000383ffff */
[----:B------:R-:W-:Y:S05]  /*14420*/  BRA `(.L_x_818) ;  /* 0xffffffe800307947 */ /* 0x000fea000383ffff */
.L_x_785:
[----:B-1----:R1:W2:Y:S02]  /*14430*/  SYNCS.PHASECHK.TRANS64.TRYWAIT P3, [R3+URZ+0x2d840], R4 ;  /* 0x02d84004030075a7 */ /* 0x0022a4000806017f */
[----:B--2---:R-:W-:Y:S05]  /*14440*/  @!P3 NANOSLEEP.SYNCS 0x989680 ;  /* 0x009896800000b95d */ /* 0x004fea0003900000 */
[----:B------:R-:W2:Y:S02]  /*14450*/  @!P3 SYNCS.PHASECHK.TRANS64 P3, [R3+URZ+0x2d840], R4 ;  /* 0x02d840040300b5a7 */ /* 0x000ea4000806007f */
[----:B--2---:R-:W-:Y:S05]  /*14460*/  @!P3 BRA `(.L_x_785) ;  /* 0xfffffffc00f0b947 */ /* 0x004fea000383ffff */
[----:B------:R-:W-:Y:S05]  /*14470*/  BRA `(.L_x_819) ;  /* 0xffffffec00307947 */ /* 0x000fea000383ffff */
.L_x_787:
[----:B-1----:R1:W2:Y:S02]  /*14480*/  SYNCS.PHASECHK.TRANS64.TRYWAIT P3, [R3+URZ+0x60], R12 ;  /* 0x0000600c030075a7 */ /* 0x0022a4000806017f */
[----:B--2---:R-:W-:Y:S05]  /*14490*/  @!P3 NANOSLEEP.SYNCS 0x989680 ;  /* 0x009896800000b95d */ /* 0x004fea0003900000 */
[----:B------:R-:W2:Y:S02]  /*144a0*/  @!P3 SYNCS.PHASECHK.TRANS64 P3, [R3+URZ+0x60], R12 ;  /* 0x0000600c0300b5a7 */ /* 0x000ea4000806007f */
[----:B--2---:R-:W-:Y:S05]  /*144b0*/  @!P3 BRA `(.L_x_787) ;  /* 0xfffffffc00f0b947 */ /* 0x004fea000383ffff */
[----:B------:R-:W-:Y:S05]  /*144c0*/  BRA `(.L_x_820) ;  /* 0xffffffec00b07947 */ /* 0x000fea000383ffff */
.L_x_794:
[----:B-1----:R1:W2:Y:S02]  /*144d0*/  SYNCS.PHASECHK.TRANS64.TRYWAIT P0, [R3+URZ+0x2d860], R0 ;  /* 0x02d86000030075a7 */ /* 0x0022a4000800017f */
[----:B--2---:R-:W-:Y:S05]  /*144e0*/  @!P0 NANOSLEEP.SYNCS 0x989680 ;  /* 0x009896800000895d */ /* 0x004fea0003900000 */
[----:B------:R-:W2:Y:S02]  /*144f0*/  @!P0 SYNCS.PHASECHK.TRANS64 P0, [R3+URZ+0x2d860], R0 ;  /* 0x02d86000030085a7 */ /* 0x000ea4000800007f */
[----:B--2---:R-:W-:Y:S05]  /*14500*/  @!P0 BRA `(.L_x_794) ;  /* 0xfffffffc00f08947 */ /* 0x004fea000383ffff */
[----:B------:R-:W-:Y:S05]  /*14510*/  BRA `(.L_x_821) ;  /* 0xfffffff000907947 */ /* 0x000fea000383ffff */
.L_x_796:
[----:B------:R-:W-:Y:S01]  /*14520*/  BSSY B0, `(.L_x_822) ;  /* 0x0000007000007945 */ /* 0x000fe20003800000 */
[----:B------:R-:W-:Y:S02]  /*14530*/  IMAD.MOV.U32 R12, RZ, RZ, RZ ;  /* 0x000000ffff0c7224 */ /* 0x000fe400078e00ff */
[----:B------:R-:W-:Y:S02]  /*14540*/  IMAD.MOV.U32 R11, RZ, RZ, 0x1f ;  /* 0x0000001fff0b7424 */ /* 0x000fe400078e00ff */
[----:B------:R-:W-:-:S07]  /*14550*/  IMAD.MOV.U32 R15, RZ, RZ, -0x1 ;  /* 0xffffffffff0f7424 */ /* 0x000fce00078e00ff */
[----:B------:R-:W-:Y:S05]  /*14560*/  WARPSYNC.COLLECTIVE R15, `(.L_x_823) ;  /* 0x000000000f087348 */ /* 0x000fea0003c00000 */
[----:B------:R1:W2:Y:S02]  /*14570*/  SHFL.IDX P6, R14, R13, R12, R11 ;  /* 0x0000000c0d0e7389 */ /* 0x0002a400000c000b */
[----:B-12---:R-:W-:Y:S01]  /*14580*/  ENDCOLLECTIVE ;  /* 0x000000000000791b */ /* 0x006fe20003800000 */
.L_x_823:
[----:B------:R-:W-:Y:S05]  /*14590*/  BSYNC B0 ;  /* 0x0000000000007941 */ /* 0x000fea0003800000 */
.L_x_822:
[----:B------:R-:W-:Y:S05]  /*145a0*/  BRA `(.L_x_824) ;  /* 0xfffffff4001c7947 */ /* 0x000fea000383ffff */
.L_x_798:
[----:B--2---:R2:W3:Y:S02]  /*145b0*/  SYNCS.PHASECHK.TRANS64.TRYWAIT P0, [R9+URZ+0x2d820], R0 ;  /* 0x02d82000090075a7 */ /* 0x0044e4000800017f */
[----:B---3--:R-:W-:Y:S05]  /*145c0*/  @!P0 NANOSLEEP.SYNCS 0x989680 ;  /* 0x009896800000895d */ /* 0x008fea0003900000 */
[----:B------:R-:W3:Y:S02]  /*145d0*/  @!P0 SYNCS.PHASECHK.TRANS64 P0, [R9+URZ+0x2d820], R0 ;  /* 0x02d82000090085a7 */ /* 0x000ee4000800007f */
[----:B---3--:R-:W-:Y:S05]  /*145e0*/  @!P0 BRA `(.L_x_798) ;  /* 0xfffffffc00f08947 */ /* 0x008fea000383ffff */
[----:B------:R-:W-:Y:S05]  /*145f0*/  BRA `(.L_x_825) ;  /* 0xfffffff400647947 */ /* 0x000fea000383ffff */
.L_x_802:
[----:B--2---:R2:W3:Y:S02]  /*14600*/  SYNCS.PHASECHK.TRANS64.TRYWAIT P0, [R5+URZ], R4 ;  /* 0x00000004050075a7 */ /* 0x0044e4000800017f */
[----:B---3--:R-:W-:Y:S05]  /*14610*/  @!P0 NANOSLEEP.SYNCS 0x989680 ;  /* 0x009896800000895d */ /* 0x008fea0003900000 */
[----:B------:R-:W3:Y:S02]  /*14620*/  @!P0 SYNCS.PHASECHK.TRANS64 P0, [R5+URZ], R4 ;  /* 0x00000004050085a7 */ /* 0x000ee4000800007f */
[----:B---3--:R-:W-:Y:S05]  /*14630*/  @!P0 BRA `(.L_x_802) ;  /* 0xfffffffc00f08947 */ /* 0x008fea000383ffff */
[----:B------:R-:W-:Y:S05]  /*14640*/  BRA `(.L_x_826) ;  /* 0xfffffff400ac7947 */ /* 0x000fea000383ffff */
.L_x_803:
[----:B---3--:R3:W4:Y:S02]  /*14650*/  SYNCS.PHASECHK.TRANS64.TRYWAIT P0, [R3+URZ], R2 ;  /* 0x00000002030075a7 */ /* 0x008724000800017f */
[----:B----4-:R-:W-:Y:S05]  /*14660*/  @!P0 NANOSLEEP.SYNCS 0x989680 ;  /* 0x009896800000895d */ /* 0x010fea0003900000 */
[----:B------:R-:W4:Y:S02]  /*14670*/  @!P0 SYNCS.PHASECHK.TRANS64 P0, [R3+URZ], R2 ;  /* 0x00000002030085a7 */ /* 0x000f24000800007f */
[----:B----4-:R-:W-:Y:S05]  /*14680*/  @!P0 BRA `(.L_x_803) ;  /* 0xfffffffc00f08947 */ /* 0x010fea000383ffff */
[----:B------:R-:W-:Y:S05]  /*14690*/  BRA `(.L_x_827) ;  /* 0xfffffff400a07947 */ /* 0x000fea000383ffff */
.L_x_805:
[----:B----4-:R4:W1:Y:S02]  /*146a0*/  SYNCS.PHASECHK.TRANS64.TRYWAIT P0, [R19+URZ], R4 ;  /* 0x00000004130075a7 */ /* 0x010864000800017f */
[----:B-1----:R-:W-:Y:S05]  /*146b0*/  @!P0 NANOSLEEP.SYNCS 0x989680 ;  /* 0x009896800000895d */ /* 0x002fea0003900000 */
[----:B------:R-:W1:Y:S02]  /*146c0*/  @!P0 SYNCS.PHASECHK.TRANS64 P0, [R19+URZ], R4 ;  /* 0x00000004130085a7 */ /* 0x000e64000800007f */
[----:B-1----:R-:W-:Y:S05]  /*146d0*/  @!P0 BRA `(.L_x_805) ;  /* 0xfffffffc00f08947 */ /* 0x002fea000383ffff */
[----:B------:R-:W-:Y:S05]  /*146e0*/  BRA `(.L_x_828) ;  /* 0xfffffff400a47947 */ /* 0x000fea000383ffff */
.L_x_829:
        /* <DEDUP_REMOVED lines=9> */
.L_x_2207:


//--------------------- .text._ZN7cutlass13device_kernelIN5flash11enable_sm90INS1_16FlashAttnFwdSm90INS1_25CollectiveMainloopFwdSm90ILi2EN4cute5tupleIJNS5_1CILi1EEES8_S8_EEENS6_IJNS7_ILi192EEENS7_ILi128EEENS7_ILi96EEEEEELi96ENS_10bfloat16_tEfNS_4arch4Sm90ELb0ELb1ELb1ELb1ELb0ELb0ELb0ELb0ELb1ELb0ELb0ELb0EEENS1_21CollectiveEpilogueFwdINS6_IJSA_SC_SB_EEES9_SE_SG_Li384ELb1ELb0ELb0ELb0EEENS1_36VarlenDynamicPersistentTileSchedulerILi192ELi128ELi384ELi32ELb0ELb0ELb1ELb1ELb0ELb1EEEEEEEEEvNT_6ParamsE --------------------------
	.section	.text._ZN7cutlass13device_kernelIN5flash11enable_sm90INS1_16FlashAttnFwdSm90INS1_25CollectiveMainloopFwdSm90ILi2EN4cute5tupleIJNS5_1CILi1EEES8_S8_EEENS6_IJNS7_ILi192EEENS7_ILi128EEENS7_ILi96EEEEEELi96ENS_10bfloat16_tEfNS_4arch4Sm90ELb0ELb1ELb1ELb1ELb0ELb0ELb0ELb0ELb1ELb0ELb0ELb0EEENS1_21CollectiveEpilogueFwdINS6_IJSA_SC_SB_EEES9_SE_SG_Li384ELb1ELb0ELb0ELb0EEENS1_36VarlenDynamicPersistentTileSchedulerILi192ELi128ELi384ELi32ELb0ELb0ELb1ELb1ELb0ELb1EEEEEEEEEvNT_6ParamsE,"ax",@progbits
	.align	128
.text._ZN7cutlass13device_kernelIN5flash11enable_sm90INS1_16FlashAttnFwdSm90INS1_25CollectiveMainloopFwdSm90ILi2EN4cute5tupleIJNS5_1CILi1EEES8_S8_EEENS6_IJNS7_ILi192EEENS7_ILi128EEENS7_ILi96EEEEEELi96ENS_10bfloat16_tEfNS_4arch4Sm90ELb0ELb1ELb1ELb1ELb0ELb0ELb0ELb0ELb1ELb0ELb0ELb0EEENS1_21CollectiveEpilogueFwdINS6_IJSA_SC_SB_EEES9_SE_SG_Li384ELb1ELb0ELb0ELb0EEENS1_36VarlenDynamicPersistentTileSchedulerILi192ELi128ELi384ELi32ELb0ELb0ELb1ELb1ELb0ELb1EEEEEEEEEvNT_6ParamsE:
        .type           _ZN7cutlass13device_kernelIN5flash11enable_sm90INS1_16FlashAttnFwdSm90INS1_25CollectiveMainloopFwdSm90ILi2EN4cute5tupleIJNS5_1CILi1EEES8_S8_EEENS6_IJNS7_ILi192EEENS7_ILi128EEENS7_ILi96EEEEEELi96ENS_10bfloat16_tEfNS_4arch4Sm90ELb0ELb1ELb1ELb1ELb0ELb0ELb0ELb0ELb1ELb0ELb0ELb0EEENS1_21CollectiveEpilogueFwdINS6_IJSA_SC_SB_EEES9_SE_SG_Li384ELb1ELb0ELb0ELb0EEENS1_36VarlenDynamicPersistentTileSchedulerILi192ELi128ELi384ELi32ELb0ELb0ELb1ELb1ELb0ELb1EEEEEEEEEvNT_6ParamsE,@function
        .size           _ZN7cutlass13device_kernelIN5flash11enable_sm90INS1_16FlashAttnFwdSm90INS1_25CollectiveMainloopFwdSm90ILi2EN4cute5tupleIJNS5_1CILi1EEES8_S8_EEENS6_IJNS7_ILi192EEENS7_ILi128EEENS7_ILi96EEEEEELi96ENS_10bfloat16_tEfNS_4arch4Sm90ELb0ELb1ELb1ELb1ELb0ELb0ELb0ELb0ELb1ELb0ELb0ELb0EEENS1_21CollectiveEpilogueFwdINS6_IJSA_SC_SB_EEES9_SE_SG_Li384ELb1ELb0ELb0ELb0EEENS1_36VarlenDynamicPersistentTileSchedulerILi192ELi128ELi384ELi32ELb0ELb0ELb1ELb1ELb0ELb1EEEEEEEEEvNT_6ParamsE,(.L_x_2208 - _ZN7cutlass13device_kernelIN5flash11enable_sm90INS1_16FlashAttnFwdSm90INS1_25CollectiveMainloopFwdSm90ILi2EN4cute5tupleIJNS5_1CILi1EEES8_S8_EEENS6_IJNS7_ILi192EEENS7_ILi128EEENS7_ILi96EEEEEELi96ENS_10bfloat16_tEfNS_4arch4Sm90ELb0ELb1ELb1ELb1ELb0ELb0ELb0ELb0ELb1ELb0ELb0ELb0EEENS1_21CollectiveEpilogueFwdINS6_IJSA_SC_SB_EEES9_SE_SG_Li384ELb1ELb0ELb0ELb0EEENS1_36VarlenDynamicPersistentTileSchedulerILi192ELi128ELi384ELi32ELb0ELb0ELb1ELb1ELb0ELb1EEEEEEEEEvNT_6ParamsE)
        .other          _ZN7cutlass13device_kernelIN5flash11enable_sm90INS1_16FlashAttnFwdSm90INS1_25CollectiveMainloopFwdSm90ILi2EN4cute5tupleIJNS5_1CILi1EEES8_S8_EEENS6_IJNS7_ILi192EEENS7_ILi128EEENS7_ILi96EEEEEELi96ENS_10bfloat16_tEfNS_4arch4Sm90ELb0ELb1ELb1ELb1ELb0ELb0ELb0ELb0ELb1ELb0ELb0ELb0EEENS1_21CollectiveEpilogueFwdINS6_IJSA_SC_SB_EEES9_SE_SG_Li384ELb1ELb0ELb0ELb0EEENS1_36VarlenDynamicPersistentTileSchedulerILi192ELi128ELi384ELi32ELb0ELb0ELb1ELb1ELb0ELb1EEEEEEEEEvNT_6ParamsE,@"STO_CUDA_ENTRY STV_DEFAULT"
_ZN7cutlass13device_kernelIN5flash11enable_sm90INS1_16FlashAttnFwdSm90INS1_25CollectiveMainloopFwdSm90ILi2EN4cute5tupleIJNS5_1CILi1EEES8_S8_EEENS6_IJNS7_ILi192EEENS7_ILi128EEENS7_ILi96EEEEEELi96ENS_10bfloat16_tEfNS_4arch4Sm90ELb0ELb1ELb1ELb1ELb0ELb0ELb0ELb0ELb1ELb0ELb0ELb0EEENS1_21CollectiveEpilogueFwdINS6_IJSA_SC_SB_EEES9_SE_SG_Li384ELb1ELb0ELb0ELb0EEENS1_36VarlenDynamicPersistentTileSchedulerILi192ELi128ELi384ELi32ELb0ELb0ELb1ELb1ELb0ELb1EEEEEEEEEvNT_6ParamsE:
        /* <DEDUP_REMOVED lines=21> */
.L_x_831:
[----:B------:R-:W-:Y:S05]  /*0150*/  BSYNC B0 ;  /* 0x0000000000007941 */ /* 0x000fea0003800000 */
.L_x_830:
        /* <DEDUP_REMOVED lines=41> */
.L_x_832:
        /* <DEDUP_REMOVED lines=22> */
.L_x_833:
        /* <DEDUP_REMOVED lines=18> */
.L_x_834:
        /* <DEDUP_REMOVED lines=22> */
.L_x_835:
        /* <DEDUP_REMOVED lines=22> */
.L_x_836:
[----:B------:R-:W-:Y:S01]  /*0930*/  PLOP3.LUT P0, PT, PT, PT, UP0, 0x80, 0x0 ;  /* 0x000000000000781c */ /* 0x000fe20003f0f008 */
[----:B------:R-:W-:Y:S01]  /*0940*/  UMOV UR36, 0x1 ;  /* 0x0000000100247882 */ /* 0x000fe20000000000 */
[----:B------:R-:W-:Y:S01]  /*0950*/  NOP ;  /* 0x0000000000007918 */ /* 0x000fe20000000000 */
[----:B------:R-:W-:Y:S01]  /*0960*/  USEL UR36, UR36, 0x2, !UP0 ;  /* 0x0000000224247887 */ /* 0x000fe2000c000000 */
[----:B------:R-:W-:Y:S01]  /*0970*/  ULDC.64 UR48, c[0x0][0x208] ;  /* 0x0000820000307ab9 */ /* 0x000fe20000000a00 */
[----:B012-4-:R-:W-:Y:S08]  /*0980*/  BAR.SYNC.DEFER_BLOCKING 0x0 ;  /* 0x0000000000007b1d */ /* 0x017ff00000010000 */
[----:B------:R-:W-:Y:S05]  /*0990*/  @!P0 BRA `(.L_x_837) ;  /* 0x0000010800bc8947 */ /* 0x000fea0003800000 */
.L_x_838:
[----:B------:R-:W-:-:S08]  /*09a0*/  NOP ;  /* 0x0000000000007918 */ /* 0x000fd00000000000 */
[----:B------:R-:W0:Y:S02]  /*09b0*/  USETMAXREG.TRY_ALLOC.CTAPOOL UP0, 0xa0 ;  /* 0x000000a0000079c8 */ /* 0x000e240008000600 */
[----:B0-----:R-:W-:-:S13]  /*09c0*/  PLOP3.LUT P0, PT, PT, PT, UP0, 0x80, 0x0 ;  /* 0x000000000000781c */ /* 0x001fda0003f0f008 */
[----:B------:R-:W-:Y:S05]  /*09d0*/  @!P0 BRA `(.L_x_838) ;  /* 0xfffffffc00f08947 */ /* 0x000fea000383ffff */
[----:B------:R-:W0:Y:S01]  /*09e0*/  S2R R2, SR_TID.X ;  /* 0x0000000000027919 */ /* 0x000e220000002100 */
        /* <DEDUP_REMOVED lines=13> */
[----:B------:R-:W-:Y:S01]  /*0ac0*/  VIADD R154, R2, 0xffffff80 ;  /* 0xffffff80029a7836 */ /* 0x000fe20000000000 */
[----:B------:R-:W-:Y:S01]  /*0ad0*/  R2UR UR6, R146 ;  /* 0x00000000920672ca */ /* 0x000fe200000e0000 */
[----:B------:R-:W-:Y:S01]  /*0ae0*/  IMAD.MOV.U32 R18, RZ, RZ, 0x40 ;  /* 0x00000040ff127424 */ /* 0x000fe200078e00ff */
[----:B------:R-:W-:Y:S01]  /*0af0*/  R2UR UR5, R147 ;  /* 0x00000000930572ca */ /* 0x000fe200000e0000 */
[----:B------:R-:W-:Y:S01]  /*0b00*/  ULOP3.LUT UR45, UR36, 0x1, URZ, 0xfc, !UPT ;  /* 0x00000001242d7892 */ /* 0x000fe2000f8efc3f */
[----:B------:R-:W-:Y:S01]  /*0b10*/  SHF.R.S32.HI R3, RZ, 0x1f, R154 ;  /* 0x0000001fff037819 */ /* 0x000fe2000001149a */
[----:B------:R-:W-:Y:S01]  /*0b20*/  UMOV UR44, URZ ;  /* 0x0000003f002c7c82 */ /* 0x000fe20008000000 */
[----:B------:R-:W-:Y:S01]  /*0b30*/  UMOV UR46, URZ ;  /* 0x0000003f002e7c82 */ /* 0x000fe20008000000 */
[----:B------:R-:W-:Y:S01]  /*0b40*/  UMOV UR43, URZ ;  /* 0x0000003f002b7c82 */ /* 0x000fe20008000000 */
[CC--:B------:R-:W-:Y:S02]  /*0b50*/  LEA.HI R152, R3.reuse, R154.reuse, RZ, 0x7 ;  /* 0x0000009a03987211 */ /* 0x0c0fe400078f38ff */
[----:B------:R-:W-:-:S02]  /*0b60*/  LEA.HI R0, R3, R154, RZ, 0x4 ;  /* 0x0000009a03007211 */ /* 0x000fc400078f20ff */
[----:B------:R-:W-:Y:S02]  /*0b70*/  LOP3.LUT R5, R152, 0xffffff80, RZ, 0xc0, !PT ;  /* 0xffffff8098057812 */ /* 0x000fe400078ec0ff */
[----:B------:R-:W-:Y:S02]  /*0b80*/  SHF.R.S32.HI R7, RZ, 0x4, R0 ;  /* 0x00000004ff077819 */ /* 0x000fe40000011400 */
[----:B------:R-:W-:Y:S01]  /*0b90*/  LEA.HI R6, R3, R154, RZ, 0x5 ;  /* 0x0000009a03067211 */ /* 0x000fe200078f28ff */
[----:B------:R-:W-:Y:S01]  /*0ba0*/  IMAD.IADD R150, R154, 0x1, -R5 ;  /* 0x000000019a967824 */ /* 0x000fe200078e0a05 */
[C---:B------:R-:W-:Y:S02]  /*0bb0*/  LOP3.LUT R5, R0.reuse, 0xfffffff0, RZ, 0xc0, !PT ;  /* 0xfffffff000057812 */ /* 0x040fe400078ec0ff */
[----:B------:R-:W-:Y:S02]  /*0bc0*/  LEA.HI R0, R0, R7, RZ, 0x1 ;  /* 0x0000000700007211 */ /* 0x000fe400078f08ff */
[----:B------:R-:W-:Y:S01]  /*0bd0*/  SHF.R.S32.HI R9, RZ, 0x1f, R150 ;  /* 0x0000001fff097819 */ /* 0x000fe20000011496 */
[----:B------:R-:W-:Y:S01]  /*0be0*/  IMAD.IADD R5, R154, 0x1, -R5 ;  /* 0x000000019a057824 */ /* 0x000fe200078e0a05 */
[----:B------:R-:W-:-:S02]  /*0bf0*/  LOP3.LUT R4, R0, 0x1ffffffe, RZ, 0xc0, !PT ;  /* 0x1ffffffe00047812 */ /* 0x000fc400078ec0ff */
[----:B------:R-:W-:Y:S02]  /*0c00*/  LEA.HI R8, R9, R150, RZ, 0x2 ;  /* 0x0000009609087211 */ /* 0x000fe400078f10ff */
[----:B------:R-:W-:Y:S01]  /*0c10*/  SHF.R.S32.HI R2, RZ, 0x1f, R5 ;  /* 0x0000001fff027819 */ /* 0x000fe20000011405 */
[----:B------:R-:W-:Y:S01]  /*0c20*/  IMAD.IADD R4, R7, 0x1, -R4 ;  /* 0x0000000107047824 */ /* 0x000fe200078e0a04 */
[--C-:B------:R-:W-:Y:S02]  /*0c30*/  SHF.R.S32.HI R10, RZ, 0x2, R8.reuse ;  /* 0x00000002ff0a7819 */ /* 0x100fe40000011408 */
[----:B------:R-:W-:Y:S01]  /*0c40*/  LEA.HI R2, R2, R5, RZ, 0x3 ;  /* 0x0000000502027211 */ /* 0x000fe200078f18ff */
[----:B------:R-:W-:Y:S01]  /*0c50*/  IMAD.SHL.U32 R4, R4, 0x8, RZ ;  /* 0x0000000804047824 */ /* 0x000fe200078e00ff */
[----:B------:R-:W-:Y:S02]  /*0c60*/  SHF.R.S32.HI R11, RZ, 0x1f, R8 ;  /* 0x0000001fff0b7819 */ /* 0x000fe40000011408 */
[C---:B------:R-:W-:Y:S01]  /*0c70*/  LOP3.LUT R0, R2.reuse, 0xfffffff8, RZ, 0xc0, !PT ;  /* 0xfffffff802007812 */ /* 0x040fe200078ec0ff */
[----:B------:R-:W-:Y:S01]  /*0c80*/  IMAD.SHL.U32 R2, R2, 0x40, RZ ;  /* 0x0000004002027824 */ /* 0x000fe200078e00ff */
[----:B------:R-:W-:-:S02]  /*0c90*/  SHF.R.S32.HI R7, RZ, 0x5, R6 ;  /* 0x00000005ff077819 */ /* 0x000fc40000011406 */
[----:B------:R-:W-:Y:S01]  /*0ca0*/  LEA.HI R11, R11, R10, RZ, 0x3 ;  /* 0x0000000a0b0b7211 */ /* 0x000fe200078f18ff */
[----:B------:R-:W-:Y:S01]  /*0cb0*/  IMAD.IADD R0, R5, 0x1, -R0 ;  /* 0x0000000105007824 */ /* 0x000fe200078e0a00 */
[----:B------:R-:W-:Y:S01]  /*0cc0*/  SHF.R.S32.HI R152, RZ, 0x7, R152 ;  /* 0x00000007ff987819 */ /* 0x000fe20000011498 */
[----:B------:R-:W-:Y:S01]  /*0cd0*/  IMAD R153, R7, 0x10, R5 ;  /* 0x0000001007997824 */ /* 0x000fe200078e0205 */
[----:B------:R-:W-:Y:S01]  /*0ce0*/  LOP3.LUT R11, R11, 0xfffffff8, RZ, 0xc0, !PT ;  /* 0xfffffff80b0b7812 */ /* 0x000fe200078ec0ff */
[C---:B------:R-:W-:Y:S01]  /*0cf0*/  IMAD.SHL.U32 R5, R0.reuse, 0x40, RZ ;  /* 0x0000004000057824 */ /* 0x040fe200078e00ff */
[----:B------:R-:W-:Y:S01]  /*0d00*/  R2P PR, R0, 0x6 ;  /* 0x0000000600007804 */ /* 0x000fe20000000000 */
[----:B------:R-:W-:Y:S01]  /*0d10*/  IMAD.HI R6, R152, 0x55555556, RZ ;  /* 0x5555555698067827 */ /* 0x000fe200078e02ff */
[----:B------:R-:W-:Y:S02]  /*0d20*/  LEA.HI R3, R3, R154, RZ, 0x2 ;  /* 0x0000009a03037211 */ /* 0x000fe400078f10ff */
[----:B------:R-:W-:Y:S01]  /*0d30*/  LOP3.LUT R5, R5, 0x1c0, RZ, 0xc0, !PT ;  /* 0x000001c005057812 */ /* 0x000fe200078ec0ff */
[----:B------:R-:W-:Y:S01]  /*0d40*/  IMAD.IADD R11, R10, 0x1, -R11 ;  /* 0x000000010a0b7824 */ /* 0x000fe200078e0a0b */
[----:B------:R-:W-:Y:S01]  /*0d50*/  LEA.HI R10, R9, R150, RZ, 0x5 ;  /* 0x00000096090a7211 */ /* 0x000fe200078f28ff */
[----:B------:R-:W-:Y:S01]  /*0d60*/  IMAD.U32 R153, R153, 0x20, R4 ;  /* 0x0000002099997824 */ /* 0x000fe200078e0004 */
[----:B------:R-:W-:-:S02]  /*0d70*/  LEA.HI R9, R6, R6, RZ, 0x1 ;  /* 0x0000000606097211 */ /* 0x000fc400078f08ff */
[----:B------:R-:W-:Y:S02]  /*0d80*/  LOP3.LUT R6, R2, 0x7ffffe00, RZ, 0xc0, !PT ;  /* 0x7ffffe0002067812 */ /* 0x000fe400078ec0ff */
[----:B------:R-:W-:Y:S01]  /*0d90*/  LOP3.LUT R2, R5, 0x8, R4, 0xf8, !PT ;  /* 0x0000000805027812 */ /* 0x000fe200078ef804 */
[----:B------:R-:W-:Y:S01]  /*0da0*/  IMAD R9, R9, -0x3, R152 ;  /* 0xfffffffd09097824 */ /* 0x000fe200078e0298 */
[----:B------:R-:W-:Y:S01]  /*0db0*/  SHF.R.U32.HI R5, RZ, 0x3, R5 ;  /* 0x00000003ff057819 */ /* 0x000fe20000011605 */
[----:B------:R-:W-:Y:S01]  /*0dc0*/  IMAD R6, R7, 0x400, R6 ;  /* 0x0000040007067824 */ /* 0x000fe200078e0206 */
[----:B------:R-:W-:Y:S02]  /*0dd0*/  SHF.R.S32.HI R10, RZ, 0x5, R10 ;  /* 0x00000005ff0a7819 */ /* 0x000fe4000001140a */
[----:B------:R-:W-:Y:S02]  /*0de0*/  LOP3.LUT R5, R2, R5, RZ, 0x3c, !PT ;  /* 0x0000000502057212 */ /* 0x000fe400078e3cff */
[----:B------:R-:W-:Y:S01]  /*0df0*/  SHF.R.S32.HI R142, RZ, 0x2, R3 ;  /* 0x00000002ff8e7819 */ /* 0x000fe20000011403 */
[----:B------:R-:W-:Y:S01]  /*0e00*/  IMAD R10, R10, 0x10, R11 ;  /* 0x000000100a0a7824 */ /* 0x000fe200078e020b */
[----:B------:R-:W-:Y:S01]  /*0e10*/  SEL R18, R18, 0xffffffc0, !P2 ;  /* 0xffffffc012127807 */ /* 0x000fe20005000000 */
[----:B------:R-:W-:-:S02]  /*0e20*/  IMAD.IADD R5, R6, 0x1, R5 ;  /* 0x0000000106057824 */ /* 0x000fc400078e0205 */
[----:B------:R-:W-:-:S03]  /*0e30*/  IMAD R151, R9, 0x40, R10 ;  /* 0x0000004009977824 */ /* 0x000fc600078e020a */
[----:B------:R-:W-:Y:S02]  /*0e40*/  LEA R17, R5, UR42, 0x1 ;  /* 0x0000002a05117c11 */ /* 0x000fe4000f8e08ff */
[----:B------:R-:W-:Y:S02]  /*0e50*/  LOP3.LUT R5, R3, 0x1ffffffc, RZ, 0xc0, !PT ;  /* 0x1ffffffc03057812 */ /* 0x000fe400078ec0ff */
[----:B------:R-:W-:Y:S01]  /*0e60*/  LOP3.LUT R3, R8, 0x7ffffffc, RZ, 0xc0, !PT ;  /* 0x7ffffffc08037812 */ /* 0x000fe200078ec0ff */
[C---:B------:R-:W-:Y:S02]  /*0e70*/  VIADD R19, R17.reuse, 0x21800 ;  /* 0x0002180011137836 */ /* 0x040fe40000000000 */
[----:B------:R-:W-:Y:S02]  /*0e80*/  VIADD R23, R17, 0x21820 ;  /* 0x0002182011177836 */ /* 0x000fe40000000000 */
[----:B------:R-:W-:Y:S02]  /*0e90*/  IMAD.IADD R5, R154, 0x1, -R5 ;  /* 0x000000019a057824 */ /* 0x000fe400078e0a05 */
[----:B------:R-:W-:-:S02]  /*0ea0*/  @P1 VIADD R23, R19, 0xffffffe0 ;  /* 0xffffffe013171836 */ /* 0x000fc40000000000 */
[----:B------:R-:W-:Y:S02]  /*0eb0*/  IMAD.IADD R19, R19, 0x1, R18 ;  /* 0x0000000113137824 */ /* 0x000fe400078e0212 */
[----:B------:R-:W-:Y:S02]  /*0ec0*/  IMAD.SHL.U32 R140, R5, 0x8, RZ ;  /* 0x00000008058c7824 */ /* 0x000fe400078e00ff */
[----:B------:R-:W-:Y:S02]  /*0ed0*/  IMAD.IADD R16, R150, 0x1, -R3 ;  /* 0x0000000196107824 */ /* 0x000fe400078e0a03 */
[----:B------:R-:W-:Y:S02]  /*0ee0*/  IMAD.IADD R18, R18, 0x1, R23 ;  /* 0x0000000112127824 */ /* 0x000fe400078e0217 */
[----:B------:R-:W-:-:S07]  /*0ef0*/  VIADD R136, R23, 0x6000 ;  /* 0x0000600017887836 */ /* 0x000fce0000000000 */
.L_x_930:
[----:B------:R-:W-:Y:S01]  /*0f00*/  ULDC.64 UR8, c[0x0][0xa28] ;  /* 0x00028a0000087ab9 */ /* 0x000fe20000000a00 */
[----:B0-----:R-:W0:Y:S01]  /*0f10*/  LDC R139, c[0x0][0x288] ;  /* 0x0000a200ff8b7b82 */ /* 0x001e220000000800 */
[----:B------:R-:W-:Y:S01]  /*0f20*/  UISETP.NE.U32.AND UP0, UPT, UR8, URZ, UPT ;  /* 0x0000003f0800728c */ /* 0x000fe2000bf05070 */
[----:B-1---5:R-:W-:-:S03]  /*0f30*/  IMAD.MOV.U32 R6, RZ, RZ, RZ ;  /* 0x000000ffff067224 */ /* 0x022fc600078e00ff */
[----:B------:R-:W-:-:S03]  /*0f40*/  UISETP.NE.AND.EX UP0, UPT, UR9, URZ, UPT, UP0 ;  /* 0x0000003f0900728c */ /* 0x000fc6000bf05300 */
[----:B------:R-:W-:Y:S01]  /*0f50*/  ULDC.64 UR8, c[0x0][0xa18] ;  /* 0x0002860000087ab9 */ /* 0x000fe20000000a00 */
[----:B--2---:R-:W1:Y:S01]  /*0f60*/  LDC.64 R8, c[0x0][0x3f8] ;  /* 0x0000fe00ff087b82 */ /* 0x004e620000000a00 */
[----:B------:R-:W-:Y:S01]  /*0f70*/  UISETP.NE.U32.AND UP1, UPT, UR8, URZ, UPT ;  /* 0x0000003f0800728c */ /* 0x000fe2000bf25070 */
[----:B------:R-:W-:-:S03]  /*0f80*/  PLOP3.LUT P0, PT, PT, PT, UP0, 0x80, 0x0 ;  /* 0x000000000000781c */ /* 0x000fc60003f0f008 */
[----:B------:R-:W-:-:S03]  /*0f90*/  UISETP.NE.AND.EX UP1, UPT, UR9, URZ, UPT, UP1 ;  /* 0x0000003f0900728c */ /* 0x000fc6000bf25310 */
[----:B------:R-:W-:Y:S01]  /*0fa0*/  @UP0 ULDC.64 UR8, c[0x0][0xa28] ;  /* 0x00028a0000080ab9 */ /* 0x000fe20000000a00 */
[----:B------:R-:W2:Y:S01]  /*0fb0*/  LDC R0, c[0x0][0x404] ;  /* 0x00010100ff007b82 */ /* 0x000ea20000000800 */
[----:B------:R-:W-:Y:S01]  /*0fc0*/  @UP0 UIMAD.WIDE UR8, UR5, 0x4, UR8 ;  /* 0x00000004050808a5 */ /* 0x000fe2000f8e0208 */
[----:B------:R-:W-:-:S05]  /*0fd0*/  PLOP3.LUT P2, PT, PT, PT, UP1, 0x80, 0x0 ;  /* 0x000000000000781c */ /* 0x000fca0003f4f018 */
[----:B------:R-:W-:Y:S01]  /*0fe0*/  @UP1 ULDC.64 UR10, c[0x0][0xa18] ;  /* 0x00028600000a1ab9 */ /* 0x000fe20000000a00 */
[----:B------:R-:W-:Y:S01]  /*0ff0*/  IMAD.U32 R2, RZ, RZ, UR8 ;  /* 0x00000008ff027e24 */ /* 0x000fe2000f8e00ff */
[----:B---3--:R-:W3:Y:S01]  /*1000*/  LDC R137, c[0x0][0x2e0] ;  /* 0x0000b800ff897b82 */ /* 0x008ee20000000800 */
[----:B------:R-:W-:Y:S01]  /*1010*/  IMAD.U32 R3, RZ, RZ, UR9 ;  /* 0x00000009ff037e24 */ /* 0x000fe2000f8e00ff */
[----:B------:R-:W-:-:S04]  /*1020*/  @UP1 UIMAD.WIDE UR8, UR5, 0x4, UR10 ;  /* 0x00000004050818a5 */ /* 0x000fc8000f8e020a */
[----:B----4-:R4:W5:Y:S02]  /*1030*/  @P0 LDG.E R6, desc[UR48][R2.64] ;  /* 0x0000003002060981 */ /* 0x010964000c1e1900 */
[----:B------:R-:W-:Y:S02]  /*1040*/  IMAD.U32 R4, RZ, RZ, UR8 ;  /* 0x00000008ff047e24 */ /* 0x000fe4000f8e00ff */
[----:B------:R-:W-:Y:S01]  /*1050*/  IMAD.U32 R5, RZ, RZ, UR9 ;  /* 0x00000009ff057e24 */ /* 0x000fe2000f8e00ff */
[----:B------:R-:W-:-:S04]  /*1060*/  ULDC.64 UR8, c[0x0][0xa20] ;  /* 0x0002880000087ab9 */ /* 0x000fc80000000a00 */
[----:B0-----:R4:W5:Y:S01]  /*1070*/  @P2 LDG.E R139, desc[UR48][R4.64] ;  /* 0x00000030048b2981 */ /* 0x001962000c1e1900 */
[----:B-1----:R-:W-:Y:S01]  /*1080*/  ISETP.NE.U32.AND P0, PT, R8, RZ, PT ;  /* 0x000000ff0800720c */ /* 0x002fe20003f05070 */
[----:B------:R-:W-:Y:S01]  /*1090*/  UMOV UR41, UR6 ;  /* 0x0000000600297c82 */ /* 0x000fe20008000000 */
[----:B------:R-:W-:Y:S02]  /*10a0*/  ISETP.NE.U32.AND P1, PT, RZ, UR8, PT ;  /* 0x00000008ff007c0c */ /* 0x000fe4000bf25070 */
[----:B------:R-:W-:Y:S02]  /*10b0*/  ISETP.NE.AND.EX P0, PT, R9, RZ, PT, P0 ;  /* 0x000000ff0900720c */ /* 0x000fe40003f05300 */
[----:B------:R-:W-:Y:S02]  /*10c0*/  ISETP.NE.AND.EX P1, PT, RZ, UR9, PT, P1 ;  /* 0x00000009ff007c0c */ /* 0x000fe4000bf25310 */
[----:B--2---:R-:W-:Y:S01]  /*10d0*/  SEL R0, R0, 0x1, P0 ;  /* 0x0000000100007807 */ /* 0x004fe20000000000 */
[----:B----4-:R-:W-:Y:S10]  /*10e0*/  @P2 BRA `(.L_x_839) ;  /* 0x00000000002c2947 */ /* 0x010ff40003800000 */
[----:B------:R-:W-:Y:S02]  /*10f0*/  ULDC.64 UR6, c[0x0][0xa00] ;  /* 0x0002800000067ab9 */ /* 0x000fe40000000a00 */
[----:B------:R-:W-:-:S04]  /*1100*/  ISETP.NE.U32.AND P0, PT, RZ, UR6, PT ;  /* 0x00000006ff007c0c */ /* 0x000fc8000bf05070 */
[----:B------:R-:W-:-:S13]  /*1110*/  ISETP.NE.AND.EX P0, PT, RZ, UR7, PT, P0 ;  /* 0x00000007ff007c0c */ /* 0x000fda000bf05300 */
[----:B------:R-:W-:Y:S05]  /*1120*/  @!P0 BRA `(.L_x_839) ;  /* 0x00000000001c8947 */ /* 0x000fea0003800000 */
[----:B------:R-:W-:Y:S02]  /*1130*/  ULDC.64 UR6, c[0x0][0xa00] ;  /* 0x0002800000067ab9 */ /* 0x000fe40000000a00 */
[----:B------:R-:W-:-:S06]  /*1140*/  UIMAD.WIDE UR6, UR5, 0x4, UR6 ;  /* 0x00000004050678a5 */ /* 0x000fcc000f8e0206 */
[----:B------:R-:W-:Y:S02]  /*1150*/  IMAD.U32 R2, RZ, RZ, UR6 ;  /* 0x00000006ff027e24 */ /* 0x000fe4000f8e00ff */
[----:B------:R-:W-:-:S05]  /*1160*/  IMAD.U32 R3, RZ, RZ, UR7 ;  /* 0x00000007ff037e24 */ /* 0x000fca000f8e00ff */
[----:B-----5:R-:W2:Y:S04]  /*1170*/  LDG.E R139, desc[UR48][R2.64] ;  /* 0x00000030028b7981 */ /* 0x020ea8000c1e1900 */
[----:B------:R-:W2:Y:S02]  /*1180*/  LDG.E R4, desc[UR48][R2.64+0x4] ;  /* 0x0000043002047981 */ /* 0x000ea4000c1e1900 */
[----:B--2---:R-:W-:-:S07]  /*1190*/  IMAD.IADD R139, R4, 0x1, -R139 ;  /* 0x00000001048b7824 */ /* 0x004fce00078e0a8b */
.L_x_839:
[----:B------:R-:W-:Y:S01]  /*11a0*/  UMOV UR40, UR5 ;  /* 0x0000000500287c82 */ /* 0x000fe20008000000 */
[----:B---3--:R-:W-:Y:S02]  /*11b0*/  IMAD R137, R0, R137, RZ ;  /* 0x0000008900897224 */ /* 0x008fe400078e02ff */
[----:B------:R-:W-:Y:S01]  /*11c0*/  IMAD.MOV.U32 R149, RZ, RZ, R145 ;  /* 0x000000ffff957224 */ /* 0x000fe200078e0091 */
[----:B------:R-:W-:Y:S06]  /*11d0*/  @!P1 BRA `(.L_x_840) ;  /* 0x0000000000189947 */ /* 0x000fec0003800000 */
[----:B------:R-:W-:Y:S02]  /*11e0*/  ULDC.64 UR6, c[0x0][0xa20] ;  /* 0x0002880000067ab9 */ /* 0x000fe40000000a00 */
[----:B------:R-:W-:-:S06]  /*11f0*/  UIMAD.WIDE UR4, UR5, 0x4, UR6 ;  /* 0x00000004050478a5 */ /* 0x000fcc000f8e0206 */
[----:B------:R-:W-:Y:S02]  /*1200*/  IMAD.U32 R2, RZ, RZ, UR4 ;  /* 0x00000004ff027e24 */ /* 0x000fe4000f8e00ff */
[----:B------:R-:W-:-:S05]  /*1210*/  IMAD.U32 R3, RZ, RZ, UR5 ;  /* 0x00000005ff037e24 */ /* 0x000fca000f8e00ff */
[----:B------:R0:W5:Y:S01]  /*1220*/  LDG.E R137, desc[UR48][R2.64] ;  /* 0x0000003002897981 */ /* 0x000162000c1e1900 */
[----:B------:R-:W-:Y:S05]  /*1230*/  BRA `(.L_x_841) ;  /* 0x00000000002c7947 */ /* 0x000fea0003800000 */
.L_x_840:
        /* <DEDUP_REMOVED lines=8> */
[----:B------:R-:W2:Y:S04]  /*12c0*/  LDG.E R137, desc[UR48][R2.64] ;  /* 0x0000003002897981 */ /* 0x000ea8000c1e1900 */
[----:B------:R-:W2:Y:S02]  /*12d0*/  LDG.E R0, desc[UR48][R2.64+0x4] ;  /* 0x0000043002007981 */ /* 0x000ea4000c1e1900 */
[----:B--2---:R-:W-:-:S07]  /*12e0*/  IMAD.IADD R137, R0, 0x1, -R137 ;  /* 0x0000000100897824 */ /* 0x004fce00078e0a89 */
.L_x_841:
[----:B------:R-:W1:Y:S01]  /*12f0*/  LDC.64 R8, c[0x0][0x9e0] ;  /* 0x00027800ff087b82 */ /* 0x000e620000000a00 */
[----:B------:R-:W-:Y:S02]  /*1300*/  IMAD.MOV.U32 R0, RZ, RZ, 0xc0 ;  /* 0x000000c0ff007424 */ /* 0x000fe400078e00ff */
[----:B-----5:R-:W-:Y:S02]  /*1310*/  IMAD.IADD R137, R137, 0x1, -R6 ;  /* 0x0000000189897824 */ /* 0x020fe400078e0a06 */
[----:B------:R-:W-:-:S05]  /*1320*/  IMAD R0, R145, R0, 0xc0 ;  /* 0x000000c091007424 */ /* 0x000fca00078e0200 */
[----:B0-----:R-:W-:Y:S02]  /*1330*/  IADD3 R3, R137, R0, -R139 ;  /* 0x0000000089037210 */ /* 0x001fe40007ffe88b */
[----:B-1----:R-:W-:-:S03]  /*1340*/  ISETP.GE.AND P1, PT, R9, 0x1, PT ;  /* 0x000000010900780c */ /* 0x002fc60003f26270 */
[----:B------:R-:W-:-:S10]  /*1350*/  IMAD.IADD R0, R3, 0x1, R8 ;  /* 0x0000000103007824 */ /* 0x000fd400078e0208 */
[----:B------:R-:W-:Y:S05]  /*1360*/  @!P1 BRA `(.L_x_842) ;  /* 0x0000000000409947 */ /* 0x000fea0003800000 */
[C---:B------:R-:W-:Y:S01]  /*1370*/  ISETP.GT.AND P0, PT, R3.reuse, RZ, PT ;  /* 0x000000ff0300720c */ /* 0x040fe20003f04270 */
[----:B------:R-:W-:-:S12]  /*1380*/  VIADD R2, R3, 0xffffffff ;  /* 0xffffffff03027836 */ /* 0x000fd80000000000 */
[----:B------:R-:W-:Y:S05]  /*1390*/  @P0 BRA `(.L_x_843) ;  /* 0x00000000001c0947 */ /* 0x000fea0003800000 */
[----:B------:R-:W-:Y:S01]  /*13a0*/  ISETP.NE.AND P0, PT, R9, 0x1, PT ;  /* 0x000000010900780c */ /* 0x000fe20003f05270 */
[----:B------:R-:W-:-:S12]  /*13b0*/  IMAD.MOV R3, RZ, RZ, -R3 ;  /* 0x000000ffff037224 */ /* 0x000fd800078e0a03 */
[----:B------:R-:W0:Y:S02]  /*13c0*/  @P0 LDC.64 R4, c[0x0][0x9e8] ;  /* 0x00027a00ff040b82 */ /* 0x000e240000000a00 */
[----:B0-----:R-:W-:-:S05]  /*13d0*/  @P0 IMAD.HI.U32 R2, R3, R4, RZ ;  /* 0x0000000403020227 */ /* 0x001fca00078e00ff */
[----:B------:R-:W-:-:S04]  /*13e0*/  @P0 SHF.R.U32.HI R3, RZ, R5, R2 ;  /* 0x00000005ff030219 */ /* 0x000fc80000011602 */
[----:B------:R-:W-:Y:S01]  /*13f0*/  LOP3.LUT R2, RZ, R3, RZ, 0x33, !PT ;  /* 0x00000003ff027212 */ /* 0x000fe200078e33ff */
[----:B------:R-:W-:Y:S06]  /*1400*/  BRA `(.L_x_844) ;  /* 0x0000000000107947 */ /* 0x000fec0003800000 */
.L_x_843:
[----:B------:R-:W-:-:S13]  /*1410*/  ISETP.NE.AND P0, PT, R9, 0x1, PT ;  /* 0x000000010900780c */ /* 0x000fda0003f05270 */
[----:B------:R-:W0:Y:S02]  /*1420*/  @P0 LDC.64 R4, c[0x0][0x9e8] ;  /* 0x00027a00ff040b82 */ /* 0x000e240000000a00 */
[----:B0-----:R-:W-:-:S05]  /*1430*/  @P0 IMAD.HI.U32 R4, R2, R4, RZ ;  /* 0x0000000402040227 */ /* 0x001fca00078e00ff */
[----:B------:R-:W-:-:S07]  /*1440*/  @P0 SHF.R.U32.HI R2, RZ, R5, R4 ;  /* 0x00000005ff020219 */ /* 0x000fce0000011604 */
.L_x_844:
[----:B------:R-:W-:-:S05]  /*1450*/  IMAD R3, R2, R9, R9 ;  /* 0x0000000902037224 */ /* 0x000fca00078e0209 */
[----:B------:R-:W-:-:S07]  /*1460*/  VIMNMX R0, R0, R3, PT ;  /* 0x0000000300007248 */ /* 0x000fce0003fe0100 */
.L_x_842:
[----:B------:R-:W-:Y:S01]  /*1470*/  VIADD R2, R0, 0x7f ;  /* 0x0000007f00027836 */ /* 0x000fe20000000000 */
[----:B------:R-:W-:Y:S01]  /*1480*/  ULDC UR4, c[0x0][0x9dc] ;  /* 0x0002770000047ab9 */ /* 0x000fe20000000800 */
[----:B------:R-:W-:Y:S02]  /*1490*/  VIADD R0, R137, 0x7f ;  /* 0x0000007f89007836 */ /* 0x000fe40000000000 */
[----:B------:R-:W-:Y:S01]  /*14a0*/  IMAD R4, R145, 0xc0, -R139 ;  /* 0x000000c091047824 */ /* 0x000fe200078e0a8b */
[----:B------:R-:W-:Y:S02]  /*14b0*/  SHF.R.S32.HI R5, RZ, 0x1f, R2 ;  /* 0x0000001fff057819 */ /* 0x000fe40000011402 */
[----:B------:R-:W-:Y:S01]  /*14c0*/  SHF.R.S32.HI R3, RZ, 0x1f, R0 ;  /* 0x0000001fff037819 */ /* 0x000fe20000011400 */
[----:B------:R-:W-:Y:S01]  /*14d0*/  IMAD.IADD R4, R137, 0x1, R4 ;  /* 0x0000000189047824 */ /* 0x000fe200078e0204 */
[----:B------:R-:W-:Y:S02]  /*14e0*/  LEA.HI R5, R5, R2, RZ, 0x7 ;  /* 0x0000000205057211 */ /* 0x000fe400078f38ff */
[----:B------:R-:W-:Y:S01]  /*14f0*/  LEA.HI R3, R3, R0, RZ, 0x7 ;  /* 0x0000000003037211 */ /* 0x000fe200078f38ff */
[----:B------:R-:W-:Y:S01]  /*1500*/  VIADD R6, R4, -UR4 ;  /* 0x8000000404067c36 */ /* 0x000fe20008000000 */
[----:B------:R-:W-:-:S02]  /*1510*/  SHF.R.S32.HI R88, RZ, 0x7, R5 ;  /* 0x00000007ff587819 */ /* 0x000fc40000011405 */
[----:B------:R-:W-:Y:S02]  /*1520*/  SHF.R.S32.HI R3, RZ, 0x7, R3 ;  /* 0x00000007ff037819 */ /* 0x000fe40000011403 */
[----:B------:R-:W-:Y:S02]  /*1530*/  R2UR UR4, R6 ;  /* 0x00000000060472ca */ /* 0x000fe400000e0000 */
[----:B------:R-:W-:Y:S01]  /*1540*/  VIMNMX R88, R3, R88, PT ;  /* 0x0000005803587248 */ /* 0x000fe20003fe0100 */
[----:B------:R-:W-:-:S12]  /*1550*/  @!P1 BRA `(.L_x_845) ;  /* 0x0000000000449947 */ /* 0x000fd80003800000 */
[----:B------:R-:W-:-:S13]  /*1560*/  ISETP.GT.AND P0, PT, R4, -0x1, PT ;  /* 0xffffffff0400780c */ /* 0x000fda0003f04270 */
[----:B------:R-:W-:Y:S05]  /*1570*/  @P0 BRA `(.L_x_846) ;  /* 0x00000000001c0947 */ /* 0x000fea0003800000 */
[----:B------:R-:W-:Y:S02]  /*1580*/  ISETP.NE.AND P0, PT, R9, 0x1, PT ;  /* 0x000000010900780c */ /* 0x000fe40003f05270 */
[----:B------:R-:W-:-:S11]  /*1590*/  LOP3.LUT R3, RZ, R4, RZ, 0x33, !PT ;  /* 0x00000004ff037212 */ /* 0x000fd600078e33ff */
[----:B------:R-:W0:Y:S02]  /*15a0*/  @P0 LDC.64 R6, c[0x0][0x9e8] ;  /* 0x00027a00ff060b82 */ /* 0x000e240000000a00 */
[----:B0-----:R-:W-:-:S05]  /*15b0*/  @P0 IMAD.HI.U32 R0, R3, R6, RZ ;  /* 0x0000000603000227 */ /* 0x001fca00078e00ff */
[----:B------:R-:W-:-:S04]  /*15c0*/  @P0 SHF.R.U32.HI R3, RZ, R7, R0 ;  /* 0x00000007ff030219 */ /* 0x000fc80000011600 */
[----:B------:R-:W-:Y:S01]  /*15d0*/  LOP3.LUT R4, RZ, R3, RZ, 0x33, !PT ;  /* 0x00000003ff047212 */ /* 0x000fe200078e33ff */
[----:B------:R-:W-:Y:S06]  /*15e0*/  BRA `(.L_x_847) ;  /* 0x0000000000107947 */ /* 0x000fec0003800000 */
.L_x_846:
[----:B------:R-:W-:-:S13]  /*15f0*/  ISETP.NE.AND P0, PT, R9, 0x1, PT ;  /* 0x000000010900780c */ /* 0x000fda0003f05270 */
[----:B------:R-:W0:Y:S02]  /*1600*/  @P0 LDC.64 R2, c[0x0][0x9e8] ;  /* 0x00027a00ff020b82 */ /* 0x000e240000000a00 */
[----:B0-----:R-:W-:-:S05]  /*1610*/  @P0 IMAD.HI.U32 R0, R4, R2, RZ ;  /* 0x0000000204000227 */ /* 0x001fca00078e00ff */
[----:B------:R-:W-:-:S07]  /*1620*/  @P0 SHF.R.U32.HI R4, RZ, R3, R0 ;  /* 0x00000003ff040219 */ /* 0x000fce0000011600 */
.L_x_847:
[----:B------:R-:W-:-:S05]  /*1630*/  IMAD R4, R4, R9, RZ ;  /* 0x0000000904047224 */ /* 0x000fca00078e02ff */
[----:B------:R-:W-:-:S13]  /*1640*/  R2UR UR5, R4 ;  /* 0x00000000040572ca */ /* 0x000fda00000e0000 */
[----:B------:R-:W-:-:S04]  /*1650*/  UISETP.LT.AND UP0, UPT, UR4, UR5, UPT ;  /* 0x000000050400728c */ /* 0x000fc8000bf01270 */
[----:B------:R-:W-:-:S12]  /*1660*/  USEL UR4, UR4, UR5, !UP0 ;  /* 0x0000000504047287 */ /* 0x000fd8000c000000 */
.L_x_845:
[----:B------:R-:W-:Y:S01]  /*1670*/  USHF.R.S32.HI UR5, URZ, 0x1f, UR4 ;  /* 0x0000001f3f057899 */ /* 0x000fe20008011404 */
[----:B------:R-:W-:Y:S02]  /*1680*/  PLOP3.LUT P0, PT, PT, PT, PT, 0x80, 0x0 ;  /* 0x000000000000781c */ /* 0x000fe40003f0f070 */
[----:B------:R-:W-:Y:S01]  /*1690*/  CS2R R2, SRZ ;  /* 0x0000000000027805 */ /* 0x000fe2000001ff00 */
[----:B------:R-:W-:Y:S01]  /*16a0*/  IMAD.MOV.U32 R0, RZ, RZ, RZ ;  /* 0x000000ffff007224 */ /* 0x000fe200078e00ff */
[----:B------:R-:W-:Y:S01]  /*16b0*/  ULEA.HI UR5, UR5, UR4, URZ, 0x7 ;  /* 0x0000000405057291 */ /* 0x000fe2000f8f383f */
[----:B------:R-:W-:Y:S02]  /*16c0*/  CS2R R134, SRZ ;  /* 0x0000000000867805 */ /* 0x000fe4000001ff00 */
[----:B------:R-:W-:Y:S02]  /*16d0*/  CS2R R132, SRZ ;  /* 0x0000000000847805 */ /* 0x000fe4000001ff00 */
[----:B------:R-:W-:Y:S01]  /*16e0*/  CS2R R130, SRZ ;  /* 0x0000000000827805 */ /* 0x000fe2000001ff00 */
[----:B------:R-:W-:Y:S01]  /*16f0*/  USHF.R.S32.HI UR5, URZ, 0x7, UR5 ;  /* 0x000000073f057899 */ /* 0x000fe20008011405 */
[----:B------:R-:W-:-:S02]  /*1700*/  CS2R R128, SRZ ;  /* 0x0000000000807805 */ /* 0x000fc4000001ff00 */
[----:B------:R-:W-:Y:S01]  /*1710*/  CS2R R26, SRZ ;  /* 0x00000000001a7805 */ /* 0x000fe2000001ff00 */
[----:B------:R-:W-:Y:S01]  /*1720*/  IMAD.MOV.U32 R126, RZ, RZ, RZ ;  /* 0x000000ffff7e7224 */ /* 0x000fe200078e00ff */
[----:B------:R-:W-:Y:S01]  /*1730*/  UISETP.LT.AND UP0, UPT, URZ, UR5, UPT ;  /* 0x000000053f00728c */ /* 0x000fe2000bf01270 */
[----:B------:R-:W-:Y:S01]  /*1740*/  IMAD.MOV.U32 R125, RZ, RZ, RZ ;  /* 0x000000ffff7d7224 */ /* 0x000fe200078e00ff */
[----:B------:R-:W-:Y:S02]  /*1750*/  CS2R R122, SRZ ;  /* 0x00000000007a7805 */ /* 0x000fe4000001ff00 */
[----:B------:R-:W-:Y:S01]  /*1760*/  CS2R R120, SRZ ;  /* 0x0000000000787805 */ /* 0x000fe2000001ff00 */
[----:B------:R-:W-:Y:S01]  /*1770*/  USEL UR39, URZ, UR5, !UP0 ;  /* 0x000000053f277287 */ /* 0x000fe2000c000000 */
[----:B------:R-:W-:Y:S02]  /*1780*/  CS2R R118, SRZ ;  /* 0x0000000000767805 */ /* 0x000fe4000001ff00 */
[----:B------:R-:W-:-:S02]  /*1790*/  CS2R R116, SRZ ;  /* 0x0000000000747805 */ /* 0x000fc4000001ff00 */
[----:B------:R-:W-:Y:S02]  /*17a0*/  CS2R R114, SRZ ;  /* 0x0000000000727805 */ /* 0x000fe4000001ff00 */
[----:B------:R-:W-:Y:S02]  /*17b0*/  CS2R R112, SRZ ;  /* 0x0000000000707805 */ /* 0x000fe4000001ff00 */
[----:B------:R-:W-:Y:S02]  /*17c0*/  CS2R R110, SRZ ;  /* 0x00000000006e7805 */ /* 0x000fe4000001ff00 */
[----:B------:R-:W-:Y:S02]  /*17d0*/  ISETP.GT.AND P1, PT, R88, UR39, PT ;  /* 0x0000002758007c0c */ /* 0x000fe4000bf24270 */
[----:B------:R-:W-:Y:S02]  /*17e0*/  CS2R R108, SRZ ;  /* 0x00000000006c7805 */ /* 0x000fe4000001ff00 */
[----:B------:R-:W-:-:S02]  /*17f0*/  CS2R R106, SRZ ;  /* 0x00000000006a7805 */ /* 0x000fc4000001ff00 */
[----:B------:R-:W-:Y:S02]  /*1800*/  CS2R R104, SRZ ;  /* 0x0000000000687805 */ /* 0x000fe4000001ff00 */
[----:B------:R-:W-:Y:S02]  /*1810*/  CS2R R102, SRZ ;  /* 0x0000000000667805 */ /* 0x000fe4000001ff00 */
[----:B------:R-:W-:Y:S02]  /*1820*/  CS2R R100, SRZ ;  /* 0x0000000000647805 */ /* 0x000fe4000001ff00 */
[----:B------:R-:W-:Y:S02]  /*1830*/  CS2R R98, SRZ ;  /* 0x0000000000627805 */ /* 0x000fe4000001ff00 */
[----:B------:R-:W-:Y:S02]  /*1840*/  CS2R R96, SRZ ;  /* 0x0000000000607805 */ /* 0x000fe4000001ff00 */
[----:B------:R-:W-:Y:S01]  /*1850*/  CS2R R6, SRZ ;  /* 0x0000000000067805 */ /* 0x000fe2000001ff00 */
[----:B------:R-:W-:Y:S01]  /*1860*/  IMAD.MOV.U32 R94, RZ, RZ, RZ ;  /* 0x000000ffff5e7224 */ /* 0x000fe200078e00ff */
[----:B------:R-:W-:Y:S01]  /*1870*/  CS2R R90, SRZ ;  /* 0x00000000005a7805 */ /* 0x000fe2000001ff00 */
[----:B------:R-:W-:-:S02]  /*1880*/  IMAD.MOV.U32 R89, RZ, RZ, RZ ;  /* 0x000000ffff597224 */ /* 0x000fc400078e00ff */
[----:B------:R-:W-:Y:S01]  /*1890*/  IMAD.MOV.U32 R8, RZ, RZ, RZ ;  /* 0x000000ffff087224 */ /* 0x000fe200078e00ff */
[----:B------:R-:W-:Y:S06]  /*18a0*/  @!P1 BRA `(.L_x_848) ;  /* 0x000000e000f09947 */ /* 0x000fec0003800000 */
[----:B------:R-:W0:Y:S02]  /*18b0*/  SHFL.IDX PT, R0, R152, RZ, 0x1f ;  /* 0x00001fff98007589 */ /* 0x000e2400000e0000 */
[----:B0-----:R-:W-:-:S13]  /*18c0*/  R2UR UR38, R0 ;  /* 0x00000000002672ca */ /* 0x001fda00000e0000 */
        /* <DEDUP_REMOVED lines=30> */
.L_x_849:
[----:B------:R-:W-:Y:S01]  /*1ab0*/  ULEA.HI UR4, UR44, UR44, URZ, 0x1 ;  /* 0x0000002c2c047291 */ /* 0x000fe2000f8f083f */
[----:B------:R-:W-:-:S03]  /*1ac0*/  IMAD.U32 R2, RZ, RZ, UR45 ;  /* 0x0000002dff027e24 */ /* 0x000fc6000f8e00ff */
[----:B------:R-:W-:Y:S02]  /*1ad0*/  ULOP3.LUT UR4, UR4, 0xfffffffe, URZ, 0xc0, !UPT ;  /* 0xfffffffe04047892 */ /* 0x000fe4000f8ec03f */
[----:B------:R-:W-:Y:S02]  /*1ae0*/  ISETP.NE.AND P0, PT, R2, 0x3, PT ;  /* 0x000000030200780c */ /* 0x000fe40003f05270 */
[----:B------:R-:W-:-:S06]  /*1af0*/  UIADD3 UR4, UR44, -UR4, URZ ;  /* 0x800000042c047290 */ /* 0x000fcc000fffe03f */
[----:B------:R-:W-:-:S05]  /*1b00*/  IMAD.U32 R0, RZ, RZ, UR4 ;  /* 0x00000004ff007e24 */ /* 0x000fca000f8e00ff */
[----:B------:R-:W-:-:S04]  /*1b10*/  SHF.L.U32 R0, R0, 0x1f, RZ ;  /* 0x0000001f00007819 */ /* 0x000fc800000006ff */
[----:B------:R-:W0:Y:S02]  /*1b20*/  SYNCS.PHASECHK.TRANS64.TRYWAIT P1, [UR42+0x2d800], R0 ;  /* 0x02d80000ff0075a7 */ /* 0x000e24000802016a */
[----:B0-----:R-:W-:Y:S05]  /*1b30*/  @!P1 BRA `(.L_x_850) ;  /* 0x0000014400bc9947 */ /* 0x001fea0003800000 */
.L_x_1026:
[----:B------:R-:W-:Y:S05]  /*1b40*/  @!P0 BRA `(.L_x_851) ;  /* 0x0000000000048947 */ /* 0x000fea0003800000 */
[----:B------:R-:W-:Y:S01]  /*1b50*/  BPT.TRAP 0x1 ;  /* 0x000000040000795c */ /* 0x000fe20000300000 */
.L_x_851:
[----:B------:R-:W-:Y:S02]  /*1b60*/  IMAD.U32 R4, RZ, RZ, UR43 ;  /* 0x0000002bff047e24 */ /* 0x000fe4000f8e00ff */
[----:B0-----:R-:W-:-:S03]  /*1b70*/  IMAD.U32 R3, RZ, RZ, UR46 ;  /* 0x0000002eff037e24 */ /* 0x001fc6000f8e00ff */
[----:B------:R-:W-:Y:S02]  /*1b80*/  LEA R4, R4, UR42, 0x3 ;  /* 0x0000002a04047c11 */ /* 0x000fe4000f8e18ff */
[----:B------:R-:W-:-:S04]  /*1b90*/  SHF.L.U32 R3, R3, 0x1f, RZ ;  /* 0x0000001f03037819 */ /* 0x000fc800000006ff */
[----:B------:R0:W1:Y:S01]  /*1ba0*/  SYNCS.PHASECHK.TRANS64.TRYWAIT P2, [R4+URZ+0x2d830], R3 ;  /* 0x02d83003040075a7 */ /* 0x000062000804017f */
[----:B------:R-:W-:Y:S05]  /*1bb0*/  @!P0 BRA `(.L_x_852) ;  /* 0x0000000000048947 */ /* 0x000fea0003800000 */
[----:B------:R-:W-:Y:S01]  /*1bc0*/  BPT.TRAP 0x1 ;  /* 0x000000040000795c */ /* 0x000fe20000300000 */
.L_x_852:
[----:B------:R-:W2:Y:S02]  /*1bd0*/  S2R R0, SR_TID.X ;  /* 0x0000000000007919 */ /* 0x000ea40000002100 */
[----:B--2---:R-:W-:Y:S01]  /*1be0*/  LOP3.LUT P1, RZ, R0, 0x7f, RZ, 0xc0, !PT ;  /* 0x0000007f00ff7812 */ /* 0x004fe2000782c0ff */
[----:B-1----:R-:W-:-:S12]  /*1bf0*/  @P2 BRA `(.L_x_853) ;  /* 0x0000000000082947 */ /* 0x002fd80003800000 */
[----:B------:R-:W1:Y:S02]  /*1c00*/  SYNCS.PHASECHK.TRANS64.TRYWAIT P2, [R4+URZ+0x2d830], R3 ;  /* 0x02d83003040075a7 */ /* 0x000e64000804017f */
[----:B-1----:R-:W-:Y:S05]  /*1c10*/  @!P2 BRA `(.L_x_854) ;  /* 0x00000144009ca947 */ /* 0x002fea0003800000 */
.L_x_853:
[----:B------:R-:W-:Y:S05]  /*1c20*/  WARPSYNC.ALL ;  /* 0x0000000000007948 */ /* 0x000fea0003800000 */
[----:B------:R-:W-:Y:S01]  /*1c30*/  UIADD3 UR4, UR42, 0x15400, URZ ;  /* 0x000154002a047890 */ /* 0x000fe2000fffe03f */
[----:B------:R-:W-:Y:S01]  /*1c40*/  WARPGROUP.ARRIVE ;  /* 0x00000000000079c5 */ /* 0x000fe20000000000 */
[----:B------:R-:W-:Y:S01]  /*1c50*/  UMOV UR5, 0x80000020 ;  /* 0x8000002000057882 */ /* 0x000fe20000000000 */
[----:B------:R-:W-:Y:S01]  /*1c60*/  UMOV UR7, 0x80000020 ;  /* 0x8000002000077882 */ /* 0x000fe20000000000 */
[----:B------:R-:W-:Y:S01]  /*1c70*/  USHF.R.U32.HI UR4, URZ, 0x4, UR4 ;  /* 0x000000043f047899 */ /* 0x000fe20008011604 */
[----:B01----:R-:W-:Y:S01]  /*1c80*/  @!P1 VIADD R4, R4, 0x2d840 ;  /* 0x0002d84004049836 */ /* 0x003fe20000000000 */
[----:B------:R-:W-:Y:S01]  /*1c90*/  UMOV UR9, 0x80000020 ;  /* 0x8000002000097882 */ /* 0x000fe20000000000 */
[----:B------:R-:W-:Y:S01]  /*1ca0*/  UMOV UR11, 0x80000020 ;  /* 0x80000020000b7882 */ /* 0x000fe20000000000 */
[----:B------:R-:W-:Y:S01]  /*1cb0*/  ULOP3.LUT UR4, UR4, 0x3fff, URZ, 0xc0, !UPT ;  /* 0x00003fff04047892 */ /* 0x000fe2000f8ec03f */
[----:B------:R-:W-:Y:S01]  /*1cc0*/  UMOV UR13, 0x80000020 ;  /* 0x80000020000d7882 */ /* 0x000fe20000000000 */
[----:B------:R-:W-:-:S02]  /*1cd0*/  UMOV UR15, 0x80000020 ;  /* 0x80000020000f7882 */ /* 0x000fc40000000000 */
[----:B------:R-:W-:Y:S01]  /*1ce0*/  ULOP3.LUT UR32, UR4, 0x10000, URZ, 0xfc, !UPT ;  /* 0x0001000004207892 */ /* 0x000fe2000f8efc3f */
[----:B------:R-:W-:Y:S01]  /*1cf0*/  @!P1 PRMT R4, RZ, 0x654, R4 ;  /* 0x00000654ff049816 */ /* 0x000fe20000000004 */
[----:B------:R-:W-:Y:S02]  /*1d00*/  ULOP3.LUT UR4, UR50, 0x10000, URZ, 0xfc, !UPT ;  /* 0x0001000032047892 */ /* 0x000fe4000f8efc3f */
[----:B------:R-:W-:Y:S02]  /*1d10*/  UIMAD UR6, UR43, 0x600, UR32 ;  /* 0x000006002b0678a4 */ /* 0x000fe4000f8e0220 */
[----:B------:R-:W-:Y:S02]  /*1d20*/  UIADD3 UR8, UR4, 0x2, URZ ;  /* 0x0000000204087890 */ /* 0x000fe4000fffe03f */
[----:B------:R-:W-:Y:S02]  /*1d30*/  UIADD3 UR10, UR6, 0x2, URZ ;  /* 0x00000002060a7890 */ /* 0x000fe4000fffe03f */
[----:B------:R-:W-:-:S02]  /*1d40*/  UIADD3 UR12, UR4, 0x300, URZ ;  /* 0x00000300040c7890 */ /* 0x000fc4000fffe03f */
[----:B------:R-:W-:Y:S02]  /*1d50*/  UIADD3 UR14, UR6, 0x200, URZ ;  /* 0x00000200060e7890 */ /* 0x000fe4000fffe03f */
[----:B------:R-:W-:Y:S01]  /*1d60*/  HGMMA.64x128x16.F32.BF16 R24, gdesc[UR4], RZ, !UPT, gsb0 ;  /* 0x01e00000041879f0 */ /* 0x000fe2000c0018ff */
        /* <DEDUP_REMOVED lines=72> */
[----:B------:R-:W-:-:S02]  /*21f0*/  IMAD.IADD R56, R137, 0x1, R78 ;  /* 0x0000000189387824 */ /* 0x000fc400078e024e */
        /* <DEDUP_REMOVED lines=27> */
[--C-:B------:R-:W-:Y:S01]  /*23b0*/  IADD3 R59, -R139, 0x1, R56.reuse ;  /* 0x000000018b3b7810 */ /* 0x100fe20007ffe138 */
[----:B------:R-:W0:Y:S01]  /*23c0*/  MUFU.TANH R2, R2 ;  /* 0x0000000200027308 */ /* 0x000e220000002400 */
[----:B------:R1:W-:Y:S01]  /*23d0*/  @!P1 SYNCS.ARRIVE.TRANS64.RED.A1T0 RZ, [R4+URZ], RZ ;  /* 0x000000ff04ff99a7 */ /* 0x0003e2000810043f */
[----:B------:R-:W-:Y:S01]  /*23e0*/  IMAD R79, R16, -0x2, R56 ;  /* 0xfffffffe104f7824 */ /* 0x000fe200078e0238 */
[----:B------:R-:W-:Y:S01]  /*23f0*/  LEA R75, R88, 0xffffff80, 0x7 ;  /* 0xffffff80584b7811 */ /* 0x000fe200078e38ff */
[----:B------:R-:W-:-:S04]  /*2400*/  IMAD R59, R16, -0x2, R59 ;  /* 0xfffffffe103b7824 */ /* 0x000fc800078e023b */
[----:B------:R-:W2:Y:S01]  /*2410*/  MUFU.TANH R5, R5 ;  /* 0x0000000500057308 */ /* 0x000ea20000002400 */
[----:B-1----:R-:W-:Y:S02]  /*2420*/  IMAD R4, R145, 0xc0, R151 ;  /* 0x000000c091047824 */ /* 0x002fe400078e0297 */
[C---:B------:R-:W-:Y:S02]  /*2430*/  VIADD R82, R59.reuse, UR6 ;  /* 0x000000063b527c36 */ /* 0x040fe40008000000 */
[----:B------:R-:W-:-:S03]  /*2440*/  VIADD R83, R59, UR33 ;  /* 0x000000213b537c36 */ /* 0x000fc60008000000 */
[----:B------:R-:W1:Y:S01]  /*2450*/  MUFU.TANH R0, R0 ;  /* 0x0000000000007308 */ /* 0x000e620000002400 */
[----:B------:R-:W-:Y:S01]  /*2460*/  VIADDMNMX R72, R4, R82, R79, PT ;  /* 0x0000005204487246 */ /* 0x000fe2000380014f */
[----:B------:R-:W-:-:S06]  /*2470*/  IMAD.IADD R74, R83, 0x1, R4 ;  /* 0x00000001534a7824 */ /* 0x000fcc00078e0204 */
[----:B------:R-:W3:Y:S08]  /*2480*/  MUFU.TANH R3, R3 ;  /* 0x0000000300037308 */ /* 0x000ef00000002400 */
[----:B------:R-:W4:Y:S08]  /*2490*/  MUFU.TANH R89, R89 ;  /* 0x0000005900597308 */ /* 0x000f300000002400 */
[----:B------:R-:W0:Y:S08]  /*24a0*/  MUFU.TANH R90, R90 ;  /* 0x0000005a005a7308 */ /* 0x000e300000002400 */
        /* <DEDUP_REMOVED lines=57> */
[----:B------:R-:W0:Y:S01]  /*2840*/  MUFU.TANH R30, R30 ;  /* 0x0000001e001e7308 */ /* 0x000e220000002400 */
[----:B-1234-:R-:W-:Y:S05]  /*2850*/  @P2 BRA `(.L_x_855) ;  /* 0x0000000000582947 */ /* 0x01efea0003800000 */
[----:B------:R-:W-:Y:S01]  /*2860*/  IADD3 R56, -R139, R137, R4 ;  /* 0x000000898b387210 */ /* 0x000fe20007ffe104 */
[----:B------:R-:W-:Y:S03]  /*2870*/  BSSY B0, `(.L_x_856) ;  /* 0x0000010000007945 */ /* 0x000fe60003800000 */
        /* <DEDUP_REMOVED lines=10> */
.L_x_857:
[----:B------:R-:W-:-:S06]  /*2920*/  UISETP.NE.AND UP1, UPT, UR7, 0x1, UPT ;  /* 0x000000010700788c */ /* 0x000fcc000bf25270 */
[----:B------:R-:W-:-:S05]  /*2930*/  PLOP3.LUT P2, PT, PT, PT, UP1, 0x80, 0x0 ;  /* 0x000000000000781c */ /* 0x000fca0003f4f018 */
[----:B------:R-:W-:-:S08]  /*2940*/  @UP1 ULDC.64 UR10, c[0x0][0x9e8] ;  /* 0x00027a00000a1ab9 */ /* 0x000fd00000000a00 */
[----:B------:R-:W-:-:S05]  /*2950*/  @P2 IMAD.HI.U32 R59, R56, UR10, RZ ;  /* 0x0000000a383b2c27 */ /* 0x000fca000f8e00ff */
[----:B------:R-:W-:-:S07]  /*2960*/  @P2 SHF.R.U32.HI R56, RZ, UR11, R59 ;  /* 0x0000000bff382c19 */ /* 0x000fce000801163b */
.L_x_858:
[----:B------:R-:W-:Y:S05]  /*2970*/  BSYNC B0 ;  /* 0x0000000000007941 */ /* 0x000fea0003800000 */
.L_x_856:
[----:B------:R-:W-:-:S04]  /*2980*/  IMAD R59, R56, UR7, -R75 ;  /* 0x00000007383b7c24 */ /* 0x000fc8000f8e0a4b */
[----:B------:R-:W-:-:S05]  /*2990*/  IMAD R59, R16, -0x2, R59 ;  /* 0xfffffffe103b7824 */ /* 0x000fca00078e023b */
[----:B------:R-:W-:Y:S02]  /*29a0*/  VIMNMX R74, R74, R59, !PT ;  /* 0x0000003b4a4a7248 */ /* 0x000fe40007fe0100 */
[----:B------:R-:W-:-:S07]  /*29b0*/  VIADDMNMX R72, R59, UR7, R72, PT ;  /* 0x000000073b487c46 */ /* 0x000fce000b800148 */
.L_x_855:
[C---:B------:R-:W-:Y:S02]  /*29c0*/  ISETP.GE.AND P4, PT, R78.reuse, 0x9, PT ;  /* 0x000000094e00780c */ /* 0x040fe40003f86270 */
[C---:B------:R-:W-:Y:S02]  /*29d0*/  ISETP.GE.AND P2, PT, R78.reuse, 0x2, PT ;  /* 0x000000024e00780c */ /* 0x040fe40003f46270 */
[----:B------:R-:W-:Y:S02]  /*29e0*/  ISETP.GE.AND P5, PT, R78, 0xa, PT ;  /* 0x0000000a4e00780c */ /* 0x000fe40003fa6270 */
[----:B------:R-:W-:Y:S02]  /*29f0*/  LOP3.LUT R22, R22, 0xfffffffd, RZ, 0xc0, !PT ;  /* 0xfffffffd16167812 */ /* 0x000fe400078ec0ff */
[----:B------:R-:W-:-:S04]  /*2a00*/  ISETP.GT.AND P3, PT, R74, 0x1, !P2 ;  /* 0x000000014a00780c */ /* 0x000fc80005764270 */
[----:B------:R-:W-:Y:S02]  /*2a10*/  ISETP.LT.OR P3, PT, R72, 0x2, P3 ;  /* 0x000000024800780c */ /* 0x000fe40001f61670 */
[----:B------:R-:W-:Y:S02]  /*2a20*/  @P4 LOP3.LUT R22, R22, 0x2, RZ, 0xfc, !PT ;  /* 0x0000000216164812 */ /* 0x000fe400078efcff */
[----:B------:R-:W-:Y:S01]  /*2a30*/  FSEL R69, R5, -INF , !P3 ;  /* 0xff80000005457808 */ /* 0x000fe20005800000 */
[----:B------:R-:W-:Y:S01]  /*2a40*/  VIADD R5, R4, 0x8 ;  /* 0x0000000804057836 */ /* 0x000fe20000000000 */
[----:B------:R-:W-:Y:S02]  /*2a50*/  LOP3.LUT R22, R22, 0xfffffffb, RZ, 0xc0, !PT ;  /* 0xfffffffb16167812 */ /* 0x000fe400078ec0ff */
[----:B------:R-:W-:Y:S02]  /*2a60*/  ISETP.GT.AND P4, PT, R74, 0x8, !P4 ;  /* 0x000000084a00780c */ /* 0x000fe40006784270 */
[----:B------:R-:W-:-:S02]  /*2a70*/  @P5 LOP3.LUT R22, R22, 0x4, RZ, 0xfc, !PT ;  /* 0x0000000416165812 */ /* 0x000fc400078efcff */
[----:B------:R-:W-:Y:S02]  /*2a80*/  ISETP.GT.AND P3, PT, R74, 0x9, !P5 ;  /* 0x000000094a00780c */ /* 0x000fe40006f64270 */
[----:B------:R-:W-:Y:S02]  /*2a90*/  ISETP.GE.AND P5, PT, R78, 0x11, PT ;  /* 0x000000114e00780c */ /* 0x000fe40003fa6270 */
[C---:B------:R-:W-:Y:S02]  /*2aa0*/  ISETP.LT.OR P4, PT, R72.reuse, 0x9, P4 ;  /* 0x000000094800780c */ /* 0x040fe40002781670 */
[----:B------:R-:W-:Y:S02]  /*2ab0*/  ISETP.LT.OR P3, PT, R72, 0xa, P3 ;  /* 0x0000000a4800780c */ /* 0x000fe40001f61670 */
[----:B------:R-:W-:Y:S02]  /*2ac0*/  FSEL R89, R89, -INF , !P4 ;  /* 0xff80000059597808 */ /* 0x000fe40006000000 */
[----:B------:R-:W-:-:S02]  /*2ad0*/  ISETP.GE.AND P4, PT, R78, 0x12, PT ;  /* 0x000000124e00780c */ /* 0x000fc40003f86270 */
[----:B------:R-:W-:Y:S02]  /*2ae0*/  LOP3.LUT R22, R22, 0xfffffff7, RZ, 0xc0, !PT ;  /* 0xfffffff716167812 */ /* 0x000fe400078ec0ff */
[----:B0-----:R-:W-:Y:S02]  /*2af0*/  FSEL R90, R90, -INF , !P3 ;  /* 0xff8000005a5a7808 */ /* 0x001fe40005800000 */
        /* <DEDUP_REMOVED lines=125> */
[----:B------:R-:W-:Y:S02]  /*32d0*/  ISETP.GT.AND P3, PT, R74, 0x61, !P4 ;  /* 0x000000614a00780c */ /* 0x000fe40006764270 */
[----:B------:R-:W-:-:S02]  /*32e0*/  VIADDMNMX R70, R5, R82, R79, PT ;  /* 0x0000005205467246 */ /* 0x000fc4000380014f */
[----:B------:R-:W-:-:S03]  /*32f0*/  ISETP.LT.OR P3, PT, R72, 0x62, P3 ;  /* 0x000000624800780c */ /* 0x000fc60001f61670 */
[----:B------:R-:W-:Y:S02]  /*3300*/  @P4 LOP3.LUT R22, R22, 0x20, RZ, 0xfc, !PT ;  /* 0x0000002016164812 */ /* 0x000fe400078efcff */
[----:B------:R-:W-:Y:S02]  /*3310*/  ISETP.GE.AND P4, PT, R78, 0x69, PT ;  /* 0x000000694e00780c */ /* 0x000fe40003f86270 */
[----:B------:R-:W-:Y:S01]  /*3320*/  FSEL R49, R71, -INF , !P3 ;  /* 0xff80000047317808 */ /* 0x000fe20005800000 */
[----:B------:R-:W-:Y:S01]  /*3330*/  IMAD.IADD R71, R83, 0x1, R5 ;  /* 0x0000000153477824 */ /* 0x000fe200078e0205 */
        /* <DEDUP_REMOVED lines=29> */
[----:B------:R-:W-:Y:S02]  /*3510*/  FSEL R73, R2, -INF , !P6 ;  /* 0xff80000002497808 */ /* 0x000fe40007000000 */
[----:B------:R-:W-:-:S13]  /*3520*/  ISETP.GE.AND P6, PT, R78, 0x7a, PT ;  /* 0x0000007a4e00780c */ /* 0x000fda0003fc6270 */
[----:B------:R-:W-:Y:S02]  /*3530*/  @P6 LOP3.LUT R22, R22, 0x8000000, RZ, 0xfc, !PT ;  /* 0x0800000016166812 */ /* 0x000fe400078efcff */
[----:B------:R-:W-:-:S04]  /*3540*/  ISETP.GT.AND P6, PT, R74, 0x79, !P6 ;  /* 0x000000794a00780c */ /* 0x000fc800077c4270 */
[----:B------:R-:W-:-:S04]  /*3550*/  ISETP.LT.OR P6, PT, R72, 0x7a, P6 ;  /* 0x0000007a4800780c */ /* 0x000fc800037c1670 */
[----:B------:R-:W-:Y:S02]  /*3560*/  FSEL R38, R85, -INF , !P6 ;  /* 0xff80000055267808 */ /* 0x000fe40007000000 */
[----:B------:R-:W-:-:S13]  /*3570*/  PLOP3.LUT P6, PT, PT, PT, UP0, 0x40, 0x0 ;  /* 0x000000000000781c */ /* 0x000fda0003fce808 */
[----:B------:R-:W-:Y:S05]  /*3580*/  @P6 BRA `(.L_x_859) ;  /* 0x0000000000646947 */ /* 0x000fea0003800000 */
[----:B------:R-:W-:Y:S01]  /*3590*/  IADD3 R2, R137, 0x8, R4 ;  /* 0x0000000889027810 */ /* 0x000fe20007ffe004 */
[----:B------:R-:W-:Y:S04]  /*35a0*/  BSSY B0, `(.L_x_860) ;  /* 0x0000013000007945 */ /* 0x000fe80003800000 */
        /* <DEDUP_REMOVED lines=12> */
.L_x_861:
[----:B------:R-:W-:-:S06]  /*3670*/  UISETP.NE.AND UP1, UPT, UR7, 0x1, UPT ;  /* 0x000000010700788c */ /* 0x000fcc000bf25270 */
[----:B------:R-:W-:-:S05]  /*3680*/  PLOP3.LUT P6, PT, PT, PT, UP1, 0x80, 0x0 ;  /* 0x000000000000781c */ /* 0x000fca0003fcf018 */
[----:B------:R-:W-:-:S08]  /*3690*/  @UP1 ULDC.64 UR10, c[0x0][0x9e8] ;  /* 0x00027a00000a1ab9 */ /* 0x000fd00000000a00 */
[----:B------:R-:W-:Y:S01]  /*36a0*/  @P6 IMAD.HI.U32 R57, R2, UR10, RZ ;  /* 0x0000000a02396c27 */ /* 0x000fe2000f8e00ff */
[----:B------:R-:W-:-:S13]  /*36b0*/  PLOP3.LUT P6, PT, PT, PT, UP1, 0x80, 0x0 ;  /* 0x000000000000781c */ /* 0x000fda0003fcf018 */
[----:B------:R-:W-:-:S07]  /*36c0*/  @P6 SHF.R.U32.HI R2, RZ, UR11, R57 ;  /* 0x0000000bff026c19 */ /* 0x000fce0008011639 */
.L_x_862:
[----:B------:R-:W-:Y:S05]  /*36d0*/  BSYNC B0 ;  /* 0x0000000000007941 */ /* 0x000fea0003800000 */
.L_x_860:
[----:B------:R-:W-:-:S04]  /*36e0*/  IMAD R57, R2, UR7, -R75 ;  /* 0x0000000702397c24 */ /* 0x000fc8000f8e0a4b */
[----:B------:R-:W-:-:S05]  /*36f0*/  IMAD R57, R16, -0x2, R57 ;  /* 0xfffffffe10397824 */ /* 0x000fca00078e0239 */
[----:B------:R-:W-:Y:S02]  /*3700*/  VIMNMX R71, R71, R57, !PT ;  /* 0x0000003947477248 */ /* 0x000fe40007fe0100 */
[----:B------:R-:W-:-:S07]  /*3710*/  VIADDMNMX R70, R57, UR7, R70, PT ;  /* 0x0000000739467c46 */ /* 0x000fce000b800146 */
.L_x_859:
        /* <DEDUP_REMOVED lines=9> */
[C---:B------:R-:W-:Y:S02]  /*37b0*/  ISETP.LT.OR P3, PT, R70.reuse, 0x71, P3 ;  /* 0x000000714600780c */ /* 0x040fe40001f61670 */
[----:B------:R-:W-:Y:S02]  /*37c0*/  ISETP.LT.OR P2, PT, R70, 0x9, P2 ;  /* 0x000000094600780c */ /* 0x000fe40001741670 */
[----:B------:R-:W-:Y:S02]  /*37d0*/  ISETP.GT.AND P5, PT, R71, 0x78, !P5 ;  /* 0x000000784700780c */ /* 0x000fe40006fa4270 */
[----:B------:R-:W-:-:S02]  /*37e0*/  FSEL R7, R7, -INF , !P2 ;  /* 0xff80000007077808 */ /* 0x000fc40005000000 */
[----:B------:R-:W-:Y:S02]  /*37f0*/  LOP3.LUT P2, RZ, R22, 0x4, RZ, 0xc0, !PT ;  /* 0x0000000416ff7812 */ /* 0x000fe4000784c0ff */
[C---:B------:R-:W-:Y:S02]  /*3800*/  ISETP.LT.OR P4, PT, R70.reuse, 0x72, P4 ;  /* 0x000000724600780c */ /* 0x040fe40002781670 */
        /* <DEDUP_REMOVED lines=11> */
[----:B------:R-:W-:Y:S02]  /*38c0*/  FSEL R29, R29, -INF , !P5 ;  /* 0xff8000001d1d7808 */ /* 0x000fe40006800000 */
        /* <DEDUP_REMOVED lines=92> */
[C---:B------:R-:W-:Y:S01]  /*3e90*/  LOP3.LUT P6, RZ, R22.reuse, 0x10, RZ, 0xc0, !PT ;  /* 0x0000001016ff7812 */ /* 0x040fe200078cc0ff */
[----:B------:R-:W0:Y:S01]  /*3ea0*/  SHFL.BFLY PT, R12, R13, 0x2, 0x1f ;  /* 0x0c401f000d0c7f89 */ /* 0x000e2200000e0000 */
[----:B------:R-:W-:Y:S02]  /*3eb0*/  FSEL R35, R35, -INF , !P2 ;  /* 0xff80000023237808 */ /* 0x000fe40005000000 */
[----:B------:R-:W-:-:S04]  /*3ec0*/  LOP3.LUT P2, RZ, R22, 0x200, RZ, 0xc0, !PT ;  /* 0x0000020016ff7812 */ /* 0x000fc8000784c0ff */
[----:B------:R-:W-:-:S04]  /*3ed0*/  ISETP.GT.AND P2, PT, R71, 0x51, !P2 ;  /* 0x000000514700780c */ /* 0x000fc80005744270 */
[----:B------:R-:W-:-:S04]  /*3ee0*/  ISETP.LT.OR P2, PT, R70, 0x52, P2 ;  /* 0x000000524600780c */ /* 0x000fc80001741670 */
[----:B------:R-:W-:Y:S02]  /*3ef0*/  FSEL R36, R36, -INF , !P2 ;  /* 0xff80000024247808 */ /* 0x000fe40005000000 */
[----:B------:R-:W-:-:S04]  /*3f00*/  LOP3.LUT P2, RZ, R22, 0x100, RZ, 0xc0, !PT ;  /* 0x0000010016ff7812 */ /* 0x000fc8000784c0ff */
[----:B------:R-:W-:Y:S02]  /*3f10*/  ISETP.GT.AND P2, PT, R71, 0x58, !P2 ;  /* 0x000000584700780c */ /* 0x000fe40005744270 */
[----:B0-----:R-:W-:Y:S02]  /*3f20*/  FMNMX.FTZ R72, R13, R12, !PT ;  /* 0x0000000c0d487209 */ /* 0x001fe40007810000 */
[----:B------:R-:W-:-:S03]  /*3f30*/  ISETP.LT.OR P2, PT, R70, 0x59, P2 ;  /* 0x000000594600780c */ /* 0x000fc60001741670 */
        /* <DEDUP_REMOVED lines=10> */
[----:B------:R-:W-:Y:S01]  /*3fe0*/  FMUL.FTZ R78, R12, UR34 ;  /* 0x000000220c4e7c20 */ /* 0x000fe20008410000 */
        /* <DEDUP_REMOVED lines=16> */
[--C-:B------:R-:W-:Y:S01]  /*40f0*/  FFMA.FTZ R67, R60, UR34, -R78.reuse ;  /* 0x000000223c437c23 */ /* 0x100fe2000801084e */
        /* <DEDUP_REMOVED lines=8> */
[----:B------:R-:W-:Y:S01]  /*4180*/  MUFU.EX2 R42, R42 ;  /* 0x0000002a002a7308 */ /* 0x000fe20000000800 */
[----:B------:R-:W-:Y:S01]  /*4190*/  FMNMX.FTZ R13, R7, R0, !PT ;  /* 0x00000000070d7209 */ /* 0x000fe20007810000 */
[--C-:B------:R-:W-:Y:S01]  /*41a0*/  FFMA.FTZ R72, R90, UR34, -R78.reuse ;  /* 0x000000225a487c23 */ /* 0x100fe2000801084e */
[----:B------:R-:W-:Y:S01]  /*41b0*/  ISETP.LT.OR P2, PT, R70, 0x6a, P2 ;  /* 0x0000006a4600780c */ /* 0x000fe20001741670 */
[--C-:B------:R-:W-:Y:S01]  /*41c0*/  FFMA.FTZ R91, R91, UR34, -R78.reuse ;  /* 0x000000225b5b7c23 */ /* 0x100fe2000801084e */
[----:B------:R-:W-:Y:S01]  /*41d0*/  FMNMX.FTZ R74, R6, R13, !PT ;  /* 0x0000000d064a7209 */ /* 0x000fe20007810000 */
[--C-:B------:R-:W-:Y:S01]  /*41e0*/  FFMA.FTZ R75, R92, UR34, -R78.reuse ;  /* 0x000000225c4b7c23 */ /* 0x100fe2000801084e */
[----:B------:R-:W-:Y:S01]  /*41f0*/  FSEL R24, R24, -INF , !P2 ;  /* 0xff80000018187808 */ /* 0x000fe20005000000 */
[----:B------:R-:W0:Y:S01]  /*4200*/  MUFU.EX2 R73, R73 ;  /* 0x0000004900497308 */ /* 0x000e220000000800 */
[----:B------:R-:W-:Y:S01]  /*4210*/  FMNMX.FTZ R13, R9, R74, !PT ;  /* 0x0000004a090d7209 */ /* 0x000fe20007810000 */
[--C-:B------:R-:W-:Y:S01]  /*4220*/  FFMA.FTZ R93, R93, UR34, -R78.reuse ;  /* 0x000000225d5d7c23 */ /* 0x100fe2000801084e */
[----:B------:R-:W-:Y:S01]  /*4230*/  ISETP.GT.AND P6, PT, R71, 0x79, !P6 ;  /* 0x000000794700780c */ /* 0x000fe200077c4270 */
[--C-:B------:R-:W-:Y:S01]  /*4240*/  FFMA.FTZ R61, R61, UR34, -R78.reuse ;  /* 0x000000223d3d7c23 */ /* 0x100fe2000801084e */
[----:B------:R-:W-:Y:S01]  /*4250*/  FMNMX.FTZ R74, R58, R13, !PT ;  /* 0x0000000d3a4a7209 */ /* 0x000fe20007810000 */
[--C-:B------:R-:W-:Y:S01]  /*4260*/  FFMA.FTZ R65, R65, UR34, -R78.reuse ;  /* 0x0000002241417c23 */ /* 0x100fe2000801084e */
[----:B------:R-:W-:Y:S01]  /*4270*/  ISETP.LT.OR P6, PT, R70, 0x7a, P6 ;  /* 0x0000007a4600780c */ /* 0x000fe200037c1670 */
[----:B------:R-:W-:Y:S01]  /*4280*/  MUFU.EX2 R69, R69 ;  /* 0x0000004500457308 */ /* 0x000fe20000000800 */
[----:B------:R-:W-:Y:S01]  /*4290*/  FMNMX.FTZ R80, R11, R74, !PT ;  /* 0x0000004a0b507209 */ /* 0x000fe20007810000 */
[--C-:B------:R-:W-:Y:S01]  /*42a0*/  FFMA.FTZ R59, R59, UR34, -R78.reuse ;  /* 0x000000223b3b7c23 */ /* 0x100fe2000801084e */
[----:B------:R-:W-:Y:S01]  /*42b0*/  FSEL R30, R30, -INF , !P6 ;  /* 0xff8000001e1e7808 */ /* 0x000fe20007000000 */
[--C-:B------:R-:W-:Y:S01]  /*42c0*/  FFMA.FTZ R56, R56, UR34, -R78.reuse ;  /* 0x0000002238387c23 */ /* 0x100fe2000801084e */
[----:B------:R-:W-:Y:S01]  /*42d0*/  FMNMX.FTZ R13, R57, R80, !PT ;  /* 0x00000050390d7209 */ /* 0x000fe20007810000 */
[--C-:B------:R-:W-:Y:S01]  /*42e0*/  FFMA.FTZ R53, R53, UR34, -R78.reuse ;  /* 0x0000002235357c23 */ /* 0x100fe2000801084e */
[--C-:B------:R-:W-:Y:S01]  /*42f0*/  FFMA.FTZ R54, R54, UR34, -R78.reuse ;  /* 0x0000002236367c23 */ /* 0x100fe2000801084e */
[----:B------:R-:W1:Y:S01]  /*4300*/  MUFU.EX2 R72, R72 ;  /* 0x0000004800487308 */ /* 0x000e620000000800 */
[----:B------:R-:W-:Y:S01]  /*4310*/  FMNMX.FTZ R13, R8, R13, !PT ;  /* 0x0000000d080d7209 */ /* 0x000fe20007810000 */
[--C-:B------:R-:W-:Y:S01]  /*4320*/  FFMA.FTZ R55, R55, UR34, -R78.reuse ;  /* 0x0000002237377c23 */ /* 0x100fe2000801084e */
[--C-:B------:R-:W-:Y:S01]  /*4330*/  FFMA.FTZ R52, R52, UR34, -R78.reuse ;  /* 0x0000002234347c23 */ /* 0x100fe2000801084e */
[--C-:B------:R-:W-:Y:S01]  /*4340*/  FFMA.FTZ R47, R47, UR34, -R78.reuse ;  /* 0x000000222f2f7c23 */ /* 0x100fe2000801084e */
[----:B------:R-:W-:Y:S01]  /*4350*/  FMNMX.FTZ R62, R10, R13, !PT ;  /* 0x0000000d0a3e7209 */ /* 0x000fe20007810000 */
[--C-:B------:R-:W-:Y:S01]  /*4360*/  FFMA.FTZ R45, R45, UR34, -R78.reuse ;  /* 0x000000222d2d7c23 */ /* 0x100fe2000801084e */
[--C-:B------:R-:W-:Y:S01]  /*4370*/  FFMA.FTZ R41, R41, UR34, -R78.reuse ;  /* 0x0000002229297c23 */ /* 0x100fe2000801084e */
[----:B------:R-:W-:Y:S01]  /*4380*/  MUFU.EX2 R0, R91 ;  /* 0x0000005b00007308 */ /* 0x000fe20000000800 */
[----:B------:R-:W-:Y:S01]  /*4390*/  FMNMX.FTZ R13, R15, R62, !PT ;  /* 0x0000003e0f0d7209 */ /* 0x000fe20007810000 */
[--C-:B------:R-:W-:Y:S01]  /*43a0*/  FFMA.FTZ R40, R40, UR34, -R78.reuse ;  /* 0x0000002228287c23 */ /* 0x100fe2000801084e */
[--C-:B------:R-:W-:Y:S01]  /*43b0*/  FFMA.FTZ R39, R39, UR34, -R78.reuse ;  /* 0x0000002227277c23 */ /* 0x100fe2000801084e */
[--C-:B------:R-:W-:Y:S01]  /*43c0*/  FFMA.FTZ R37, R37, UR34, -R78.reuse ;  /* 0x0000002225257c23 */ /* 0x100fe2000801084e */
[----:B------:R-:W-:Y:S01]  /*43d0*/  FMNMX.FTZ R80, R14, R13, !PT ;  /* 0x0000000d0e507209 */ /* 0x000fe20007810000 */
[----:B------:R-:W-:-:S02]  /*43e0*/  FFMA.FTZ R38, R38, UR34, -R78 ;  /* 0x0000002226267c23 */ /* 0x000fc4000801084e */
[----:B------:R2:W-:Y:S01]  /*43f0*/  MUFU.EX2 R62, R79 ;  /* 0x0000004f003e7308 */ /* 0x0005e20000000800 */
[----:B------:R-:W-:Y:S01]  /*4400*/  FMNMX.FTZ R13, R21, R80, !PT ;  /* 0x00000050150d7209 */ /* 0x000fe20007810000 */
[----:B------:R-:W-:-:S03]  /*4410*/  FFMA.FTZ R80, R43, UR34, -R78 ;  /* 0x000000222b507c23 */ /* 0x000fc6000801084e */
[----:B------:R-:W-:-:S03]  /*4420*/  FMNMX.FTZ R13, R20, R13, !PT ;  /* 0x0000000d140d7209 */ /* 0x000fc60007810000 */
[----:B------:R-:W-:Y:S01]  /*4430*/  MUFU.EX2 R75, R75 ;  /* 0x0000004b004b7308 */ /* 0x000fe20000000800 */
[----:B------:R-:W-:Y:S01]  /*4440*/  FMNMX.FTZ R66, R28, R13, !PT ;  /* 0x0000000d1c427209 */ /* 0x000fe20007810000 */
[--C-:B--2---:R-:W-:Y:S01]  /*4450*/  FFMA.FTZ R79, R63, UR34, -R78.reuse ;  /* 0x000000223f4f7c23 */ /* 0x104fe2000801084e */
[--C-:B------:R-:W-:Y:S01]  /*4460*/  FFMA.FTZ R63, R64, UR34, -R78.reuse ;  /* 0x00000022403f7c23 */ /* 0x100fe2000801084e */
[----:B------:R-:W-:Y:S01]  /*4470*/  FFMA.FTZ R64, R68, UR34, -R78 ;  /* 0x0000002244407c23 */ /* 0x000fe2000801084e */
        /* <DEDUP_REMOVED lines=23> */
[----:B------:R-:W-:Y:S01]  /*45f0*/  FMNMX.FTZ R13, R29, R68, !PT ;  /* 0x000000441d0d7209 */ /* 0x000fe20007810000 */
[----:B------:R-:W-:-:S03]  /*4600*/  FFMA.FTZ R68, R51, UR34, -R78 ;  /* 0x0000002233447c23 */ /* 0x000fc6000801084e */
[----:B------:R-:W-:-:S03]  /*4610*/  FMNMX.FTZ R13, R30, R13, !PT ;  /* 0x0000000d1e0d7209 */ /* 0x000fc60007810000 */
[----:B------:R-:W-:Y:S02]  /*4620*/  MUFU.EX2 R64, R64 ;  /* 0x0000004000407308 */ /* 0x000fe40000000800 */
[----:B------:R-:W2:Y:S06]  /*4630*/  SHFL.BFLY PT, R70, R13, 0x2, 0x1f ;  /* 0x0c401f000d467f89 */ /* 0x000eac00000e0000 */
[----:B------:R-:W-:Y:S08]  /*4640*/  MUFU.EX2 R59, R59 ;  /* 0x0000003b003b7308 */ /* 0x000ff00000000800 */
[----:B------:R-:W-:Y:S08]  /*4650*/  MUFU.EX2 R56, R56 ;  /* 0x0000003800387308 */ /* 0x000ff00000000800 */
[----:B------:R-:W-:Y:S01]  /*4660*/  MUFU.EX2 R53, R53 ;  /* 0x0000003500357308 */ /* 0x000fe20000000800 */
[----:B--2---:R-:W-:Y:S01]  /*4670*/  FMNMX.FTZ R51, R13, R70, !PT ;  /* 0x000000460d337209 */ /* 0x004fe20007810000 */
[----:B------:R-:W-:-:S04]  /*4680*/  FFMA.FTZ R70, R49, UR34, -R78 ;  /* 0x0000002231467c23 */ /* 0x000fc8000801084e */
[----:B------:R-:W2:Y:S02]  /*4690*/  SHFL.BFLY PT, R82, R51, 0x1, 0x1f ;  /* 0x0c201f0033527f89 */ /* 0x000ea400000e0000 */
[----:B------:R-:W-:Y:S08]  /*46a0*/  MUFU.EX2 R54, R54 ;  /* 0x0000003600367308 */ /* 0x000ff00000000800 */
[----:B------:R-:W-:Y:S08]  /*46b0*/  MUFU.EX2 R55, R55 ;  /* 0x0000003700377308 */ /* 0x000ff00000000800 */
[----:B------:R-:W-:Y:S01]  /*46c0*/  MUFU.EX2 R52, R52 ;  /* 0x0000003400347308 */ /* 0x000fe20000000800 */
[----:B--2---:R-:W-:-:S07]  /*46d0*/  FMNMX.FTZ R13, R51, R82, !PT ;  /* 0x00000052330d7209 */ /* 0x004fce0007810000 */
        /* <DEDUP_REMOVED lines=18> */
[----:B------:R3:W4:Y:S01]  /*4800*/  MUFU.EX2 R86, R49 ;  /* 0x0000003100567308 */ /* 0x0007220000000800 */
[--C-:B--2---:R-:W-:Y:S01]  /*4810*/  FFMA.FTZ R76, R10, UR34, -R43.reuse ;  /* 0x000000220a4c7c23 */ /* 0x104fe2000801082b */
[--C-:B------:R-:W-:Y:S01]  /*4820*/  FFMA.FTZ R15, R15, UR34, -R43.reuse ;  /* 0x000000220f0f7c23 */ /* 0x100fe2000801082b */
[--C-:B------:R-:W-:Y:S01]  /*4830*/  FFMA.FTZ R21, R21, UR34, -R43.reuse ;  /* 0x0000002215157c23 */ /* 0x100fe2000801082b */
[--C-:B------:R-:W-:Y:S01]  /*4840*/  FFMA.FTZ R20, R20, UR34, -R43.reuse ;  /* 0x0000002214147c23 */ /* 0x100fe2000801082b */
[--C-:B------:R-:W-:Y:S01]  /*4850*/  FFMA.FTZ R82, R33, UR34, -R43.reuse ;  /* 0x0000002221527c23 */ /* 0x100fe2000801082b */
[--C-:B------:R-:W-:Y:S01]  /*4860*/  FFMA.FTZ R35, R35, UR34, -R43.reuse ;  /* 0x0000002223237c23 */ /* 0x100fe2000801082b */
[--C-:B------:R-:W-:Y:S01]  /*4870*/  FFMA.FTZ R33, R25, UR34, -R43.reuse ;  /* 0x0000002219217c23 */ /* 0x100fe2000801082b */
[----:B------:R2:W5:Y:S01]  /*4880*/  MUFU.EX2 R81, R51 ;  /* 0x0000003300517308 */ /* 0x0005620000000800 */
[----:B---3--:R-:W-:Y:S01]  /*4890*/  FFMA.FTZ R49, R8, UR34, -R43 ;  /* 0x0000002208317c23 */ /* 0x008fe2000801082b */
[----:B0-----:R-:W-:Y:S01]  /*48a0*/  FADD.FTZ R8, R42, R73 ;  /* 0x000000492a087221 */ /* 0x001fe20000010000 */
[----:B-1----:R-:W-:Y:S01]  /*48b0*/  F2FP.BF16.F32.PACK_AB R10, R72, R69 ;  /* 0x00000045480a723e */ /* 0x002fe200000010ff */
[--C-:B------:R-:W-:Y:S01]  /*48c0*/  FFMA.FTZ R57, R34, UR34, -R43.reuse ;  /* 0x0000002222397c23 */ /* 0x100fe2000801082b */
[--C-:B------:R-:W-:Y:S01]  /*48d0*/  FFMA.FTZ R2, R2, UR34, -R43.reuse ;  /* 0x0000002202027c23 */ /* 0x100fe2000801082b */
[----:B------:R-:W-:Y:S01]  /*48e0*/  FADD.FTZ R9, R69, R8 ;  /* 0x0000000845097221 */ /* 0x000fe20000010000 */
[----:B------:R-:W-:Y:S01]  /*48f0*/  F2FP.BF16.F32.PACK_AB R8, R73, R42 ;  /* 0x0000002a4908723e */ /* 0x000fe200000010ff */
[----:B------:R0:W1:Y:S01]  /*4900*/  MUFU.EX2 R90, R71 ;  /* 0x00000047005a7308 */ /* 0x0000620000000800 */
[----:B--2---:R-:W-:Y:S01]  /*4910*/  FFMA.FTZ R51, R31, UR34, -R43 ;  /* 0x000000221f337c23 */ /* 0x004fe2000801082b */
[----:B------:R-:W-:Y:S01]  /*4920*/  FADD.FTZ R27, R72, R9 ;  /* 0x00000009481b7221 */ /* 0x000fe20000010000 */
[----:B----4-:R-:W-:Y:S01]  /*4930*/  F2FP.BF16.F32.PACK_AB R9, R86, R79 ;  /* 0x0000004f5609723e */ /* 0x010fe200000010ff */
[--C-:B------:R-:W-:Y:S01]  /*4940*/  FFMA.FTZ R69, R36, UR34, -R43.reuse ;  /* 0x0000002224457c23 */ /* 0x100fe2000801082b */
[----:B------:R-:W-:Y:S01]  /*4950*/  FFMA.FTZ R44, R44, UR34, -R43 ;  /* 0x000000222c2c7c23 */ /* 0x000fe2000801082b */
[----:B------:R-:W-:Y:S01]  /*4960*/  FADD.FTZ R32, R0, R27 ;  /* 0x0000001b00207221 */ /* 0x000fe20000010000 */
[--C-:B------:R-:W-:Y:S01]  /*4970*/  FFMA.FTZ R46, R46, UR34, -R43.reuse ;  /* 0x000000222e2e7c23 */ /* 0x100fe2000801082b */
[----:B------:R-:W2:Y:S01]  /*4980*/  MUFU.EX2 R3, R3 ;  /* 0x0000000300037308 */ /* 0x000ea20000000800 */
[--C-:B0-----:R-:W-:Y:S01]  /*4990*/  FFMA.FTZ R71, R28, UR34, -R43.reuse ;  /* 0x000000221c477c23 */ /* 0x101fe2000801082b */
[----:B------:R-:W-:Y:S01]  /*49a0*/  FADD.FTZ R28, R79, R86 ;  /* 0x000000564f1c7221 */ /* 0x000fe20000010000 */
[----:B------:R-:W-:Y:S01]  /*49b0*/  FADD.FTZ R31, R75, R32 ;  /* 0x000000204b1f7221 */ /* 0x000fe20000010000 */
[--C-:B------:R-:W-:Y:S01]  /*49c0*/  FFMA.FTZ R48, R48, UR34, -R43.reuse ;  /* 0x0000002230307c23 */ /* 0x100fe2000801082b */
[----:B------:R-:W-:Y:S01]  /*49d0*/  FFMA.FTZ R50, R50, UR34, -R43 ;  /* 0x0000002232327c23 */ /* 0x000fe2000801082b */
[----:B-----5:R-:W-:Y:S01]  /*49e0*/  FADD.FTZ R11, R81, R28 ;  /* 0x0000001c510b7221 */ /* 0x020fe20000010000 */
[----:B------:R-:W-:Y:S01]  /*49f0*/  FADD.FTZ R32, R74, R31 ;  /* 0x0000001f4a207221 */ /* 0x000fe20000010000 */
[----:B------:R-:W0:Y:S01]  /*4a00*/  MUFU.EX2 R6, R6 ;  /* 0x0000000600067308 */ /* 0x000e220000000800 */
[----:B------:R-:W-:Y:S01]  /*4a10*/  FFMA.FTZ R36, R29, UR34, -R43 ;  /* 0x000000221d247c23 */ /* 0x000fe2000801082b */
[----:B-1----:R-:W-:Y:S01]  /*4a20*/  FADD.FTZ R28, R90, R11 ;  /* 0x0000000b5a1c7221 */ /* 0x002fe20000010000 */
[----:B------:R-:W-:Y:S01]  /*4a30*/  FADD.FTZ R31, R77, R32 ;  /* 0x000000204d1f7221 */ /* 0x000fe20000010000 */
[--C-:B------:R-:W-:Y:S01]  /*4a40*/  FFMA.FTZ R32, R24, UR34, -R43.reuse ;  /* 0x0000002218207c23 */ /* 0x100fe2000801082b */
[----:B------:R-:W-:Y:S01]  /*4a50*/  F2FP.BF16.F32.PACK_AB R11, R90, R81 ;  /* 0x000000515a0b723e */ /* 0x000fe200000010ff */
[----:B------:R-:W-:Y:S01]  /*4a60*/  FFMA.FTZ R72, R30, UR34, -R43 ;  /* 0x000000221e487c23 */ /* 0x000fe2000801082b */
[----:B------:R-:W-:Y:S01]  /*4a70*/  F2FP.BF16.F32.PACK_AB R30, R61, R60 ;  /* 0x0000003c3d1e723e */ /* 0x000fe200000010ff */
[----:B------:R-:W1:Y:S01]  /*4a80*/  MUFU.EX2 R7, R7 ;  /* 0x0000000700077308 */ /* 0x000e620000000800 */
[----:B--2---:R-:W-:Y:S01]  /*4a90*/  FADD.FTZ R27, R3, R28 ;  /* 0x0000001c031b7221 */ /* 0x004fe20000010000 */
[----:B------:R2:W-:Y:S06]  /*4aa0*/  STSM.16.M88.4 [R17+0x21800], R8 ;  /* 0x0218000811007844 */ /* 0x0005ec0000000200 */
[----:B------:R-:W3:Y:S01]  /*4ab0*/  MUFU.EX2 R58, R58 ;  /* 0x0000003a003a7308 */ /* 0x000ee20000000800 */
[----:B0-----:R-:W-:-:S07]  /*4ac0*/  FADD.FTZ R28, R6, R27 ;  /* 0x0000001b061c7221 */ /* 0x001fce0000010000 */
[----:B------:R-:W0:Y:S01]  /*4ad0*/  MUFU.EX2 R49, R49 ;  /* 0x0000003100317308 */ /* 0x000e220000000800 */
[----:B-1----:R-:W-:Y:S01]  /*4ae0*/  FADD.FTZ R27, R7, R28 ;  /* 0x0000001c071b7221 */ /* 0x002fe20000010000 */
[----:B------:R-:W-:Y:S01]  /*4af0*/  FADD.FTZ R28, R62, R31 ;  /* 0x0000001f3e1c7221 */ /* 0x000fe20000010000 */
[----:B--2---:R-:W-:Y:S02]  /*4b00*/  F2FP.BF16.F32.PACK_AB R8, R66, R65 ;  /* 0x000000414208723e */ /* 0x004fe400000010ff */
[----:B------:R-:W-:-:S03]  /*4b10*/  F2FP.BF16.F32.PACK_AB R10, R64, R63 ;  /* 0x0000003f400a723e */ /* 0x000fc600000010ff */
[----:B------:R-:W1:Y:S01]  /*4b20*/  MUFU.EX2 R76, R76 ;  /* 0x0000004c004c7308 */ /* 0x000e620000000800 */
[----:B---3--:R-:W-:Y:S01]  /*4b30*/  FADD.FTZ R24, R58, R27 ;  /* 0x0000001b3a187221 */ /* 0x008fe20000010000 */
[----:B------:R-:W-:-:S06]  /*4b40*/  FADD.FTZ R27, R67, R28 ;  /* 0x0000001c431b7221 */ /* 0x000fcc0000010000 */
[----:B------:R-:W-:Y:S01]  /*4b50*/  MUFU.EX2 R15, R15 ;  /* 0x0000000f000f7308 */ /* 0x000fe20000000800 */
[----:B0-----:R-:W-:Y:S01]  /*4b60*/  FADD.FTZ R25, R49, R24 ;  /* 0x0000001831197221 */ /* 0x001fe20000010000 */
[----:B------:R-:W-:-:S04]  /*4b70*/  FADD.FTZ R24, R60, R27 ;  /* 0x0000001b3c187221 */ /* 0x000fc80000010000 */
[----:B------:R-:W-:Y:S01]  /*4b80*/  FADD.FTZ R28, R61, R24 ;  /* 0x000000183d1c7221 */ /* 0x000fe20000010000 */
[----:B------:R-:W-:Y:S01]  /*4b90*/  F2FP.BF16.F32.PACK_AB R24, R75, R0 ;  /* 0x000000004b18723e */ /* 0x000fe200000010ff */
[----:B------:R-:W0:Y:S01]  /*4ba0*/  MUFU.EX2 R78, R78 ;  /* 0x0000004e004e7308 */ /* 0x000e220000000800 */
[----:B-1----:R-:W-:Y:S01]  /*4bb0*/  F2FP.BF16.F32.PACK_AB R29, R76, R49 ;  /* 0x000000314c1d723e */ /* 0x002fe200000010ff */
[----:B------:R-:W-:Y:S01]  /*4bc0*/  FADD.FTZ R27, R65, R28 ;  /* 0x0000001c411b7221 */ /* 0x000fe20000010000 */
[----:B------:R-:W-:-:S03]  /*4bd0*/  F2FP.BF16.F32.PACK_AB R28, R67, R62 ;  /* 0x0000003e431c723e */ /* 0x000fc600000010ff */
[----:B------:R-:W-:Y:S01]  /*4be0*/  FADD.FTZ R34, R66, R27 ;  /* 0x0000001b42227221 */ /* 0x000fe20000010000 */
[----:B------:R-:W-:Y:S01]  /*4bf0*/  F2FP.BF16.F32.PACK_AB R27, R58, R7 ;  /* 0x000000073a1b723e */ /* 0x000fe200000010ff */
[----:B------:R-:W1:Y:S02]  /*4c00*/  MUFU.EX2 R21, R21 ;  /* 0x0000001500157308 */ /* 0x000e640000000800 */
[----:B------:R-:W-:-:S04]  /*4c10*/  FADD.FTZ R9, R63, R34 ;  /* 0x000000223f097221 */ /* 0x000fc80000010000 */
[----:B------:R-:W-:Y:S02]  /*4c20*/  FADD.FTZ R34, R64, R9 ;  /* 0x0000000940227221 */ /* 0x000fe40000010000 */
[----:B------:R2:W-:Y:S01]  /*4c30*/  MUFU.EX2 R42, R35 ;  /* 0x00000023002a7308 */ /* 0x0005e20000000800 */
[----:B0-----:R-:W-:Y:S01]  /*4c40*/  F2FP.BF16.F32.PACK_AB R31, R78, R15 ;  /* 0x0000000f4e1f723e */ /* 0x001fe200000010ff */
[----:B------:R-:W-:Y:S01]  /*4c50*/  FADD.FTZ R9, R59, R34 ;  /* 0x000000223b097221 */ /* 0x000fe20000010000 */
[----:B------:R-:W-:-:S05]  /*4c60*/  F2FP.BF16.F32.PACK_AB R34, R54, R53 ;  /* 0x000000353622723e */ /* 0x000fca00000010ff */
[----:B------:R-:W0:Y:S01]  /*4c70*/  MUFU.EX2 R20, R20 ;  /* 0x0000001400147308 */ /* 0x000e220000000800 */
[----:B--2---:R-:W-:Y:S01]  /*4c80*/  FFMA.FTZ R35, R26, UR34, -R43 ;  /* 0x000000221a237c23 */ /* 0x004fe2000801082b */
[----:B------:R-:W-:-:S04]  /*4c90*/  FADD.FTZ R26, R76, R25 ;  /* 0x000000194c1a7221 */ /* 0x000fc80000010000 */
[----:B------:R-:W-:Y:S01]  /*4ca0*/  FADD.FTZ R25, R15, R26 ;  /* 0x0000001a0f197221 */ /* 0x000fe20000010000 */
[----:B------:R-:W-:Y:S01]  /*4cb0*/  F2FP.BF16.F32.PACK_AB R26, R77, R74 ;  /* 0x0000004a4d1a723e */ /* 0x000fe200000010ff */
[----:B------:R-:W2:Y:S02]  /*4cc0*/  MUFU.EX2 R71, R71 ;  /* 0x0000004700477308 */ /* 0x000ea40000000800 */
[----:B------:R-:W-:-:S04]  /*4cd0*/  FADD.FTZ R0, R78, R25 ;  /* 0x000000194e007221 */ /* 0x000fc80000010000 */
[----:B-1----:R-:W-:Y:S02]  /*4ce0*/  FADD.FTZ R25, R21, R0 ;  /* 0x0000000015197221 */ /* 0x002fe40000010000 */
[----:B------:R-:W1:Y:S02]  /*4cf0*/  MUFU.EX2 R84, R84 ;  /* 0x0000005400547308 */ /* 0x000e640000000800 */
[----:B0-----:R-:W-:Y:S01]  /*4d00*/  FADD.FTZ R0, R20, R25 ;  /* 0x0000001914007221 */ /* 0x001fe20000010000 */
[----:B------:R-:W-:Y:S01]  /*4d10*/  F2FP.BF16.F32.PACK_AB R25, R6, R3 ;  /* 0x000000030619723e */ /* 0x000fe200000010ff */
[----:B------:R-:W-:Y:S01]  /*4d20*/  FADD.FTZ R6, R56, R9 ;  /* 0x0000000938067221 */ /* 0x000fe20000010000 */
[----:B------:R-:W-:-:S03]  /*4d30*/  F2FP.BF16.F32.PACK_AB R9, R20, R21 ;  /* 0x000000151409723e */ /* 0x000fc600000010ff */
[----:B------:R-:W0:Y:S01]  /*4d40*/  MUFU.EX2 R14, R14 ;  /* 0x0000000e000e7308 */ /* 0x000e220000000800 */
[----:B--2---:R-:W-:Y:S01]  /*4d50*/  FADD.FTZ R3, R71, R0 ;  /* 0x0000000047037221 */ /* 0x004fe20000010000 */
[----:B------:R2:W-:Y:S04]  /*4d60*/  STSM.16.M88.4 [R23], R24 ;  /* 0x0000001817007844 */ /* 0x0005e80000000200 */
[----:B------:R-:W-:Y:S02]  /*4d70*/  STSM.16.M88.4 [R19], R28 ;  /* 0x0000001c13007844 */ /* 0x000fe40000000200 */
[----:B------:R-:W3:Y:S01]  /*4d80*/  MUFU.EX2 R51, R51 ;  /* 0x0000003300337308 */ /* 0x000ee20000000800 */
[C---:B-1----:R-:W-:Y:S01]  /*4d90*/  FADD.FTZ R7, R84.reuse, R3 ;  /* 0x0000000354077221 */ /* 0x042fe20000010000 */
[----:B------:R-:W-:-:S05]  /*4da0*/  F2FP.BF16.F32.PACK_AB R11, R84, R71 ;  /* 0x00000047540b723e */ /* 0x000fca00000010ff */
[----:B------:R1:W-:Y:S01]  /*4db0*/  STSM.16.M88.4 [R18], R8 ;  /* 0x0000000812007844 */ /* 0x0003e20000000200 */
[----:B------:R-:W4:Y:S01]  /*4dc0*/  MUFU.EX2 R57, R57 ;  /* 0x0000003900397308 */ /* 0x000f220000000800 */
[----:B0-----:R-:W-:Y:S01]  /*4dd0*/  FADD.FTZ R0, R14, R7 ;  /* 0x000000070e007221 */ /* 0x001fe20000010000 */
[----:B------:R-:W-:Y:S01]  /*4de0*/  FADD.FTZ R7, R53, R6 ;  /* 0x0000000635077221 */ /* 0x000fe20000010000 */
[----:B--2---:R-:W-:Y:S02]  /*4df0*/  F2FP.BF16.F32.PACK_AB R24, R52, R55 ;  /* 0x000000373418723e */ /* 0x004fe400000010ff */
[----:B------:R-:W-:Y:S01]  /*4e00*/  F2FP.BF16.F32.PACK_AB R26, R68, R47 ;  /* 0x0000002f441a723e */ /* 0x000fe200000010ff */
[----:B------:R-:W-:Y:S02]  /*4e10*/  FADD.FTZ R20, R54, R7 ;  /* 0x0000000736147221 */ /* 0x000fe40000010000 */
[----:B------:R-:W0:Y:S01]  /*4e20*/  MUFU.EX2 R82, R82 ;  /* 0x0000005200527308 */ /* 0x000e220000000800 */
[----:B---3--:R-:W-:Y:S01]  /*4e30*/  FADD.FTZ R6, R51, R0 ;  /* 0x0000000033067221 */ /* 0x008fe20000010000 */
[----:B------:R-:W-:-:S04]  /*4e40*/  FADD.FTZ R21, R55, R20 ;  /* 0x0000001437157221 */ /* 0x000fc80000010000 */
[----:B------:R-:W-:Y:S02]  /*4e50*/  FADD.FTZ R20, R52, R21 ;  /* 0x0000001534147221 */ /* 0x000fe40000010000 */
[----:B------:R-:W2:Y:S01]  /*4e60*/  MUFU.EX2 R69, R69 ;  /* 0x0000004500457308 */ /* 0x000ea20000000800 */
[----:B----4-:R-:W-:Y:S01]  /*4e70*/  FADD.FTZ R7, R57, R6 ;  /* 0x0000000639077221 */ /* 0x010fe20000010000 */
[----:B------:R-:W-:-:S04]  /*4e80*/  FADD.FTZ R21, R47, R20 ;  /* 0x000000142f157221 */ /* 0x000fc80000010000 */
[----:B-1----:R-:W-:Y:S02]  /*4e90*/  FADD.FTZ R8, R68, R21 ;  /* 0x0000001544087221 */ /* 0x002fe40000010000 */
[----:B------:R-:W1:Y:S01]  /*4ea0*/  MUFU.EX2 R2, R2 ;  /* 0x0000000200027308 */ /* 0x000e620000000800 */
[----:B0-----:R-:W-:-:S04]  /*4eb0*/  FADD.FTZ R15, R82, R7 ;  /* 0x00000007520f7221 */ /* 0x001fc80000010000 */
[----:B------:R-:W-:-:S03]  /*4ec0*/  FADD.FTZ R6, R42, R15 ;  /* 0x0000000f2a067221 */ /* 0x000fc60000010000 */
[----:B------:R-:W0:Y:S01]  /*4ed0*/  MUFU.EX2 R73, R44 ;  /* 0x0000002c00497308 */ /* 0x000e220000000800 */
[C---:B--2---:R-:W-:Y:S01]  /*4ee0*/  FADD.FTZ R15, R69.reuse, R6 ;  /* 0x00000006450f7221 */ /* 0x044fe20000010000 */
[----:B------:R-:W-:-:S06]  /*4ef0*/  F2FP.BF16.F32.PACK_AB R25, R69, R42 ;  /* 0x0000002a4519723e */ /* 0x000fcc00000010ff */
[----:B------:R-:W2:Y:S01]  /*4f00*/  MUFU.EX2 R45, R45 ;  /* 0x0000002d002d7308 */ /* 0x000ea20000000800 */
[----:B-1----:R-:W-:-:S07]  /*4f10*/  FADD.FTZ R6, R2, R15 ;  /* 0x0000000f02067221 */ /* 0x002fce0000010000 */
[----:B------:R-:W1:Y:S01]  /*4f20*/  MUFU.EX2 R46, R46 ;  /* 0x0000002e002e7308 */ /* 0x000e620000000800 */
[C---:B0-----:R-:W-:Y:S01]  /*4f30*/  FADD.FTZ R9, R73.reuse, R6 ;  /* 0x0000000649097221 */ /* 0x041fe20000010000 */
[----:B------:R-:W-:-:S06]  /*4f40*/  F2FP.BF16.F32.PACK_AB R27, R73, R2 ;  /* 0x00000002491b723e */ /* 0x000fcc00000010ff */
[----:B------:R-:W0:Y:S01]  /*4f50*/  MUFU.EX2 R70, R70 ;  /* 0x0000004600467308 */ /* 0x000e220000000800 */
[----:B--2---:R-:W-:-:S07]  /*4f60*/  FADD.FTZ R11, R45, R8 ;  /* 0x000000082d0b7221 */ /* 0x004fce0000010000 */
[----:B------:R-:W2:Y:S01]  /*4f70*/  MUFU.EX2 R43, R48 ;  /* 0x00000030002b7308 */ /* 0x000ea20000000800 */
[----:B-1----:R-:W-:-:S07]  /*4f80*/  FADD.FTZ R2, R46, R9 ;  /* 0x000000092e027221 */ /* 0x002fce0000010000 */
[----:B------:R-:W1:Y:S01]  /*4f90*/  MUFU.EX2 R80, R80 ;  /* 0x0000005000507308 */ /* 0x000e620000000800 */
[C---:B0-----:R-:W-:Y:S01]  /*4fa0*/  FADD.FTZ R11, R70.reuse, R11 ;  /* 0x0000000b460b7221 */ /* 0x041fe20000010000 */
[----:B------:R-:W-:-:S06]  /*4fb0*/  F2FP.BF16.F32.PACK_AB R8, R70, R45 ;  /* 0x0000002d4608723e */ /* 0x000fcc00000010ff */
[----:B------:R-:W0:Y:S01]  /*4fc0*/  MUFU.EX2 R41, R41 ;  /* 0x0000002900297308 */ /* 0x000e220000000800 */
[C---:B--2---:R-:W-:Y:S01]  /*4fd0*/  FADD.FTZ R21, R43.reuse, R2 ;  /* 0x000000022b157221 */ /* 0x044fe20000010000 */
[----:B------:R-:W-:-:S06]  /*4fe0*/  F2FP.BF16.F32.PACK_AB R9, R43, R46 ;  /* 0x0000002e2b09723e */ /* 0x000fcc00000010ff */
[----:B------:R-:W2:Y:S01]  /*4ff0*/  MUFU.EX2 R50, R50 ;  /* 0x0000003200327308 */ /* 0x000ea20000000800 */
[----:B-1----:R-:W-:-:S07]  /*5000*/  FADD.FTZ R2, R80, R11 ;  /* 0x0000000b50027221 */ /* 0x002fce0000010000 */
[----:B------:R1:W3:Y:S01]  /*5010*/  MUFU.EX2 R3, R32 ;  /* 0x0000002000037308 */ /* 0x0002e20000000800 */
[C---:B0-----:R-:W-:Y:S01]  /*5020*/  F2FP.BF16.F32.PACK_AB R10, R41.reuse, R80 ;  /* 0x00000050290a723e */ /* 0x041fe200000010ff */
[----:B------:R-:W-:-:S06]  /*5030*/  FADD.FTZ R41, R41, R2 ;  /* 0x0000000229297221 */ /* 0x000fcc0000010000 */
[----:B------:R-:W-:Y:S01]  /*5040*/  MUFU.EX2 R40, R40 ;  /* 0x0000002800287308 */ /* 0x000fe20000000800 */
[----:B-1----:R-:W-:Y:S01]  /*5050*/  F2FP.BF16.F32.PACK_AB R32, R56, R59 ;  /* 0x0000003b3820723e */ /* 0x002fe200000010ff */
[----:B--2---:R-:W-:-:S06]  /*5060*/  FADD.FTZ R6, R50, R21 ;  /* 0x0000001532067221 */ /* 0x004fcc0000010000 */
[----:B------:R-:W0:Y:S01]  /*5070*/  MUFU.EX2 R39, R39 ;  /* 0x0000002700277308 */ /* 0x000e220000000800 */
[C---:B---3--:R-:W-:Y:S01]  /*5080*/  F2FP.BF16.F32.PACK_AB R11, R3.reuse, R50 ;  /* 0x00000032030b723e */ /* 0x048fe200000010ff */
[----:B------:R-:W-:-:S06]  /*5090*/  FADD.FTZ R3, R3, R6 ;  /* 0x0000000603037221 */ /* 0x000fcc0000010000 */
[----:B------:R-:W-:Y:S08]  /*50a0*/  MUFU.EX2 R37, R37 ;  /* 0x0000002500257308 */ /* 0x000ff00000000800 */
[----:B------:R-:W1:Y:S01]  /*50b0*/  MUFU.EX2 R38, R38 ;  /* 0x0000002600267308 */ /* 0x000e620000000800 */
[----:B0-----:R-:W-:Y:S01]  /*50c0*/  F2FP.BF16.F32.PACK_AB R28, R39, R40 ;  /* 0x00000028271c723e */ /* 0x001fe200000010ff */
[----:B------:R-:W-:-:S04]  /*50d0*/  FADD.FTZ R40, R40, R41 ;  /* 0x0000002928287221 */ /* 0x000fc80000010000 */
[----:B------:R-:W-:Y:S02]  /*50e0*/  FADD.FTZ R40, R39, R40 ;  /* 0x0000002827287221 */ /* 0x000fe40000010000 */
[----:B------:R0:W-:Y:S08]  /*50f0*/  MUFU.EX2 R0, R33 ;  /* 0x0000002100007308 */ /* 0x0001f00000000800 */
[----:B------:R2:W3:Y:S01]  /*5100*/  MUFU.EX2 R7, R35 ;  /* 0x0000002300077308 */ /* 0x0004e20000000800 */
[----:B0-----:R-:W-:Y:S01]  /*5110*/  F2FP.BF16.F32.PACK_AB R33, R51, R14 ;  /* 0x0000000e3321723e */ /* 0x001fe200000010ff */
[----:B------:R-:W-:Y:S01]  /*5120*/  IMAD.IADD R14, R137, 0x1, -R139 ;  /* 0x00000001890e7824 */ /* 0x000fe200078e0a8b */
[----:B-1----:R-:W-:-:S03]  /*5130*/  F2FP.BF16.F32.PACK_AB R30, R38, R37 ;  /* 0x00000025261e723e */ /* 0x002fc600000010ff */
[----:B------:R-:W-:Y:S02]  /*5140*/  IMAD R14, R145, 0xc0, R14 ;  /* 0x000000c0910e7824 */ /* 0x000fe400078e020e */
[----:B------:R-:W0:Y:S01]  /*5150*/  MUFU.EX2 R36, R36 ;  /* 0x0000002400247308 */ /* 0x000e220000000800 */
[----:B--2---:R-:W-:Y:S02]  /*5160*/  F2FP.BF16.F32.PACK_AB R35, R82, R57 ;  /* 0x000000395223723e */ /* 0x004fe400000010ff */
[----:B------:R-:W-:-:S03]  /*5170*/  R2UR UR10, R14 ;  /* 0x000000000e0a72ca */ /* 0x000fc600000e0000 */
[----:B------:R1:W-:Y:S02]  /*5180*/  STSM.16.M88.4 [R17+0x27800], R32 ;  /* 0x0278002011007844 */ /* 0x0003e40000000200 */
[----:B------:R-:W2:Y:S01]  /*5190*/  MUFU.EX2 R15, R72 ;  /* 0x00000048000f7308 */ /* 0x000ea20000000800 */
[----:B---3--:R-:W-:Y:S01]  /*51a0*/  F2FP.BF16.F32.PACK_AB R29, R7, R0 ;  /* 0x00000000071d723e */ /* 0x008fe200000010ff */
[----:B------:R1:W-:Y:S01]  /*51b0*/  STSM.16.M88.4 [R136], R24 ;  /* 0x0000001888007844 */ /* 0x0003e20000000200 */
[----:B------:R-:W-:Y:S01]  /*51c0*/  FADD.FTZ R0, R0, R3 ;  /* 0x0000000300007221 */ /* 0x000fe20000010000 */
[----:B------:R-:W-:Y:S02]  /*51d0*/  FADD.FTZ R3, R37, R40 ;  /* 0x0000002825037221 */ /* 0x000fe40000010000 */
[----:B------:R1:W-:Y:S01]  /*51e0*/  STSM.16.M88.4 [R19+0x6000], R8 ;  /* 0x0060000813007844 */ /* 0x0003e20000000200 */
[----:B------:R-:W-:Y:S01]  /*51f0*/  FADD.FTZ R7, R7, R0 ;  /* 0x0000000007077221 */ /* 0x000fe20000010000 */
[----:B------:R-:W-:Y:S01]  /*5200*/  UIADD3 UR6, UR10, UR6, URZ ;  /* 0x000000060a067290 */ /* 0x000fe2000fffe03f */
[----:B------:R-:W-:Y:S01]  /*5210*/  FADD.FTZ R3, R38, R3 ;  /* 0x0000000326037221 */ /* 0x000fe20000010000 */
[----:B------:R-:W-:-:S02]  /*5220*/  VIADD R0, R88, 0xfffffffe ;  /* 0xfffffffe58007836 */ /* 0x000fc40000000000 */
[----:B0-----:R-:W-:Y:S01]  /*5230*/  FADD.FTZ R2, R36, R7 ;  /* 0x0000000724027221 */ /* 0x001fe20000010000 */
[----:B--2---:R-:W-:-:S03]  /*5240*/  F2FP.BF16.F32.PACK_AB R31, R15, R36 ;  /* 0x000000240f1f723e */ /* 0x004fc600000010ff */
[----:B------:R-:W-:Y:S02]  /*5250*/  FADD.FTZ R2, R15, R2 ;  /* 0x000000020f027221 */ /* 0x000fe40000010000 */
[----:B------:R1:W-:Y:S01]  /*5260*/  STSM.16.M88.4 [R18+0x6000], R28 ;  /* 0x0060001c12007844 */ /* 0x0003e20000000200 */
[----:B------:R0:W-:Y:S06]  /*5270*/  MEMBAR.ALL.CTA ;  /* 0x0000000000007992 */ /* 0x0001ec0000008000 */
[----:B0-----:R-:W0:Y:S02]  /*5280*/  FENCE.VIEW.ASYNC.S ;  /* 0x00000000000073c6 */ /* 0x001e240000000000 */
[----:B0-----:R-:W-:Y:S01]  /*5290*/  NOP ;  /* 0x0000000000007918 */ /* 0x001fe20000000000 */
[----:B------:R-:W-:Y:S05]  /*52a0*/  @P2 BRA `(.L_x_863) ;  /* 0x0000000000482947 */ /* 0x000fea0003800000 */
[C---:B------:R-:W-:Y:S01]  /*52b0*/  ISETP.GT.AND P2, PT, R14.reuse, RZ, PT ;  /* 0x000000ff0e00720c */ /* 0x040fe20003f44270 */
[----:B------:R-:W-:-:S05]  /*52c0*/  VIADD R6, R14, 0xffffffff ;  /* 0xffffffff0e067836 */ /* 0x000fca0000000000 */
[----:B------:R-:W-:-:S07]  /*52d0*/  R2UR UR14, R6 ;  /* 0x00000000060e72ca */ /* 0x000fce00000e0000 */
[----:B------:R-:W-:Y:S08]  /*52e0*/  @P2 BRA `(.L_x_864) ;  /* 0x00000000001c2947 */ /* 0x000ff00003800000 */
[----:B------:R-:W-:Y:S02]  /*52f0*/  UISETP.NE.AND UP1, UPT, UR7, 0x1, UPT ;  /* 0x000000010700788c */ /* 0x000fe4000bf25270 */
[----:B------:R-:W-:-:S09]  /*5300*/  UIADD3 UR14, -UR10, URZ, URZ ;  /* 0x0000003f0a0e7290 */ /* 0x000fd2000fffe13f */
[----:B------:R-:W-:Y:S02]  /*5310*/  @UP1 ULDC.64 UR18, c[0x0][0x9e8] ;  /* 0x00027a0000121ab9 */ /* 0x000fe40000000a00 */
[----:B------:R-:W-:-:S04]  /*5320*/  UIMAD.WIDE.U32 UR10, UR14, UR18, URZ ;  /* 0x000000120e0a72a5 */ /* 0x000fc8000f8e003f */
[----:B------:R-:W-:-:S04]  /*5330*/  @UP1 USHF.R.U32.HI UR14, URZ, UR19, UR11 ;  /* 0x000000133f0e1299 */ /* 0x000fc8000801160b */
[----:B------:R-:W-:Y:S01]  /*5340*/  ULOP3.LUT UR14, URZ, UR14, URZ, 0x33, !UPT ;  /* 0x0000000e3f0e7292 */ /* 0x000fe2000f8e333f */
[----:B------:R-:W-:Y:S11]  /*5350*/  BRA `(.L_x_865) ;  /* 0x0000000000107947 */ /* 0x000ff60003800000 */
.L_x_864:
[----:B------:R-:W-:-:S11]  /*5360*/  UISETP.NE.AND UP1, UPT, UR7, 0x1, UPT ;  /* 0x000000010700788c */ /* 0x000fd6000bf25270 */
[----:B------:R-:W-:Y:S02]  /*5370*/  @UP1 ULDC.64 UR18, c[0x0][0x9e8] ;  /* 0x00027a0000121ab9 */ /* 0x000fe40000000a00 */
[----:B------:R-:W-:-:S04]  /*5380*/  UIMAD.WIDE.U32 UR10, UR14, UR18, URZ ;  /* 0x000000120e0a72a5 */ /* 0x000fc8000f8e003f */
[----:B------:R-:W-:-:S12]  /*5390*/  @UP1 USHF.R.U32.HI UR14, URZ, UR19, UR11 ;  /* 0x000000133f0e1299 */ /* 0x000fd8000801160b */
.L_x_865:
[----:B------:R-:W-:-:S04]  /*53a0*/  UIMAD UR7, UR14, UR7, UR7 ;  /* 0x000000070e0772a4 */ /* 0x000fc8000f8e0207 */
[----:B------:R-:W-:-:S04]  /*53b0*/  UISETP.LT.AND UP1, UPT, UR6, UR7, UPT ;  /* 0x000000070600728c */ /* 0x000fc8000bf21270 */
[----:B------:R-:W-:-:S12]  /*53c0*/  USEL UR6, UR6, UR7, UP1 ;  /* 0x0000000706067287 */ /* 0x000fd80008800000 */
.L_x_863:
        /* <DEDUP_REMOVED lines=31> */
[----:B-1----:R-:W-:Y:S01]  /*55c0*/  IADD3 R9, R4, R137, -R139 ;  /* 0x0000008904097210 */ /* 0x002fe20007ffe88b */
[----:B------:R-:W-:Y:S01]  /*55d0*/  IMAD.MOV.U32 R135, RZ, RZ, RZ ;  /* 0x000000ffff877224 */ /* 0x000fe200078e00ff */
[----:B------:R-:W-:Y:S01]  /*55e0*/  ULDC UR35, c[0x0][0x9e4] ;  /* 0x0002790000237ab9 */ /* 0x000fe20000000800 */
[----:B------:R-:W-:Y:S01]  /*55f0*/  ULDC UR34, c[0x0][0x988] ;  /* 0x0002620000227ab9 */ /* 0x000fe20000000800 */
[----:B------:R-:W-:Y:S01]  /*5600*/  LOP3.LUT R7, RZ, R9, RZ, 0x33, !PT ;  /* 0x00000009ff077212 */ /* 0x000fe200078e33ff */
[----:B------:R-:W-:Y:S01]  /*5610*/  VIADD R8, R9, 0x8 ;  /* 0x0000000809087836 */ /* 0x000fe20000000000 */
[----:B------:R-:W-:Y:S01]  /*5620*/  ULDC UR51, c[0x0][0x9d8] ;  /* 0x0002760000337ab9 */ /* 0x000fe20000000800 */
[----:B------:R-:W-:-:S03]  /*5630*/  ULDC UR50, c[0x0][0x9e0] ;  /* 0x0002780000327ab9 */ /* 0x000fc60000000800 */
[----:B------:R-:W-:-:S07]  /*5640*/  LOP3.LUT R6, RZ, R8, RZ, 0x33, !PT ;  /* 0x00000008ff067212 */ /* 0x000fce00078e33ff */
.L_x_883:
[----:B------:R-:W-:Y:S01]  /*5650*/  UIADD3 UR53, UR43, 0x1, URZ ;  /* 0x000000012b357890 */ /* 0x000fe2000fffe03f */
[----:B------:R-:W-:-:S03]  /*5660*/  ISETP.NE.AND P3, PT, RZ, UR38, PT ;  /* 0x00000026ff007c0c */ /* 0x000fc6000bf65270 */
[----:B------:R-:W-:-:S04]  /*5670*/  UISETP.NE.AND UP1, UPT, UR53, 0x2, UPT ;  /* 0x000000023500788c */ /* 0x000fc8000bf25270 */
[----:B------:R-:W-:Y:S02]  /*5680*/  USEL UR52, URZ, 0x1, UP1 ;  /* 0x000000013f347887 */ /* 0x000fe40008800000 */
[----:B------:R-:W-:Y:S02]  /*5690*/  USEL UR53, UR53, URZ, UP1 ;  /* 0x0000003f35357287 */ /* 0x000fe40008800000 */
[----:B------:R-:W-:Y:S02]  /*56a0*/  ULOP3.LUT UR52, UR46, UR52, URZ, 0x3c, !UPT ;  /* 0x000000342e347292 */ /* 0x000fe4000f8e3c3f */
[----:B------:R-:W-:Y:S10]  /*56b0*/  @P3 BRA `(.L_x_867) ;  /* 0x00000000002c3947 */ /* 0x000ff40003800000 */
[----:B------:R-:W-:Y:S05]  /*56c0*/  @!P0 BRA `(.L_x_868) ;  /* 0x0000000000048947 */ /* 0x000fea0003800000 */
[----:B------:R-:W-:Y:S01]  /*56d0*/  BPT.TRAP 0x1 ;  /* 0x000000040000795c */ /* 0x000fe20000300000 */
.L_x_868:
[----:B------:R-:W-:Y:S01]  /*56e0*/  ULEA UR6, UR53, UR42, 0x3 ;  /* 0x0000002a35067291 */ /* 0x000fe2000f8e183f */
[----:B------:R-:W-:-:S05]  /*56f0*/  IMAD.U32 R10, RZ, RZ, UR52 ;  /* 0x00000034ff0a7e24 */ /* 0x000fca000f8e00ff */
[----:B------:R-:W-:-:S04]  /*5700*/  SHF.L.U32 R10, R10, 0x1f, RZ ;  /* 0x0000001f0a0a7819 */ /* 0x000fc800000006ff */
[----:B------:R0:W1:Y:S01]  /*5710*/  SYNCS.PHASECHK.TRANS64.TRYWAIT P2, [UR6+0x2d830], R10 ;  /* 0x02d8300aff0075a7 */ /* 0x0000620008040146 */
[----:B------:R-:W-:Y:S05]  /*5720*/  @!P0 BRA `(.L_x_869) ;  /* 0x0000000000048947 */ /* 0x000fea0003800000 */
[----:B------:R-:W-:Y:S01]  /*5730*/  BPT.TRAP 0x1 ;  /* 0x000000040000795c */ /* 0x000fe20000300000 */
.L_x_869:
[----:B-1----:R-:W-:Y:S05]  /*5740*/  @P2 BRA `(.L_x_867) ;  /* 0x0000000000082947 */ /* 0x002fea0003800000 */
[----:B------:R-:W1:Y:S02]  /*5750*/  SYNCS.PHASECHK.TRANS64.TRYWAIT P2, [UR6+0x2d830], R10 ;  /* 0x02d8300aff0075a7 */ /* 0x000e640008040146 */
[----:B-1----:R-:W-:Y:S05]  /*5760*/  @!P2 BRA `(.L_x_870) ;  /* 0x0000010800dca947 */ /* 0x002fea0003800000 */
.L_x_867:
[----:B-1----:R-:W1:Y:S01]  /*5770*/  S2R R11, SR_TID.X ;  /* 0x00000000000b7919 */ /* 0x002e620000002100 */
[----:B------:R-:W-:Y:S01]  /*5780*/  UIMAD UR6, UR53, 0x600, UR32 ;  /* 0x00000600350678a4 */ /* 0x000fe2000f8e0220 */
[----:B------:R-:W-:Y:S01]  /*5790*/  UMOV UR7, 0x80000020 ;  /* 0x8000002000077882 */ /* 0x000fe20000000000 */
[----:B------:R-:W-:Y:S02]  /*57a0*/  UMOV UR11, 0x80000020 ;  /* 0x80000020000b7882 */ /* 0x000fe40000000000 */
[----:B------:R-:W-:Y:S02]  /*57b0*/  UIADD3 UR10, UR6, 0x2, URZ ;  /* 0x00000002060a7890 */ /* 0x000fe4000fffe03f */
[----:B------:R-:W-:Y:S01]  /*57c0*/  UIADD3 UR14, UR6, 0x200, URZ ;  /* 0x00000200060e7890 */ /* 0x000fe2000fffe03f */
[----:B------:R-:W-:Y:S01]  /*57d0*/  UMOV UR15, 0x80000020 ;  /* 0x80000020000f7882 */ /* 0x000fe20000000000 */
[----:B------:R-:W-:Y:S01]  /*57e0*/  UIADD3 UR18, UR6, 0x202, URZ ;  /* 0x0000020206127890 */ /* 0x000fe2000fffe03f */
[----:B------:R-:W-:Y:S01]  /*57f0*/  UMOV UR19, 0x80000020 ;  /* 0x8000002000137882 */ /* 0x000fe20000000000 */
[----:B------:R-:W-:Y:S01]  /*5800*/  UIADD3 UR22, UR6, 0x400, URZ ;  /* 0x0000040006167890 */ /* 0x000fe2000fffe03f */
[----:B------:R-:W-:Y:S01]  /*5810*/  UMOV UR23, 0x80000020 ;  /* 0x8000002000177882 */ /* 0x000fe20000000000 */
[----:B------:R-:W-:Y:S01]  /*5820*/  UIADD3 UR26, UR6, 0x402, URZ ;  /* 0x00000402061a7890 */ /* 0x000fe2000fffe03f */
[----:B------:R-:W-:Y:S01]  /*5830*/  UMOV UR27, 0x80000020 ;  /* 0x80000020001b7882 */ /* 0x000fe20000000000 */
[----:B-1----:R-:W-:-:S05]  /*5840*/  SHF.R.U32.HI R11, RZ, 0x7, R11 ;  /* 0x00000007ff0b7819 */ /* 0x002fca000001160b */
[----:B0-----:R-:W-:-:S05]  /*5850*/  VIADD R10, R11, 0x8 ;  /* 0x000000080b0a7836 */ /* 0x001fca0000000000 */
[----:B------:R0:W-:Y:S06]  /*5860*/  BAR.SYNC.DEFER_BLOCKING R10, 0x100 ;  /* 0x0004000a0000751d */ /* 0x0001ec0000010000 */
        /* <DEDUP_REMOVED lines=18> */
[----:B0-----:R-:W-:Y:S05]  /*5990*/  @P3 BRA `(.L_x_871) ;  /* 0x00000000002c3947 */ /* 0x001fea0003800000 */
[----:B------:R-:W-:Y:S05]  /*59a0*/  @!P0 BRA `(.L_x_872) ;  /* 0x0000000000048947 */ /* 0x000fea0003800000 */
[----:B------:R-:W-:Y:S01]  /*59b0*/  BPT.TRAP 0x1 ;  /* 0x000000040000795c */ /* 0x000fe20000300000 */
.L_x_872:
[----:B------:R-:W-:Y:S01]  /*59c0*/  ULEA UR6, UR43, UR42, 0x3 ;  /* 0x0000002a2b067291 */ /* 0x000fe2000f8e183f */
[----:B------:R-:W-:-:S05]  /*59d0*/  IMAD.U32 R10, RZ, RZ, UR46 ;  /* 0x0000002eff0a7e24 */ /* 0x000fca000f8e00ff */
[----:B------:R-:W-:-:S04]  /*59e0*/  SHF.L.U32 R10, R10, 0x1f, RZ ;  /* 0x0000001f0a0a7819 */ /* 0x000fc800000006ff */
[----:B------:R0:W1:Y:S01]  /*59f0*/  SYNCS.PHASECHK.TRANS64.TRYWAIT P2, [UR6+0x2d850], R10 ;  /* 0x02d8500aff0075a7 */ /* 0x0000620008040146 */
[----:B------:R-:W-:Y:S05]  /*5a00*/  @!P0 BRA `(.L_x_873) ;  /* 0x0000000000048947 */ /* 0x000fea0003800000 */
[----:B------:R-:W-:Y:S01]  /*5a10*/  BPT.TRAP 0x1 ;  /* 0x000000040000795c */ /* 0x000fe20000300000 */
.L_x_873:
[----:B-1----:R-:W-:Y:S05]  /*5a20*/  @P2 BRA `(.L_x_871) ;  /* 0x0000000000082947 */ /* 0x002fea0003800000 */
[----:B------:R-:W1:Y:S02]  /*5a30*/  SYNCS.PHASECHK.TRANS64.TRYWAIT P2, [UR6+0x2d850], R10 ;  /* 0x02d8500aff0075a7 */ /* 0x000e640008040146 */
[----:B-1----:R-:W-:Y:S05]  /*5a40*/  @!P2 BRA `(.L_x_874) ;  /* 0x00000108003ca947 */ /* 0x002fea0003800000 */
.L_x_871:
[----:B------:R-:W-:Y:S01]  /*5a50*/  UIADD3 UR6, UR42, 0x400, URZ ;  /* 0x000004002a067890 */ /* 0x000fe2000fffe03f */
[----:B------:R-:W-:Y:S01]  /*5a60*/  WARPGROUP.ARRIVE ;  /* 0x00000000000079c5 */ /* 0x000fe20000000000 */
[----:B------:R-:W-:-:S05]  /*5a70*/  ULEA UR7, UR47, UR42, 0xd ;  /* 0x0000002a2f077291 */ /* 0x000fca000f8e683f */
[----:B------:R-:W2:Y:S01]  /*5a80*/  S2R R141, SR_TID.X ;  /* 0x00000000008d7919 */ /* 0x000ea20000002100 */
[----:B------:R-:W-:Y:S01]  /*5a90*/  USHF.R.U32.HI UR6, URZ, 0x4, UR6 ;  /* 0x000000043f067899 */ /* 0x000fe20008011606 */
[----:B------:R-:W-:Y:S01]  /*5aa0*/  FMUL.FTZ R21, R29, UR51 ;  /* 0x000000331d157c20 */ /* 0x000fe20008410000 */
[----:B------:R-:W-:Y:S01]  /*5ab0*/  UIADD3 UR7, UR7, 0x21800, URZ ;  /* 0x0002180007077890 */ /* 0x000fe2000fffe03f */
[----:B------:R-:W-:Y:S01]  /*5ac0*/  FMUL.FTZ R29, R35, UR51 ;  /* 0x00000033231d7c20 */ /* 0x000fe20008410000 */
[----:B------:R-:W-:Y:S01]  /*5ad0*/  ULOP3.LUT UR6, UR6, 0x3fff, URZ, 0xc0, !UPT ;  /* 0x00003fff06067892 */ /* 0x000fe2000f8ec03f */
[----:B-1----:R-:W-:Y:S01]  /*5ae0*/  FMUL.FTZ R11, R25, UR51 ;  /* 0x00000033190b7c20 */ /* 0x002fe20008410000 */
        /* <DEDUP_REMOVED lines=14> */
[----:B------:R-:W-:Y:S01]  /*5bd0*/  IMAD.U32 R53, RZ, RZ, UR53 ;  /* 0x00000035ff357e24 */ /* 0x000fe2000f8e00ff */
[----:B------:R-:W-:Y:S01]  /*5be0*/  UMOV UR28, UR6 ;  /* 0x00000006001c7c82 */ /* 0x000fe20008000000 */
[----:B0-----:R-:W-:Y:S01]  /*5bf0*/  FMUL.FTZ R10, R24, UR51 ;  /* 0x00000033180a7c20 */ /* 0x001fe20008410000 */
        /* <DEDUP_REMOVED lines=16> */
[----:B--2---:R-:W-:Y:S01]  /*5d00*/  SHF.R.U32.HI R138, RZ, 0x7, R141 ;  /* 0x00000007ff8a7819 */ /* 0x004fe2000001168d */
        /* <DEDUP_REMOVED lines=25> */
[----:B------:R-:W-:-:S02]  /*5ea0*/  VIADD R52, R138, 0x9 ;  /* 0x000000098a347836 */ /* 0x000fc40000000000 */
[----:B------:R-:W-:Y:S01]  /*5eb0*/  FMUL.FTZ R61, R65, UR51 ;  /* 0x00000033413d7c20 */ /* 0x000fe20008410000 */
[----:B------:R-:W-:Y:S01]  /*5ec0*/  FMUL.FTZ R62, R66, UR51 ;  /* 0x00000033423e7c20 */ /* 0x000fe20008410000 */
[----:B------:R-:W-:Y:S01]  /*5ed0*/  FMUL.FTZ R64, R68, UR51 ;  /* 0x0000003344407c20 */ /* 0x000fe20008410000 */
[----:B------:R-:W-:Y:S01]  /*5ee0*/  FMUL.FTZ R79, R83, UR51 ;  /* 0x00000033534f7c20 */ /* 0x000fe20008410000 */
[----:B------:R-:W-:Y:S01]  /*5ef0*/  ISETP.GE.U32.AND P2, PT, R141, 0x180, PT ;  /* 0x000001808d00780c */ /* 0x000fe20003f46070 */
[----:B------:R-:W-:Y:S01]  /*5f00*/  FMUL.FTZ R65, R69, UR51 ;  /* 0x0000003345417c20 */ /* 0x000fe20008410000 */
[----:B------:R-:W-:Y:S01]  /*5f10*/  FMUL.FTZ R66, R70, UR51 ;  /* 0x0000003346427c20 */ /* 0x000fe20008410000 */
[----:B------:R-:W-:Y:S01]  /*5f20*/  FMUL.FTZ R68, R72, UR51 ;  /* 0x0000003348447c20 */ /* 0x000fe20008410000 */
[----:B------:R-:W-:Y:S02]  /*5f30*/  @!P1 VIADD R53, R53, 0x2d840 ;  /* 0x0002d84035359836 */ /* 0x000fe40000000000 */
        /* <DEDUP_REMOVED lines=14> */
[----:B------:R-:W-:Y:S01]  /*6020*/  @!P1 PRMT R53, RZ, 0x654, R53 ;  /* 0x00000654ff359816 */ /* 0x000fe20000000035 */
[----:B------:R-:W0:Y:S01]  /*6030*/  MUFU.TANH R10, R10 ;  /* 0x0000000a000a7308 */ /* 0x000e220000002400 */
[----:B------:R-:W-:-:S02]  /*6040*/  IADD3 R86, R137, 0x1, -R83 ;  /* 0x0000000189567810 */ /* 0x000fc40007ffe853 */
[----:B------:R-:W-:-:S05]  /*6050*/  PLOP3.LUT P2, PT, PT, PT, UP0, 0x40, 0x0 ;  /* 0x000000000000781c */ /* 0x000fca0003f4e808 */
[----:B------:R-:W1:Y:S08]  /*6060*/  MUFU.TANH R11, R11 ;  /* 0x0000000b000b7308 */ /* 0x000e700000002400 */
[----:B------:R-:W2:Y:S08]  /*6070*/  MUFU.TANH R14, R14 ;  /* 0x0000000e000e7308 */ /* 0x000eb00000002400 */
[----:B------:R-:W3:Y:S08]  /*6080*/  MUFU.TANH R15, R15 ;  /* 0x0000000f000f7308 */ /* 0x000ef00000002400 */
[----:B------:R-:W4:Y:S01]  /*6090*/  MUFU.TANH R20, R20 ;  /* 0x0000001400147308 */ /* 0x000f220000002400 */
[----:B------:R-:W-:-:S02]  /*60a0*/  WARPGROUP.DEPBAR.LE gsb0, 0x0 ;  /* 0x00008000000079c5 */ /* 0x000fc40000010000 */
[----:B------:R-:W-:-:S05]  /*60b0*/  WARPGROUP.ARRIVE ;  /* 0x00000000000079c5 */ /* 0x000fca0000000000 */
[----:B------:R-:W0:Y:S01]  /*60c0*/  MUFU.TANH R21, R21 ;  /* 0x0000001500157308 */ /* 0x000e220000002400 */
[----:B------:R-:W-:Y:S01]  /*60d0*/  HGMMA.64x96x16.F32.BF16 R88, gdesc[UR28].tnspB, R88, gsb0 ;  /* 0x416000001c5879f0 */ /* 0x000fe20008001858 */
[----:B------:R-:W-:Y:S02]  /*60e0*/  UIADD3 UR30, UR7, 0x80, URZ ;  /* 0x00000080071e7890 */ /* 0x000fe4000fffe03f */
[----:B------:R-:W-:Y:S01]  /*60f0*/  UIADD3 UR28, UR6, 0x4, URZ ;  /* 0x00000004061c7890 */ /* 0x000fe2000fffe03f */
[----:B------:R-:W-:Y:S01]  /*6100*/  UMOV UR31, 0x80000020 ;  /* 0x80000020001f7882 */ /* 0x000fe20000000000 */
[----:B------:R-:W-:Y:S02]  /*6110*/  UMOV UR29, 0x40000040 ;  /* 0x40000040001d7882 */ /* 0x000fe40000000000 */
        /* <DEDUP_REMOVED lines=12> */
[----:B------:R-:W-:-:S02]  /*61e0*/  WARPGROUP.DEPBAR.LE gsb0, 0x0 ;  /* 0x00008000000079c5 */ /* 0x000fc40000010000 */
[----:B------:R-:W-:-:S05]  /*61f0*/  WARPGROUP.ARRIVE ;  /* 0x00000000000079c5 */ /* 0x000fca0000000000 */
[----:B------:R-:W0:Y:S01]  /*6200*/  MUFU.TANH R36, R36 ;  /* 0x0000002400247308 */ /* 0x000e220000002400 */
[----:B------:R-:W-:Y:S01]  /*6210*/  HGMMA.64x96x16.F32.BF16 R88, gdesc[UR28].tnspB, R88, gsb0 ;  /* 0x416000001c5879f0 */ /* 0x000fe20008001858 */
[----:B------:R-:W-:Y:S02]  /*6220*/  UIADD3 UR30, UR7, 0xc0, URZ ;  /* 0x000000c0071e7890 */ /* 0x000fe4000fffe03f */
[----:B------:R-:W-:-:S04]  /*6230*/  UIADD3 UR28, UR6, 0x6, URZ ;  /* 0x00000006061c7890 */ /* 0x000fc8000fffe03f */
[----:B------:R-:W0:Y:S01]  /*6240*/  MUFU.TANH R37, R37 ;  /* 0x0000002500257308 */ /* 0x000e220000002400 */
[----:B------:R-:W-:Y:S01]  /*6250*/  UMOV UR31, 0x80000020 ;  /* 0x80000020001f7882 */ /* 0x000fe20000000000 */
[----:B------:R-:W-:-:S06]  /*6260*/  UMOV UR29, 0x40000040 ;  /* 0x40000040001d7882 */ /* 0x000fcc0000000000 */
        /* <DEDUP_REMOVED lines=64> */
[----:B------:R-:W0:Y:S01]  /*6670*/  MUFU.TANH R84, R84 ;  /* 0x0000005400547308 */ /* 0x000e220000002400 */
        /* <DEDUP_REMOVED lines=13> */
[----:B-----5:R-:W-:-:S04]  /*6750*/  IMAD.IADD R53, R86, 0x1, -R139 ;  /* 0x0000000156357824 */ /* 0x020fc800078e0a8b */
[----:B------:R-:W-:-:S04]  /*6760*/  IMAD R53, R16, -0x2, R53 ;  /* 0xfffffffe10357824 */ /* 0x000fc800078e0235 */
[C---:B------:R-:W-:Y:S02]  /*6770*/  VIADD R138, R53.reuse, UR50 ;  /* 0x00000032358a7c36 */ /* 0x040fe40008000000 */
[----:B------:R-:W-:Y:S02]  /*6780*/  VIADD R87, R53, UR33 ;  /* 0x0000002135577c36 */ /* 0x000fe40008000000 */
[C---:B------:R-:W-:Y:S02]  /*6790*/  IMAD.IADD R86, R4.reuse, 0x1, R138 ;  /* 0x0000000104567824 */ /* 0x040fe400078e028a */
[----:B------:R-:W-:Y:S01]  /*67a0*/  IMAD.IADD R85, R4, 0x1, R87 ;  /* 0x0000000104557824 */ /* 0x000fe200078e0257 */
[----:B01234-:R-:W-:Y:S06]  /*67b0*/  @P2 BRA `(.L_x_875) ;  /* 0x0000000000582947 */ /* 0x01ffec0003800000 */
[----:B------:R-:W-:Y:S01]  /*67c0*/  ISETP.GT.AND P2, PT, R9, -0x1, PT ;  /* 0xffffffff0900780c */ /* 0x000fe20003f44270 */
[----:B------:R-:W-:-:S12]  /*67d0*/  BSSY B0, `(.L_x_876) ;  /* 0x0000010000007945 */ /* 0x000fd80003800000 */
[----:B------:R-:W-:Y:S05]  /*67e0*/  @P2 BRA `(.L_x_877) ;  /* 0x0000000000202947 */ /* 0x000fea0003800000 */
[----:B------:R-:W-:-:S05]  /*67f0*/  IMAD.U32 R141, RZ, RZ, UR35 ;  /* 0x00000023ff8d7e24 */ /* 0x000fca000f8e00ff */
[----:B------:R-:W-:-:S13]  /*6800*/  ISETP.NE.AND P2, PT, R141, 0x1, PT ;  /* 0x000000018d00780c */ /* 0x000fda0003f45270 */
[----:B------:R-:W0:Y:S02]  /*6810*/  @P2 LDC.64 R52, c[0x0][0x9e8] ;  /* 0x00027a00ff342b82 */ /* 0x000e240000000a00 */
[----:B0-----:R-:W-:-:S04]  /*6820*/  @P2 IMAD.HI.U32 R144, R7, R52, RZ ;  /* 0x0000003407902227 */ /* 0x001fc800078e00ff */
[----:B------:R-:W-:Y:S01]  /*6830*/  IMAD.MOV.U32 R52, RZ, RZ, R7 ;  /* 0x000000ffff347224 */ /* 0x000fe200078e0007 */
[----:B------:R-:W-:-:S04]  /*6840*/  @P2 SHF.R.U32.HI R52, RZ, R53, R144 ;  /* 0x00000035ff342219 */ /* 0x000fc80000011690 */
[----:B------:R-:W-:Y:S01]  /*6850*/  LOP3.LUT R52, RZ, R52, RZ, 0x33, !PT ;  /* 0x00000034ff347212 */ /* 0x000fe200078e33ff */
[----:B------:R-:W-:Y:S06]  /*6860*/  BRA `(.L_x_878) ;  /* 0x0000000000187947 */ /* 0x000fec0003800000 */
.L_x_877:
[----:B------:R-:W-:-:S05]  /*6870*/  IMAD.U32 R141, RZ, RZ, UR35 ;  /* 0x00000023ff8d7e24 */ /* 0x000fca000f8e00ff */
[----:B------:R-:W-:-:S13]  /*6880*/  ISETP.NE.AND P2, PT, R141, 0x1, PT ;  /* 0x000000018d00780c */ /* 0x000fda0003f45270 */
[----:B------:R-:W0:Y:S02]  /*6890*/  @P2 LDC.64 R52, c[0x0][0x9e8] ;  /* 0x00027a00ff342b82 */ /* 0x000e240000000a00 */
[----:B0-----:R-:W-:-:S04]  /*68a0*/  @P2 IMAD.HI.U32 R144, R9, R52, RZ ;  /* 0x0000003409902227 */ /* 0x001fc800078e00ff */
[----:B------:R-:W-:Y:S01]  /*68b0*/  IMAD.MOV.U32 R52, RZ, RZ, R9 ;  /* 0x000000ffff347224 */ /* 0x000fe200078e0009 */
[----:B------:R-:W-:-:S07]  /*68c0*/  @P2 SHF.R.U32.HI R52, RZ, R53, R144 ;  /* 0x00000035ff342219 */ /* 0x000fce0000011690 */
.L_x_878:
[----:B------:R-:W-:Y:S05]  /*68d0*/  BSYNC B0 ;  /* 0x0000000000007941 */ /* 0x000fea0003800000 */
.L_x_876:
[----:B------:R-:W-:-:S04]  /*68e0*/  IMAD R53, R52, R141, -R83 ;  /* 0x0000008d34357224 */ /* 0x000fc800078e0a53 */
[----:B------:R-:W-:-:S05]  /*68f0*/  IMAD R52, R16, -0x2, R53 ;  /* 0xfffffffe10347824 */ /* 0x000fca00078e0235 */
[----:B------:R-:W-:Y:S02]  /*6900*/  VIADDMNMX R86, R52, R141, R86, PT ;  /* 0x0000008d34567246 */ /* 0x000fe40003800156 */
[----:B------:R-:W-:-:S07]  /*6910*/  VIMNMX R85, R85, R52, !PT ;  /* 0x0000003455557248 */ /* 0x000fce0007fe0100 */
.L_x_875:
[----:B------:R-:W-:Y:S01]  /*6920*/  ISETP.GT.AND P2, PT, R0, -0x1, PT ;  /* 0xffffffff0000780c */ /* 0x000fe20003f44270 */
[C---:B------:R-:W-:Y:S02]  /*6930*/  IMAD.IADD R138, R5.reuse, 0x1, R138 ;  /* 0x00000001058a7824 */ /* 0x040fe400078e028a */
[----:B------:R-:W-:Y:S01]  /*6940*/  IMAD.IADD R87, R5, 0x1, R87 ;  /* 0x0000000105577824 */ /* 0x000fe200078e0257 */
[C---:B------:R-:W-:Y:S02]  /*6950*/  ISETP.GT.AND P5, PT, R85.reuse, RZ, P2 ;  /* 0x000000ff5500720c */ /* 0x040fe400017a4270 */
[C---:B------:R-:W-:Y:S02]  /*6960*/  ISETP.GT.AND P4, PT, R85.reuse, 0x1, P2 ;  /* 0x000000015500780c */ /* 0x040fe40001784270 */
[----:B------:R-:W-:Y:S02]  /*6970*/  ISETP.LT.OR P5, PT, R86, 0x1, P5 ;  /* 0x000000015600780c */ /* 0x000fe40002fa1670 */
[----:B------:R-:W-:-:S02]  /*6980*/  ISETP.GT.AND P6, PT, R85, 0x8, P2 ;  /* 0x000000085500780c */ /* 0x000fc400017c4270 */
[----:B------:R-:W-:Y:S02]  /*6990*/  FSEL R10, R10, -INF , !P5 ;  /* 0xff8000000a0a7808 */ /* 0x000fe40006800000 */
        /* <DEDUP_REMOVED lines=104> */
.L_x_881:
[----:B------:R-:W-:-:S05]  /*7020*/  IMAD.U32 R85, RZ, RZ, UR35 ;  /* 0x00000023ff557e24 */ /* 0x000fca000f8e00ff */
[----:B------:R-:W-:-:S13]  /*7030*/  ISETP.NE.AND P3, PT, R85, 0x1, PT ;  /* 0x000000015500780c */ /* 0x000fda0003f65270 */
[----:B------:R-:W0:Y:S02]  /*7040*/  @P3 LDC.64 R20, c[0x0][0x9e8] ;  /* 0x00027a00ff143b82 */ /* 0x000e240000000a00 */
[----:B0-----:R-:W-:-:S04]  /*7050*/  @P3 IMAD.HI.U32 R86, R8, R20, RZ ;  /* 0x0000001408563227 */ /* 0x001fc800078e00ff */
[----:B------:R-:W-:Y:S01]  /*7060*/  IMAD.MOV.U32 R20, RZ, RZ, R8 ;  /* 0x000000ffff147224 */ /* 0x000fe200078e0008 */
[----:B------:R-:W-:-:S07]  /*7070*/  @P3 SHF.R.U32.HI R20, RZ, R21, R86 ;  /* 0x00000015ff143219 */ /* 0x000fce0000011656 */
.L_x_882:
[----:B------:R-:W-:Y:S05]  /*7080*/  BSYNC B0 ;  /* 0x0000000000007941 */ /* 0x000fea0003800000 */
.L_x_880:
[----:B------:R-:W-:-:S04]  /*7090*/  IMAD R83, R20, R85, -R83 ;  /* 0x0000005514537224 */ /* 0x000fc800078e0a53 */
[----:B------:R-:W-:-:S05]  /*70a0*/  IMAD R20, R16, -0x2, R83 ;  /* 0xfffffffe10147824 */ /* 0x000fca00078e0253 */
[----:B------:R-:W-:Y:S02]  /*70b0*/  VIADDMNMX R138, R20, R85, R138, PT ;  /* 0x00000055148a7246 */ /* 0x000fe4000380018a */
[----:B------:R-:W-:-:S07]  /*70c0*/  VIMNMX R87, R87, R20, !PT ;  /* 0x0000001457577248 */ /* 0x000fce0007fe0100 */
.L_x_879:
        /* <DEDUP_REMOVED lines=48> */
[----:B------:R-:W-:-:S02]  /*73d0*/  ISETP.LT.OR P4, PT, R138, 0x1, P4 ;  /* 0x000000018a00780c */ /* 0x000fc40002781670 */
[----:B------:R-:W-:Y:S02]  /*73e0*/  FMNMX.FTZ R20, R68, R21, !PT ;  /* 0x0000001544147209 */ /* 0x000fe40007810000 */
[----:B------:R-:W-:Y:S02]  /*73f0*/  ISETP.GT.AND P5, PT, R87, 0x8, P2 ;  /* 0x000000085700780c */ /* 0x000fe400017a4270 */
[----:B------:R-:W-:Y:S02]  /*7400*/  FMNMX.FTZ R21, R69, R20, !PT ;  /* 0x0000001445157209 */ /* 0x000fe40007810000 */
[----:B------:R-:W-:Y:S02]  /*7410*/  ISETP.LT.OR P3, PT, R138, 0x2, P3 ;  /* 0x000000028a00780c */ /* 0x000fe40001f61670 */
[----:B------:R-:W-:Y:S02]  /*7420*/  FMNMX.FTZ R20, R72, R21, !PT ;  /* 0x0000001548147209 */ /* 0x000fe40007810000 */
[----:B------:R-:W-:-:S02]  /*7430*/  FSEL R14, R14, -INF , !P4 ;  /* 0xff8000000e0e7808 */ /* 0x000fc40006000000 */
[----:B------:R-:W-:Y:S02]  /*7440*/  FMNMX.FTZ R21, R73, R20, !PT ;  /* 0x0000001449157209 */ /* 0x000fe40007810000 */
[----:B------:R-:W-:Y:S02]  /*7450*/  ISETP.LT.OR P5, PT, R138, 0x9, P5 ;  /* 0x000000098a00780c */ /* 0x000fe40002fa1670 */
[----:B------:R-:W-:Y:S02]  /*7460*/  FMNMX.FTZ R20, R76, R21, !PT ;  /* 0x000000154c147209 */ /* 0x000fe40007810000 */
[----:B------:R-:W-:Y:S02]  /*7470*/  FSEL R15, R15, -INF , !P3 ;  /* 0xff8000000f0f7808 */ /* 0x000fe40005800000 */
[----:B------:R-:W-:Y:S02]  /*7480*/  FMNMX.FTZ R21, R77, R20, !PT ;  /* 0x000000144d157209 */ /* 0x000fe40007810000 */
[----:B------:R-:W-:-:S02]  /*7490*/  FMNMX.FTZ R86, R14, R13, !PT ;  /* 0x0000000d0e567209 */ /* 0x000fc40007810000 */
[----:B------:R-:W-:Y:S02]  /*74a0*/  FMNMX.FTZ R20, R80, R21, !PT ;  /* 0x0000001550147209 */ /* 0x000fe40007810000 */
[----:B------:R-:W-:Y:S02]  /*74b0*/  ISETP.GT.AND P6, PT, R87, 0x10, P2 ;  /* 0x000000105700780c */ /* 0x000fe400017c4270 */
[----:B------:R-:W-:Y:S02]  /*74c0*/  FMNMX.FTZ R21, R81, R20, !PT ;  /* 0x0000001451157209 */ /* 0x000fe40007810000 */
[----:B------:R-:W-:Y:S02]  /*74d0*/  FSEL R24, R24, -INF , !P5 ;  /* 0xff80000018187808 */ /* 0x000fe40006800000 */
[----:B------:R-:W-:Y:S01]  /*74e0*/  ISETP.GT.AND P3, PT, R87, 0x11, P2 ;  /* 0x000000115700780c */ /* 0x000fe20001764270 */
[----:B------:R-:W0:Y:S01]  /*74f0*/  SHFL.BFLY PT, R20, R21, 0x2, 0x1f ;  /* 0x0c401f0015147f89 */ /* 0x000e2200000e0000 */
[----:B------:R-:W-:-:S02]  /*7500*/  ISETP.LT.OR P6, PT, R138, 0x11, P6 ;  /* 0x000000118a00780c */ /* 0x000fc400037c1670 */
[----:B------:R-:W-:Y:S02]  /*7510*/  ISETP.GT.AND P5, PT, R87, 0x18, P2 ;  /* 0x000000185700780c */ /* 0x000fe400017a4270 */
[----:B------:R-:W-:Y:S02]  /*7520*/  ISETP.LT.OR P3, PT, R138, 0x12, P3 ;  /* 0x000000128a00780c */ /* 0x000fe40001f61670 */
[----:B------:R-:W-:Y:S02]  /*7530*/  FSEL R28, R28, -INF , !P6 ;  /* 0xff8000001c1c7808 */ /* 0x000fe40007000000 */
[----:B------:R-:W-:Y:S02]  /*7540*/  ISETP.LT.OR P5, PT, R138, 0x19, P5 ;  /* 0x000000198a00780c */ /* 0x000fe40002fa1670 */
[----:B------:R-:W-:Y:S02]  /*7550*/  FSEL R29, R29, -INF , !P3 ;  /* 0xff8000001d1d7808 */ /* 0x000fe40005800000 */
[----:B------:R-:W-:-:S02]  /*7560*/  ISETP.GT.AND P6, PT, R87, 0x20, P2 ;  /* 0x000000205700780c */ /* 0x000fc400017c4270 */
[----:B------:R-:W-:Y:S02]  /*7570*/  FSEL R32, R32, -INF , !P5 ;  /* 0xff80000020207808 */ /* 0x000fe40006800000 */
[C---:B------:R-:W-:Y:S02]  /*7580*/  ISETP.GT.AND P3, PT, R87.reuse, 0x21, P2 ;  /* 0x000000215700780c */ /* 0x040fe40001764270 */
[C---:B------:R-:W-:Y:S02]  /*7590*/  ISETP.LT.OR P6, PT, R138.reuse, 0x21, P6 ;  /* 0x000000218a00780c */ /* 0x040fe400037c1670 */
[----:B------:R-:W-:Y:S02]  /*75a0*/  ISETP.GT.AND P5, PT, R87, 0x28, P2 ;  /* 0x000000285700780c */ /* 0x000fe400017a4270 */
[----:B------:R-:W-:Y:S02]  /*75b0*/  ISETP.LT.OR P3, PT, R138, 0x22, P3 ;  /* 0x000000228a00780c */ /* 0x000fe40001f61670 */
[----:B0-----:R-:W-:-:S02]  /*75c0*/  FMNMX.FTZ R83, R21, R20, !PT ;  /* 0x0000001415537209 */ /* 0x001fc40007810000 */
[----:B------:R-:W-:Y:S02]  /*75d0*/  FSEL R36, R36, -INF , !P6 ;  /* 0xff80000024247808 */ /* 0x000fe40007000000 */
[----:B------:R-:W-:Y:S01]  /*75e0*/  ISETP.LT.OR P5, PT, R138, 0x29, P5 ;  /* 0x000000298a00780c */ /* 0x000fe20002fa1670 */
[----:B------:R-:W0:Y:S01]  /*75f0*/  SHFL.BFLY PT, R20, R83, 0x1, 0x1f ;  /* 0x0c201f0053147f89 */ /* 0x000e2200000e0000 */
[----:B------:R-:W-:Y:S02]  /*7600*/  FSEL R37, R37, -INF , !P3 ;  /* 0xff80000025257808 */ /* 0x000fe40005800000 */
[C---:B------:R-:W-:Y:S02]  /*7610*/  ISETP.GT.AND P6, PT, R87.reuse, 0x30, P2 ;  /* 0x000000305700780c */ /* 0x040fe400017c4270 */
[----:B------:R-:W-:Y:S02]  /*7620*/  FSEL R40, R40, -INF , !P5 ;  /* 0xff80000028287808 */ /* 0x000fe40006800000 */
[----:B------:R-:W-:-:S02]  /*7630*/  ISETP.GT.AND P3, PT, R87, 0x31, P2 ;  /* 0x000000315700780c */ /* 0x000fc40001764270 */
[C---:B------:R-:W-:Y:S02]  /*7640*/  ISETP.LT.OR P6, PT, R138.reuse, 0x31, P6 ;  /* 0x000000318a00780c */ /* 0x040fe400037c1670 */
[----:B------:R-:W-:Y:S02]  /*7650*/  ISETP.GT.AND P5, PT, R87, 0x38, P2 ;  /* 0x000000385700780c */ /* 0x000fe400017a4270 */
[----:B------:R-:W-:Y:S02]  /*7660*/  ISETP.LT.OR P3, PT, R138, 0x32, P3 ;  /* 0x000000328a00780c */ /* 0x000fe40001f61670 */
[----:B------:R-:W-:Y:S02]  /*7670*/  FSEL R44, R44, -INF , !P6 ;  /* 0xff8000002c2c7808 */ /* 0x000fe40007000000 */
[----:B------:R-:W-:Y:S02]  /*7680*/  ISETP.LT.OR P5, PT, R138, 0x39, P5 ;  /* 0x000000398a00780c */ /* 0x000fe40002fa1670 */
[----:B------:R-:W-:-:S02]  /*7690*/  FSEL R45, R45, -INF , !P3 ;  /* 0xff8000002d2d7808 */ /* 0x000fc40005800000 */
[----:B------:R-:W-:Y:S02]  /*76a0*/  ISETP.GT.AND P6, PT, R87, 0x40, P2 ;  /* 0x000000405700780c */ /* 0x000fe400017c4270 */
[----:B------:R-:W-:Y:S02]  /*76b0*/  FSEL R48, R48, -INF , !P5 ;  /* 0xff80000030307808 */ /* 0x000fe40006800000 */
[----:B0-----:R-:W-:Y:S02]  /*76c0*/  FMNMX.FTZ R20, R83, R20, !PT ;  /* 0x0000001453147209 */ /* 0x001fe40007810000 */
[----:B------:R-:W-:Y:S02]  /*76d0*/  FMNMX.FTZ R83, R15, R86, !PT ;  /* 0x000000560f537209 */ /* 0x000fe40007810000 */
[----:B------:R-:W-:Y:S01]  /*76e0*/  ISETP.GT.AND P3, PT, R87, 0x41, P2 ;  /* 0x000000415700780c */ /* 0x000fe20001764270 */
[----:B------:R-:W-:Y:S01]  /*76f0*/  FMUL.FTZ R21, R20, UR34 ;  /* 0x0000002214157c20 */ /* 0x000fe20008410000 */
[----:B------:R-:W-:-:S02]  /*7700*/  FMNMX.FTZ R86, R24, R83, !PT ;  /* 0x0000005318567209 */ /* 0x000fc40007810000 */
[----:B------:R-:W-:Y:S02]  /*7710*/  ISETP.LT.OR P6, PT, R138, 0x41, P6 ;  /* 0x000000418a00780c */ /* 0x000fe400037c1670 */
[----:B------:R-:W-:Y:S02]  /*7720*/  FMNMX.FTZ R83, R25, R86, !PT ;  /* 0x0000005619537209 */ /* 0x000fe40007810000 */
[----:B------:R-:W-:Y:S02]  /*7730*/  ISETP.GT.AND P5, PT, R87, 0x48, P2 ;  /* 0x000000485700780c */ /* 0x000fe400017a4270 */
[----:B------:R-:W-:Y:S02]  /*7740*/  FMNMX.FTZ R86, R28, R83, !PT ;  /* 0x000000531c567209 */ /* 0x000fe40007810000 */
[----:B------:R-:W-:Y:S02]  /*7750*/  ISETP.LT.OR P3, PT, R138, 0x42, P3 ;  /* 0x000000428a00780c */ /* 0x000fe40001f61670 */
[----:B------:R-:W-:-:S02]  /*7760*/  FMNMX.FTZ R83, R29, R86, !PT ;  /* 0x000000561d537209 */ /* 0x000fc40007810000 */
[----:B------:R-:W-:Y:S02]  /*7770*/  FSEL R54, R54, -INF , !P6 ;  /* 0xff80000036367808 */ /* 0x000fe40007000000 */
[----:B------:R-:W-:Y:S02]  /*7780*/  FMNMX.FTZ R86, R32, R83, !PT ;  /* 0x0000005320567209 */ /* 0x000fe40007810000 */
[----:B------:R-:W-:Y:S02]  /*7790*/  ISETP.LT.OR P5, PT, R138, 0x49, P5 ;  /* 0x000000498a00780c */ /* 0x000fe40002fa1670 */
[----:B------:R-:W-:Y:S02]  /*77a0*/  FMNMX.FTZ R83, R33, R86, !PT ;  /* 0x0000005621537209 */ /* 0x000fe40007810000 */
[----:B------:R-:W-:Y:S02]  /*77b0*/  FSEL R55, R55, -INF , !P3 ;  /* 0xff80000037377808 */ /* 0x000fe40005800000 */
[----:B------:R-:W-:-:S02]  /*77c0*/  FMNMX.FTZ R86, R36, R83, !PT ;  /* 0x0000005324567209 */ /* 0x000fc40007810000 */
[----:B------:R-:W-:Y:S02]  /*77d0*/  ISETP.GT.AND P6, PT, R87, 0x50, P2 ;  /* 0x000000505700780c */ /* 0x000fe400017c4270 */
[----:B------:R-:W-:Y:S02]  /*77e0*/  FMNMX.FTZ R83, R37, R86, !PT ;  /* 0x0000005625537209 */ /* 0x000fe40007810000 */
[----:B------:R-:W-:Y:S02]  /*77f0*/  FSEL R58, R58, -INF , !P5 ;  /* 0xff8000003a3a7808 */ /* 0x000fe40006800000 */
[----:B------:R-:W-:Y:S02]  /*7800*/  FMNMX.FTZ R86, R40, R83, !PT ;  /* 0x0000005328567209 */ /* 0x000fe40007810000 */
[----:B------:R-:W-:Y:S02]  /*7810*/  ISETP.GT.AND P3, PT, R87, 0x51, P2 ;  /* 0x000000515700780c */ /* 0x000fe40001764270 */
[----:B------:R-:W-:-:S02]  /*7820*/  FMNMX.FTZ R83, R41, R86, !PT ;  /* 0x0000005629537209 */ /* 0x000fc40007810000 */
[----:B------:R-:W-:Y:S02]  /*7830*/  ISETP.LT.OR P6, PT, R138, 0x51, P6 ;  /* 0x000000518a00780c */ /* 0x000fe400037c1670 */
        /* <DEDUP_REMOVED lines=26> */
[----:B------:R-:W-:Y:S02]  /*79e0*/  FSEL R74, R74, -INF , !P6 ;  /* 0xff8000004a4a7808 */ /* 0x000fe40007000000 */
[----:B------:R-:W-:Y:S02]  /*79f0*/  ISETP.GT.AND P6, PT, R87, 0x70, P2 ;  /* 0x000000705700780c */ /* 0x000fe400017c4270 */
[----:B------:R-:W-:-:S02]  /*7a00*/  FMNMX.FTZ R83, R71, R86, !PT ;  /* 0x0000005647537209 */ /* 0x000fc40007810000 */
[----:B------:R-:W-:Y:S02]  /*7a10*/  FSEL R75, R75, -INF , !P3 ;  /* 0xff8000004b4b7808 */ /* 0x000fe40005800000 */
[C---:B------:R-:W-:Y:S02]  /*7a20*/  ISETP.GT.AND P3, PT, R87.reuse, 0x71, P2 ;  /* 0x000000715700780c */ /* 0x040fe40001764270 */
[----:B------:R-:W-:Y:S02]  /*7a30*/  ISETP.LT.OR P6, PT, R138, 0x71, P6 ;  /* 0x000000718a00780c */ /* 0x000fe400037c1670 */
[----:B------:R-:W-:Y:S02]  /*7a40*/  FMNMX.FTZ R86, R74, R83, !PT ;  /* 0x000000534a567209 */ /* 0x000fe40007810000 */
[----:B------:R-:W-:Y:S02]  /*7a50*/  ISETP.GT.AND P4, PT, R87, 0x78, P2 ;  /* 0x000000785700780c */ /* 0x000fe40001784270 */
[----:B------:R-:W-:-:S02]  /*7a60*/  ISETP.LT.OR P3, PT, R138, 0x72, P3 ;  /* 0x000000728a00780c */ /* 0x000fc40001f61670 */
[----:B------:R-:W-:Y:S02]  /*7a70*/  FSEL R83, R78, -INF , !P6 ;  /* 0xff8000004e537808 */ /* 0x000fe40007000000 */
[----:B------:R-:W-:Y:S02]  /*7a80*/  FMNMX.FTZ R86, R75, R86, !PT ;  /* 0x000000564b567209 */ /* 0x000fe40007810000 */
[----:B------:R-:W-:Y:S02]  /*7a90*/  ISETP.GT.AND P2, PT, R87, 0x79, P2 ;  /* 0x000000795700780c */ /* 0x000fe40001744270 */
[----:B------:R-:W-:Y:S02]  /*7aa0*/  ISETP.LT.OR P4, PT, R138, 0x79, P4 ;  /* 0x000000798a00780c */ /* 0x000fe40002781670 */
[----:B------:R-:W-:Y:S02]  /*7ab0*/  FSEL R85, R79, -INF , !P3 ;  /* 0xff8000004f557808 */ /* 0x000fe40005800000 */
[----:B------:R-:W-:-:S02]  /*7ac0*/  FMNMX.FTZ R86, R83, R86, !PT ;  /* 0x0000005653567209 */ /* 0x000fc40007810000 */
[----:B------:R-:W-:Y:S02]  /*7ad0*/  ISETP.LT.OR P2, PT, R138, 0x7a, P2 ;  /* 0x0000007a8a00780c */ /* 0x000fe40001741670 */
[----:B------:R-:W-:Y:S02]  /*7ae0*/  FSEL R82, R82, -INF , !P4 ;  /* 0xff80000052527808 */ /* 0x000fe40006000000 */
[----:B------:R-:W-:Y:S02]  /*7af0*/  FMNMX.FTZ R79, R85, R86, !PT ;  /* 0x00000056554f7209 */ /* 0x000fe40007810000 */
[----:B------:R-:W-:Y:S02]  /*7b00*/  FSEL R84, R84, -INF , !P2 ;  /* 0xff80000054547808 */ /* 0x000fe40005000000 */
[----:B------:R-:W-:Y:S02]  /*7b10*/  FMNMX.FTZ R79, R82, R79, !PT ;  /* 0x0000004f524f7209 */ /* 0x000fe40007810000 */
[----:B------:R-:W-:-:S02]  /*7b20*/  FSETP.NEU.FTZ.AND P5, PT, R20, -INF , PT ;  /* 0xff8000001400780b */ /* 0x000fc40003fbd000 */
[----:B------:R-:W-:Y:S02]  /*7b30*/  FMNMX.FTZ R78, R84, R79, !PT ;  /* 0x0000004f544e7209 */ /* 0x000fe40007810000 */
[----:B------:R-:W-:-:S03]  /*7b40*/  FSEL R21, R21, RZ, P5 ;  /* 0x000000ff15157208 */ /* 0x000fc60002800000 */
[----:B------:R-:W0:Y:S02]  /*7b50*/  SHFL.BFLY PT, R79, R78, 0x2, 0x1f ;  /* 0x0c401f004e4f7f89 */ /* 0x000e2400000e0000 */
[--C-:B------:R-:W-:Y:S01]  /*7b60*/  FFMA.FTZ R10, R10, UR34, -R21.reuse ;  /* 0x000000220a0a7c23 */ /* 0x100fe20008010815 */
        /* <DEDUP_REMOVED lines=21> */
[----:B0-----:R-:W-:Y:S01]  /*7cc0*/  FMNMX.FTZ R79, R78, R79, !PT ;  /* 0x0000004f4e4f7209 */ /* 0x001fe20007810000 */
[--C-:B------:R-:W-:Y:S01]  /*7cd0*/  FFMA.FTZ R64, R64, UR34, -R21.reuse ;  /* 0x0000002240407c23 */ /* 0x100fe20008010815 */
[--C-:B------:R-:W-:Y:S01]  /*7ce0*/  FFMA.FTZ R65, R65, UR34, -R21.reuse ;  /* 0x0000002241417c23 */ /* 0x100fe20008010815 */
[--C-:B------:R-:W-:Y:S01]  /*7cf0*/  FFMA.FTZ R68, R68, UR34, -R21.reuse ;  /* 0x0000002244447c23 */ /* 0x100fe20008010815 */
[--C-:B------:R-:W-:Y:S01]  /*7d00*/  FFMA.FTZ R69, R69, UR34, -R21.reuse ;  /* 0x0000002245457c23 */ /* 0x100fe20008010815 */
[----:B------:R-:W0:Y:S01]  /*7d10*/  SHFL.BFLY PT, R86, R79, 0x1, 0x1f ;  /* 0x0c201f004f567f89 */ /* 0x000e2200000e0000 */
[--C-:B------:R-:W-:Y:S01]  /*7d20*/  FFMA.FTZ R72, R72, UR34, -R21.reuse ;  /* 0x0000002248487c23 */ /* 0x100fe20008010815 */
[--C-:B------:R-:W-:Y:S01]  /*7d30*/  FFMA.FTZ R73, R73, UR34, -R21.reuse ;  /* 0x0000002249497c23 */ /* 0x100fe20008010815 */
[--C-:B------:R-:W-:Y:S01]  /*7d40*/  FFMA.FTZ R76, R76, UR34, -R21.reuse ;  /* 0x000000224c4c7c23 */ /* 0x100fe20008010815 */
[--C-:B------:R-:W-:Y:S01]  /*7d50*/  FFMA.FTZ R77, R77, UR34, -R21.reuse ;  /* 0x000000224d4d7c23 */ /* 0x100fe20008010815 */
[--C-:B------:R-:W-:Y:S01]  /*7d60*/  FFMA.FTZ R78, R80, UR34, -R21.reuse ;  /* 0x00000022504e7c23 */ /* 0x100fe20008010815 */
[----:B------:R-:W-:Y:S01]  /*7d70*/  FFMA.FTZ R87, R81, UR34, -R21 ;  /* 0x0000002251577c23 */ /* 0x000fe20008010815 */
[----:B------:R-:W-:Y:S08]  /*7d80*/  MUFU.EX2 R10, R10 ;  /* 0x0000000a000a7308 */ /* 0x000ff00000000800 */
[----:B------:R-:W-:Y:S08]  /*7d90*/  MUFU.EX2 R11, R11 ;  /* 0x0000000b000b7308 */ /* 0x000ff00000000800 */
[----:B------:R-:W-:Y:S01]  /*7da0*/  MUFU.EX2 R52, R52 ;  /* 0x0000003400347308 */ /* 0x000fe20000000800 */
[----:B0-----:R-:W-:-:S02]  /*7db0*/  FMNMX.FTZ R21, R79, R86, !PT ;  /* 0x000000564f157209 */ /* 0x001fc40007810000 */
[----:B------:R-:W-:Y:S02]  /*7dc0*/  FSEL R79, R20, RZ, P5 ;  /* 0x000000ff144f7208 */ /* 0x000fe40002800000 */
[C---:B------:R-:W-:Y:S01]  /*7dd0*/  FSETP.NEU.FTZ.AND P2, PT, R21.reuse, -INF , PT ;  /* 0xff8000001500780b */ /* 0x040fe20003f5d000 */
[----:B------:R-:W-:Y:S02]  /*7de0*/  FMUL.FTZ R81, R21, UR34 ;  /* 0x0000002215517c20 */ /* 0x000fe40008410000 */
[----:B------:R-:W-:Y:S01]  /*7df0*/  FADD.FTZ R12, -R79, R12 ;  /* 0x0000000c4f0c7221 */ /* 0x000fe20000010100 */
[----:B------:R-:W-:Y:S02]  /*7e00*/  MUFU.EX2 R53, R53 ;  /* 0x0000003500357308 */ /* 0x000fe40000000800 */
[----:B------:R-:W-:Y:S01]  /*7e10*/  FSEL R81, R81, RZ, P2 ;  /* 0x000000ff51517208 */ /* 0x000fe20001000000 */
[----:B------:R-:W-:-:S04]  /*7e20*/  FMUL.FTZ R12, R12, UR34 ;  /* 0x000000220c0c7c20 */ /* 0x000fc80008410000 */
[--C-:B------:R-:W-:Y:S01]  /*7e30*/  FFMA.FTZ R141, R14, UR34, -R81.reuse ;  /* 0x000000220e8d7c23 */ /* 0x100fe20008010851 */
[----:B------:R0:W1:Y:S01]  /*7e40*/  MUFU.EX2 R80, R12 ;  /* 0x0000000c00507308 */ /* 0x0000620000000800 */
[--C-:B------:R-:W-:Y:S01]  /*7e50*/  FFMA.FTZ R15, R15, UR34, -R81.reuse ;  /* 0x000000220f0f7c23 */ /* 0x100fe20008010851 */
[--C-:B------:R-:W-:Y:S01]  /*7e60*/  FFMA.FTZ R146, R24, UR34, -R81.reuse ;  /* 0x0000002218927c23 */ /* 0x100fe20008010851 */
[--C-:B------:R-:W-:Y:S01]  /*7e70*/  FFMA.FTZ R147, R25, UR34, -R81.reuse ;  /* 0x0000002219937c23 */ /* 0x100fe20008010851 */
[--C-:B------:R-:W-:Y:S01]  /*7e80*/  FFMA.FTZ R25, R28, UR34, -R81.reuse ;  /* 0x000000221c197c23 */ /* 0x100fe20008010851 */
[--C-:B------:R-:W-:Y:S01]  /*7e90*/  FFMA.FTZ R29, R29, UR34, -R81.reuse ;  /* 0x000000221d1d7c23 */ /* 0x100fe20008010851 */
[--C-:B------:R-:W-:Y:S01]  /*7ea0*/  FFMA.FTZ R86, R32, UR34, -R81.reuse ;  /* 0x0000002220567c23 */ /* 0x100fe20008010851 */
[--C-:B------:R-:W-:Y:S01]  /*7eb0*/  FFMA.FTZ R144, R40, UR34, -R81.reuse ;  /* 0x0000002228907c23 */ /* 0x100fe20008010851 */
[----:B------:R-:W-:Y:S01]  /*7ec0*/  MUFU.EX2 R141, R141 ;  /* 0x0000008d008d7308 */ /* 0x000fe20000000800 */
[----:B0-----:R-:W-:Y:S01]  /*7ed0*/  FSEL R12, R21, RZ, P2 ;  /* 0x000000ff150c7208 */ /* 0x001fe20001000000 */
[--C-:B------:R-:W-:Y:S01]  /*7ee0*/  FFMA.FTZ R40, R49, UR34, -R81.reuse ;  /* 0x0000002231287c23 */ /* 0x100fe20008010851 */
[--C-:B------:R-:W-:Y:S01]  /*7ef0*/  FFMA.FTZ R138, R36, UR34, -R81.reuse ;  /* 0x00000022248a7c23 */ /* 0x100fe20008010851 */
[--C-:B------:R-:W-:Y:S01]  /*7f00*/  FFMA.FTZ R37, R37, UR34, -R81.reuse ;  /* 0x0000002225257c23 */ /* 0x100fe20008010851 */
[----:B------:R-:W-:Y:S01]  /*7f10*/  FFMA.FTZ R148, R41, UR34, -R81 ;  /* 0x0000002229947c23 */ /* 0x000fe20008010851 */
[----:B------:R-:W-:Y:S01]  /*7f20*/  FADD.FTZ R12, -R12, R13 ;  /* 0x0000000d0c0c7221 */ /* 0x000fe20000010100 */
[----:B------:R-:W-:Y:S01]  /*7f30*/  IMAD.U32 R13, RZ, RZ, UR43 ;  /* 0x0000002bff0d7e24 */ /* 0x000fe2000f8e00ff */
[----:B------:R-:W-:Y:S01]  /*7f40*/  MUFU.EX2 R15, R15 ;  /* 0x0000000f000f7308 */ /* 0x000fe20000000800 */
[----:B-1----:R-:W-:Y:S01]  /*7f50*/  FFMA.FTZ R14, R80, R3, R10 ;  /* 0x00000003500e7223 */ /* 0x002fe2000001000a */
[----:B------:R-:W-:Y:S01]  /*7f60*/  FMUL.FTZ R12, R12, UR34 ;  /* 0x000000220c0c7c20 */ /* 0x000fe20008410000 */
[--C-:B------:R-:W-:Y:S01]  /*7f70*/  FFMA.FTZ R32, R44, UR34, -R81.reuse ;  /* 0x000000222c207c23 */ /* 0x100fe20008010851 */
[----:B------:R-:W-:Y:S01]  /*7f80*/  @!P1 LEA R13, R13, UR42, 0x3 ;  /* 0x0000002a0d0d9c11 */ /* 0x000fe2000f8e18ff */
[--C-:B------:R-:W-:Y:S01]  /*7f90*/  FFMA.FTZ R45, R45, UR34, -R81.reuse ;  /* 0x000000222d2d7c23 */ /* 0x100fe20008010851 */
[--C-:B------:R-:W-:Y:S01]  /*7fa0*/  FFMA.FTZ R41, R54, UR34, -R81.reuse ;  /* 0x0000002236297c23 */ /* 0x100fe20008010851 */
[----:B------:R-:W-:Y:S01]  /*7fb0*/  FFMA.FTZ R3, R58, UR34, -R81 ;  /* 0x000000223a037c23 */ /* 0x000fe20008010851 */
[----:B------:R0:W1:Y:S01]  /*7fc0*/  MUFU.EX2 R24, R12 ;  /* 0x0000000c00187308 */ /* 0x0000620000000800 */
[----:B------:R-:W-:-:S02]  /*7fd0*/  @!P1 VIADD R13, R13, 0x2d860 ;  /* 0x0002d8600d0d9836 */ /* 0x000fc40000000000 */
[--C-:B------:R-:W-:Y:S01]  /*7fe0*/  FFMA.FTZ R71, R71, UR34, -R81.reuse ;  /* 0x0000002247477c23 */ /* 0x100fe20008010851 */
[--C-:B------:R-:W-:Y:S01]  /*7ff0*/  FFMA.FTZ R74, R74, UR34, -R81.reuse ;  /* 0x000000224a4a7c23 */ /* 0x100fe20008010851 */
[--C-:B------:R-:W-:Y:S01]  /*8000*/  FFMA.FTZ R75, R75, UR34, -R81.reuse ;  /* 0x000000224b4b7c23 */ /* 0x100fe20008010851 */
[----:B------:R-:W-:Y:S01]  /*8010*/  FFMA.FTZ R83, R83, UR34, -R81 ;  /* 0x0000002253537c23 */ /* 0x000fe20008010851 */
[----:B------:R-:W-:Y:S01]  /*8020*/  @!P1 PRMT R13, RZ, 0x654, R13 ;  /* 0x00000654ff0d9816 */ /* 0x000fe2000000000d */
[--C-:B------:R-:W-:Y:S01]  /*8030*/  FFMA.FTZ R85, R85, UR34, -R81.reuse ;  /* 0x0000002255557c23 */ /* 0x100fe20008010851 */
[----:B------:R-:W2:Y:S01]  /*8040*/  MUFU.EX2 R146, R146 ;  /* 0x0000009200927308 */ /* 0x000ea20000000800 */
[----:B0-----:R-:W-:Y:S01]  /*8050*/  F2FP.BF16.F32.PACK_AB R12, R11, R10 ;  /* 0x0000000a0b0c723e */ /* 0x001fe200000010ff */
[----:B------:R0:W-:Y:S01]  /*8060*/  @!P1 SYNCS.ARRIVE.TRANS64.RED.A1T0 RZ, [R13+URZ], RZ ;  /* 0x000000ff0dff99a7 */ /* 0x0001e2000810043f */
[--C-:B------:R-:W-:Y:S01]  /*8070*/  FFMA.FTZ R10, R59, UR34, -R81.reuse ;  /* 0x000000223b0a7c23 */ /* 0x100fe20008010851 */
[----:B------:R-:W-:Y:S01]  /*8080*/  FFMA.FTZ R82, R82, UR34, -R81 ;  /* 0x0000002252527c23 */ /* 0x000fe20008010851 */
[----:B------:R-:W-:Y:S01]  /*8090*/  ISETP.GT.AND P2, PT, R0, UR54, PT ;  /* 0x0000003600007c0c */ /* 0x000fe2000bf44270 */
[----:B------:R-:W-:Y:S01]  /*80a0*/  UMOV UR43, UR53 ;  /* 0x00000035002b7c82 */ /* 0x000fe20008000000 */
[----:B------:R-:W-:Y:S01]  /*80b0*/  FMUL.FTZ R88, R88, R80 ;  /* 0x0000005058587220 */ /* 0x000fe20000410000 */
[----:B------:R-:W3:Y:S01]  /*80c0*/  MUFU.EX2 R26, R26 ;  /* 0x0000001a001a7308 */ /* 0x000ee20000000800 */
[----:B-1----:R-:W-:Y:S01]  /*80d0*/  FFMA.FTZ R2, R24, R2, R141 ;  /* 0x0000000218027223 */ /* 0x002fe2000001008d */
[----:B0-----:R-:W-:Y:S01]  /*80e0*/  FADD.FTZ R13, R11, R14 ;  /* 0x0000000e0b0d7221 */ /* 0x001fe20000010000 */
[-C--:B------:R-:W-:Y:S01]  /*80f0*/  FMUL.FTZ R89, R89, R80.reuse ;  /* 0x0000005059597220 */ /* 0x080fe20000410000 */
[----:B------:R-:W-:Y:S01]  /*8100*/  FMUL.FTZ R92, R92, R80 ;  /* 0x000000505c5c7220 */ /* 0x000fe20000410000 */
[C---:B------:R-:W-:Y:S01]  /*8110*/  FADD.FTZ R11, R15.reuse, R2 ;  /* 0x000000020f0b7221 */ /* 0x040fe20000010000 */
[----:B------:R-:W-:Y:S01]  /*8120*/  FADD.FTZ R14, R52, R13 ;  /* 0x0000000d340e7221 */ /* 0x000fe20000010000 */
[----:B------:R-:W-:Y:S01]  /*8130*/  F2FP.BF16.F32.PACK_AB R13, R15, R141 ;  /* 0x0000008d0f0d723e */ /* 0x000fe200000010ff */
[----:B------:R-:W0:Y:S01]  /*8140*/  MUFU.EX2 R147, R147 ;  /* 0x0000009300937308 */ /* 0x000e220000000800 */
[----:B--2---:R-:W-:Y:S01]  /*8150*/  FADD.FTZ R28, R146, R11 ;  /* 0x0000000b921c7221 */ /* 0x004fe20000010000 */
[C---:B------:R-:W-:Y:S01]  /*8160*/  FADD.FTZ R49, R53.reuse, R14 ;  /* 0x0000000e35317221 */ /* 0x040fe20000010000 */
[----:B------:R-:W-:Y:S01]  /*8170*/  F2FP.BF16.F32.PACK_AB R14, R53, R52 ;  /* 0x00000034350e723e */ /* 0x000fe200000010ff */
[--C-:B------:R-:W-:Y:S01]  /*8180*/  FFMA.FTZ R2, R62, UR34, -R81.reuse ;  /* 0x000000223e027c23 */ /* 0x100fe20008010851 */
[--C-:B------:R-:W-:Y:S01]  /*8190*/  FFMA.FTZ R11, R63, UR34, -R81.reuse ;  /* 0x000000223f0b7c23 */ /* 0x100fe20008010851 */
[--C-:B------:R-:W-:Y:S01]  /*81a0*/  FFMA.FTZ R63, R66, UR34, -R81.reuse ;  /* 0x00000022423f7c23 */ /* 0x100fe20008010851 */
[----:B------:R-:W-:Y:S01]  /*81b0*/  FFMA.FTZ R52, R67, UR34, -R81 ;  /* 0x0000002243347c23 */ /* 0x000fe20008010851 */
[----:B------:R-:W1:Y:S01]  /*81c0*/  MUFU.EX2 R27, R27 ;  /* 0x0000001b001b7308 */ /* 0x000e620000000800 */
[----:B---3--:R-:W-:Y:S01]  /*81d0*/  FADD.FTZ R36, R26, R49 ;  /* 0x000000311a247221 */ /* 0x008fe20000010000 */
[-C--:B------:R-:W-:Y:S01]  /*81e0*/  FMUL.FTZ R93, R93, R80.reuse ;  /* 0x000000505d5d7220 */ /* 0x080fe20000410000 */
[-C--:B------:R-:W-:Y:S01]  /*81f0*/  FMUL.FTZ R96, R96, R80.reuse ;  /* 0x0000005060607220 */ /* 0x080fe20000410000 */
[-C--:B------:R-:W-:Y:S01]  /*8200*/  FMUL.FTZ R97, R97, R80.reuse ;  /* 0x0000005061617220 */ /* 0x080fe20000410000 */
[-C--:B------:R-:W-:Y:S01]  /*8210*/  FMUL.FTZ R100, R100, R80.reuse ;  /* 0x0000005064647220 */ /* 0x080fe20000410000 */
[-C--:B------:R-:W-:Y:S01]  /*8220*/  FMUL.FTZ R101, R101, R80.reuse ;  /* 0x0000005065657220 */ /* 0x080fe20000410000 */
[----:B------:R-:W-:Y:S01]  /*8230*/  FMUL.FTZ R104, R104, R80 ;  /* 0x0000005068687220 */ /* 0x000fe20000410000 */
[----:B------:R-:W2:Y:S01]  /*8240*/  MUFU.EX2 R25, R25 ;  /* 0x0000001900197308 */ /* 0x000ea20000000800 */
[C---:B0-----:R-:W-:Y:S01]  /*8250*/  FADD.FTZ R28, R147.reuse, R28 ;  /* 0x0000001c931c7221 */ /* 0x041fe20000010000 */
[----:B------:R-:W-:Y:S01]  /*8260*/  F2FP.BF16.F32.PACK_AB R15, R147, R146 ;  /* 0x00000092930f723e */ /* 0x000fe200000010ff */
[-C--:B------:R-:W-:Y:S01]  /*8270*/  FMUL.FTZ R105, R105, R80.reuse ;  /* 0x0000005069697220 */ /* 0x080fe20000410000 */
[-C--:B------:R-:W-:Y:S01]  /*8280*/  FMUL.FTZ R108, R108, R80.reuse ;  /* 0x000000506c6c7220 */ /* 0x080fe20000410000 */
[-C--:B------:R-:W-:Y:S01]  /*8290*/  FMUL.FTZ R109, R109, R80.reuse ;  /* 0x000000506d6d7220 */ /* 0x080fe20000410000 */
[-C--:B------:R-:W-:Y:S01]  /*82a0*/  FMUL.FTZ R112, R112, R80.reuse ;  /* 0x0000005070707220 */ /* 0x080fe20000410000 */
[----:B------:R0:W-:Y:S01]  /*82b0*/  STSM.16.M88.4 [R17+0x21800], R12 ;  /* 0x0218000c11007844 */ /* 0x0001e20000000200 */
        /* <DEDUP_REMOVED lines=14> */
[----:B------:R-:W-:Y:S01]  /*83a0*/  FMUL.FTZ R133, R133, R80 ;  /* 0x0000005085857220 */ /* 0x000fe20000410000 */
[----:B------:R-:W-:Y:S01]  /*83b0*/  VIADD R0, R0, 0xffffffff ;  /* 0xffffffff00007836 */ /* 0x000fe20000000000 */
[----:B------:R2:W-:Y:S01]  /*83c0*/  MUFU.EX2 R79, R87 ;  /* 0x00000057004f7308 */ /* 0x0005e20000000800 */
[----:B---3--:R-:W-:Y:S01]  /*83d0*/  FADD.FTZ R36, R30, R49 ;  /* 0x000000311e247221 */ /* 0x008fe20000010000 */
[--C-:B------:R-:W-:Y:S01]  /*83e0*/  FFMA.FTZ R49, R70, UR34, -R81.reuse ;  /* 0x0000002246317c23 */ /* 0x100fe20008010851 */
[-C--:B------:R-:W-:Y:S01]  /*83f0*/  FMUL.FTZ R90, R90, R24.reuse ;  /* 0x000000185a5a7220 */ /* 0x080fe20000410000 */
[-C--:B------:R-:W-:Y:S01]  /*8400*/  FMUL.FTZ R91, R91, R24.reuse ;  /* 0x000000185b5b7220 */ /* 0x080fe20000410000 */
[-C--:B------:R-:W-:Y:S01]  /*8410*/  FMUL.FTZ R94, R94, R24.reuse ;  /* 0x000000185e5e7220 */ /* 0x080fe20000410000 */
[-C--:B------:R-:W-:Y:S01]  /*8420*/  FMUL.FTZ R95, R95, R24.reuse ;  /* 0x000000185f5f7220 */ /* 0x080fe20000410000 */
[-C--:B------:R-:W-:Y:S01]  /*8430*/  FMUL.FTZ R98, R98, R24.reuse ;  /* 0x0000001862627220 */ /* 0x080fe20000410000 */
[----:B------:R-:W3:Y:S01]  /*8440*/  MUFU.EX2 R31, R31 ;  /* 0x0000001f001f7308 */ /* 0x000ee20000000800 */
[--C-:B--2---:R-:W-:Y:S01]  /*8450*/  FFMA.FTZ R87, R33, UR34, -R81.reuse ;  /* 0x0000002221577c23 */ /* 0x104fe20008010851 */
[--C-:B------:R-:W-:Y:S01]  /*8460*/  FFMA.FTZ R33, R48, UR34, -R81.reuse ;  /* 0x0000002230217c23 */ /* 0x100fe20008010851 */
[----:B-1----:R-:W-:Y:S01]  /*8470*/  FADD.FTZ R53, R29, R28 ;  /* 0x0000001c1d357221 */ /* 0x002fe20000010000 */
[--C-:B------:R-:W-:Y:S01]  /*8480*/  FFMA.FTZ R48, R55, UR34, -R81.reuse ;  /* 0x0000002237307c23 */ /* 0x100fe20008010851 */
[----:B------:R-:W-:Y:S01]  /*8490*/  F2FP.BF16.F32.PACK_AB R29, R29, R25 ;  /* 0x000000191d1d723e */ /* 0x000fe200000010ff */
[----:B------:R-:W-:Y:S01]  /*84a0*/  FFMA.FTZ R81, R84, UR34, -R81 ;  /* 0x0000002254517c23 */ /* 0x000fe20008010851 */
[-C--:B------:R-:W-:Y:S01]  /*84b0*/  FMUL.FTZ R99, R99, R24.reuse ;  /* 0x0000001863637220 */ /* 0x080fe20000410000 */
[----:B------:R-:W1:Y:S01]  /*84c0*/  MUFU.EX2 R86, R86 ;  /* 0x0000005600567308 */ /* 0x000e620000000800 */
[-C--:B------:R-:W-:Y:S01]  /*84d0*/  FMUL.FTZ R102, R102, R24.reuse ;  /* 0x0000001866667220 */ /* 0x080fe20000410000 */
[-C--:B------:R-:W-:Y:S01]  /*84e0*/  FMUL.FTZ R103, R103, R24.reuse ;  /* 0x0000001867677220 */ /* 0x080fe20000410000 */
[-C--:B------:R-:W-:Y:S01]  /*84f0*/  FMUL.FTZ R106, R106, R24.reuse ;  /* 0x000000186a6a7220 */ /* 0x080fe20000410000 */
[-C--:B------:R-:W-:Y:S01]  /*8500*/  FMUL.FTZ R107, R107, R24.reuse ;  /* 0x000000186b6b7220 */ /* 0x080fe20000410000 */
[-C--:B------:R-:W-:Y:S01]  /*8510*/  FMUL.FTZ R110, R110, R24.reuse ;  /* 0x000000186e6e7220 */ /* 0x080fe20000410000 */
[-C--:B------:R-:W-:Y:S01]  /*8520*/  FMUL.FTZ R111, R111, R24.reuse ;  /* 0x000000186f6f7220 */ /* 0x080fe20000410000 */
[----:B------:R-:W-:Y:S01]  /*8530*/  FMUL.FTZ R114, R114, R24 ;  /* 0x0000001872727220 */ /* 0x000fe20000410000 */
[----:B------:R-:W2:Y:S01]  /*8540*/  MUFU.EX2 R34, R34 ;  /* 0x0000002200227308 */ /* 0x000ea20000000800 */
        /* <DEDUP_REMOVED lines=8> */
[----:B-1----:R-:W-:Y:S01]  /*85d0*/  FADD.FTZ R28, R86, R53 ;  /* 0x00000035561c7221 */ /* 0x002fe20000010000 */
[-C--:B------:R-:W-:Y:S01]  /*85e0*/  FMUL.FTZ R126, R126, R24.reuse ;  /* 0x000000187e7e7220 */ /* 0x080fe20000410000 */
[-C--:B------:R-:W-:Y:S01]  /*85f0*/  FMUL.FTZ R127, R127, R24.reuse ;  /* 0x000000187f7f7220 */ /* 0x080fe20000410000 */
[-C--:B------:R-:W-:Y:S01]  /*8600*/  FMUL.FTZ R130, R130, R24.reuse ;  /* 0x0000001882827220 */ /* 0x080fe20000410000 */
[-C--:B------:R-:W-:Y:S01]  /*8610*/  FMUL.FTZ R131, R131, R24.reuse ;  /* 0x0000001883837220 */ /* 0x080fe20000410000 */
[-C--:B------:R-:W-:Y:S01]  /*8620*/  FMUL.FTZ R134, R134, R24.reuse ;  /* 0x0000001886867220 */ /* 0x080fe20000410000 */
[----:B------:R-:W-:Y:S01]  /*8630*/  FMUL.FTZ R135, R135, R24 ;  /* 0x0000001887877220 */ /* 0x000fe20000410000 */
[----:B------:R-:W1:Y:S01]  /*8640*/  MUFU.EX2 R35, R35 ;  /* 0x0000002300237308 */ /* 0x000e620000000800 */
[----:B--2---:R-:W-:-:S07]  /*8650*/  FADD.FTZ R36, R34, R55 ;  /* 0x0000003722247221 */ /* 0x004fce0000010000 */
[----:B------:R-:W2:Y:S01]  /*8660*/  MUFU.EX2 R138, R138 ;  /* 0x0000008a008a7308 */ /* 0x000ea20000000800 */
[C---:B---3--:R-:W-:Y:S01]  /*8670*/  FADD.FTZ R53, R87.reuse, R28 ;  /* 0x0000001c57357221 */ /* 0x048fe20000010000 */
[----:B------:R-:W-:-:S06]  /*8680*/  F2FP.BF16.F32.PACK_AB R31, R87, R86 ;  /* 0x00000056571f723e */ /* 0x000fcc00000010ff */
[----:B------:R-:W3:Y:S01]  /*8690*/  MUFU.EX2 R38, R38 ;  /* 0x0000002600267308 */ /* 0x000ee20000000800 */
[----:B-1----:R-:W-:-:S07]  /*86a0*/  FADD.FTZ R55, R35, R36 ;  /* 0x0000002423377221 */ /* 0x002fce0000010000 */
[----:B------:R-:W1:Y:S01]  /*86b0*/  MUFU.EX2 R37, R37 ;  /* 0x0000002500257308 */ /* 0x000e620000000800 */
[----:B--2---:R-:W-:-:S07]  /*86c0*/  FADD.FTZ R28, R138, R53 ;  /* 0x000000358a1c7221 */ /* 0x004fce0000010000 */
[----:B------:R-:W2:Y:S01]  /*86d0*/  MUFU.EX2 R39, R39 ;  /* 0x0000002700277308 */ /* 0x000ea20000000800 */
[----:B---3--:R-:W-:-:S07]  /*86e0*/  FADD.FTZ R36, R38, R55 ;  /* 0x0000003726247221 */ /* 0x008fce0000010000 */
[----:B------:R-:W3:Y:S01]  /*86f0*/  MUFU.EX2 R144, R144 ;  /* 0x0000009000907308 */ /* 0x000ee20000000800 */
[C---:B-1----:R-:W-:Y:S01]  /*8700*/  FADD.FTZ R53, R37.reuse, R28 ;  /* 0x0000001c25357221 */ /* 0x042fe20000010000 */
[----:B------:R-:W-:-:S06]  /*8710*/  F2FP.BF16.F32.PACK_AB R37, R37, R138 ;  /* 0x0000008a2525723e */ /* 0x000fcc00000010ff */
[----:B------:R-:W1:Y:S01]  /*8720*/  MUFU.EX2 R42, R42 ;  /* 0x0000002a002a7308 */ /* 0x000e620000000800 */
[----:B--2---:R-:W-:Y:S01]  /*8730*/  FADD.FTZ R55, R39, R36 ;  /* 0x0000002427377221 */ /* 0x004fe20000010000 */
[----:B------:R-:W-:Y:S02]  /*8740*/  F2FP.BF16.F32.PACK_AB R36, R35, R34 ;  /* 0x000000222324723e */ /* 0x000fe400000010ff */
[----:B------:R-:W-:-:S04]  /*8750*/  F2FP.BF16.F32.PACK_AB R38, R39, R38 ;  /* 0x000000262726723e */ /* 0x000fc800000010ff */
[----:B------:R-:W2:Y:S01]  /*8760*/  MUFU.EX2 R148, R148 ;  /* 0x0000009400947308 */ /* 0x000ea20000000800 */
[----:B---3--:R-:W-:-:S07]  /*8770*/  FADD.FTZ R53, R144, R53 ;  /* 0x0000003590357221 */ /* 0x008fce0000010000 */
[----:B------:R-:W3:Y:S01]  /*8780*/  MUFU.EX2 R43, R43 ;  /* 0x0000002b002b7308 */ /* 0x000ee20000000800 */
[----:B-1----:R-:W-:-:S07]  /*8790*/  FADD.FTZ R28, R42, R55 ;  /* 0x000000372a1c7221 */ /* 0x002fce0000010000 */
[----:B------:R-:W1:Y:S01]  /*87a0*/  MUFU.EX2 R32, R32 ;  /* 0x0000002000207308 */ /* 0x000e620000000800 */
[C---:B--2---:R-:W-:Y:S01]  /*87b0*/  FADD.FTZ R53, R148.reuse, R53 ;  /* 0x0000003594357221 */ /* 0x044fe20000010000 */
[----:B------:R-:W-:-:S06]  /*87c0*/  F2FP.BF16.F32.PACK_AB R39, R148, R144 ;  /* 0x000000909427723e */ /* 0x000fcc00000010ff */
[----:B------:R-:W2:Y:S01]  /*87d0*/  MUFU.EX2 R46, R46 ;  /* 0x0000002e002e7308 */ /* 0x000ea20000000800 */
[----:B---3--:R-:W-:Y:S01]  /*87e0*/  FADD.FTZ R55, R43, R28 ;  /* 0x0000001c2b377221 */ /* 0x008fe20000010000 */
[----:B------:R-:W-:-:S05]  /*87f0*/  F2FP.BF16.F32.PACK_AB R28, R27, R26 ;  /* 0x0000001a1b1c723e */ /* 0x000fca00000010ff */
[----:B------:R3:W-:Y:S01]  /*8800*/  STSM.16.M88.4 [R23], R28 ;  /* 0x0000001c17007844 */ /* 0x0007e20000000200 */
[----:B------:R-:W4:Y:S01]  /*8810*/  MUFU.EX2 R45, R45 ;  /* 0x0000002d002d7308 */ /* 0x000f220000000800 */
[----:B-1----:R-:W-:Y:S02]  /*8820*/  FADD.FTZ R26, R32, R53 ;  /* 0x00000035201a7221 */ /* 0x002fe40000010000 */
[----:B------:R-:W-:Y:S05]  /*8830*/  STSM.16.M88.4 [R19], R36 ;  /* 0x0000002413007844 */ /* 0x000fea0000000200 */
[----:B------:R-:W1:Y:S01]  /*8840*/  MUFU.EX2 R47, R47 ;  /* 0x0000002f002f7308 */ /* 0x000e620000000800 */
[----:B--2---:R-:W-:-:S07]  /*8850*/  FADD.FTZ R44, R46, R55 ;  /* 0x000000372e2c7221 */ /* 0x004fce0000010000 */
[----:B------:R-:W0:Y:S01]  /*8860*/  MUFU.EX2 R33, R33 ;  /* 0x0000002100217308 */ /* 0x000e220000000800 */
[C---:B----4-:R-:W-:Y:S01]  /*8870*/  FADD.FTZ R34, R45.reuse, R26 ;  /* 0x0000001a2d227221 */ /* 0x050fe20000010000 */
[----:B------:R-:W-:-:S06]  /*8880*/  F2FP.BF16.F32.PACK_AB R45, R45, R32 ;  /* 0x000000202d2d723e */ /* 0x000fcc00000010ff */
[----:B------:R-:W2:Y:S01]  /*8890*/  MUFU.EX2 R50, R50 ;  /* 0x0000003200327308 */ /* 0x000ea20000000800 */
[C---:B-1----:R-:W-:Y:S01]  /*88a0*/  FADD.FTZ R27, R47.reuse, R44 ;  /* 0x0000002c2f1b7221 */ /* 0x042fe20000010000 */
[----:B------:R-:W-:Y:S02]  /*88b0*/  F2FP.BF16.F32.PACK_AB R46, R47, R46 ;  /* 0x0000002e2f2e723e */ /* 0x000fe400000010ff */
[----:B------:R-:W-:-:S04]  /*88c0*/  F2FP.BF16.F32.PACK_AB R44, R43, R42 ;  /* 0x0000002a2b2c723e */ /* 0x000fc800000010ff */
[----:B------:R-:W1:Y:S01]  /*88d0*/  MUFU.EX2 R40, R40 ;  /* 0x0000002800287308 */ /* 0x000e620000000800 */
[----:B0-----:R-:W-:-:S07]  /*88e0*/  FADD.FTZ R13, R33, R34 ;  /* 0x00000022210d7221 */ /* 0x001fce0000010000 */
[----:B------:R-:W0:Y:S01]  /*88f0*/  MUFU.EX2 R51, R51 ;  /* 0x0000003300337308 */ /* 0x000e220000000800 */
[----:B--2---:R-:W-:-:S07]  /*8900*/  FADD.FTZ R14, R50, R27 ;  /* 0x0000001b320e7221 */ /* 0x004fce0000010000 */
[----:B------:R-:W2:Y:S01]  /*8910*/  MUFU.EX2 R41, R41 ;  /* 0x0000002900297308 */ /* 0x000ea20000000800 */
[C---:B-1----:R-:W-:Y:S01]  /*8920*/  FADD.FTZ R12, R40.reuse, R13 ;  /* 0x0000000d280c7221 */ /* 0x042fe20000010000 */
[----:B------:R-:W-:-:S05]  /*8930*/  F2FP.BF16.F32.PACK_AB R47, R40, R33 ;  /* 0x00000021282f723e */ /* 0x000fca00000010ff */
[----:B------:R-:W-:Y:S01]  /*8940*/  STSM.16.M88.4 [R18], R44 ;  /* 0x0000002c12007844 */ /* 0x000fe20000000200 */
[----:B------:R-:W1:Y:S01]  /*8950*/  MUFU.EX2 R56, R56 ;  /* 0x0000003800387308 */ /* 0x000e620000000800 */
[----:B0-----:R-:W-:-:S07]  /*8960*/  FADD.FTZ R15, R51, R14 ;  /* 0x0000000e330f7221 */ /* 0x001fce0000010000 */
[----:B------:R-:W0:Y:S01]  /*8970*/  MUFU.EX2 R48, R48 ;  /* 0x0000003000307308 */ /* 0x000e220000000800 */
[----:B--2---:R-:W-:-:S07]  /*8980*/  FADD.FTZ R13, R41, R12 ;  /* 0x0000000c290d7221 */ /* 0x004fce0000010000 */
[----:B------:R-:W2:Y:S01]  /*8990*/  MUFU.EX2 R57, R57 ;  /* 0x0000003900397308 */ /* 0x000ea20000000800 */
[----:B-1----:R-:W-:-:S07]  /*89a0*/  FADD.FTZ R14, R56, R15 ;  /* 0x0000000f380e7221 */ /* 0x002fce0000010000 */
[----:B------:R-:W1:Y:S01]  /*89b0*/  MUFU.EX2 R3, R3 ;  /* 0x0000000300037308 */ /* 0x000e620000000800 */
[----:B0-----:R-:W-:-:S07]  /*89c0*/  FADD.FTZ R12, R48, R13 ;  /* 0x0000000d300c7221 */ /* 0x001fce0000010000 */
[----:B------:R-:W0:Y:S01]  /*89d0*/  MUFU.EX2 R60, R60 ;  /* 0x0000003c003c7308 */ /* 0x000e220000000800 */
[C---:B--2---:R-:W-:Y:S01]  /*89e0*/  FADD.FTZ R15, R57.reuse, R14 ;  /* 0x0000000e390f7221 */ /* 0x044fe20000010000 */
[----:B------:R-:W-:-:S06]  /*89f0*/  F2FP.BF16.F32.PACK_AB R14, R57, R56 ;  /* 0x00000038390e723e */ /* 0x000fcc00000010ff */
[----:B------:R-:W2:Y:S01]  /*8a00*/  MUFU.EX2 R10, R10 ;  /* 0x0000000a000a7308 */ /* 0x000ea20000000800 */
[----:B-1----:R-:W-:-:S07]  /*8a10*/  FADD.FTZ R13, R3, R12 ;  /* 0x0000000c030d7221 */ /* 0x002fce0000010000 */
[----:B------:R-:W1:Y:S01]  /*8a20*/  MUFU.EX2 R61, R61 ;  /* 0x0000003d003d7308 */ /* 0x000e620000000800 */
[----:B0-----:R-:W-:-:S07]  /*8a30*/  FADD.FTZ R12, R60, R15 ;  /* 0x0000000f3c0c7221 */ /* 0x001fce0000010000 */
[----:B------:R-:W3:Y:S01]  /*8a40*/  MUFU.EX2 R2, R2 ;  /* 0x0000000200027308 */ /* 0x000ee20000000800 */
[----:B--2---:R-:W-:-:S07]  /*8a50*/  FADD.FTZ R13, R10, R13 ;  /* 0x0000000d0a0d7221 */ /* 0x004fce0000010000 */
[----:B------:R-:W0:Y:S01]  /*8a60*/  MUFU.EX2 R64, R64 ;  /* 0x0000004000407308 */ /* 0x000e220000000800 */
[----:B-1----:R-:W-:Y:S01]  /*8a70*/  FADD.FTZ R15, R61, R12 ;  /* 0x0000000c3d0f7221 */ /* 0x002fe20000010000 */
[----:B------:R-:W-:Y:S02]  /*8a80*/  F2FP.BF16.F32.PACK_AB R12, R51, R50 ;  /* 0x00000032330c723e */ /* 0x000fe400000010ff */
[----:B------:R-:W-:-:S04]  /*8a90*/  F2FP.BF16.F32.PACK_AB R60, R61, R60 ;  /* 0x0000003c3d3c723e */ /* 0x000fc800000010ff */
[----:B------:R-:W1:Y:S01]  /*8aa0*/  MUFU.EX2 R11, R11 ;  /* 0x0000000b000b7308 */ /* 0x000e620000000800 */
[----:B---3--:R-:W-:-:S07]  /*8ab0*/  FADD.FTZ R28, R2, R13 ;  /* 0x0000000d021c7221 */ /* 0x008fce0000010000 */
[----:B------:R-:W2:Y:S01]  /*8ac0*/  MUFU.EX2 R65, R65 ;  /* 0x0000004100417308 */ /* 0x000ea20000000800 */
[----:B0-----:R-:W-:Y:S01]  /*8ad0*/  FADD.FTZ R30, R64, R15 ;  /* 0x0000000f401e7221 */ /* 0x001fe20000010000 */
[----:B------:R-:W-:-:S06]  /*8ae0*/  F2FP.BF16.F32.PACK_AB R15, R10, R3 ;  /* 0x000000030a0f723e */ /* 0x000fcc00000010ff */
[----:B------:R-:W0:Y:S01]  /*8af0*/  MUFU.EX2 R63, R63 ;  /* 0x0000003f003f7308 */ /* 0x000e220000000800 */
[C---:B-1----:R-:W-:Y:S01]  /*8b00*/  FADD.FTZ R28, R11.reuse, R28 ;  /* 0x0000001c0b1c7221 */ /* 0x042fe20000010000 */
[----:B------:R-:W-:-:S06]  /*8b10*/  F2FP.BF16.F32.PACK_AB R61, R11, R2 ;  /* 0x000000020b3d723e */ /* 0x000fcc00000010ff */
[----:B------:R-:W1:Y:S01]  /*8b20*/  MUFU.EX2 R68, R68 ;  /* 0x0000004400447308 */ /* 0x000e620000000800 */
[C---:B--2---:R-:W-:Y:S01]  /*8b30*/  FADD.FTZ R13, R65.reuse, R30 ;  /* 0x0000001e410d7221 */ /* 0x044fe20000010000 */
[----:B------:R-:W-:-:S06]  /*8b40*/  F2FP.BF16.F32.PACK_AB R62, R65, R64 ;  /* 0x00000040413e723e */ /* 0x000fcc00000010ff */
[----:B------:R-:W2:Y:S01]  /*8b50*/  MUFU.EX2 R52, R52 ;  /* 0x0000003400347308 */ /* 0x000ea20000000800 */
[----:B0-----:R-:W-:-:S07]  /*8b60*/  FADD.FTZ R25, R63, R28 ;  /* 0x0000001c3f197221 */ /* 0x001fce0000010000 */
[----:B------:R-:W0:Y:S01]  /*8b70*/  MUFU.EX2 R69, R69 ;  /* 0x0000004500457308 */ /* 0x000e220000000800 */
[----:B-1----:R-:W-:Y:S01]  /*8b80*/  FADD.FTZ R28, R68, R13 ;  /* 0x0000000d441c7221 */ /* 0x002fe20000010000 */
[----:B------:R-:W-:-:S05]  /*8b90*/  F2FP.BF16.F32.PACK_AB R13, R48, R41 ;  /* 0x00000029300d723e */ /* 0x000fca00000010ff */
[----:B------:R1:W-:Y:S01]  /*8ba0*/  STSM.16.M88.4 [R17+0x27800], R12 ;  /* 0x0278000c11007844 */ /* 0x0003e20000000200 */
[----:B------:R-:W3:Y:S01]  /*8bb0*/  MUFU.EX2 R49, R49 ;  /* 0x0000003100317308 */ /* 0x000ee20000000800 */
[C---:B--2---:R-:W-:Y:S01]  /*8bc0*/  FADD.FTZ R10, R52.reuse, R25 ;  /* 0x00000019340a7221 */ /* 0x044fe20000010000 */
[----:B------:R-:W-:-:S05]  /*8bd0*/  F2FP.BF16.F32.PACK_AB R63, R52, R63 ;  /* 0x0000003f343f723e */ /* 0x000fca00000010ff */
[----:B------:R-:W-:Y:S01]  /*8be0*/  STSM.16.M88.4 [R136], R60 ;  /* 0x0000003c88007844 */ /* 0x000fe20000000200 */
[----:B------:R-:W2:Y:S01]  /*8bf0*/  MUFU.EX2 R72, R72 ;  /* 0x0000004800487308 */ /* 0x000ea20000000800 */
[C---:B0-----:R-:W-:Y:S01]  /*8c00*/  FADD.FTZ R25, R69.reuse, R28 ;  /* 0x0000001c45197221 */ /* 0x041fe20000010000 */
[----:B------:R-:W-:-:S06]  /*8c10*/  F2FP.BF16.F32.PACK_AB R68, R69, R68 ;  /* 0x000000444544723e */ /* 0x000fcc00000010ff */
[----:B------:R-:W0:Y:S01]  /*8c20*/  MUFU.EX2 R26, R71 ;  /* 0x00000047001a7308 */ /* 0x000e220000000800 */
[----:B---3--:R-:W-:-:S07]  /*8c30*/  FADD.FTZ R3, R49, R10 ;  /* 0x0000000a31037221 */ /* 0x008fce0000010000 */
[----:B------:R-:W3:Y:S01]  /*8c40*/  MUFU.EX2 R73, R73 ;  /* 0x0000004900497308 */ /* 0x000ee20000000800 */
[----:B--2---:R-:W-:-:S07]  /*8c50*/  FADD.FTZ R10, R72, R25 ;  /* 0x00000019480a7221 */ /* 0x004fce0000010000 */
[----:B------:R-:W2:Y:S01]  /*8c60*/  MUFU.EX2 R74, R74 ;  /* 0x0000004a004a7308 */ /* 0x000ea20000000800 */
[C---:B0-----:R-:W-:Y:S01]  /*8c70*/  FADD.FTZ R3, R26.reuse, R3 ;  /* 0x000000031a037221 */ /* 0x041fe20000010000 */
[----:B------:R-:W-:-:S06]  /*8c80*/  F2FP.BF16.F32.PACK_AB R69, R26, R49 ;  /* 0x000000311a45723e */ /* 0x000fcc00000010ff */
[----:B------:R-:W0:Y:S01]  /*8c90*/  MUFU.EX2 R71, R75 ;  /* 0x0000004b00477308 */ /* 0x000e220000000800 */
[C---:B---3--:R-:W-:Y:S01]  /*8ca0*/  FADD.FTZ R25, R73.reuse, R10 ;  /* 0x0000000a49197221 */ /* 0x048fe20000010000 */
[----:B------:R-:W-:-:S06]  /*8cb0*/  F2FP.BF16.F32.PACK_AB R70, R73, R72 ;  /* 0x000000484946723e */ /* 0x000fcc00000010ff */
[----:B------:R-:W3:Y:S01]  /*8cc0*/  MUFU.EX2 R76, R76 ;  /* 0x0000004c004c7308 */ /* 0x000ee20000000800 */
[----:B--2---:R-:W-:-:S07]  /*8cd0*/  FADD.FTZ R10, R74, R3 ;  /* 0x000000034a0a7221 */ /* 0x004fce0000010000 */
[----:B------:R-:W1:Y:S01]  /*8ce0*/  MUFU.EX2 R77, R77 ;  /* 0x0000004d004d7308 */ /* 0x000e620000000800 */
[C---:B0-----:R-:W-:Y:S01]  /*8cf0*/  FADD.FTZ R10, R71.reuse, R10 ;  /* 0x0000000a470a7221 */ /* 0x041fe20000010000 */
[----:B------:R-:W-:-:S05]  /*8d00*/  F2FP.BF16.F32.PACK_AB R71, R71, R74 ;  /* 0x0000004a4747723e */ /* 0x000fca00000010ff */
[----:B------:R-:W-:Y:S01]  /*8d10*/  STSM.16.M88.4 [R19+0x6000], R68 ;  /* 0x0060004413007844 */ /* 0x000fe20000000200 */
[----:B------:R-:W0:Y:S01]  /*8d20*/  MUFU.EX2 R78, R78 ;  /* 0x0000004e004e7308 */ /* 0x000e220000000800 */
[----:B---3--:R-:W-:-:S07]  /*8d30*/  FADD.FTZ R28, R76, R25 ;  /* 0x000000194c1c7221 */ /* 0x008fce0000010000 */
[----:B------:R-:W2:Y:S01]  /*8d40*/  MUFU.EX2 R83, R83 ;  /* 0x0000005300537308 */ /* 0x000ea20000000800 */
[C---:B-1----:R-:W-:Y:S01]  /*8d50*/  F2FP.BF16.F32.PACK_AB R12, R77.reuse, R76 ;  /* 0x0000004c4d0c723e */ /* 0x042fe200000010ff */
[----:B------:R-:W-:-:S06]  /*8d60*/  FADD.FTZ R3, R77, R28 ;  /* 0x0000001c4d037221 */ /* 0x000fcc0000010000 */
[----:B------:R-:W1:Y:S01]  /*8d70*/  MUFU.EX2 R85, R85 ;  /* 0x0000005500557308 */ /* 0x000e620000000800 */
[----:B0-----:R-:W-:Y:S01]  /*8d80*/  F2FP.BF16.F32.PACK_AB R14, R79, R78 ;  /* 0x0000004e4f0e723e */ /* 0x001fe200000010ff */
[----:B------:R-:W-:-:S04]  /*8d90*/  FADD.FTZ R78, R78, R3 ;  /* 0x000000034e4e7221 */ /* 0x000fc80000010000 */
[----:B------:R-:W-:Y:S02]  /*8da0*/  FADD.FTZ R3, R79, R78 ;  /* 0x0000004e4f037221 */ /* 0x000fe40000010000 */
[----:B------:R-:W0:Y:S01]  /*8db0*/  MUFU.EX2 R27, R82 ;  /* 0x00000052001b7308 */ /* 0x000e220000000800 */
[----:B--2---:R-:W-:-:S07]  /*8dc0*/  FADD.FTZ R10, R83, R10 ;  /* 0x0000000a530a7221 */ /* 0x004fce0000010000 */
[----:B------:R-:W2:Y:S01]  /*8dd0*/  MUFU.EX2 R81, R81 ;  /* 0x0000005100517308 */ /* 0x000ea20000000800 */
[C---:B-1----:R-:W-:Y:S01]  /*8de0*/  F2FP.BF16.F32.PACK_AB R13, R85.reuse, R83 ;  /* 0x00000053550d723e */ /* 0x042fe200000010ff */
[----:B------:R-:W-:-:S04]  /*8df0*/  FADD.FTZ R10, R85, R10 ;  /* 0x0000000a550a7221 */ /* 0x000fc80000010000 */
[----:B0-----:R-:W-:Y:S01]  /*8e00*/  FADD.FTZ R10, R27, R10 ;  /* 0x0000000a1b0a7221 */ /* 0x001fe20000010000 */
[----:B--2---:R-:W-:-:S03]  /*8e10*/  F2FP.BF16.F32.PACK_AB R15, R81, R27 ;  /* 0x0000001b510f723e */ /* 0x004fc600000010ff */
[----:B------:R-:W-:Y:S02]  /*8e20*/  FADD.FTZ R2, R81, R10 ;  /* 0x0000000a51027221 */ /* 0x000fe40000010000 */
[----:B------:R0:W-:Y:S01]  /*8e30*/  STSM.16.M88.4 [R18+0x6000], R12 ;  /* 0x0060000c12007844 */ /* 0x0001e20000000200 */
[----:B------:R1:W-:Y:S06]  /*8e40*/  MEMBAR.ALL.CTA ;  /* 0x0000000000007992 */ /* 0x0003ec0000008000 */
[----:B-1----:R-:W1:Y:S01]  /*8e50*/  FENCE.VIEW.ASYNC.S ;  /* 0x00000000000073c6 */ /* 0x002e620000000000 */
[----:B0-----:R-:W-:-:S02]  /*8e60*/  IMAD.MOV.U32 R12, RZ, RZ, R20 ;  /* 0x000000ffff0c7224 */ /* 0x001fc400078e0014 */
[----:B------:R-:W-:Y:S01]  /*8e70*/  IMAD.MOV.U32 R13, RZ, RZ, R21 ;  /* 0x000000ffff0d7224 */ /* 0x000fe200078e0015 */
[----:B-1----:R-:W-:Y:S01]  /*8e80*/  NOP ;  /* 0x0000000000007918 */ /* 0x002fe20000000000 */
[----:B------:R-:W-:Y:S05]  /*8e90*/  @P2 BRA `(.L_x_883) ;  /* 0xffffffc400ec2947 */ /* 0x000fea000383ffff */
[----:B------:R-:W-:Y:S01]  /*8ea0*/  IMAD.MOV.U32 R13, RZ, RZ, R21 ;  /* 0x000000ffff0d7224 */ /* 0x000fe200078e0015 */
[----:B------:R-:W-:Y:S01]  /*8eb0*/  UMOV UR43, UR53 ;  /* 0x00000035002b7c82 */ /* 0x000fe20008000000 */
[----:B------:R-:W-:Y:S01]  /*8ec0*/  IMAD.MOV.U32 R12, RZ, RZ, R20 ;  /* 0x000000ffff0c7224 */ /* 0x000fe200078e0014 */
[----:B------:R-:W-:-:S06]  /*8ed0*/  UMOV UR46, UR52 ;  /* 0x00000034002e7c82 */ /* 0x000fcc0008000000 */
.L_x_866:
[----:B------:R-:W-:Y:S01]  /*8ee0*/  IADD3 R6, R137, 0xc0, -R139 ;  /* 0x000000c089067810 */ /* 0x000fe20007ffe88b */
[----:B------:R-:W-:Y:S01]  /*8ef0*/  ULDC UR14, c[0x0][0x9e4] ;  /* 0x00027900000e7ab9 */ /* 0x000fe20000000800 */
[----:B------:R-:W-:Y:S01]  /*8f00*/  ULDC UR11, c[0x0][0x9dc] ;  /* 0x00027700000b7ab9 */ /* 0x000fe20000000800 */
[----:B------:R-:W-:Y:S02]  /*8f10*/  UISETP.GE.AND UP0, UPT, UR14, 0x1, UPT ;  /* 0x000000010e00788c */ /* 0x000fe4000bf06270 */
[----:B------:R-:W-:-:S04]  /*8f20*/  IMAD R6, R145, 0xc0, R6 ;  /* 0x000000c091067824 */ /* 0x000fc800078e0206 */
[----:B------:R-:W-:Y:S02]  /*8f30*/  PLOP3.LUT P5, PT, PT, PT, UP0, 0x80, 0x0 ;  /* 0x000000000000781c */ /* 0x000fe40003faf008 */
[----:B------:R-:W-:-:S13]  /*8f40*/  R2UR UR10, R6 ;  /* 0x00000000060a72ca */ /* 0x000fda00000e0000 */
[----:B------:R-:W-:Y:S01]  /*8f50*/  UIADD3 UR11, UR10, -UR11, URZ ;  /* 0x8000000b0a0b7290 */ /* 0x000fe2000fffe03f */
        /* <DEDUP_REMOVED lines=11> */
.L_x_885:
[----:B------:R-:W-:-:S11]  /*9010*/  UISETP.NE.AND UP0, UPT, UR14, 0x1, UPT ;  /* 0x000000010e00788c */ /* 0x000fd6000bf05270 */
[----:B------:R-:W-:Y:S02]  /*9020*/  @UP0 ULDC.64 UR18, c[0x0][0x9e8] ;  /* 0x00027a0000120ab9 */ /* 0x000fe40000000a00 */
[----:B------:R-:W-:-:S04]  /*9030*/  UIMAD.WIDE.U32 UR6, UR10, UR18, URZ ;  /* 0x000000120a0672a5 */ /* 0x000fc8000f8e003f */
[----:B------:R-:W-:-:S12]  /*9040*/  @UP0 USHF.R.U32.HI UR10, URZ, UR19, UR7 ;  /* 0x000000133f0a0299 */ /* 0x000fd80008011607 */
.L_x_886:
[----:B------:R-:W-:-:S04]  /*9050*/  UIMAD UR10, UR10, UR14, URZ ;  /* 0x0000000e0a0a72a4 */ /* 0x000fc8000f8e023f */
[----:B------:R-:W-:-:S04]  /*9060*/  UISETP.LT.AND UP0, UPT, UR11, UR10, UPT ;  /* 0x0000000a0b00728c */ /* 0x000fc8000bf01270 */
[----:B------:R-:W-:-:S12]  /*9070*/  USEL UR11, UR11, UR10, !UP0 ;  /* 0x0000000a0b0b7287 */ /* 0x000fd8000c000000 */
.L_x_884:
        /* <DEDUP_REMOVED lines=14> */
.L_x_896:
        /* <DEDUP_REMOVED lines=9> */
.L_x_889:
[----:B------:R-:W-:Y:S01]  /*91f0*/  ULEA UR6, UR43, UR42, 0x3 ;  /* 0x0000002a2b067291 */ /* 0x000fe2000f8e183f */
[----:B-1----:R-:W-:-:S05]  /*9200*/  IMAD.U32 R8, RZ, RZ, UR46 ;  /* 0x0000002eff087e24 */ /* 0x002fca000f8e00ff */
[----:B------:R-:W-:-:S04]  /*9210*/  SHF.L.U32 R8, R8, 0x1f, RZ ;  /* 0x0000001f08087819 */ /* 0x000fc800000006ff */
[----:B------:R0:W1:Y:S01]  /*9220*/  SYNCS.PHASECHK.TRANS64.TRYWAIT P2, [UR6+0x2d830], R8 ;  /* 0x02d83008ff0075a7 */ /* 0x0000620008040146 */
[----:B------:R-:W-:Y:S05]  /*9230*/  @!P0 BRA `(.L_x_890) ;  /* 0x0000000000048947 */ /* 0x000fea0003800000 */
[----:B------:R-:W-:Y:S01]  /*9240*/  BPT.TRAP 0x1 ;  /* 0x000000040000795c */ /* 0x000fe20000300000 */
.L_x_890:
[----:B-1----:R-:W-:Y:S05]  /*9250*/  @P2 BRA `(.L_x_888) ;  /* 0x0000000000082947 */ /* 0x002fea0003800000 */
[----:B------:R-:W1:Y:S02]  /*9260*/  SYNCS.PHASECHK.TRANS64.TRYWAIT P2, [UR6+0x2d830], R8 ;  /* 0x02d83008ff0075a7 */ /* 0x000e640008040146 */
[----:B-1----:R-:W-:Y:S05]  /*9270*/  @!P2 BRA `(.L_x_891) ;  /* 0x000000d00048a947 */ /* 0x002fea0003800000 */
.L_x_888:
        /* <DEDUP_REMOVED lines=37> */
.L_x_893:
[----:B------:R-:W-:Y:S01]  /*94d0*/  ULEA UR6, UR50, UR42, 0x3 ;  /* 0x0000002a32067291 */ /* 0x000fe2000f8e183f */
[----:B------:R-:W-:-:S05]  /*94e0*/  IMAD.U32 R8, RZ, RZ, UR28 ;  /* 0x0000001cff087e24 */ /* 0x000fca000f8e00ff */
[----:B------:R-:W-:-:S04]  /*94f0*/  SHF.L.U32 R8, R8, 0x1f, RZ ;  /* 0x0000001f08087819 */ /* 0x000fc800000006ff */
[----:B------:R0:W1:Y:S01]  /*9500*/  SYNCS.PHASECHK.TRANS64.TRYWAIT P2, [UR6+0x2d850], R8 ;  /* 0x02d85008ff0075a7 */ /* 0x0000620008040146 */
[----:B------:R-:W-:Y:S05]  /*9510*/  @!P0 BRA `(.L_x_894) ;  /* 0x0000000000048947 */ /* 0x000fea0003800000 */
[----:B------:R-:W-:Y:S01]  /*9520*/  BPT.TRAP 0x1 ;  /* 0x000000040000795c */ /* 0x000fe20000300000 */
.L_x_894:
[----:B-1----:R-:W-:Y:S05]  /*9530*/  @P2 BRA `(.L_x_892) ;  /* 0x0000000000082947 */ /* 0x002fea0003800000 */
[----:B------:R-:W1:Y:S02]  /*9540*/  SYNCS.PHASECHK.TRANS64.TRYWAIT P2, [UR6+0x2d850], R8 ;  /* 0x02d85008ff0075a7 */ /* 0x000e640008040146 */
[----:B-1----:R-:W-:Y:S05]  /*9550*/  @!P2 BRA `(.L_x_895) ;  /* 0x000000cc00a8a947 */ /* 0x002fea0003800000 */
.L_x_892:
[----:B------:R-:W-:Y:S01]  /*9560*/  UIADD3 UR6, UR42, 0x400, URZ ;  /* 0x000004002a067890 */ /* 0x000fe2000fffe03f */
[----:B------:R-:W-:Y:S01]  /*9570*/  WARPGROUP.ARRIVE ;  /* 0x00000000000079c5 */ /* 0x000fe20000000000 */
[----:B------:R-:W-:Y:S01]  /*9580*/  UMOV UR29, 0x40000040 ;  /* 0x40000040001d7882 */ /* 0x000fe20000000000 */
[----:B------:R-:W-:Y:S01]  /*9590*/  UMOV UR31, 0x80000020 ;  /* 0x80000020001f7882 */ /* 0x000fe20000000000 */
[----:B------:R-:W-:Y:S01]  /*95a0*/  USHF.R.U32.HI UR6, URZ, 0x4, UR6 ;  /* 0x000000043f067899 */ /* 0x000fe20008011606 */
[----:B01----:R-:W-:Y:S01]  /*95b0*/  FMUL.FTZ R8, R24, UR35 ;  /* 0x0000002318087c20 */ /* 0x003fe20008410000 */
[----:B------:R-:W-:Y:S01]  /*95c0*/  FMUL.FTZ R10, R25, UR35 ;  /* 0x00000023190a7c20 */ /* 0x000fe20008410000 */
[----:B------:R-:W-:Y:S01]  /*95d0*/  FMUL.FTZ R13, R28, UR35 ;  /* 0x000000231c0d7c20 */ /* 0x000fe20008410000 */
[----:B------:R-:W-:Y:S01]  /*95e0*/  ULOP3.LUT UR6, UR6, 0x3fff, URZ, 0xc0, !UPT ;  /* 0x00003fff06067892 */ /* 0x000fe2000f8ec03f */
[----:B------:R-:W-:Y:S01]  /*95f0*/  FMUL.FTZ R14, R29, UR35 ;  /* 0x000000231d0e7c20 */ /* 0x000fe20008410000 */
[----:B------:R-:W-:Y:S01]  /*9600*/  FMUL.FTZ R21, R32, UR35 ;  /* 0x0000002320157c20 */ /* 0x000fe20008410000 */
[----:B------:R-:W0:Y:S01]  /*9610*/  MUFU.TANH R8, R8 ;  /* 0x0000000800087308 */ /* 0x000e220000002400 */
[----:B------:R-:W-:Y:S01]  /*9620*/  ULOP3.LUT UR7, UR6, 0x2000000, URZ, 0xfc, !UPT ;  /* 0x0200000006077892 */ /* 0x000fe2000f8efc3f */
[----:B------:R-:W-:Y:S01]  /*9630*/  FMUL.FTZ R11, R27, UR35 ;  /* 0x000000231b0b7c20 */ /* 0x000fe20008410000 */
[----:B------:R-:W-:Y:S01]  /*9640*/  ULOP3.LUT UR6, UR37, 0x10000, URZ, 0xfc, !UPT ;  /* 0x0001000025067892 */ /* 0x000fe2000f8efc3f */
[----:B------:R-:W-:Y:S01]  /*9650*/  FMUL.FTZ R25, R33, UR35 ;  /* 0x0000002321197c20 */ /* 0x000fe20008410000 */
[----:B------:R-:W-:Y:S01]  /*9660*/  UIMAD UR7, UR50, 0x600, UR7 ;  /* 0x00000600320778a4 */ /* 0x000fe2000f8e0207 */
[----:B------:R-:W-:Y:S01]  /*9670*/  FMUL.FTZ R27, R36, UR35 ;  /* 0x00000023241b7c20 */ /* 0x000fe20008410000 */
[----:B------:R-:W-:Y:S01]  /*9680*/  FMUL.FTZ R36, R46, UR35 ;  /* 0x000000232e247c20 */ /* 0x000fe20008410000 */
[----:B------:R-:W1:Y:S01]  /*9690*/  MUFU.TANH R10, R10 ;  /* 0x0000000a000a7308 */ /* 0x000e620000002400 */
[----:B------:R-:W-:Y:S01]  /*96a0*/  FMUL.FTZ R46, R55, UR35 ;  /* 0x00000023372e7c20 */ /* 0x000fe20008410000 */
[----:B------:R-:W-:Y:S01]  /*96b0*/  UMOV UR28, UR6 ;  /* 0x00000006001c7c82 */ /* 0x000fe20008000000 */
        /* <DEDUP_REMOVED lines=66> */
[----:B------:R-:W1:Y:S03]  /*9ae0*/  S2R R141, SR_TID.X ;  /* 0x00000000008d7919 */ /* 0x000e660000002100 */
[----:B------:R-:W3:Y:S01]  /*9af0*/  MUFU.TANH R35, R35 ;  /* 0x0000002300237308 */ /* 0x000ee20000002400 */
[----:B--2---:R-:W-:-:S07]  /*9b00*/  FMNMX.FTZ R12, R31, R12, !PT ;  /* 0x0000000c1f0c7209 */ /* 0x004fce0007810000 */
[----:B------:R-:W2:Y:S01]  /*9b10*/  MUFU.TANH R37, R37 ;  /* 0x0000002500257308 */ /* 0x000ea20000002400 */
[----:B0-----:R-:W-:-:S07]  /*9b20*/  FMNMX.FTZ R12, R33, R12, !PT ;  /* 0x0000000c210c7209 */ /* 0x001fce0007810000 */
[----:B------:R-:W0:Y:S01]  /*9b30*/  MUFU.TANH R39, R39 ;  /* 0x0000002700277308 */ /* 0x000e220000002400 */
[----:B---3--:R-:W-:-:S07]  /*9b40*/  FMNMX.FTZ R12, R35, R12, !PT ;  /* 0x0000000c230c7209 */ /* 0x008fce0007810000 */
[----:B------:R-:W3:Y:S01]  /*9b50*/  MUFU.TANH R40, R40 ;  /* 0x0000002800287308 */ /* 0x000ee20000002400 */
[----:B--2---:R-:W-:Y:S02]  /*9b60*/  FMNMX.FTZ R12, R37, R12, !PT ;  /* 0x0000000c250c7209 */ /* 0x004fe40007810000 */
[----:B-1----:R-:W-:Y:S02]  /*9b70*/  SHF.R.U32.HI R138, RZ, 0x7, R141 ;  /* 0x00000007ff8a7819 */ /* 0x002fe4000001168d */
[----:B------:R-:W-:-:S03]  /*9b80*/  ISETP.GE.U32.AND P2, PT, R141, 0x180, PT ;  /* 0x000001808d00780c */ /* 0x000fc60003f46070 */
[----:B------:R-:W1:Y:S01]  /*9b90*/  MUFU.TANH R43, R43 ;  /* 0x0000002b002b7308 */ /* 0x000e620000002400 */
[----:B0-----:R-:W-:Y:S01]  /*9ba0*/  FMNMX.FTZ R61, R39, R12, !PT ;  /* 0x0000000c273d7209 */ /* 0x001fe20007810000 */
[----:B------:R-:W-:Y:S02]  /*9bb0*/  WARPGROUP.DEPBAR.LE gsb0, 0x0 ;  /* 0x00008000000079c5 */ /* 0x000fe40000010000 */
[----:B------:R-:W-:-:S04]  /*9bc0*/  WARPGROUP.ARRIVE ;  /* 0x00000000000079c5 */ /* 0x000fc80000000000 */
[----:B------:R-:W0:Y:S01]  /*9bd0*/  MUFU.TANH R45, R45 ;  /* 0x0000002d002d7308 */ /* 0x000e220000002400 */
[----:B---3--:R-:W-:Y:S01]  /*9be0*/  FMNMX.FTZ R12, R40, R61, !PT ;  /* 0x0000003d280c7209 */ /* 0x008fe20007810000 */
[----:B------:R-:W-:Y:S01]  /*9bf0*/  FMUL.FTZ R61, R76, UR35 ;  /* 0x000000234c3d7c20 */ /* 0x000fe20008410000 */
[----:B------:R-:W-:Y:S01]  /*9c00*/  FMUL.FTZ R76, R83, UR35 ;  /* 0x00000023534c7c20 */ /* 0x000fe20008410000 */
[----:B------:R-:W-:Y:S01]  /*9c10*/  HGMMA.64x96x16.F32.BF16 R88, gdesc[UR28].tnspB, R88, gsb0 ;  /* 0x416000001c5879f0 */ /* 0x000fe20008001858 */
[----:B------:R-:W-:Y:S02]  /*9c20*/  UIADD3 UR28, UR6, 0x4, URZ ;  /* 0x00000004061c7890 */ /* 0x000fe4000fffe03f */
[----:B------:R-:W-:Y:S01]  /*9c30*/  UIADD3 UR30, UR7, 0x80, URZ ;  /* 0x00000080071e7890 */ /* 0x000fe2000fffe03f */
[----:B------:R-:W2:Y:S01]  /*9c40*/  MUFU.TANH R47, R47 ;  /* 0x0000002f002f7308 */ /* 0x000ea20000002400 */
[----:B------:R-:W-:Y:S01]  /*9c50*/  UMOV UR29, 0x40000040 ;  /* 0x40000040001d7882 */ /* 0x000fe20000000000 */
[----:B------:R-:W-:Y:S01]  /*9c60*/  UMOV UR31, 0x80000020 ;  /* 0x80000020001f7882 */ /* 0x000fe20000000000 */
[----:B-1----:R-:W-:-:S05]  /*9c70*/  FMNMX.FTZ R12, R43, R12, !PT ;  /* 0x0000000c2b0c7209 */ /* 0x002fca0007810000 */
[----:B------:R-:W1:Y:S01]  /*9c80*/  MUFU.TANH R48, R48 ;  /* 0x0000003000307308 */ /* 0x000e620000002400 */
[----:B0-----:R-:W-:-:S07]  /*9c90*/  FMNMX.FTZ R12, R45, R12, !PT ;  /* 0x0000000c2d0c7209 */ /* 0x001fce0007810000 */
[----:B------:R-:W0:Y:S01]  /*9ca0*/  MUFU.TANH R51, R51 ;  /* 0x0000003300337308 */ /* 0x000e220000002400 */
[----:B--2---:R-:W-:-:S07]  /*9cb0*/  FMNMX.FTZ R63, R47, R12, !PT ;  /* 0x0000000c2f3f7209 */ /* 0x004fce0007810000 */
[----:B------:R-:W2:Y:S01]  /*9cc0*/  MUFU.TANH R52, R52 ;  /* 0x0000003400347308 */ /* 0x000ea20000002400 */
[----:B-1----:R-:W-:Y:S01]  /*9cd0*/  FMNMX.FTZ R12, R48, R63, !PT ;  /* 0x0000003f300c7209 */ /* 0x002fe20007810000 */
[----:B------:R-:W-:-:S06]  /*9ce0*/  FMUL.FTZ R63, R80, UR35 ;  /* 0x00000023503f7c20 */ /* 0x000fcc0008410000 */
        /* <DEDUP_REMOVED lines=33> */
[----:B0-----:R-:W-:Y:S01]  /*9f00*/  FMNMX.FTZ R12, R68, R69, !PT ;  /* 0x00000045440c7209 */ /* 0x001fe20007810000 */
[----:B------:R-:W-:Y:S01]  /*9f10*/  FMUL.FTZ R69, R70, UR35 ;  /* 0x0000002346457c20 */ /* 0x000fe20008410000 */
[----:B------:R-:W-:Y:S01]  /*9f20*/  FMUL.FTZ R70, R71, UR35 ;  /* 0x0000002347467c20 */ /* 0x000fe20008410000 */
[----:B------:R-:W-:Y:S01]  /*9f30*/  FMUL.FTZ R71, R74, UR35 ;  /* 0x000000234a477c20 */ /* 0x000fe20008410000 */
[----:B------:R-:W-:-:S03]  /*9f40*/  FMUL.FTZ R74, R79, UR35 ;  /* 0x000000234f4a7c20 */ /* 0x000fc60008410000 */
[----:B------:R-:W0:Y:S01]  /*9f50*/  MUFU.TANH R11, R11 ;  /* 0x0000000b000b7308 */ /* 0x000e220000002400 */
[----:B--2---:R-:W-:-:S05]  /*9f60*/  FMNMX.FTZ R12, R65, R12, !PT ;  /* 0x0000000c410c7209 */ /* 0x004fca0007810000 */
[----:B------:R-:W2:Y:S02]  /*9f70*/  SHFL.BFLY PT, R73, R12, 0x2, 0x1f ;  /* 0x0c401f000c497f89 */ /* 0x000ea400000e0000 */
[----:B------:R-:W3:Y:S01]  /*9f80*/  MUFU.TANH R15, R15 ;  /* 0x0000000f000f7308 */ /* 0x000ee20000002400 */
[----:B-1----:R-:W-:-:S07]  /*9f90*/  FMNMX.FTZ R82, R9, R7, !PT ;  /* 0x0000000709527209 */ /* 0x002fce0007810000 */
[----:B------:R-:W1:Y:S01]  /*9fa0*/  MUFU.TANH R20, R20 ;  /* 0x0000001400147308 */ /* 0x000e620000002400 */
[----:B0-----:R-:W-:-:S07]  /*9fb0*/  FMNMX.FTZ R82, R11, R82, !PT ;  /* 0x000000520b527209 */ /* 0x001fce0007810000 */
[----:B------:R-:W0:Y:S01]  /*9fc0*/  MUFU.TANH R24, R24 ;  /* 0x0000001800187308 */ /* 0x000e220000002400 */
[----:B--2---:R-:W-:Y:S01]  /*9fd0*/  FMNMX.FTZ R80, R12, R73, !PT ;  /* 0x000000490c507209 */ /* 0x004fe20007810000 */
[----:B------:R-:W-:-:S06]  /*9fe0*/  FMUL.FTZ R73, R78, UR35 ;  /* 0x000000234e497c20 */ /* 0x000fcc0008410000 */
[----:B------:R-:W2:Y:S01]  /*9ff0*/  MUFU.TANH R26, R26 ;  /* 0x0000001a001a7308 */ /* 0x000ea20000002400 */
[----:B------:R-:W-:Y:S01]  /*a000*/  FMUL.FTZ R78, R87, UR35 ;  /* 0x00000023574e7c20 */ /* 0x000fe20008410000 */
[----:B------:R-:W4:Y:S06]  /*a010*/  SHFL.BFLY PT, R81, R80, 0x1, 0x1f ;  /* 0x0c201f0050517f89 */ /* 0x000f2c00000e0000 */
[----:B------:R-:W5:Y:S08]  /*a020*/  MUFU.TANH R28, R28 ;  /* 0x0000001c001c7308 */ /* 0x000f700000002400 */
[----:B------:R-:W5:Y:S08]  /*a030*/  MUFU.TANH R30, R30 ;  /* 0x0000001e001e7308 */ /* 0x000f700000002400 */
[----:B------:R-:W5:Y:S01]  /*a040*/  MUFU.TANH R32, R32 ;  /* 0x0000002000207308 */ /* 0x000f620000002400 */
[----:B----4-:R-:W-:-:S05]  /*a050*/  FMNMX.FTZ R12, R80, R81, !PT ;  /* 0x00000051500c7209 */ /* 0x010fca0007810000 */
[C---:B------:R-:W-:Y:S02]  /*a060*/  FMUL.FTZ R80, R12.reuse, UR34 ;  /* 0x000000220c507c20 */ /* 0x040fe40008410000 */
[----:B------:R-:W4:Y:S01]  /*a070*/  MUFU.TANH R34, R34 ;  /* 0x0000002200227308 */ /* 0x000f220000002400 */
[----:B------:R-:W-:Y:S01]  /*a080*/  FADD.FTZ R6, -R12, R6 ;  /* 0x000000060c067221 */ /* 0x000fe20000010100 */
[--C-:B------:R-:W-:Y:S01]  /*a090*/  FFMA.FTZ R79, R13, UR34, -R80.reuse ;  /* 0x000000220d4f7c23 */ /* 0x100fe20008010850 */
[----:B---3--:R-:W-:Y:S02]  /*a0a0*/  FMNMX.FTZ R13, R15, R82, !PT ;  /* 0x000000520f0d7209 */ /* 0x008fe40007810000 */
[----:B------:R-:W-:Y:S01]  /*a0b0*/  FMUL.FTZ R6, R6, UR34 ;  /* 0x0000002206067c20 */ /* 0x000fe20008410000 */
[----:B------:R-:W-:Y:S02]  /*a0c0*/  WARPGROUP.DEPBAR.LE gsb0, 0x0 ;  /* 0x00008000000079c5 */ /* 0x000fe40000010000 */
[----:B------:R-:W-:Y:S01]  /*a0d0*/  WARPGROUP.ARRIVE ;  /* 0x00000000000079c5 */ /* 0x000fe20000000000 */
[----:B-1----:R-:W-:Y:S01]  /*a0e0*/  FMNMX.FTZ R13, R20, R13, !PT ;  /* 0x0000000d140d7209 */ /* 0x002fe20007810000 */
[----:B------:R-:W1:Y:S01]  /*a0f0*/  MUFU.TANH R36, R36 ;  /* 0x0000002400247308 */ /* 0x000e620000002400 */
[--C-:B------:R-:W-:Y:S01]  /*a100*/  FFMA.FTZ R8, R8, UR34, -R80.reuse ;  /* 0x0000002208087c23 */ /* 0x100fe20008010850 */
[--C-:B------:R-:W-:Y:S01]  /*a110*/  FFMA.FTZ R10, R10, UR34, -R80.reuse ;  /* 0x000000220a0a7c23 */ /* 0x100fe20008010850 */
[----:B0-----:R-:W-:Y:S01]  /*a120*/  FMNMX.FTZ R13, R24, R13, !PT ;  /* 0x0000000d180d7209 */ /* 0x001fe20007810000 */
[----:B------:R-:W-:Y:S01]  /*a130*/  HGMMA.64x96x16.F32.BF16 R88, gdesc[UR28].tnspB, R88, gsb0 ;  /* 0x416000001c5879f0 */ /* 0x000fe20008001858 */
[----:B------:R-:W-:Y:S01]  /*a140*/  UIADD3 UR28, UR6, 0x600, URZ ;  /* 0x00000600061c7890 */ /* 0x000fe2000fffe03f */
[--C-:B------:R-:W-:Y:S01]  /*a150*/  FFMA.FTZ R14, R14, UR34, -R80.reuse ;  /* 0x000000220e0e7c23 */ /* 0x100fe20008010850 */
[----:B------:R-:W-:Y:S01]  /*a160*/  UIADD3 UR30, UR7, 0x100, URZ ;  /* 0x00000100071e7890 */ /* 0x000fe2000fffe03f */
[----:B--2---:R-:W-:Y:S01]  /*a170*/  FMNMX.FTZ R13, R26, R13, !PT ;  /* 0x0000000d1a0d7209 */ /* 0x004fe20007810000 */
[----:B------:R-:W-:Y:S01]  /*a180*/  UMOV UR29, 0x40000040 ;  /* 0x40000040001d7882 */ /* 0x000fe20000000000 */
[----:B------:R-:W-:Y:S01]  /*a190*/  UMOV UR31, 0x80000020 ;  /* 0x80000020001f7882 */ /* 0x000fe20000000000 */
[----:B------:R-:W0:Y:S01]  /*a1a0*/  MUFU.TANH R38, R38 ;  /* 0x0000002600267308 */ /* 0x000e220000002400 */
[----:B-----5:R-:W-:Y:S01]  /*a1b0*/  FMNMX.FTZ R13, R28, R13, !PT ;  /* 0x0000000d1c0d7209 */ /* 0x020fe20007810000 */
[--C-:B------:R-:W-:Y:S01]  /*a1c0*/  FFMA.FTZ R21, R21, UR34, -R80.reuse ;  /* 0x0000002215157c23 */ /* 0x100fe20008010850 */
[--C-:B------:R-:W-:Y:S01]  /*a1d0*/  FFMA.FTZ R25, R25, UR34, -R80.reuse ;  /* 0x0000002219197c23 */ /* 0x100fe20008010850 */
[--C-:B------:R-:W-:Y:S01]  /*a1e0*/  FFMA.FTZ R27, R27, UR34, -R80.reuse ;  /* 0x000000221b1b7c23 */ /* 0x100fe20008010850 */
[----:B------:R-:W-:Y:S01]  /*a1f0*/  FMNMX.FTZ R13, R30, R13, !PT ;  /* 0x0000000d1e0d7209 */ /* 0x000fe20007810000 */
[--C-:B------:R-:W-:Y:S01]  /*a200*/  FFMA.FTZ R29, R29, UR34, -R80.reuse ;  /* 0x000000221d1d7c23 */ /* 0x100fe20008010850 */
[--C-:B------:R-:W-:Y:S01]  /*a210*/  FFMA.FTZ R31, R31, UR34, -R80.reuse ;  /* 0x000000221f1f7c23 */ /* 0x100fe20008010850 */
[----:B------:R-:W2:Y:S01]  /*a220*/  MUFU.TANH R41, R41 ;  /* 0x0000002900297308 */ /* 0x000ea20000002400 */
[----:B------:R-:W-:Y:S01]  /*a230*/  FMNMX.FTZ R13, R32, R13, !PT ;  /* 0x0000000d200d7209 */ /* 0x000fe20007810000 */
[--C-:B------:R-:W-:Y:S01]  /*a240*/  FFMA.FTZ R33, R33, UR34, -R80.reuse ;  /* 0x0000002221217c23 */ /* 0x100fe20008010850 */
[--C-:B------:R-:W-:Y:S01]  /*a250*/  FFMA.FTZ R35, R35, UR34, -R80.reuse ;  /* 0x0000002223237c23 */ /* 0x100fe20008010850 */
[--C-:B------:R-:W-:Y:S01]  /*a260*/  FFMA.FTZ R37, R37, UR34, -R80.reuse ;  /* 0x0000002225257c23 */ /* 0x100fe20008010850 */
[----:B----4-:R-:W-:Y:S01]  /*a270*/  FMNMX.FTZ R13, R34, R13, !PT ;  /* 0x0000000d220d7209 */ /* 0x010fe20007810000 */
[--C-:B------:R-:W-:Y:S01]  /*a280*/  FFMA.FTZ R39, R39, UR34, -R80.reuse ;  /* 0x0000002227277c23 */ /* 0x100fe20008010850 */
[--C-:B------:R-:W-:Y:S01]  /*a290*/  FFMA.FTZ R40, R40, UR34, -R80.reuse ;  /* 0x0000002228287c23 */ /* 0x100fe20008010850 */
[----:B------:R-:W3:Y:S01]  /*a2a0*/  MUFU.TANH R42, R42 ;  /* 0x0000002a002a7308 */ /* 0x000ee20000002400 */
[----:B-1----:R-:W-:Y:S01]  /*a2b0*/  FMNMX.FTZ R13, R36, R13, !PT ;  /* 0x0000000d240d7209 */ /* 0x002fe20007810000 */
[--C-:B------:R-:W-:Y:S01]  /*a2c0*/  FFMA.FTZ R43, R43, UR34, -R80.reuse ;  /* 0x000000222b2b7c23 */ /* 0x100fe20008010850 */
[--C-:B------:R-:W-:Y:S01]  /*a2d0*/  FFMA.FTZ R45, R45, UR34, -R80.reuse ;  /* 0x000000222d2d7c23 */ /* 0x100fe20008010850 */
[--C-:B------:R-:W-:Y:S01]  /*a2e0*/  FFMA.FTZ R47, R47, UR34, -R80.reuse ;  /* 0x000000222f2f7c23 */ /* 0x100fe20008010850 */
[----:B0-----:R-:W-:Y:S01]  /*a2f0*/  FMNMX.FTZ R82, R38, R13, !PT ;  /* 0x0000000d26527209 */ /* 0x001fe20007810000 */
[--C-:B------:R-:W-:Y:S01]  /*a300*/  FFMA.FTZ R48, R48, UR34, -R80.reuse ;  /* 0x0000002230307c23 */ /* 0x100fe20008010850 */
[--C-:B------:R-:W-:Y:S01]  /*a310*/  FFMA.FTZ R51, R51, UR34, -R80.reuse ;  /* 0x0000002233337c23 */ /* 0x100fe20008010850 */
[----:B------:R-:W0:Y:S01]  /*a320*/  MUFU.TANH R44, R44 ;  /* 0x0000002c002c7308 */ /* 0x000e220000002400 */
[----:B--2---:R-:W-:Y:S01]  /*a330*/  FMNMX.FTZ R13, R41, R82, !PT ;  /* 0x00000052290d7209 */ /* 0x004fe20007810000 */
[--C-:B------:R-:W-:Y:S01]  /*a340*/  FFMA.FTZ R52, R52, UR34, -R80.reuse ;  /* 0x0000002234347c23 */ /* 0x100fe20008010850 */
[--C-:B------:R-:W-:Y:S01]  /*a350*/  FFMA.FTZ R55, R55, UR34, -R80.reuse ;  /* 0x0000002237377c23 */ /* 0x100fe20008010850 */
[--C-:B------:R-:W-:Y:S01]  /*a360*/  FFMA.FTZ R56, R56, UR34, -R80.reuse ;  /* 0x0000002238387c23 */ /* 0x100fe20008010850 */
[--C-:B------:R-:W-:Y:S01]  /*a370*/  FFMA.FTZ R57, R57, UR34, -R80.reuse ;  /* 0x0000002239397c23 */ /* 0x100fe20008010850 */
[--C-:B------:R-:W-:Y:S01]  /*a380*/  FFMA.FTZ R58, R58, UR34, -R80.reuse ;  /* 0x000000223a3a7c23 */ /* 0x100fe20008010850 */
[--C-:B------:R-:W-:Y:S01]  /*a390*/  FFMA.FTZ R59, R59, UR34, -R80.reuse ;  /* 0x000000223b3b7c23 */ /* 0x100fe20008010850 */
[----:B------:R-:W1:Y:S01]  /*a3a0*/  MUFU.TANH R46, R46 ;  /* 0x0000002e002e7308 */ /* 0x000e620000002400 */
[----:B---3--:R-:W-:Y:S01]  /*a3b0*/  FMNMX.FTZ R13, R42, R13, !PT ;  /* 0x0000000d2a0d7209 */ /* 0x008fe20007810000 */
[--C-:B------:R-:W-:Y:S01]  /*a3c0*/  FFMA.FTZ R60, R60, UR34, -R80.reuse ;  /* 0x000000223c3c7c23 */ /* 0x100fe20008010850 */
[--C-:B------:R-:W-:Y:S01]  /*a3d0*/  FFMA.FTZ R61, R61, UR34, -R80.reuse ;  /* 0x000000223d3d7c23 */ /* 0x100fe20008010850 */
[--C-:B------:R-:W-:Y:S01]  /*a3e0*/  FFMA.FTZ R62, R62, UR34, -R80.reuse ;  /* 0x000000223e3e7c23 */ /* 0x100fe20008010850 */
[--C-:B------:R-:W-:Y:S01]  /*a3f0*/  FFMA.FTZ R63, R63, UR34, -R80.reuse ;  /* 0x000000223f3f7c23 */ /* 0x100fe20008010850 */
[--C-:B------:R-:W-:Y:S01]  /*a400*/  FFMA.FTZ R64, R64, UR34, -R80.reuse ;  /* 0x0000002240407c23 */ /* 0x100fe20008010850 */
[--C-:B------:R-:W-:Y:S01]  /*a410*/  FFMA.FTZ R68, R68, UR34, -R80.reuse ;  /* 0x0000002244447c23 */ /* 0x100fe20008010850 */
[----:B------:R-:W2:Y:S01]  /*a420*/  MUFU.TANH R49, R49 ;  /* 0x0000003100317308 */ /* 0x000ea20000002400 */
[----:B0-----:R-:W-:Y:S01]  /*a430*/  FMNMX.FTZ R13, R44, R13, !PT ;  /* 0x0000000d2c0d7209 */ /* 0x001fe20007810000 */
[----:B------:R-:W-:-:S06]  /*a440*/  FFMA.FTZ R65, R65, UR34, -R80 ;  /* 0x0000002241417c23 */ /* 0x000fcc0008010850 */
        /* <DEDUP_REMOVED lines=37> */
[----:B------:R-:W-:Y:S01]  /*a6a0*/  MUFU.EX2 R6, R6 ;  /* 0x0000000600067308 */ /* 0x000fe20000000800 */
[----:B-1----:R-:W-:-:S07]  /*a6b0*/  FMNMX.FTZ R13, R77, R82, !PT ;  /* 0x000000524d0d7209 */ /* 0x002fce0007810000 */
[----:B------:R-:W0:Y:S01]  /*a6c0*/  MUFU.EX2 R8, R8 ;  /* 0x0000000800087308 */ /* 0x000e220000000800 */
[----:B--2---:R-:W-:-:S05]  /*a6d0*/  FMNMX.FTZ R13, R78, R13, !PT ;  /* 0x0000000d4e0d7209 */ /* 0x004fca0007810000 */
[----:B------:R-:W1:Y:S02]  /*a6e0*/  SHFL.BFLY PT, R82, R13, 0x2, 0x1f ;  /* 0x0c401f000d527f89 */ /* 0x000e6400000e0000 */
[----:B------:R-:W2:Y:S08]  /*a6f0*/  MUFU.EX2 R10, R10 ;  /* 0x0000000a000a7308 */ /* 0x000eb00000000800 */
[----:B------:R-:W-:Y:S01]  /*a700*/  MUFU.EX2 R79, R79 ;  /* 0x0000004f004f7308 */ /* 0x000fe20000000800 */
[----:B0-----:R-:W-:-:S07]  /*a710*/  FFMA.FTZ R3, R6, R3, R8 ;  /* 0x0000000306037223 */ /* 0x001fce0000010008 */
[----:B------:R-:W-:Y:S01]  /*a720*/  MUFU.EX2 R14, R14 ;  /* 0x0000000e000e7308 */ /* 0x000fe20000000800 */
[----:B--2---:R-:W-:Y:S01]  /*a730*/  F2FP.BF16.F32.PACK_AB R8, R10, R8 ;  /* 0x000000080a08723e */ /* 0x004fe200000010ff */
[----:B------:R-:W-:Y:S02]  /*a740*/  WARPGROUP.DEPBAR.LE gsb0, 0x0 ;  /* 0x00008000000079c5 */ /* 0x000fe40000010000 */
[----:B------:R-:W-:Y:S01]  /*a750*/  WARPGROUP.ARRIVE ;  /* 0x00000000000079c5 */ /* 0x000fe20000000000 */
[----:B-1----:R-:W-:-:S03]  /*a760*/  FMNMX.FTZ R82, R13, R82, !PT ;  /* 0x000000520d527209 */ /* 0x002fc60007810000 */
[----:B------:R-:W-:Y:S02]  /*a770*/  MUFU.EX2 R21, R21 ;  /* 0x0000001500157308 */ /* 0x000fe40000000800 */
[----:B------:R-:W-:Y:S01]  /*a780*/  HGMMA.64x96x16.F32.BF16 R88, gdesc[UR28].tnspB, R88, gsb0 ;  /* 0x416000001c5879f0 */ /* 0x000fe20008001858 */
[----:B------:R-:W-:Y:S01]  /*a790*/  UIADD3 UR28, UR6, 0x604, URZ ;  /* 0x00000604061c7890 */ /* 0x000fe2000fffe03f */
[----:B------:R-:W0:Y:S01]  /*a7a0*/  SHFL.BFLY PT, R13, R82, 0x1, 0x1f ;  /* 0x0c201f00520d7f89 */ /* 0x000e2200000e0000 */
[----:B------:R-:W-:Y:S01]  /*a7b0*/  UIADD3 UR30, UR7, 0x180, URZ ;  /* 0x00000180071e7890 */ /* 0x000fe2000fffe03f */
[----:B------:R-:W-:Y:S01]  /*a7c0*/  UMOV UR29, 0x40000040 ;  /* 0x40000040001d7882 */ /* 0x000fe20000000000 */
[----:B------:R-:W-:Y:S01]  /*a7d0*/  UMOV UR31, 0x80000020 ;  /* 0x80000020001f7882 */ /* 0x000fe20000000000 */
[----:B------:R-:W-:Y:S08]  /*a7e0*/  MUFU.EX2 R25, R25 ;  /* 0x0000001900197308 */ /* 0x000ff00000000800 */
[----:B------:R-:W-:Y:S08]  /*a7f0*/  MUFU.EX2 R27, R27 ;  /* 0x0000001b001b7308 */ /* 0x000ff00000000800 */
[----:B------:R-:W-:Y:S01]  /*a800*/  MUFU.EX2 R29, R29 ;  /* 0x0000001d001d7308 */ /* 0x000fe20000000800 */
[----:B0-----:R-:W-:-:S05]  /*a810*/  FMNMX.FTZ R13, R82, R13, !PT ;  /* 0x0000000d520d7209 */ /* 0x001fca0007810000 */
[C---:B------:R-:W-:Y:S01]  /*a820*/  FADD.FTZ R7, -R13.reuse, R7 ;  /* 0x000000070d077221 */ /* 0x040fe20000010100 */
[----:B------:R-:W-:Y:S01]  /*a830*/  FMUL.FTZ R81, R13, UR34 ;  /* 0x000000220d517c20 */ /* 0x000fe20008410000 */
[----:B------:R-:W-:Y:S02]  /*a840*/  MUFU.EX2 R31, R31 ;  /* 0x0000001f001f7308 */ /* 0x000fe40000000800 */
[----:B------:R-:W-:Y:S01]  /*a850*/  FMUL.FTZ R7, R7, UR34 ;  /* 0x0000002207077c20 */ /* 0x000fe20008410000 */
[--C-:B------:R-:W-:Y:S01]  /*a860*/  FFMA.FTZ R9, R9, UR34, -R81.reuse ;  /* 0x0000002209097c23 */ /* 0x100fe20008010851 */
[--C-:B------:R-:W-:Y:S01]  /*a870*/  FFMA.FTZ R83, R20, UR34, -R81.reuse ;  /* 0x0000002214537c23 */ /* 0x100fe20008010851 */
[--C-:B------:R-:W-:Y:S01]  /*a880*/  FFMA.FTZ R20, R36, UR34, -R81.reuse ;  /* 0x0000002224147c23 */ /* 0x100fe20008010851 */
[--C-:B------:R-:W-:Y:S01]  /*a890*/  FFMA.FTZ R11, R11, UR34, -R81.reuse ;  /* 0x000000220b0b7c23 */ /* 0x100fe20008010851 */
[--C-:B------:R-:W-:Y:S01]  /*a8a0*/  FFMA.FTZ R82, R15, UR34, -R81.reuse ;  /* 0x000000220f527c23 */ /* 0x100fe20008010851 */
[--C-:B------:R-:W-:Y:S01]  /*a8b0*/  FFMA.FTZ R36, R42, UR34, -R81.reuse ;  /* 0x000000222a247c23 */ /* 0x100fe20008010851 */
[----:B------:R-:W-:Y:S01]  /*a8c0*/  FFMA.FTZ R15, R44, UR34, -R81 ;  /* 0x000000222c0f7c23 */ /* 0x000fe20008010851 */
[----:B------:R-:W-:Y:S01]  /*a8d0*/  IMAD.U32 R42, RZ, RZ, UR43 ;  /* 0x0000002bff2a7e24 */ /* 0x000fe2000f8e00ff */
[----:B------:R-:W-:Y:S01]  /*a8e0*/  MUFU.EX2 R7, R7 ;  /* 0x0000000700077308 */ /* 0x000fe20000000800 */
[----:B------:R-:W-:-:S02]  /*a8f0*/  IMAD.U32 R44, RZ, RZ, UR50 ;  /* 0x00000032ff2c7e24 */ /* 0x000fc4000f8e00ff */
[--C-:B------:R-:W-:Y:S01]  /*a900*/  FFMA.FTZ R80, R24, UR34, -R81.reuse ;  /* 0x0000002218507c23 */ /* 0x100fe20008010851 */
[----:B------:R-:W-:Y:S01]  /*a910*/  VIADD R24, R138, 0x9 ;  /* 0x000000098a187836 */ /* 0x000fe20000000000 */
[----:B------:R-:W-:Y:S01]  /*a920*/  @!P1 LEA R42, R42, UR42, 0x3 ;  /* 0x0000002a2a2a9c11 */ /* 0x000fe2000f8e18ff */
[--C-:B------:R-:W-:Y:S01]  /*a930*/  FFMA.FTZ R26, R26, UR34, -R81.reuse ;  /* 0x000000221a1a7c23 */ /* 0x100fe20008010851 */
[----:B------:R-:W-:Y:S01]  /*a940*/  @!P1 LEA R44, R44, UR42, 0x3 ;  /* 0x0000002a2c2c9c11 */ /* 0x000fe2000f8e18ff */
[--C-:B------:R-:W-:Y:S01]  /*a950*/  FFMA.FTZ R28, R28, UR34, -R81.reuse ;  /* 0x000000221c1c7c23 */ /* 0x100fe20008010851 */
[----:B------:R-:W0:Y:S01]  /*a960*/  MUFU.EX2 R9, R9 ;  /* 0x0000000900097308 */ /* 0x000e220000000800 */
[----:B------:R-:W-:Y:S01]  /*a970*/  SEL R85, R24, 0x9, !P2 ;  /* 0x0000000918557807 */ /* 0x000fe20005000000 */
[----:B------:R-:W-:Y:S02]  /*a980*/  @!P1 VIADD R24, R42, 0x2d840 ;  /* 0x0002d8402a189836 */ /* 0x000fe40000000000 */
[----:B------:R-:W-:Y:S01]  /*a990*/  FFMA.FTZ R84, R30, UR34, -R81 ;  /* 0x000000221e547c23 */ /* 0x000fe20008010851 */
[----:B------:R-:W-:-:S02]  /*a9a0*/  @!P1 VIADD R42, R44, 0x2d860 ;  /* 0x0002d8602c2a9836 */ /* 0x000fc40000000000 */
[--C-:B------:R-:W-:Y:S01]  /*a9b0*/  FFMA.FTZ R30, R32, UR34, -R81.reuse ;  /* 0x00000022201e7c23 */ /* 0x100fe20008010851 */
[--C-:B------:R-:W-:Y:S01]  /*a9c0*/  FFMA.FTZ R32, R34, UR34, -R81.reuse ;  /* 0x0000002222207c23 */ /* 0x100fe20008010851 */
[----:B------:R-:W-:Y:S01]  /*a9d0*/  @!P1 PRMT R24, RZ, 0x654, R24 ;  /* 0x00000654ff189816 */ /* 0x000fe20000000018 */
[----:B------:R-:W1:Y:S01]  /*a9e0*/  MUFU.EX2 R11, R11 ;  /* 0x0000000b000b7308 */ /* 0x000e620000000800 */
[----:B------:R-:W-:Y:S01]  /*a9f0*/  @!P1 PRMT R42, RZ, 0x654, R42 ;  /* 0x00000654ff2a9816 */ /* 0x000fe2000000002a */
[--C-:B------:R-:W-:Y:S01]  /*aa00*/  FFMA.FTZ R34, R38, UR34, -R81.reuse ;  /* 0x0000002226227c23 */ /* 0x100fe20008010851 */
[--C-:B------:R-:W-:Y:S01]  /*aa10*/  FFMA.FTZ R41, R41, UR34, -R81.reuse ;  /* 0x0000002229297c23 */ /* 0x100fe20008010851 */
[--C-:B------:R-:W-:Y:S01]  /*aa20*/  FFMA.FTZ R38, R46, UR34, -R81.reuse ;  /* 0x000000222e267c23 */ /* 0x100fe20008010851 */
[--C-:B------:R-:W-:Y:S01]  /*aa30*/  FFMA.FTZ R49, R49, UR34, -R81.reuse ;  /* 0x0000002231317c23 */ /* 0x100fe20008010851 */
[--C-:B------:R-:W-:Y:S01]  /*aa40*/  FFMA.FTZ R44, R50, UR34, -R81.reuse ;  /* 0x00000022322c7c23 */ /* 0x100fe20008010851 */
[----:B------:R-:W-:Y:S01]  /*aa50*/  FFMA.FTZ R46, R53, UR34, -R81 ;  /* 0x00000022352e7c23 */ /* 0x000fe20008010851 */
[----:B------:R-:W-:Y:S01]  /*aa60*/  MUFU.EX2 R82, R82 ;  /* 0x0000005200527308 */ /* 0x000fe20000000800 */
[----:B0-----:R-:W-:Y:S01]  /*aa70*/  FFMA.FTZ R2, R7, R2, R9 ;  /* 0x0000000207027223 */ /* 0x001fe20000010009 */
[--C-:B------:R-:W-:Y:S01]  /*aa80*/  FFMA.FTZ R66, R66, UR34, -R81.reuse ;  /* 0x0000002242427c23 */ /* 0x100fe20008010851 */
[--C-:B------:R-:W-:Y:S01]  /*aa90*/  FFMA.FTZ R53, R67, UR34, -R81.reuse ;  /* 0x0000002243357c23 */ /* 0x100fe20008010851 */
[--C-:B------:R-:W-:Y:S01]  /*aaa0*/  FFMA.FTZ R67, R70, UR34, -R81.reuse ;  /* 0x0000002246437c23 */ /* 0x100fe20008010851 */
[--C-:B------:R-:W-:Y:S01]  /*aab0*/  FFMA.FTZ R71, R71, UR34, -R81.reuse ;  /* 0x0000002247477c23 */ /* 0x100fe20008010851 */
[--C-:B------:R-:W-:Y:S01]  /*aac0*/  FFMA.FTZ R72, R72, UR34, -R81.reuse ;  /* 0x0000002248487c23 */ /* 0x100fe20008010851 */
[--C-:B------:R-:W-:Y:S01]  /*aad0*/  FFMA.FTZ R73, R73, UR34, -R81.reuse ;  /* 0x0000002249497c23 */ /* 0x100fe20008010851 */
[----:B------:R-:W-:Y:S01]  /*aae0*/  MUFU.EX2 R83, R83 ;  /* 0x0000005300537308 */ /* 0x000fe20000000800 */
[----:B-1----:R-:W-:Y:S01]  /*aaf0*/  F2FP.BF16.F32.PACK_AB R9, R11, R9 ;  /* 0x000000090b09723e */ /* 0x002fe200000010ff */
[--C-:B------:R-:W-:Y:S01]  /*ab00*/  FFMA.FTZ R74, R74, UR34, -R81.reuse ;  /* 0x000000224a4a7c23 */ /* 0x100fe20008010851 */
[--C-:B------:R-:W-:Y:S01]  /*ab10*/  FFMA.FTZ R75, R75, UR34, -R81.reuse ;  /* 0x000000224b4b7c23 */ /* 0x100fe20008010851 */
[--C-:B------:R-:W-:Y:S01]  /*ab20*/  FFMA.FTZ R78, R78, UR34, -R81.reuse ;  /* 0x000000224e4e7c23 */ /* 0x100fe20008010851 */
[--C-:B------:R-:W-:Y:S01]  /*ab30*/  FFMA.FTZ R76, R76, UR34, -R81.reuse ;  /* 0x000000224c4c7c23 */ /* 0x100fe20008010851 */
[----:B------:R-:W-:Y:S01]  /*ab40*/  FFMA.FTZ R77, R77, UR34, -R81 ;  /* 0x000000224d4d7c23 */ /* 0x000fe20008010851 */
[C---:B------:R-:W-:Y:S01]  /*ab50*/  ISETP.GT.AND P2, PT, R0.reuse, UR47, PT ;  /* 0x0000002f00007c0c */ /* 0x040fe2000bf44270 */
[----:B------:R-:W-:Y:S01]  /*ab60*/  MUFU.EX2 R80, R80 ;  /* 0x0000005000507308 */ /* 0x000fe20000000800 */
[----:B------:R-:W-:Y:S01]  /*ab70*/  UMOV UR50, UR43 ;  /* 0x0000002b00327c82 */ /* 0x000fe20008000000 */
[----:B------:R-:W-:-:S06]  /*ab80*/  VIADD R0, R0, 0xffffffff ;  /* 0xffffffff00007836 */ /* 0x000fcc0000000000 */
[----:B------:R-:W-:Y:S08]  /*ab90*/  MUFU.EX2 R26, R26 ;  /* 0x0000001a001a7308 */ /* 0x000ff00000000800 */
[----:B------:R-:W-:Y:S01]  /*aba0*/  MUFU.EX2 R28, R28 ;  /* 0x0000001c001c7308 */ /* 0x000fe20000000800 */
[----:B------:R-:W-:Y:S02]  /*abb0*/  WARPGROUP.DEPBAR.LE gsb0, 0x0 ;  /* 0x00008000000079c5 */ /* 0x000fe40000010000 */
[----:B------:R-:W-:-:S05]  /*abc0*/  WARPGROUP.ARRIVE ;  /* 0x00000000000079c5 */ /* 0x000fca0000000000 */
[----:B------:R-:W-:Y:S01]  /*abd0*/  MUFU.EX2 R84, R84 ;  /* 0x0000005400547308 */ /* 0x000fe20000000800 */
[----:B------:R-:W-:Y:S01]  /*abe0*/  HGMMA.64x96x16.F32.BF16 R88, gdesc[UR28].tnspB, R88, gsb0 ;  /* 0x416000001c5879f0 */ /* 0x000fe20008001858 */
[----:B------:R-:W-:Y:S02]  /*abf0*/  UIADD3 UR28, UR6, 0x606, URZ ;  /* 0x00000606061c7890 */ /* 0x000fe4000fffe03f */
[----:B------:R-:W-:Y:S01]  /*ac00*/  UIADD3 UR30, UR7, 0x1c0, URZ ;  /* 0x000001c0071e7890 */ /* 0x000fe2000fffe03f */
[----:B------:R-:W-:Y:S01]  /*ac10*/  UMOV UR29, 0x40000040 ;  /* 0x40000040001d7882 */ /* 0x000fe20000000000 */
[----:B------:R-:W-:Y:S02]  /*ac20*/  UMOV UR31, 0x80000020 ;  /* 0x80000020001f7882 */ /* 0x000fe40000000000 */
        /* <DEDUP_REMOVED lines=25> */
[----:B------:R-:W0:Y:S08]  /*adc0*/  MUFU.EX2 R52, R52 ;  /* 0x0000003400347308 */ /* 0x000e300000000800 */
[----:B------:R-:W-:Y:S08]  /*add0*/  MUFU.EX2 R55, R55 ;  /* 0x0000003700377308 */ /* 0x000ff00000000800 */
[----:B------:R-:W-:Y:S01]  /*ade0*/  MUFU.EX2 R53, R53 ;  /* 0x0000003500357308 */ /* 0x000fe20000000800 */
[----:B0-----:R-:W-:-:S07]  /*adf0*/  F2FP.BF16.F32.PACK_AB R50, R52, R51 ;  /* 0x000000333432723e */ /* 0x001fce00000010ff */
[----:B------:R-:W-:Y:S08]  /*ae00*/  MUFU.EX2 R56, R56 ;  /* 0x0000003800387308 */ /* 0x000ff00000000800 */
[----:B------:R-:W-:Y:S01]  /*ae10*/  MUFU.EX2 R57, R57 ;  /* 0x0000003900397308 */ /* 0x000fe20000000800 */
[----:B------:R-:W-:Y:S02]  /*ae20*/  WARPGROUP.DEPBAR.LE gsb0, 0x0 ;  /* 0x00008000000079c5 */ /* 0x000fe40000010000 */
[----:B------:R0:W-:Y:S06]  /*ae30*/  BAR.ARV R85, 0x100 ;  /* 0x000400550000751d */ /* 0x0001ec0000002000 */
[----:B------:R1:W-:Y:S01]  /*ae40*/  @!P1 SYNCS.ARRIVE.TRANS64.RED.A1T0 RZ, [R24+URZ], RZ ;  /* 0x000000ff18ff99a7 */ /* 0x0003e2000810043f */
[----:B------:R-:W-:Y:S01]  /*ae50*/  MUFU.EX2 R67, R67 ;  /* 0x0000004300437308 */ /* 0x000fe20000000800 */
[-C--:B------:R-:W-:Y:S01]  /*ae60*/  FMUL.FTZ R88, R88, R6.reuse ;  /* 0x0000000658587220 */ /* 0x080fe20000410000 */
[-C--:B------:R-:W-:Y:S01]  /*ae70*/  FMUL.FTZ R89, R89, R6.reuse ;  /* 0x0000000659597220 */ /* 0x080fe20000410000 */
[-C--:B------:R-:W-:Y:S01]  /*ae80*/  FMUL.FTZ R92, R92, R6.reuse ;  /* 0x000000065c5c7220 */ /* 0x080fe20000410000 */
[-C--:B------:R-:W-:Y:S01]  /*ae90*/  FMUL.FTZ R93, R93, R6.reuse ;  /* 0x000000065d5d7220 */ /* 0x080fe20000410000 */
[-C--:B------:R-:W-:Y:S01]  /*aea0*/  FMUL.FTZ R96, R96, R6.reuse ;  /* 0x0000000660607220 */ /* 0x080fe20000410000 */
[----:B------:R-:W-:Y:S01]  /*aeb0*/  FMUL.FTZ R97, R97, R6 ;  /* 0x0000000661617220 */ /* 0x000fe20000410000 */
[----:B------:R2:W-:Y:S01]  /*aec0*/  @!P1 SYNCS.ARRIVE.TRANS64.RED.A1T0 RZ, [R42+URZ], RZ ;  /* 0x000000ff2aff99a7 */ /* 0x0005e2000810043f */
[--C-:B-1----:R-:W-:Y:S01]  /*aed0*/  FFMA.FTZ R24, R54, UR34, -R81.reuse ;  /* 0x0000002236187c23 */ /* 0x102fe20008010851 */
[----:B------:R-:W-:Y:S01]  /*aee0*/  FFMA.FTZ R54, R69, UR34, -R81 ;  /* 0x0000002245367c23 */ /* 0x000fe20008010851 */
[----:B------:R-:W-:Y:S01]  /*aef0*/  FADD.FTZ R69, R11, R2 ;  /* 0x000000020b457221 */ /* 0x000fe20000010000 */
[----:B------:R-:W-:Y:S01]  /*af00*/  F2FP.BF16.F32.PACK_AB R11, R83, R82 ;  /* 0x00000052530b723e */ /* 0x000fe200000010ff */
[----:B------:R-:W-:Y:S01]  /*af10*/  MUFU.EX2 R58, R58 ;  /* 0x0000003a003a7308 */ /* 0x000fe20000000800 */
[-C--:B------:R-:W-:Y:S01]  /*af20*/  FMUL.FTZ R100, R100, R6.reuse ;  /* 0x0000000664647220 */ /* 0x080fe20000410000 */
[----:B------:R-:W-:Y:S01]  /*af30*/  FADD.FTZ R2, R82, R69 ;  /* 0x0000004552027221 */ /* 0x000fe20000010000 */
[----:B--2---:R-:W-:Y:S01]  /*af40*/  FADD.FTZ R42, R10, R3 ;  /* 0x000000030a2a7221 */ /* 0x004fe20000010000 */
[----:B------:R-:W-:Y:S01]  /*af50*/  F2FP.BF16.F32.PACK_AB R10, R14, R79 ;  /* 0x0000004f0e0a723e */ /* 0x000fe200000010ff */
[-C--:B------:R-:W-:Y:S01]  /*af60*/  FMUL.FTZ R101, R101, R6.reuse ;  /* 0x0000000665657220 */ /* 0x080fe20000410000 */
[----:B------:R-:W-:Y:S01]  /*af70*/  FADD.FTZ R69, R83, R2 ;  /* 0x0000000253457221 */ /* 0x000fe20000010000 */
[----:B0-----:R-:W-:Y:S01]  /*af80*/  FADD.FTZ R85, R79, R42 ;  /* 0x0000002a4f557221 */ /* 0x001fe20000010000 */
[----:B------:R0:W1:Y:S01]  /*af90*/  MUFU.EX2 R3, R24 ;  /* 0x0000001800037308 */ /* 0x0000620000000800 */
[----:B------:R2:W-:Y:S01]  /*afa0*/  STSM.16.M88.4 [R17+0x21800], R8 ;  /* 0x0218000811007844 */ /* 0x0005e20000000200 */
[----:B------:R-:W-:Y:S01]  /*afb0*/  FADD.FTZ R69, R80, R69 ;  /* 0x0000004550457221 */ /* 0x000fe20000010000 */
[----:B------:R-:W-:Y:S01]  /*afc0*/  FADD.FTZ R42, R14, R85 ;  /* 0x000000550e2a7221 */ /* 0x000fe20000010000 */
[-C--:B------:R-:W-:Y:S01]  /*afd0*/  FMUL.FTZ R104, R104, R6.reuse ;  /* 0x0000000668687220 */ /* 0x080fe20000410000 */
[----:B------:R-:W-:Y:S01]  /*afe0*/  FMUL.FTZ R105, R105, R6 ;  /* 0x0000000669697220 */ /* 0x000fe20000410000 */
[----:B------:R-:W-:Y:S01]  /*aff0*/  FADD.FTZ R69, R26, R69 ;  /* 0x000000451a457221 */ /* 0x000fe20000010000 */
[----:B------:R-:W-:Y:S01]  /*b000*/  FADD.FTZ R42, R21, R42 ;  /* 0x0000002a152a7221 */ /* 0x000fe20000010000 */
[----:B------:R-:W3:Y:S01]  /*b010*/  MUFU.EX2 R2, R66 ;  /* 0x0000004200027308 */ /* 0x000ee20000000800 */
[C---:B0-----:R-:W-:Y:S01]  /*b020*/  F2FP.BF16.F32.PACK_AB R24, R25.reuse, R21 ;  /* 0x000000151918723e */ /* 0x041fe200000010ff */
[----:B------:R-:W-:Y:S01]  /*b030*/  FADD.FTZ R69, R28, R69 ;  /* 0x000000451c457221 */ /* 0x000fe20000010000 */
[----:B------:R-:W-:Y:S01]  /*b040*/  FADD.FTZ R42, R25, R42 ;  /* 0x0000002a192a7221 */ /* 0x000fe20000010000 */
[----:B------:R-:W-:Y:S01]  /*b050*/  F2FP.BF16.F32.PACK_AB R25, R26, R80 ;  /* 0x000000501a19723e */ /* 0x000fe200000010ff */
[----:B------:R-:W-:Y:S01]  /*b060*/  FMUL.FTZ R108, R108, R6 ;  /* 0x000000066c6c7220 */ /* 0x000fe20000410000 */
[----:B------:R-:W-:Y:S01]  /*b070*/  FADD.FTZ R69, R84, R69 ;  /* 0x0000004554457221 */ /* 0x000fe20000010000 */
[----:B------:R-:W-:Y:S01]  /*b080*/  FADD.FTZ R42, R27, R42 ;  /* 0x0000002a1b2a7221 */ /* 0x000fe20000010000 */
[C---:B------:R-:W-:Y:S01]  /*b090*/  F2FP.BF16.F32.PACK_AB R26, R29.reuse, R27 ;  /* 0x0000001b1d1a723e */ /* 0x040fe200000010ff */
[----:B------:R-:W-:Y:S01]  /*b0a0*/  MUFU.EX2 R54, R54 ;  /* 0x0000003600367308 */ /* 0x000fe20000000800 */
        /* <DEDUP_REMOVED lines=10> */
[C---:B------:R-:W-:Y:S01]  /*b150*/  F2FP.BF16.F32.PACK_AB R31, R34.reuse, R20 ;  /* 0x00000014221f723e */ /* 0x040fe200000010ff */
[----:B------:R0:W-:Y:S01]  /*b160*/  STSM.16.M88.4 [R23], R24 ;  /* 0x0000001817007844 */ /* 0x0001e20000000200 */
[----:B------:R-:W-:Y:S01]  /*b170*/  FADD.FTZ R14, R34, R69 ;  /* 0x00000045220e7221 */ /* 0x000fe20000010000 */
[----:B------:R-:W-:Y:S01]  /*b180*/  FADD.FTZ R42, R35, R42 ;  /* 0x0000002a232a7221 */ /* 0x000fe20000010000 */
[-C--:B------:R-:W-:Y:S01]  /*b190*/  FMUL.FTZ R112, R112, R6.reuse ;  /* 0x0000000670707220 */ /* 0x080fe20000410000 */
[----:B------:R-:W0:Y:S01]  /*b1a0*/  MUFU.EX2 R72, R72 ;  /* 0x0000004800487308 */ /* 0x000e220000000800 */
[----:B------:R-:W-:Y:S01]  /*b1b0*/  FADD.FTZ R29, R41, R14 ;  /* 0x0000000e291d7221 */ /* 0x000fe20000010000 */
[----:B------:R-:W-:Y:S01]  /*b1c0*/  FADD.FTZ R42, R37, R42 ;  /* 0x0000002a252a7221 */ /* 0x000fe20000010000 */
[----:B------:R-:W-:Y:S01]  /*b1d0*/  F2FP.BF16.F32.PACK_AB R41, R36, R41 ;  /* 0x000000292429723e */ /* 0x000fe200000010ff */
[-C--:B------:R-:W-:Y:S01]  /*b1e0*/  FMUL.FTZ R113, R113, R6.reuse ;  /* 0x0000000671717220 */ /* 0x080fe20000410000 */
[----:B------:R-:W-:Y:S01]  /*b1f0*/  FMUL.FTZ R116, R116, R6 ;  /* 0x0000000674747220 */ /* 0x000fe20000410000 */
[----:B------:R-:W-:Y:S01]  /*b200*/  FADD.FTZ R21, R39, R42 ;  /* 0x0000002a27157221 */ /* 0x000fe20000010000 */
[----:B------:R-:W-:Y:S01]  /*b210*/  FADD.FTZ R42, R36, R29 ;  /* 0x0000001d242a7221 */ /* 0x000fe20000010000 */
[----:B------:R-:W-:Y:S01]  /*b220*/  MUFU.EX2 R73, R73 ;  /* 0x0000004900497308 */ /* 0x000fe20000000800 */
[----:B------:R-:W-:Y:S01]  /*b230*/  F2FP.BF16.F32.PACK_AB R29, R32, R30 ;  /* 0x0000001e201d723e */ /* 0x000fe200000010ff */
[----:B------:R-:W-:Y:S01]  /*b240*/  FADD.FTZ R14, R40, R21 ;  /* 0x00000015280e7221 */ /* 0x000fe20000010000 */
[----:B------:R-:W-:Y:S01]  /*b250*/  FADD.FTZ R21, R15, R42 ;  /* 0x0000002a0f157221 */ /* 0x000fe20000010000 */
[----:B------:R-:W-:Y:S01]  /*b260*/  F2FP.BF16.F32.PACK_AB R30, R37, R35 ;  /* 0x00000023251e723e */ /* 0x000fe200000010ff */
[-C--:B------:R-:W-:Y:S01]  /*b270*/  FMUL.FTZ R117, R117, R6.reuse ;  /* 0x0000000675757220 */ /* 0x080fe20000410000 */
[----:B------:R-:W-:Y:S01]  /*b280*/  FADD.FTZ R14, R43, R14 ;  /* 0x0000000e2b0e7221 */ /* 0x000fe20000010000 */
[----:B------:R-:W-:Y:S01]  /*b290*/  FADD.FTZ R20, R38, R21 ;  /* 0x0000001526147221 */ /* 0x000fe20000010000 */
[----:B------:R-:W-:Y:S01]  /*b2a0*/  MUFU.EX2 R59, R59 ;  /* 0x0000003b003b7308 */ /* 0x000fe20000000800 */
[----:B------:R4:W-:Y:S01]  /*b2b0*/  STSM.16.M88.4 [R19], R28 ;  /* 0x0000001c13007844 */ /* 0x0009e20000000200 */
[----:B------:R-:W-:Y:S01]  /*b2c0*/  FADD.FTZ R14, R45, R14 ;  /* 0x0000000e2d0e7221 */ /* 0x000fe20000010000 */
[----:B------:R-:W-:Y:S01]  /*b2d0*/  FADD.FTZ R33, R49, R20 ;  /* 0x0000001431217221 */ /* 0x000fe20000010000 */
[----:B------:R-:W-:Y:S01]  /*b2e0*/  F2FP.BF16.F32.PACK_AB R42, R45, R43 ;  /* 0x0000002b2d2a723e */ /* 0x000fe200000010ff */
[-C--:B------:R-:W-:Y:S01]  /*b2f0*/  FMUL.FTZ R120, R120, R6.reuse ;  /* 0x0000000678787220 */ /* 0x080fe20000410000 */
[----:B------:R-:W-:Y:S01]  /*b300*/  FADD.FTZ R21, R47, R14 ;  /* 0x0000000e2f157221 */ /* 0x000fe20000010000 */
[----:B------:R-:W-:Y:S01]  /*b310*/  FADD.FTZ R33, R44, R33 ;  /* 0x000000212c217221 */ /* 0x000fe20000010000 */
[----:B------:R-:W5:Y:S01]  /*b320*/  MUFU.EX2 R74, R74 ;  /* 0x0000004a004a7308 */ /* 0x000f620000000800 */
[----:B------:R-:W-:Y:S01]  /*b330*/  F2FP.BF16.F32.PACK_AB R43, R38, R15 ;  /* 0x0000000f262b723e */ /* 0x000fe200000010ff */
[----:B------:R-:W-:Y:S01]  /*b340*/  FADD.FTZ R14, R48, R21 ;  /* 0x00000015300e7221 */ /* 0x000fe20000010000 */
[----:B------:R-:W-:Y:S01]  /*b350*/  F2FP.BF16.F32.PACK_AB R40, R40, R39 ;  /* 0x000000272828723e */ /* 0x000fe200000010ff */
[----:B------:R-:W-:Y:S01]  /*b360*/  FMUL.FTZ R121, R121, R6 ;  /* 0x0000000679797220 */ /* 0x000fe20000410000 */
[----:B------:R-:W-:Y:S01]  /*b370*/  F2FP.BF16.F32.PACK_AB R48, R48, R47 ;  /* 0x0000002f3030723e */ /* 0x000fe200000010ff */
[----:B------:R-:W-:Y:S01]  /*b380*/  FADD.FTZ R21, R51, R14 ;  /* 0x0000000e33157221 */ /* 0x000fe20000010000 */
[----:B------:R-:W-:Y:S01]  /*b390*/  FADD.FTZ R14, R46, R33 ;  /* 0x000000212e0e7221 */ /* 0x000fe20000010000 */
[----:B------:R-:W4:Y:S01]  /*b3a0*/  MUFU.EX2 R60, R60 ;  /* 0x0000003c003c7308 */ /* 0x000f220000000800 */
[C---:B-1----:R-:W-:Y:S01]  /*b3b0*/  F2FP.BF16.F32.PACK_AB R51, R3.reuse, R46 ;  /* 0x0000002e0333723e */ /* 0x042fe200000010ff */
[----:B--2---:R-:W-:Y:S01]  /*b3c0*/  FADD.FTZ R8, R52, R21 ;  /* 0x0000001534087221 */ /* 0x004fe20000010000 */
[----:B------:R-:W-:Y:S01]  /*b3d0*/  FADD.FTZ R9, R3, R14 ;  /* 0x0000000e03097221 */ /* 0x000fe20000010000 */
[----:B------:R-:W-:Y:S01]  /*b3e0*/  F2FP.BF16.F32.PACK_AB R49, R44, R49 ;  /* 0x000000312c31723e */ /* 0x000fe200000010ff */
[----:B------:R2:W-:Y:S01]  /*b3f0*/  STSM.16.M88.4 [R18], R40 ;  /* 0x0000002812007844 */ /* 0x0005e20000000200 */
[----:B------:R-:W-:Y:S01]  /*b400*/  FADD.FTZ R11, R55, R8 ;  /* 0x00000008370b7221 */ /* 0x000fe20000010000 */
[----:B---3--:R-:W-:Y:S01]  /*b410*/  FADD.FTZ R8, R2, R9 ;  /* 0x0000000902087221 */ /* 0x008fe20000010000 */
[----:B------:R-:W-:Y:S01]  /*b420*/  MUFU.EX2 R14, R75 ;  /* 0x0000004b000e7308 */ /* 0x000fe20000000800 */
[----:B0-----:R-:W-:Y:S01]  /*b430*/  F2FP.BF16.F32.PACK_AB R25, R72, R71 ;  /* 0x000000474819723e */ /* 0x001fe200000010ff */
[----:B------:R-:W-:Y:S01]  /*b440*/  FADD.FTZ R10, R56, R11 ;  /* 0x0000000b380a7221 */ /* 0x000fe20000010000 */
[----:B------:R-:W-:Y:S01]  /*b450*/  FADD.FTZ R9, R53, R8 ;  /* 0x0000000835097221 */ /* 0x000fe20000010000 */
[----:B-----5:R-:W-:Y:S01]  /*b460*/  F2FP.BF16.F32.PACK_AB R27, R74, R73 ;  /* 0x000000494a1b723e */ /* 0x020fe200000010ff */
[----:B------:R2:W-:Y:S01]  /*b470*/  STSM.16.M88.4 [R17+0x27800], R48 ;  /* 0x0278003011007844 */ /* 0x0005e20000000200 */
[----:B------:R-:W-:Y:S01]  /*b480*/  FADD.FTZ R11, R57, R10 ;  /* 0x0000000a390b7221 */ /* 0x000fe20000010000 */
[----:B------:R-:W-:Y:S01]  /*b490*/  FADD.FTZ R8, R54, R9 ;  /* 0x0000000936087221 */ /* 0x000fe20000010000 */
[----:B------:R-:W0:Y:S01]  /*b4a0*/  MUFU.EX2 R61, R61 ;  /* 0x0000003d003d7308 */ /* 0x000e220000000800 */
[----:B------:R-:W-:Y:S01]  /*b4b0*/  F2FP.BF16.F32.PACK_AB R9, R53, R2 ;  /* 0x000000023509723e */ /* 0x000fe200000010ff */
[----:B------:R-:W-:Y:S01]  /*b4c0*/  FADD.FTZ R10, R58, R11 ;  /* 0x0000000b3a0a7221 */ /* 0x000fe20000010000 */
[----:B------:R-:W-:Y:S01]  /*b4d0*/  FADD.FTZ R8, R67, R8 ;  /* 0x0000000843087221 */ /* 0x000fe20000010000 */
[----:B----4-:R-:W-:Y:S01]  /*b4e0*/  F2FP.BF16.F32.PACK_AB R24, R60, R59 ;  /* 0x0000003b3c18723e */ /* 0x010fe200000010ff */
[----:B------:R-:W-:Y:S01]  /*b4f0*/  FMUL.FTZ R124, R124, R6 ;  /* 0x000000067c7c7220 */ /* 0x000fe20000410000 */
[----:B------:R-:W-:Y:S01]  /*b500*/  FADD.FTZ R3, R59, R10 ;  /* 0x0000000a3b037221 */ /* 0x000fe20000010000 */
[----:B------:R-:W-:Y:S01]  /*b510*/  FADD.FTZ R11, R71, R8 ;  /* 0x00000008470b7221 */ /* 0x000fe20000010000 */
[----:B------:R-:W1:Y:S01]  /*b520*/  MUFU.EX2 R62, R62 ;  /* 0x0000003e003e7308 */ /* 0x000e620000000800 */
[----:B------:R-:W-:Y:S01]  /*b530*/  F2FP.BF16.F32.PACK_AB R8, R56, R55 ;  /* 0x000000373808723e */ /* 0x000fe200000010ff */
[----:B------:R-:W-:Y:S01]  /*b540*/  FADD.FTZ R10, R60, R3 ;  /* 0x000000033c0a7221 */ /* 0x000fe20000010000 */
[----:B------:R-:W-:Y:S01]  /*b550*/  FADD.FTZ R2, R72, R11 ;  /* 0x0000000b48027221 */ /* 0x000fe20000010000 */
[----:B------:R-:W-:Y:S01]  /*b560*/  F2FP.BF16.F32.PACK_AB R11, R67, R54 ;  /* 0x00000036430b723e */ /* 0x000fe200000010ff */
[-C--:B------:R-:W-:Y:S01]  /*b570*/  FMUL.FTZ R125, R125, R6.reuse ;  /* 0x000000067d7d7220 */ /* 0x080fe20000410000 */
[-C--:B------:R-:W-:Y:S01]  /*b580*/  FMUL.FTZ R128, R128, R6.reuse ;  /* 0x0000000680807220 */ /* 0x080fe20000410000 */
[----:B------:R-:W-:Y:S01]  /*b590*/  FADD.FTZ R15, R73, R2 ;  /* 0x00000002490f7221 */ /* 0x000fe20000010000 */
[----:B------:R-:W3:Y:S01]  /*b5a0*/  MUFU.EX2 R29, R76 ;  /* 0x0000004c001d7308 */ /* 0x000ee20000000800 */
[----:B0-----:R-:W-:Y:S01]  /*b5b0*/  FADD.FTZ R3, R61, R10 ;  /* 0x0000000a3d037221 */ /* 0x001fe20000010000 */
[----:B------:R-:W-:Y:S01]  /*b5c0*/  F2FP.BF16.F32.PACK_AB R10, R58, R57 ;  /* 0x000000393a0a723e */ /* 0x000fe200000010ff */
[----:B------:R-:W-:Y:S01]  /*b5d0*/  FADD.FTZ R15, R74, R15 ;  /* 0x0000000f4a0f7221 */ /* 0x000fe20000010000 */
[-C--:B------:R-:W-:Y:S01]  /*b5e0*/  FMUL.FTZ R129, R129, R6.reuse ;  /* 0x0000000681817220 */ /* 0x080fe20000410000 */
[-C--:B------:R-:W-:Y:S01]  /*b5f0*/  FMUL.FTZ R132, R132, R6.reuse ;  /* 0x0000000684847220 */ /* 0x080fe20000410000 */
[----:B------:R-:W-:Y:S01]  /*b600*/  FMUL.FTZ R133, R133, R6 ;  /* 0x0000000685857220 */ /* 0x000fe20000410000 */
[----:B------:R-:W-:Y:S01]  /*b610*/  FADD.FTZ R15, R14, R15 ;  /* 0x0000000f0e0f7221 */ /* 0x000fe20000010000 */
[----:B------:R-:W0:Y:S01]  /*b620*/  MUFU.EX2 R63, R63 ;  /* 0x0000003f003f7308 */ /* 0x000e220000000800 */
[C---:B-1----:R-:W-:Y:S01]  /*b630*/  F2FP.BF16.F32.PACK_AB R26, R62.reuse, R61 ;  /* 0x0000003d3e1a723e */ /* 0x042fe200000010ff */
[----:B------:R2:W-:Y:S01]  /*b640*/  STSM.16.M88.4 [R136], R8 ;  /* 0x0000000888007844 */ /* 0x0005e20000000200 */
[----:B------:R-:W-:Y:S01]  /*b650*/  FADD.FTZ R2, R62, R3 ;  /* 0x000000033e027221 */ /* 0x000fe20000010000 */
[-C--:B------:R-:W-:Y:S01]  /*b660*/  FMUL.FTZ R90, R90, R7.reuse ;  /* 0x000000075a5a7220 */ /* 0x080fe20000410000 */
[-C--:B------:R-:W-:Y:S01]  /*b670*/  FMUL.FTZ R91, R91, R7.reuse ;  /* 0x000000075b5b7220 */ /* 0x080fe20000410000 */
[----:B------:R2:W-:Y:S01]  /*b680*/  STSM.16.M88.4 [R19+0x6000], R24 ;  /* 0x0060001813007844 */ /* 0x0005e20000000200 */
        /* <DEDUP_REMOVED lines=9> */
[----:B------:R-:W-:Y:S01]  /*b720*/  MUFU.EX2 R68, R68 ;  /* 0x0000004400447308 */ /* 0x000fe20000000800 */
[----:B0-----:R-:W-:Y:S01]  /*b730*/  FADD.FTZ R3, R63, R2 ;  /* 0x000000023f037221 */ /* 0x001fe20000010000 */
[-C--:B------:R-:W-:Y:S01]  /*b740*/  FMUL.FTZ R106, R106, R7.reuse ;  /* 0x000000076a6a7220 */ /* 0x080fe20000410000 */
[-C--:B------:R-:W-:Y:S01]  /*b750*/  FMUL.FTZ R107, R107, R7.reuse ;  /* 0x000000076b6b7220 */ /* 0x080fe20000410000 */
[-C--:B------:R-:W-:Y:S01]  /*b760*/  FMUL.FTZ R110, R110, R7.reuse ;  /* 0x000000076e6e7220 */ /* 0x080fe20000410000 */
[-C--:B------:R-:W-:Y:S01]  /*b770*/  FMUL.FTZ R111, R111, R7.reuse ;  /* 0x000000076f6f7220 */ /* 0x080fe20000410000 */
[-C--:B------:R-:W-:Y:S01]  /*b780*/  FMUL.FTZ R114, R114, R7.reuse ;  /* 0x0000000772727220 */ /* 0x080fe20000410000 */
[----:B------:R-:W-:Y:S01]  /*b790*/  FMUL.FTZ R115, R115, R7 ;  /* 0x0000000773737220 */ /* 0x000fe20000410000 */
[----:B------:R-:W0:Y:S01]  /*b7a0*/  MUFU.EX2 R65, R65 ;  /* 0x0000004100417308 */ /* 0x000e220000000800 */
[C---:B-1----:R-:W-:Y:S01]  /*b7b0*/  F2FP.BF16.F32.PACK_AB R28, R64.reuse, R63 ;  /* 0x0000003f401c723e */ /* 0x042fe200000010ff */
[----:B------:R-:W-:Y:S01]  /*b7c0*/  FADD.FTZ R3, R64, R3 ;  /* 0x0000000340037221 */ /* 0x000fe20000010000 */
[-C--:B------:R-:W-:Y:S01]  /*b7d0*/  FMUL.FTZ R118, R118, R7.reuse ;  /* 0x0000000776767220 */ /* 0x080fe20000410000 */
[-C--:B------:R-:W-:Y:S01]  /*b7e0*/  FMUL.FTZ R119, R119, R7.reuse ;  /* 0x0000000777777220 */ /* 0x080fe20000410000 */
[-C--:B------:R-:W-:Y:S01]  /*b7f0*/  FMUL.FTZ R122, R122, R7.reuse ;  /* 0x000000077a7a7220 */ /* 0x080fe20000410000 */
[-C--:B------:R-:W-:Y:S01]  /*b800*/  FMUL.FTZ R123, R123, R7.reuse ;  /* 0x000000077b7b7220 */ /* 0x080fe20000410000 */
[-C--:B------:R-:W-:Y:S01]  /*b810*/  FMUL.FTZ R126, R126, R7.reuse ;  /* 0x000000077e7e7220 */ /* 0x080fe20000410000 */
[----:B------:R-:W1:Y:S01]  /*b820*/  MUFU.EX2 R20, R77 ;  /* 0x0000004d00147308 */ /* 0x000e620000000800 */
[-C--:B------:R-:W-:Y:S01]  /*b830*/  FMUL.FTZ R127, R127, R7.reuse ;  /* 0x000000077f7f7220 */ /* 0x080fe20000410000 */
[-C--:B------:R-:W-:Y:S01]  /*b840*/  FMUL.FTZ R130, R130, R7.reuse ;  /* 0x0000000782827220 */ /* 0x080fe20000410000 */
[-C--:B------:R-:W-:Y:S01]  /*b850*/  FMUL.FTZ R131, R131, R7.reuse ;  /* 0x0000000783837220 */ /* 0x080fe20000410000 */
[-C--:B------:R-:W-:Y:S01]  /*b860*/  FMUL.FTZ R134, R134, R7.reuse ;  /* 0x0000000786867220 */ /* 0x080fe20000410000 */
[----:B------:R-:W-:Y:S01]  /*b870*/  FMUL.FTZ R135, R135, R7 ;  /* 0x0000000787877220 */ /* 0x000fe20000410000 */
[----:B------:R-:W-:-:S02]  /*b880*/  IMAD.MOV.U32 R7, RZ, RZ, R13 ;  /* 0x000000ffff077224 */ /* 0x000fc400078e000d */
[----:B------:R-:W3:Y:S01]  /*b890*/  MUFU.EX2 R78, R78 ;  /* 0x0000004e004e7308 */ /* 0x000ee20000000800 */
[----:B0-----:R-:W-:Y:S01]  /*b8a0*/  F2FP.BF16.F32.PACK_AB R30, R65, R68 ;  /* 0x00000044411e723e */ /* 0x001fe200000010ff */
[----:B------:R-:W-:Y:S01]  /*b8b0*/  FADD.FTZ R68, R68, R3 ;  /* 0x0000000344447221 */ /* 0x000fe20000010000 */
[----:B------:R-:W-:-:S03]  /*b8c0*/  IMAD.MOV.U32 R6, RZ, RZ, R12 ;  /* 0x000000ffff067224 */ /* 0x000fc600078e000c */
[----:B------:R-:W-:Y:S01]  /*b8d0*/  FADD.FTZ R3, R65, R68 ;  /* 0x0000004441037221 */ /* 0x000fe20000010000 */
[----:B-1----:R-:W-:Y:S01]  /*b8e0*/  FADD.FTZ R15, R20, R15 ;  /* 0x0000000f140f7221 */ /* 0x002fe20000010000 */
[----:B---3--:R-:W-:-:S03]  /*b8f0*/  F2FP.BF16.F32.PACK_AB R31, R78, R20 ;  /* 0x000000144e1f723e */ /* 0x008fc600000010ff */
[----:B------:R-:W-:Y:S02]  /*b900*/  FADD.FTZ R2, R78, R15 ;  /* 0x0000000f4e027221 */ /* 0x000fe40000010000 */
        /* <DEDUP_REMOVED lines=9> */
.L_x_887:
[----:B------:R-:W-:-:S13]  /*b9a0*/  ISETP.GE.AND P2, PT, R0, UR39, PT ;  /* 0x0000002700007c0c */ /* 0x000fda000bf46270 */
[----:B------:R-:W-:Y:S05]  /*b9b0*/  @!P2 BRA `(.L_x_897) ;  /* 0x000000380030a947 */ /* 0x000fea0003800000 */
[----:B-12---:R-:W-:Y:S01]  /*b9c0*/  IMAD.IADD R8, R137, 0x1, -R139 ;  /* 0x0000000189087824 */ /* 0x006fe200078e0a8b */
[----:B------:R-:W-:Y:S01]  /*b9d0*/  UMOV UR28, UR46 ;  /* 0x0000002e001c7c82 */ /* 0x000fe20008000000 */
[----:B------:R-:W-:Y:S01]  /*b9e0*/  IMAD.MOV.U32 R11, RZ, RZ, R13 ;  /* 0x000000ffff0b7224 */ /* 0x000fe200078e000d */
[----:B------:R-:W-:Y:S01]  /*b9f0*/  UMOV UR51, UR43 ;  /* 0x0000002b00337c82 */ /* 0x000fe20008000000 */
[--C-:B------:R-:W-:Y:S01]  /*ba00*/  IMAD.IADD R9, R4, 0x1, R8.reuse ;  /* 0x0000000104097824 */ /* 0x100fe200078e0208 */
[----:B------:R-:W-:Y:S01]  /*ba10*/  ULDC UR35, c[0x0][0x9e4] ;  /* 0x0002790000237ab9 */ /* 0x000fe20000000800 */
[----:B------:R-:W-:Y:S01]  /*ba20*/  IMAD.IADD R8, R5, 0x1, R8 ;  /* 0x0000000105087824 */ /* 0x000fe200078e0208 */
[----:B------:R-:W-:Y:S01]  /*ba30*/  ULDC UR34, c[0x0][0x988] ;  /* 0x0002620000227ab9 */ /* 0x000fe20000000800 */
[----:B------:R-:W-:Y:S01]  /*ba40*/  IMAD.MOV.U32 R10, RZ, RZ, R12 ;  /* 0x000000ffff0a7224 */ /* 0x000fe200078e000c */
[----:B------:R-:W-:Y:S01]  /*ba50*/  LOP3.LUT R7, RZ, R9, RZ, 0x33, !PT ;  /* 0x00000009ff077212 */ /* 0x000fe200078e33ff */
[----:B------:R-:W-:Y:S01]  /*ba60*/  ULDC UR50, c[0x0][0x9d8] ;  /* 0x0002760000327ab9 */ /* 0x000fe20000000800 */
[----:B------:R-:W-:Y:S01]  /*ba70*/  LOP3.LUT R6, RZ, R8, RZ, 0x33, !PT ;  /* 0x00000008ff067212 */ /* 0x000fe200078e33ff */
[----:B------:R-:W-:-:S06]  /*ba80*/  ULDC UR47, c[0x0][0x9e0] ;  /* 0x00027800002f7ab9 */ /* 0x000fcc0000000800 */
.L_x_914:
[----:B------:R-:W-:Y:S01]  /*ba90*/  UIADD3 UR43, UR51, 0x1, URZ ;  /* 0x00000001332b7890 */ /* 0x000fe2000fffe03f */
[----:B------:R-:W-:-:S03]  /*baa0*/  ISETP.NE.AND P3, PT, RZ, UR38, PT ;  /* 0x00000026ff007c0c */ /* 0x000fc6000bf65270 */
[----:B------:R-:W-:-:S04]  /*bab0*/  UISETP.NE.AND UP0, UPT, UR43, 0x2, UPT ;  /* 0x000000022b00788c */ /* 0x000fc8000bf05270 */
[----:B------:R-:W-:Y:S02]  /*bac0*/  USEL UR46, URZ, 0x1, UP0 ;  /* 0x000000013f2e7887 */ /* 0x000fe40008000000 */
[----:B------:R-:W-:Y:S02]  /*bad0*/  USEL UR43, UR43, URZ, UP0 ;  /* 0x0000003f2b2b7287 */ /* 0x000fe40008000000 */
[----:B------:R-:W-:Y:S02]  /*bae0*/  ULOP3.LUT UR46, UR28, UR46, URZ, 0x3c, !UPT ;  /* 0x0000002e1c2e7292 */ /* 0x000fe4000f8e3c3f */
[----:B---3--:R-:W-:Y:S10]  /*baf0*/  @P3 BRA `(.L_x_898) ;  /* 0x00000000002c3947 */ /* 0x008ff40003800000 */
[----:B------:R-:W-:Y:S05]  /*bb00*/  @!P0 BRA `(.L_x_899) ;  /* 0x0000000000048947 */ /* 0x000fea0003800000 */
[----:B------:R-:W-:Y:S01]  /*bb10*/  BPT.TRAP 0x1 ;  /* 0x000000040000795c */ /* 0x000fe20000300000 */
.L_x_899:
[----:B------:R-:W-:Y:S01]  /*bb20*/  ULEA UR6, UR43, UR42, 0x3 ;  /* 0x0000002a2b067291 */ /* 0x000fe2000f8e183f */
[----:B------:R-:W-:-:S05]  /*bb30*/  IMAD.U32 R12, RZ, RZ, UR46 ;  /* 0x0000002eff0c7e24 */ /* 0x000fca000f8e00ff */
[----:B------:R-:W-:-:S04]  /*bb40*/  SHF.L.U32 R12, R12, 0x1f, RZ ;  /* 0x0000001f0c0c7819 */ /* 0x000fc800000006ff */
[----:B------:R0:W1:Y:S01]  /*bb50*/  SYNCS.PHASECHK.TRANS64.TRYWAIT P2, [UR6+0x2d830], R12 ;  /* 0x02d8300cff0075a7 */ /* 0x0000620008040146 */
[----:B------:R-:W-:Y:S05]  /*bb60*/  @!P0 BRA `(.L_x_900) ;  /* 0x0000000000048947 */ /* 0x000fea0003800000 */
[----:B------:R-:W-:Y:S01]  /*bb70*/  BPT.TRAP 0x1 ;  /* 0x000000040000795c */ /* 0x000fe20000300000 */
.L_x_900:
[----:B-1----:R-:W-:Y:S05]  /*bb80*/  @P2 BRA `(.L_x_898) ;  /* 0x0000000000082947 */ /* 0x002fea0003800000 */
[----:B------:R-:W1:Y:S02]  /*bb90*/  SYNCS.PHASECHK.TRANS64.TRYWAIT P2, [UR6+0x2d830], R12 ;  /* 0x02d8300cff0075a7 */ /* 0x000e640008040146 */
[----:B-1----:R-:W-:Y:S05]  /*bba0*/  @!P2 BRA `(.L_x_901) ;  /* 0x000000a8002ca947 */ /* 0x002fea0003800000 */
.L_x_898:
        /* <DEDUP_REMOVED lines=37> */
.L_x_903:
[----:B------:R-:W-:Y:S01]  /*be00*/  ULEA UR6, UR51, UR42, 0x3 ;  /* 0x0000002a33067291 */ /* 0x000fe2000f8e183f */
[----:B------:R-:W-:-:S05]  /*be10*/  IMAD.U32 R12, RZ, RZ, UR28 ;  /* 0x0000001cff0c7e24 */ /* 0x000fca000f8e00ff */
[----:B------:R-:W-:-:S04]  /*be20*/  SHF.L.U32 R12, R12, 0x1f, RZ ;  /* 0x0000001f0c0c7819 */ /* 0x000fc800000006ff */
[----:B------:R0:W1:Y:S01]  /*be30*/  SYNCS.PHASECHK.TRANS64.TRYWAIT P2, [UR6+0x2d850], R12 ;  /* 0x02d8500cff0075a7 */ /* 0x0000620008040146 */
[----:B------:R-:W-:Y:S05]  /*be40*/  @!P0 BRA `(.L_x_904) ;  /* 0x0000000000048947 */ /* 0x000fea0003800000 */
[----:B------:R-:W-:Y:S01]  /*be50*/  BPT.TRAP 0x1 ;  /* 0x000000040000795c */ /* 0x000fe20000300000 */
.L_x_904:
[----:B-1----:R-:W-:Y:S05]  /*be60*/  @P2 BRA `(.L_x_902) ;  /* 0x0000000000082947 */ /* 0x002fea0003800000 */
[----:B------:R-:W1:Y:S02]  /*be70*/  SYNCS.PHASECHK.TRANS64.TRYWAIT P2, [UR6+0x2d850], R12 ;  /* 0x02d8500cff0075a7 */ /* 0x000e640008040146 */
[----:B-1----:R-:W-:Y:S05]  /*be80*/  @!P2 BRA `(.L_x_905) ;  /* 0x000000a4008ca947 */ /* 0x002fea0003800000 */
.L_x_902:
[----:B------:R-:W-:Y:S01]  /*be90*/  UIADD3 UR6, UR42, 0x400, URZ ;  /* 0x000004002a067890 */ /* 0x000fe2000fffe03f */
[----:B------:R-:W-:Y:S01]  /*bea0*/  WARPGROUP.ARRIVE ;  /* 0x00000000000079c5 */ /* 0x000fe20000000000 */
[----:B------:R-:W-:Y:S01]  /*beb0*/  UMOV UR29, 0x40000040 ;  /* 0x40000040001d7882 */ /* 0x000fe20000000000 */
[----:B------:R-:W-:Y:S01]  /*bec0*/  UMOV UR31, 0x80000020 ;  /* 0x80000020001f7882 */ /* 0x000fe20000000000 */
[----:B------:R-:W-:-:S03]  /*bed0*/  USHF.R.U32.HI UR6, URZ, 0x4, UR6 ;  /* 0x000000043f067899 */ /* 0x000fc60008011606 */
[----:B------:R-:W2:Y:S01]  /*bee0*/  S2R R141, SR_TID.X ;  /* 0x00000000008d7919 */ /* 0x000ea20000002100 */
[----:B------:R-:W-:Y:S01]  /*bef0*/  FMUL.FTZ R21, R29, UR50 ;  /* 0x000000321d157c20 */ /* 0x000fe20008410000 */
[----:B------:R-:W-:Y:S01]  /*bf00*/  FMUL.FTZ R29, R35, UR50 ;  /* 0x00000032231d7c20 */ /* 0x000fe20008410000 */
[----:B------:R-:W-:Y:S01]  /*bf10*/  ULOP3.LUT UR6, UR6, 0x3fff, URZ, 0xc0, !UPT ;  /* 0x00003fff06067892 */ /* 0x000fe2000f8ec03f */
[----:B-1----:R-:W-:Y:S01]  /*bf20*/  FMUL.FTZ R13, R25, UR50 ;  /* 0x00000032190d7c20 */ /* 0x002fe20008410000 */
        /* <DEDUP_REMOVED lines=8> */
[----:B------:R-:W-:Y:S01]  /*bfb0*/  FMUL.FTZ R47, R53, UR50 ;  /* 0x00000032352f7c20 */ /* 0x000fe20008410000 */
[----:B------:R-:W-:Y:S01]  /*bfc0*/  FMUL.FTZ R26, R32, UR50 ;  /* 0x00000032201a7c20 */ /* 0x000fe20008410000 */
        /* <DEDUP_REMOVED lines=56> */
[----:B------:R-:W-:Y:S02]  /*c350*/  IMAD.SHL.U32 R83, R0, 0x80, RZ ;  /* 0x0000008000537824 */ /* 0x000fe400078e00ff */
[----:B------:R-:W-:Y:S01]  /*c360*/  FMUL.FTZ R70, R73, UR50 ;  /* 0x0000003249467c20 */ /* 0x000fe20008410000 */
[----:B------:R-:W-:-:S02]  /*c370*/  @!P1 VIADD R53, R53, 0x2d840 ;  /* 0x0002d84035359836 */ /* 0x000fc40000000000 */
        /* <DEDUP_REMOVED lines=10> */
[----:B------:R-:W-:Y:S01]  /*c420*/  @!P1 PRMT R53, RZ, 0x654, R53 ;  /* 0x00000654ff359816 */ /* 0x000fe20000000035 */
[----:B------:R-:W0:Y:S01]  /*c430*/  MUFU.TANH R12, R12 ;  /* 0x0000000c000c7308 */ /* 0x000e220000002400 */
[----:B------:R-:W-:-:S07]  /*c440*/  IADD3 R52, R137, 0x1, -R83 ;  /* 0x0000000189347810 */ /* 0x000fce0007ffe853 */
        /* <DEDUP_REMOVED lines=111> */
[----:B-1----:R-:W-:-:S04]  /*cb40*/  IMAD.IADD R53, R52, 0x1, -R139 ;  /* 0x0000000134357824 */ /* 0x002fc800078e0a8b */
[----:B------:R-:W-:-:S04]  /*cb50*/  IMAD R53, R16, -0x2, R53 ;  /* 0xfffffffe10357824 */ /* 0x000fc800078e0235 */
[C---:B------:R-:W-:Y:S02]  /*cb60*/  VIADD R138, R53.reuse, UR47 ;  /* 0x0000002f358a7c36 */ /* 0x040fe40008000000 */
[----:B------:R-:W-:Y:S02]  /*cb70*/  VIADD R87, R53, UR33 ;  /* 0x0000002135577c36 */ /* 0x000fe40008000000 */
[C---:B------:R-:W-:Y:S02]  /*cb80*/  IMAD.IADD R86, R4.reuse, 0x1, R138 ;  /* 0x0000000104567824 */ /* 0x040fe400078e028a */
[----:B-----5:R-:W-:Y:S01]  /*cb90*/  IMAD.IADD R85, R4, 0x1, R87 ;  /* 0x0000000104557824 */ /* 0x020fe200078e0257 */
[----:B0-234-:R-:W-:Y:S06]  /*cba0*/  @!P5 BRA `(.L_x_906) ;  /* 0x000000000058d947 */ /* 0x01dfec0003800000 */
        /* <DEDUP_REMOVED lines=11> */
.L_x_908:
[----:B------:R-:W-:-:S05]  /*cc60*/  IMAD.U32 R141, RZ, RZ, UR35 ;  /* 0x00000023ff8d7e24 */ /* 0x000fca000f8e00ff */
[----:B------:R-:W-:-:S13]  /*cc70*/  ISETP.NE.AND P2, PT, R141, 0x1, PT ;  /* 0x000000018d00780c */ /* 0x000fda0003f45270 */
[----:B------:R-:W0:Y:S02]  /*cc80*/  @P2 LDC.64 R52, c[0x0][0x9e8] ;  /* 0x00027a00ff342b82 */ /* 0x000e240000000a00 */
[----:B0-----:R-:W-:-:S04]  /*cc90*/  @P2 IMAD.HI.U32 R144, R9, R52, RZ ;  /* 0x0000003409902227 */ /* 0x001fc800078e00ff */
[----:B------:R-:W-:Y:S01]  /*cca0*/  IMAD.MOV.U32 R52, RZ, RZ, R9 ;  /* 0x000000ffff347224 */ /* 0x000fe200078e0009 */
[----:B------:R-:W-:-:S07]  /*ccb0*/  @P2 SHF.R.U32.HI R52, RZ, R53, R144 ;  /* 0x00000035ff342219 */ /* 0x000fce0000011690 */
.L_x_909:
[----:B------:R-:W-:Y:S05]  /*ccc0*/  BSYNC B0 ;  /* 0x0000000000007941 */ /* 0x000fea0003800000 */
.L_x_907:
[----:B------:R-:W-:-:S04]  /*ccd0*/  IMAD R53, R52, R141, -R83 ;  /* 0x0000008d34357224 */ /* 0x000fc800078e0a53 */
[----:B------:R-:W-:-:S05]  /*cce0*/  IMAD R52, R16, -0x2, R53 ;  /* 0xfffffffe10347824 */ /* 0x000fca00078e0235 */
[----:B------:R-:W-:Y:S02]  /*ccf0*/  VIADDMNMX R86, R52, R141, R86, PT ;  /* 0x0000008d34567246 */ /* 0x000fe40003800156 */
[----:B------:R-:W-:-:S07]  /*cd00*/  VIMNMX R85, R85, R52, !PT ;  /* 0x0000003455557248 */ /* 0x000fce0007fe0100 */
.L_x_906:
[----:B------:R-:W-:Y:S01]  /*cd10*/  ISETP.GT.AND P2, PT, R0, -0x1, PT ;  /* 0xffffffff0000780c */ /* 0x000fe20003f44270 */
[C---:B------:R-:W-:Y:S02]  /*cd20*/  IMAD.IADD R138, R5.reuse, 0x1, R138 ;  /* 0x00000001058a7824 */ /* 0x040fe400078e028a */
[----:B------:R-:W-:Y:S01]  /*cd30*/  IMAD.IADD R87, R5, 0x1, R87 ;  /* 0x0000000105577824 */ /* 0x000fe200078e0257 */
[C---:B------:R-:W-:Y:S02]  /*cd40*/  ISETP.GT.AND P4, PT, R85.reuse, RZ, P2 ;  /* 0x000000ff5500720c */ /* 0x040fe40001784270 */
[----:B------:R-:W-:Y:S02]  /*cd50*/  ISETP.GT.AND P6, PT, R85, 0x1, P2 ;  /* 0x000000015500780c */ /* 0x000fe400017c4270 */
[C---:B------:R-:W-:Y:S02]  /*cd60*/  ISETP.LT.OR P4, PT, R86.reuse, 0x1, P4 ;  /* 0x000000015600780c */ /* 0x040fe40002781670 */
[----:B------:R-:W-:-:S02]  /*cd70*/  ISETP.LT.OR P6, PT, R86, 0x2, P6 ;  /* 0x000000025600780c */ /* 0x000fc400037c1670 */
        /* <DEDUP_REMOVED lines=104> */
.L_x_912:
[----:B------:R-:W-:-:S05]  /*d400*/  IMAD.U32 R85, RZ, RZ, UR35 ;  /* 0x00000023ff557e24 */ /* 0x000fca000f8e00ff */
[----:B------:R-:W-:-:S13]  /*d410*/  ISETP.NE.AND P3, PT, R85, 0x1, PT ;  /* 0x000000015500780c */ /* 0x000fda0003f65270 */
[----:B------:R-:W0:Y:S02]  /*d420*/  @P3 LDC.64 R12, c[0x0][0x9e8] ;  /* 0x00027a00ff0c3b82 */ /* 0x000e240000000a00 */
[----:B0-----:R-:W-:-:S04]  /*d430*/  @P3 IMAD.HI.U32 R86, R8, R12, RZ ;  /* 0x0000000c08563227 */ /* 0x001fc800078e00ff */
[----:B------:R-:W-:Y:S01]  /*d440*/  IMAD.MOV.U32 R12, RZ, RZ, R8 ;  /* 0x000000ffff0c7224 */ /* 0x000fe200078e0008 */
[----:B------:R-:W-:-:S07]  /*d450*/  @P3 SHF.R.U32.HI R12, RZ, R13, R86 ;  /* 0x0000000dff0c3219 */ /* 0x000fce0000011656 */
.L_x_913:
[----:B------:R-:W-:Y:S05]  /*d460*/  BSYNC B0 ;  /* 0x0000000000007941 */ /* 0x000fea0003800000 */
.L_x_911:
[----:B------:R-:W-:-:S04]  /*d470*/  IMAD R83, R12, R85, -R83 ;  /* 0x000000550c537224 */ /* 0x000fc800078e0a53 */
[----:B------:R-:W-:-:S05]  /*d480*/  IMAD R83, R16, -0x2, R83 ;  /* 0xfffffffe10537824 */ /* 0x000fca00078e0253 */
[----:B------:R-:W-:Y:S02]  /*d490*/  VIADDMNMX R138, R83, R85, R138, PT ;  /* 0x00000055538a7246 */ /* 0x000fe4000380018a */
[----:B------:R-:W-:-:S07]  /*d4a0*/  VIMNMX R87, R87, R83, !PT ;  /* 0x0000005357577248 */ /* 0x000fce0007fe0100 */
.L_x_910:
        /* <DEDUP_REMOVED lines=20> */
[C---:B------:R-:W-:Y:S02]  /*d5f0*/  ISETP.GT.AND P6, PT, R87.reuse, 0x30, P2 ;  /* 0x000000305700780c */ /* 0x040fe400017c4270 */
[----:B------:R-:W-:Y:S02]  /*d600*/  FMNMX.FTZ R12, R38, R13, !PT ;  /* 0x0000000d260c7209 */ /* 0x000fe40007810000 */
[----:B------:R-:W-:Y:S02]  /*d610*/  ISETP.GT.AND P4, PT, R87, 0x1, P2 ;  /* 0x000000015700780c */ /* 0x000fe40001784270 */
[----:B------:R-:W-:Y:S02]  /*d620*/  FMNMX.FTZ R13, R39, R12, !PT ;  /* 0x0000000c270d7209 */ /* 0x000fe40007810000 */
[----:B------:R-:W-:-:S02]  /*d630*/  ISETP.LT.OR P6, PT, R138, 0x31, P6 ;  /* 0x000000318a00780c */ /* 0x000fc400037c1670 */
[----:B------:R-:W-:Y:S02]  /*d640*/  FMNMX.FTZ R12, R42, R13, !PT ;  /* 0x0000000d2a0c7209 */ /* 0x000fe40007810000 */
[----:B------:R-:W-:Y:S02]  /*d650*/  ISETP.LT.OR P4, PT, R138, 0x2, P4 ;  /* 0x000000028a00780c */ /* 0x000fe40002781670 */
[----:B------:R-:W-:Y:S02]  /*d660*/  FMNMX.FTZ R13, R43, R12, !PT ;  /* 0x0000000c2b0d7209 */ /* 0x000fe40007810000 */
[----:B------:R-:W-:Y:S02]  /*d670*/  FSEL R44, R44, -INF , !P6 ;  /* 0xff8000002c2c7808 */ /* 0x000fe40007000000 */
[----:B------:R-:W-:Y:S02]  /*d680*/  FMNMX.FTZ R12, R46, R13, !PT ;  /* 0x0000000d2e0c7209 */ /* 0x000fe40007810000 */
[----:B------:R-:W-:-:S02]  /*d690*/  ISETP.GT.AND P3, PT, R87, 0x8, P2 ;  /* 0x000000085700780c */ /* 0x000fc40001764270 */
[----:B------:R-:W-:Y:S02]  /*d6a0*/  FMNMX.FTZ R13, R47, R12, !PT ;  /* 0x0000000c2f0d7209 */ /* 0x000fe40007810000 */
[----:B------:R-:W-:Y:S02]  /*d6b0*/  FSEL R15, R15, -INF , !P4 ;  /* 0xff8000000f0f7808 */ /* 0x000fe40006000000 */
[----:B------:R-:W-:Y:S02]  /*d6c0*/  FMNMX.FTZ R12, R50, R13, !PT ;  /* 0x0000000d320c7209 */ /* 0x000fe40007810000 */
[----:B------:R-:W-:Y:S02]  /*d6d0*/  ISETP.GT.AND P6, PT, R87, 0x39, P2 ;  /* 0x000000395700780c */ /* 0x000fe400017c4270 */
[----:B------:R-:W-:Y:S02]  /*d6e0*/  FMNMX.FTZ R13, R51, R12, !PT ;  /* 0x0000000c330d7209 */ /* 0x000fe40007810000 */
[----:B------:R-:W-:-:S02]  /*d6f0*/  ISETP.GT.AND P4, PT, R87, 0x10, P2 ;  /* 0x000000105700780c */ /* 0x000fc40001784270 */
[----:B------:R-:W-:Y:S02]  /*d700*/  FMNMX.FTZ R13, R56, R13, !PT ;  /* 0x0000000d380d7209 */ /* 0x000fe40007810000 */
[----:B------:R-:W-:Y:S02]  /*d710*/  ISETP.LT.OR P3, PT, R138, 0x9, P3 ;  /* 0x000000098a00780c */ /* 0x000fe40001f61670 */
[----:B------:R-:W-:Y:S02]  /*d720*/  FMNMX.FTZ R13, R58, R13, !PT ;  /* 0x0000000d3a0d7209 */ /* 0x000fe40007810000 */
[----:B------:R-:W-:Y:S02]  /*d730*/  ISETP.LT.OR P6, PT, R138, 0x3a, P6 ;  /* 0x0000003a8a00780c */ /* 0x000fe400037c1670 */
[----:B------:R-:W-:Y:S02]  /*d740*/  FMNMX.FTZ R13, R60, R13, !PT ;  /* 0x0000000d3c0d7209 */ /* 0x000fe40007810000 */
[----:B------:R-:W-:-:S02]  /*d750*/  ISETP.LT.OR P4, PT, R138, 0x11, P4 ;  /* 0x000000118a00780c */ /* 0x000fc40002781670 */
[----:B------:R-:W-:Y:S02]  /*d760*/  FMNMX.FTZ R13, R62, R13, !PT ;  /* 0x0000000d3e0d7209 */ /* 0x000fe40007810000 */
[----:B------:R-:W-:Y:S02]  /*d770*/  FSEL R24, R24, -INF , !P3 ;  /* 0xff80000018187808 */ /* 0x000fe40005800000 */
[----:B------:R-:W-:Y:S02]  /*d780*/  FMNMX.FTZ R13, R64, R13, !PT ;  /* 0x0000000d400d7209 */ /* 0x000fe40007810000 */
[----:B------:R-:W-:Y:S02]  /*d790*/  FSEL R49, R49, -INF , !P6 ;  /* 0xff80000031317808 */ /* 0x000fe40007000000 */
[----:B------:R-:W-:Y:S02]  /*d7a0*/  FMNMX.FTZ R13, R66, R13, !PT ;  /* 0x0000000d420d7209 */ /* 0x000fe40007810000 */
[----:B------:R-:W-:-:S02]  /*d7b0*/  ISETP.GT.AND P3, PT, R87, 0x11, P2 ;  /* 0x000000115700780c */ /* 0x000fc40001764270 */
[----:B------:R-:W-:Y:S02]  /*d7c0*/  FMNMX.FTZ R13, R68, R13, !PT ;  /* 0x0000000d440d7209 */ /* 0x000fe40007810000 */
[----:B------:R-:W-:Y:S02]  /*d7d0*/  FSEL R28, R28, -INF , !P4 ;  /* 0xff8000001c1c7808 */ /* 0x000fe40006000000 */
[----:B------:R-:W-:Y:S02]  /*d7e0*/  FMNMX.FTZ R13, R70, R13, !PT ;  /* 0x0000000d460d7209 */ /* 0x000fe40007810000 */
[C---:B------:R-:W-:Y:S02]  /*d7f0*/  ISETP.GT.AND P6, PT, R87.reuse, 0x48, P2 ;  /* 0x000000485700780c */ /* 0x040fe400017c4270 */
        /* <DEDUP_REMOVED lines=12> */
[----:B------:R-:W-:Y:S01]  /*d8c0*/  ISETP.GT.AND P3, PT, R87, 0x20, P2 ;  /* 0x000000205700780c */ /* 0x000fe20001764270 */
[----:B------:R-:W0:Y:S01]  /*d8d0*/  SHFL.BFLY PT, R12, R13, 0x2, 0x1f ;  /* 0x0c401f000d0c7f89 */ /* 0x000e2200000e0000 */
[----:B------:R-:W-:-:S02]  /*d8e0*/  FSEL R33, R33, -INF , !P4 ;  /* 0xff80000021217808 */ /* 0x000fc40006000000 */
[C---:B------:R-:W-:Y:S02]  /*d8f0*/  ISETP.GT.AND P6, PT, R87.reuse, 0x51, P2 ;  /* 0x000000515700780c */ /* 0x040fe400017c4270 */
[----:B------:R-:W-:Y:S02]  /*d900*/  ISETP.GT.AND P4, PT, R87, 0x28, P2 ;  /* 0x000000285700780c */ /* 0x000fe40001784270 */
[C---:B------:R-:W-:Y:S02]  /*d910*/  ISETP.LT.OR P3, PT, R138.reuse, 0x21, P3 ;  /* 0x000000218a00780c */ /* 0x040fe40001f61670 */
[C---:B------:R-:W-:Y:S02]  /*d920*/  ISETP.LT.OR P6, PT, R138.reuse, 0x52, P6 ;  /* 0x000000528a00780c */ /* 0x040fe400037c1670 */
[----:B------:R-:W-:Y:S02]  /*d930*/  ISETP.LT.OR P4, PT, R138, 0x29, P4 ;  /* 0x000000298a00780c */ /* 0x000fe40002781670 */
[----:B------:R-:W-:-:S02]  /*d940*/  FSEL R36, R36, -INF , !P3 ;  /* 0xff80000024247808 */ /* 0x000fc40005800000 */
[----:B------:R-:W-:Y:S02]  /*d950*/  FSEL R63, R63, -INF , !P6 ;  /* 0xff8000003f3f7808 */ /* 0x000fe40007000000 */
[C---:B------:R-:W-:Y:S02]  /*d960*/  ISETP.GT.AND P3, PT, R87.reuse, 0x29, P2 ;  /* 0x000000295700780c */ /* 0x040fe40001764270 */
[----:B------:R-:W-:Y:S02]  /*d970*/  FSEL R40, R40, -INF , !P4 ;  /* 0xff80000028287808 */ /* 0x000fe40006000000 */
[C---:B------:R-:W-:Y:S02]  /*d980*/  ISETP.GT.AND P6, PT, R87.reuse, 0x59, P2 ;  /* 0x000000595700780c */ /* 0x040fe400017c4270 */
[----:B------:R-:W-:Y:S02]  /*d990*/  ISETP.GT.AND P4, PT, R87, 0x31, P2 ;  /* 0x000000315700780c */ /* 0x000fe40001784270 */
[----:B0-----:R-:W-:-:S02]  /*d9a0*/  FMNMX.FTZ R12, R13, R12, !PT ;  /* 0x0000000c0d0c7209 */ /* 0x001fc40007810000 */
[C---:B------:R-:W-:Y:S02]  /*d9b0*/  ISETP.LT.OR P3, PT, R138.reuse, 0x2a, P3 ;  /* 0x0000002a8a00780c */ /* 0x040fe40001f61670 */
[C---:B------:R-:W-:Y:S01]  /*d9c0*/  ISETP.LT.OR P6, PT, R138.reuse, 0x5a, P6 ;  /* 0x0000005a8a00780c */ /* 0x040fe200037c1670 */
[----:B------:R-:W0:Y:S01]  /*d9d0*/  SHFL.BFLY PT, R13, R12, 0x1, 0x1f ;  /* 0x0c201f000c0d7f89 */ /* 0x000e2200000e0000 */
[----:B------:R-:W-:Y:S02]  /*d9e0*/  ISETP.LT.OR P4, PT, R138, 0x32, P4 ;  /* 0x000000328a00780c */ /* 0x000fe40002781670 */
[----:B------:R-:W-:Y:S02]  /*d9f0*/  FSEL R41, R41, -INF , !P3 ;  /* 0xff80000029297808 */ /* 0x000fe40005800000 */
[----:B------:R-:W-:Y:S02]  /*da00*/  FSEL R67, R67, -INF , !P6 ;  /* 0xff80000043437808 */ /* 0x000fe40007000000 */
[----:B------:R-:W-:-:S02]  /*da10*/  ISETP.GT.AND P3, PT, R87, 0x38, P2 ;  /* 0x000000385700780c */ /* 0x000fc40001764270 */
[----:B------:R-:W-:Y:S02]  /*da20*/  FSEL R45, R45, -INF , !P4 ;  /* 0xff8000002d2d7808 */ /* 0x000fe40006000000 */
[C---:B------:R-:W-:Y:S02]  /*da30*/  ISETP.GT.AND P6, PT, R87.reuse, 0x61, P2 ;  /* 0x000000615700780c */ /* 0x040fe400017c4270 */
[----:B------:R-:W-:Y:S02]  /*da40*/  ISETP.GT.AND P4, PT, R87, 0x40, P2 ;  /* 0x000000405700780c */ /* 0x000fe40001784270 */
[C---:B------:R-:W-:Y:S02]  /*da50*/  ISETP.LT.OR P3, PT, R138.reuse, 0x39, P3 ;  /* 0x000000398a00780c */ /* 0x040fe40001f61670 */
[C---:B------:R-:W-:Y:S02]  /*da60*/  ISETP.LT.OR P6, PT, R138.reuse, 0x62, P6 ;  /* 0x000000628a00780c */ /* 0x040fe400037c1670 */
[----:B------:R-:W-:-:S02]  /*da70*/  ISETP.LT.OR P4, PT, R138, 0x41, P4 ;  /* 0x000000418a00780c */ /* 0x000fc40002781670 */
[----:B------:R-:W-:Y:S02]  /*da80*/  FSEL R48, R48, -INF , !P3 ;  /* 0xff80000030307808 */ /* 0x000fe40005800000 */
[----:B------:R-:W-:Y:S02]  /*da90*/  FSEL R71, R71, -INF , !P6 ;  /* 0xff80000047477808 */ /* 0x000fe40007000000 */
[C---:B------:R-:W-:Y:S02]  /*daa0*/  ISETP.GT.AND P3, PT, R87.reuse, 0x41, P2 ;  /* 0x000000415700780c */ /* 0x040fe40001764270 */
[----:B------:R-:W-:Y:S02]  /*dab0*/  FSEL R54, R54, -INF , !P4 ;  /* 0xff80000036367808 */ /* 0x000fe40006000000 */
[C---:B------:R-:W-:Y:S02]  /*dac0*/  ISETP.GT.AND P6, PT, R87.reuse, 0x69, P2 ;  /* 0x000000695700780c */ /* 0x040fe400017c4270 */
[----:B------:R-:W-:-:S02]  /*dad0*/  ISETP.GT.AND P4, PT, R87, 0x49, P2 ;  /* 0x000000495700780c */ /* 0x000fc40001784270 */
[----:B0-----:R-:W-:Y:S02]  /*dae0*/  FMNMX.FTZ R12, R12, R13, !PT ;  /* 0x0000000d0c0c7209 */ /* 0x001fe40007810000 */
[C---:B------:R-:W-:Y:S02]  /*daf0*/  ISETP.LT.OR P3, PT, R138.reuse, 0x42, P3 ;  /* 0x000000428a00780c */ /* 0x040fe40001f61670 */
[----:B------:R-:W-:Y:S01]  /*db00*/  ISETP.LT.OR P6, PT, R138, 0x6a, P6 ;  /* 0x0000006a8a00780c */ /* 0x000fe200037c1670 */
[----:B------:R-:W-:Y:S01]  /*db10*/  FMUL.FTZ R13, R12, UR34 ;  /* 0x000000220c0d7c20 */ /* 0x000fe20008410000 */
[----:B------:R-:W-:Y:S02]  /*db20*/  ISETP.LT.OR P4, PT, R138, 0x4a, P4 ;  /* 0x0000004a8a00780c */ /* 0x000fe40002781670 */
[----:B------:R-:W-:Y:S02]  /*db30*/  FSEL R55, R55, -INF , !P3 ;  /* 0xff80000037377808 */ /* 0x000fe40005800000 */
[----:B------:R-:W-:-:S02]  /*db40*/  FSEL R75, R75, -INF , !P6 ;  /* 0xff8000004b4b7808 */ /* 0x000fc40007000000 */
[----:B------:R-:W-:Y:S02]  /*db50*/  ISETP.GT.AND P3, PT, R87, 0x50, P2 ;  /* 0x000000505700780c */ /* 0x000fe40001764270 */
[----:B------:R-:W-:Y:S02]  /*db60*/  FSEL R59, R59, -INF , !P4 ;  /* 0xff8000003b3b7808 */ /* 0x000fe40006000000 */
[----:B------:R-:W-:Y:S02]  /*db70*/  ISETP.GT.AND P6, PT, R87, RZ, P2 ;  /* 0x000000ff5700720c */ /* 0x000fe400017c4270 */
[----:B------:R-:W-:Y:S02]  /*db80*/  FSETP.NEU.FTZ.AND P4, PT, R12, -INF , PT ;  /* 0xff8000000c00780b */ /* 0x000fe40003f9d000 */
[C---:B------:R-:W-:Y:S02]  /*db90*/  ISETP.LT.OR P3, PT, R138.reuse, 0x51, P3 ;  /* 0x000000518a00780c */ /* 0x040fe40001f61670 */
[----:B------:R-:W-:-:S02]  /*dba0*/  ISETP.LT.OR P6, PT, R138, 0x1, P6 ;  /* 0x000000018a00780c */ /* 0x000fc400037c1670 */
[----:B------:R-:W-:Y:S02]  /*dbb0*/  FSEL R13, R13, RZ, P4 ;  /* 0x000000ff0d0d7208 */ /* 0x000fe40002000000 */
[----:B------:R-:W-:Y:S02]  /*dbc0*/  FSEL R61, R61, -INF , !P3 ;  /* 0xff8000003d3d7808 */ /* 0x000fe40005800000 */
[----:B------:R-:W-:Y:S01]  /*dbd0*/  FSEL R85, R14, -INF , !P6 ;  /* 0xff8000000e557808 */ /* 0x000fe20007000000 */
        /* <DEDUP_REMOVED lines=11> */
[----:B------:R-:W-:Y:S01]  /*dc90*/  ISETP.GT.AND P3, PT, R87, 0x60, P2 ;  /* 0x000000605700780c */ /* 0x000fe20001764270 */
[--C-:B------:R-:W-:Y:S01]  /*dca0*/  FFMA.FTZ R52, R52, UR34, -R13.reuse ;  /* 0x0000002234347c23 */ /* 0x100fe2000801080d */
        /* <DEDUP_REMOVED lines=10> */
[----:B------:R0:W-:Y:S01]  /*dd50*/  MUFU.EX2 R27, R86 ;  /* 0x00000056001b7308 */ /* 0x0001e20000000800 */
[----:B------:R-:W-:Y:S01]  /*dd60*/  FMNMX.FTZ R31, R29, R30, !PT ;  /* 0x0000001e1d1f7209 */ /* 0x000fe20007810000 */
[----:B------:R-:W-:Y:S01]  /*dd70*/  FFMA.FTZ R30, R34, UR34, -R13 ;  /* 0x00000022221e7c23 */ /* 0x000fe2000801080d */
[----:B------:R-:W-:Y:S02]  /*dd80*/  FSEL R73, R73, -INF , !P3 ;  /* 0xff80000049497808 */ /* 0x000fe40005800000 */
[----:B------:R-:W-:-:S02]  /*dd90*/  ISETP.GT.AND P3, PT, R87, 0x70, P2 ;  /* 0x000000705700780c */ /* 0x000fc40001764270 */
[----:B------:R-:W-:Y:S01]  /*dda0*/  FMNMX.FTZ R34, R32, R31, !PT ;  /* 0x0000001f20227209 */ /* 0x000fe20007810000 */
[----:B------:R-:W-:Y:S01]  /*ddb0*/  MUFU.EX2 R53, R53 ;  /* 0x0000003500357308 */ /* 0x000fe20000000800 */
[----:B------:R-:W-:Y:S01]  /*ddc0*/  ISETP.LT.OR P3, PT, R138, 0x71, P3 ;  /* 0x000000718a00780c */ /* 0x000fe20001f61670 */
[----:B0-----:R-:W-:Y:S01]  /*ddd0*/  FFMA.FTZ R86, R39, UR34, -R13 ;  /* 0x0000002227567c23 */ /* 0x001fe2000801080d */
[----:B------:R-:W-:Y:S02]  /*dde0*/  FMNMX.FTZ R31, R33, R34, !PT ;  /* 0x00000022211f7209 */ /* 0x000fe40007810000 */
[----:B------:R-:W-:Y:S02]  /*ddf0*/  FSEL R77, R77, -INF , !P3 ;  /* 0xff8000004d4d7808 */ /* 0x000fe40005800000 */
[----:B------:R-:W-:Y:S01]  /*de00*/  FMNMX.FTZ R34, R36, R31, !PT ;  /* 0x0000001f24227209 */ /* 0x000fe20007810000 */
[----:B------:R-:W-:Y:S01]  /*de10*/  MUFU.EX2 R20, R20 ;  /* 0x0000001400147308 */ /* 0x000fe20000000800 */
[----:B------:R-:W-:-:S02]  /*de20*/  ISETP.GT.AND P3, PT, R87, 0x71, P2 ;  /* 0x000000715700780c */ /* 0x000fc40001764270 */
[C---:B------:R-:W-:Y:S02]  /*de30*/  ISETP.GT.AND P6, PT, R87.reuse, 0x78, P2 ;  /* 0x000000785700780c */ /* 0x040fe400017c4270 */
[----:B------:R-:W-:Y:S01]  /*de40*/  ISETP.GT.AND P2, PT, R87, 0x79, P2 ;  /* 0x000000795700780c */ /* 0x000fe20001744270 */
[--C-:B------:R-:W-:Y:S01]  /*de50*/  FFMA.FTZ R87, R35, UR34, -R13.reuse ;  /* 0x0000002223577c23 */ /* 0x100fe2000801080d */
[----:B------:R-:W-:Y:S01]  /*de60*/  FMNMX.FTZ R35, R37, R34, !PT ;  /* 0x0000002225237209 */ /* 0x000fe20007810000 */
[----:B------:R-:W-:Y:S01]  /*de70*/  FFMA.FTZ R34, R38, UR34, -R13 ;  /* 0x0000002226227c23 */ /* 0x000fe2000801080d */
[----:B------:R-:W-:Y:S01]  /*de80*/  ISETP.LT.OR P3, PT, R138, 0x72, P3 ;  /* 0x000000728a00780c */ /* 0x000fe20001f61670 */
[----:B------:R0:W-:Y:S01]  /*de90*/  MUFU.EX2 R31, R87 ;  /* 0x00000057001f7308 */ /* 0x0001e20000000800 */
[----:B------:R-:W-:Y:S02]  /*dea0*/  FMNMX.FTZ R38, R40, R35, !PT ;  /* 0x0000002328267209 */ /* 0x000fe40007810000 */
[----:B------:R-:W-:-:S02]  /*deb0*/  ISETP.LT.OR P6, PT, R138, 0x79, P6 ;  /* 0x000000798a00780c */ /* 0x000fc400037c1670 */
[----:B------:R-:W-:Y:S02]  /*dec0*/  FMNMX.FTZ R35, R41, R38, !PT ;  /* 0x0000002629237209 */ /* 0x000fe40007810000 */
[----:B------:R-:W-:Y:S01]  /*ded0*/  FSEL R79, R79, -INF , !P3 ;  /* 0xff8000004f4f7808 */ /* 0x000fe20005800000 */
[----:B------:R-:W-:Y:S01]  /*dee0*/  MUFU.EX2 R83, R83 ;  /* 0x0000005300537308 */ /* 0x000fe20000000800 */
[----:B------:R-:W-:Y:S01]  /*def0*/  FMNMX.FTZ R38, R44, R35, !PT ;  /* 0x000000232c267209 */ /* 0x000fe20007810000 */
[--C-:B0-----:R-:W-:Y:S01]  /*df00*/  FFMA.FTZ R87, R43, UR34, -R13.reuse ;  /* 0x000000222b577c23 */ /* 0x101fe2000801080d */
        /* <DEDUP_REMOVED lines=15> */
[--C-:B0-----:R-:W-:Y:S01]  /*e000*/  FFMA.FTZ R86, R50, UR34, -R13.reuse ;  /* 0x0000002232567c23 */ /* 0x101fe2000801080d */
[----:B------:R-:W-:Y:S01]  /*e010*/  MUFU.EX2 R39, R87 ;  /* 0x0000005700277308 */ /* 0x000fe20000000800 */
[--C-:B------:R-:W-:Y:S01]  /*e020*/  FFMA.FTZ R62, R66, UR34, -R13.reuse ;  /* 0x00000022423e7c23 */ /* 0x100fe2000801080d */
[----:B------:R-:W-:Y:S01]  /*e030*/  FMNMX.FTZ R42, R55, R42, !PT ;  /* 0x0000002a372a7209 */ /* 0x000fe20007810000 */
[--C-:B------:R-:W-:Y:S01]  /*e040*/  FFMA.FTZ R64, R68, UR34, -R13.reuse ;  /* 0x0000002244407c23 */ /* 0x100fe2000801080d */
[--C-:B------:R-:W-:Y:S01]  /*e050*/  FFMA.FTZ R66, R70, UR34, -R13.reuse ;  /* 0x0000002246427c23 */ /* 0x100fe2000801080d */
[--C-:B------:R-:W-:Y:S01]  /*e060*/  FFMA.FTZ R68, R72, UR34, -R13.reuse ;  /* 0x0000002248447c23 */ /* 0x100fe2000801080d */
[----:B------:R-:W-:Y:S01]  /*e070*/  FMNMX.FTZ R46, R57, R42, !PT ;  /* 0x0000002a392e7209 */ /* 0x000fe20007810000 */
[--C-:B------:R-:W-:Y:S01]  /*e080*/  FFMA.FTZ R70, R74, UR34, -R13.reuse ;  /* 0x000000224a467c23 */ /* 0x100fe2000801080d */
[----:B------:R0:W-:Y:S01]  /*e090*/  MUFU.EX2 R42, R141 ;  /* 0x0000008d002a7308 */ /* 0x0001e20000000800 */
[--C-:B------:R-:W-:Y:S01]  /*e0a0*/  FFMA.FTZ R72, R76, UR34, -R13.reuse ;  /* 0x000000224c487c23 */ /* 0x100fe2000801080d */
[----:B------:R-:W-:Y:S01]  /*e0b0*/  FMNMX.FTZ R46, R59, R46, !PT ;  /* 0x0000002e3b2e7209 */ /* 0x000fe20007810000 */
[--C-:B------:R-:W-:Y:S01]  /*e0c0*/  FFMA.FTZ R74, R78, UR34, -R13.reuse ;  /* 0x000000224e4a7c23 */ /* 0x100fe2000801080d */
[--C-:B------:R-:W-:Y:S01]  /*e0d0*/  FFMA.FTZ R76, R80, UR34, -R13.reuse ;  /* 0x00000022504c7c23 */ /* 0x100fe2000801080d */
[----:B------:R-:W-:Y:S01]  /*e0e0*/  FFMA.FTZ R78, R84, UR34, -R13 ;  /* 0x00000022544e7c23 */ /* 0x000fe2000801080d */
[----:B------:R-:W-:-:S02]  /*e0f0*/  FMNMX.FTZ R46, R61, R46, !PT ;  /* 0x0000002e3d2e7209 */ /* 0x000fc40007810000 */
[----:B------:R-:W-:Y:S01]  /*e100*/  MUFU.EX2 R21, R21 ;  /* 0x0000001500157308 */ /* 0x000fe20000000800 */
[----:B0-----:R-:W-:Y:S01]  /*e110*/  FFMA.FTZ R141, R56, UR34, -R13 ;  /* 0x00000022388d7c23 */ /* 0x001fe2000801080d */
[----:B------:R-:W-:-:S04]  /*e120*/  FMNMX.FTZ R46, R63, R46, !PT ;  /* 0x0000002e3f2e7209 */ /* 0x000fc80007810000 */
[----:B------:R-:W-:Y:S02]  /*e130*/  FMNMX.FTZ R50, R65, R46, !PT ;  /* 0x0000002e41327209 */ /* 0x000fe40007810000 */
[----:B------:R-:W-:Y:S02]  /*e140*/  MUFU.EX2 R46, R86 ;  /* 0x00000056002e7308 */ /* 0x000fe40000000800 */
[----:B------:R-:W-:-:S04]  /*e150*/  FMNMX.FTZ R50, R67, R50, !PT ;  /* 0x0000003243327209 */ /* 0x000fc80007810000 */
[----:B------:R-:W-:Y:S02]  /*e160*/  FMNMX.FTZ R50, R69, R50, !PT ;  /* 0x0000003245327209 */ /* 0x000fe40007810000 */
[----:B------:R-:W-:Y:S02]  /*e170*/  MUFU.EX2 R14, R14 ;  /* 0x0000000e000e7308 */ /* 0x000fe40000000800 */
[----:B------:R-:W-:-:S04]  /*e180*/  FMNMX.FTZ R50, R71, R50, !PT ;  /* 0x0000003247327209 */ /* 0x000fc80007810000 */
[----:B------:R-:W-:Y:S02]  /*e190*/  FMNMX.FTZ R56, R73, R50, !PT ;  /* 0x0000003249387209 */ /* 0x000fe40007810000 */
[----:B------:R0:W-:Y:S02]  /*e1a0*/  MUFU.EX2 R50, R141 ;  /* 0x0000008d00327308 */ /* 0x0001e40000000800 */
[----:B------:R-:W-:-:S04]  /*e1b0*/  FMNMX.FTZ R56, R75, R56, !PT ;  /* 0x000000384b387209 */ /* 0x000fc80007810000 */
[----:B------:R-:W-:Y:S02]  /*e1c0*/  FMNMX.FTZ R56, R77, R56, !PT ;  /* 0x000000384d387209 */ /* 0x000fe40007810000 */
[----:B------:R-:W-:Y:S01]  /*e1d0*/  MUFU.EX2 R26, R26 ;  /* 0x0000001a001a7308 */ /* 0x000fe20000000800 */
[----:B0-----:R-:W-:Y:S02]  /*e1e0*/  FSEL R141, R12, RZ, P4 ;  /* 0x000000ff0c8d7208 */ /* 0x001fe40002000000 */
[----:B------:R-:W-:-:S03]  /*e1f0*/  FMNMX.FTZ R56, R79, R56, !PT ;  /* 0x000000384f387209 */ /* 0x000fc60007810000 */
[----:B------:R-:W-:Y:S01]  /*e200*/  FADD.FTZ R141, -R141, R10 ;  /* 0x0000000a8d8d7221 */ /* 0x000fe20000010100 */
[----:B------:R-:W-:Y:S01]  /*e210*/  FMNMX.FTZ R87, R81, R56, !PT ;  /* 0x0000003851577209 */ /* 0x000fe20007810000 */
[----:B------:R-:W-:Y:S02]  /*e220*/  MUFU.EX2 R30, R30 ;  /* 0x0000001e001e7308 */ /* 0x000fe40000000800 */
[----:B------:R-:W-:Y:S01]  /*e230*/  FMUL.FTZ R10, R141, UR34 ;  /* 0x000000228d0a7c20 */ /* 0x000fe20008410000 */
[----:B------:R-:W-:-:S05]  /*e240*/  FMNMX.FTZ R87, R82, R87, !PT ;  /* 0x0000005752577209 */ /* 0x000fca0007810000 */
[----:B------:R-:W0:Y:S01]  /*e250*/  SHFL.BFLY PT, R86, R87, 0x2, 0x1f ;  /* 0x0c401f0057567f89 */ /* 0x000e2200000e0000 */
[----:B------:R-:W1:Y:S08]  /*e260*/  MUFU.EX2 R10, R10 ;  /* 0x0000000a000a7308 */ /* 0x000e700000000800 */
[----:B------:R2:W-:Y:S08]  /*e270*/  MUFU.EX2 R56, R138 ;  /* 0x0000008a00387308 */ /* 0x0005f00000000800 */
[----:B------:R-:W-:Y:S01]  /*e280*/  MUFU.EX2 R34, R34 ;  /* 0x0000002200227308 */ /* 0x000fe20000000800 */
[-C--:B-1----:R-:W-:Y:S01]  /*e290*/  FMUL.FTZ R88, R88, R10.reuse ;  /* 0x0000000a58587220 */ /* 0x082fe20000410000 */
[-C--:B------:R-:W-:Y:S01]  /*e2a0*/  FMUL.FTZ R89, R89, R10.reuse ;  /* 0x0000000a59597220 */ /* 0x080fe20000410000 */
[-C--:B------:R-:W-:Y:S01]  /*e2b0*/  FMUL.FTZ R92, R92, R10.reuse ;  /* 0x0000000a5c5c7220 */ /* 0x080fe20000410000 */
[-C--:B------:R-:W-:Y:S01]  /*e2c0*/  FMUL.FTZ R93, R93, R10.reuse ;  /* 0x0000000a5d5d7220 */ /* 0x080fe20000410000 */
[-C--:B------:R-:W-:Y:S01]  /*e2d0*/  FMUL.FTZ R96, R96, R10.reuse ;  /* 0x0000000a60607220 */ /* 0x080fe20000410000 */
[----:B------:R-:W-:Y:S01]  /*e2e0*/  FMUL.FTZ R97, R97, R10 ;  /* 0x0000000a61617220 */ /* 0x000fe20000410000 */
[----:B0-----:R-:W-:Y:S01]  /*e2f0*/  FMNMX.FTZ R86, R87, R86, !PT ;  /* 0x0000005657567209 */ /* 0x001fe20007810000 */
[----:B------:R-:W-:Y:S01]  /*e300*/  MUFU.EX2 R38, R38 ;  /* 0x0000002600267308 */ /* 0x000fe20000000800 */
[-C--:B------:R-:W-:Y:S01]  /*e310*/  FMUL.FTZ R100, R100, R10.reuse ;  /* 0x0000000a64647220 */ /* 0x080fe20000410000 */
[-C--:B------:R-:W-:Y:S01]  /*e320*/  FMUL.FTZ R101, R101, R10.reuse ;  /* 0x0000000a65657220 */ /* 0x080fe20000410000 */
[-C--:B------:R-:W-:Y:S01]  /*e330*/  FMUL.FTZ R104, R104, R10.reuse ;  /* 0x0000000a68687220 */ /* 0x080fe20000410000 */
[----:B------:R-:W0:Y:S01]  /*e340*/  SHFL.BFLY PT, R87, R86, 0x1, 0x1f ;  /* 0x0c201f0056577f89 */ /* 0x000e2200000e0000 */
        /* <DEDUP_REMOVED lines=16> */
[----:B------:R-:W-:-:S03]  /*e450*/  FMUL.FTZ R133, R133, R10 ;  /* 0x0000000a85857220 */ /* 0x000fc60000410000 */
[----:B------:R-:W-:Y:S01]  /*e460*/  MUFU.EX2 R51, R51 ;  /* 0x0000003300337308 */ /* 0x000fe20000000800 */
[----:B0-----:R-:W-:-:S04]  /*e470*/  FMNMX.FTZ R13, R86, R87, !PT ;  /* 0x00000057560d7209 */ /* 0x001fc80007810000 */
[C---:B------:R-:W-:Y:S01]  /*e480*/  FSETP.NEU.FTZ.AND P2, PT, R13.reuse, -INF , PT ;  /* 0xff8000000d00780b */ /* 0x040fe20003f5d000 */
[----:B------:R-:W-:Y:S02]  /*e490*/  FMUL.FTZ R80, R13, UR34 ;  /* 0x000000220d507c20 */ /* 0x000fe40008410000 */
[----:B------:R-:W-:Y:S03]  /*e4a0*/  MUFU.EX2 R58, R58 ;  /* 0x0000003a003a7308 */ /* 0x000fe60000000800 */
[----:B------:R-:W-:-:S05]  /*e4b0*/  FSEL R80, R80, RZ, P2 ;  /* 0x000000ff50507208 */ /* 0x000fca0001000000 */
[----:B------:R-:W-:Y:S01]  /*e4c0*/  MUFU.EX2 R60, R60 ;  /* 0x0000003c003c7308 */ /* 0x000fe20000000800 */
[--C-:B------:R-:W-:Y:S01]  /*e4d0*/  FFMA.FTZ R84, R32, UR34, -R80.reuse ;  /* 0x0000002220547c23 */ /* 0x100fe20008010850 */
[----:B------:R-:W-:Y:S01]  /*e4e0*/  FSEL R32, R13, RZ, P2 ;  /* 0x000000ff0d207208 */ /* 0x000fe20001000000 */
[--C-:B------:R-:W-:Y:S01]  /*e4f0*/  FFMA.FTZ R85, R85, UR34, -R80.reuse ;  /* 0x0000002255557c23 */ /* 0x100fe20008010850 */
[--C-:B------:R-:W-:Y:S01]  /*e500*/  FFMA.FTZ R86, R15, UR34, -R80.reuse ;  /* 0x000000220f567c23 */ /* 0x100fe20008010850 */
[--C-:B------:R-:W-:Y:S01]  /*e510*/  FFMA.FTZ R24, R24, UR34, -R80.reuse ;  /* 0x0000002218187c23 */ /* 0x100fe20008010850 */
[--C-:B--2---:R-:W-:Y:S01]  /*e520*/  FFMA.FTZ R138, R25, UR34, -R80.reuse ;  /* 0x00000022198a7c23 */ /* 0x104fe20008010850 */
[----:B------:R-:W-:Y:S01]  /*e530*/  FADD.FTZ R32, -R32, R11 ;  /* 0x0000000b20207221 */ /* 0x000fe20000010100 */
[--C-:B------:R-:W-:Y:S01]  /*e540*/  FFMA.FTZ R25, R28, UR34, -R80.reuse ;  /* 0x000000221c197c23 */ /* 0x100fe20008010850 */
[----:B------:R-:W-:Y:S01]  /*e550*/  MUFU.EX2 R85, R85 ;  /* 0x0000005500557308 */ /* 0x000fe20000000800 */
[----:B------:R-:W-:Y:S01]  /*e560*/  FFMA.FTZ R29, R29, UR34, -R80 ;  /* 0x000000221d1d7c23 */ /* 0x000fe20008010850 */
[----:B------:R-:W-:Y:S01]  /*e570*/  FMUL.FTZ R11, R32, UR34 ;  /* 0x00000022200b7c20 */ /* 0x000fe20008410000 */
[----:B------:R-:W-:-:S02]  /*e580*/  IMAD.U32 R32, RZ, RZ, UR51 ;  /* 0x00000033ff207e24 */ /* 0x000fc4000f8e00ff */
[--C-:B------:R-:W-:Y:S01]  /*e590*/  FFMA.FTZ R15, R45, UR34, -R80.reuse ;  /* 0x000000222d0f7c23 */ /* 0x100fe20008010850 */
[--C-:B------:R-:W-:Y:S01]  /*e5a0*/  FFMA.FTZ R45, R55, UR34, -R80.reuse ;  /* 0x00000022372d7c23 */ /* 0x100fe20008010850 */
[--C-:B------:R-:W-:Y:S01]  /*e5b0*/  FFMA.FTZ R33, R33, UR34, -R80.reuse ;  /* 0x0000002221217c23 */ /* 0x100fe20008010850 */
[--C-:B------:R-:W-:Y:S01]  /*e5c0*/  FFMA.FTZ R36, R36, UR34, -R80.reuse ;  /* 0x0000002224247c23 */ /* 0x100fe20008010850 */
[----:B------:R-:W-:Y:S01]  /*e5d0*/  @!P1 LEA R32, R32, UR42, 0x3 ;  /* 0x0000002a20209c11 */ /* 0x000fe2000f8e18ff */
[----:B------:R-:W0:Y:S01]  /*e5e0*/  MUFU.EX2 R11, R11 ;  /* 0x0000000b000b7308 */ /* 0x000e220000000800 */
[--C-:B------:R-:W-:Y:S01]  /*e5f0*/  FFMA.FTZ R37, R37, UR34, -R80.reuse ;  /* 0x0000002225257c23 */ /* 0x100fe20008010850 */
[--C-:B------:R-:W-:Y:S01]  /*e600*/  FFMA.FTZ R40, R40, UR34, -R80.reuse ;  /* 0x0000002228287c23 */ /* 0x100fe20008010850 */
[--C-:B------:R-:W-:Y:S01]  /*e610*/  FFMA.FTZ R87, R41, UR34, -R80.reuse ;  /* 0x0000002229577c23 */ /* 0x100fe20008010850 */
[----:B------:R-:W-:Y:S02]  /*e620*/  @!P1 VIADD R32, R32, 0x2d860 ;  /* 0x0002d86020209836 */ /* 0x000fe40000000000 */
[--C-:B------:R-:W-:Y:S01]  /*e630*/  FFMA.FTZ R41, R44, UR34, -R80.reuse ;  /* 0x000000222c297c23 */ /* 0x100fe20008010850 */
[--C-:B------:R-:W-:Y:S01]  /*e640*/  FFMA.FTZ R44, R49, UR34, -R80.reuse ;  /* 0x00000022312c7c23 */ /* 0x100fe20008010850 */
[----:B------:R-:W-:Y:S01]  /*e650*/  FFMA.FTZ R49, R54, UR34, -R80 ;  /* 0x0000002236317c23 */ /* 0x000fe20008010850 */
[----:B------:R-:W1:Y:S01]  /*e660*/  MUFU.EX2 R86, R86 ;  /* 0x0000005600567308 */ /* 0x000e620000000800 */
[----:B------:R-:W-:Y:S01]  /*e670*/  @!P1 PRMT R32, RZ, 0x654, R32 ;  /* 0x00000654ff209816 */ /* 0x000fe20000000020 */
[--C-:B------:R-:W-:Y:S01]  /*e680*/  FFMA.FTZ R28, R48, UR34, -R80.reuse ;  /* 0x00000022301c7c23 */ /* 0x100fe20008010850 */
[----:B------:R-:W-:Y:S01]  /*e690*/  F2FP.BF16.F32.PACK_AB R54, R83, R20 ;  /* 0x000000145336723e */ /* 0x000fe200000010ff */
[--C-:B------:R-:W-:Y:S01]  /*e6a0*/  FFMA.FTZ R71, R71, UR34, -R80.reuse ;  /* 0x0000002247477c23 */ /* 0x100fe20008010850 */
[----:B------:R2:W-:Y:S01]  /*e6b0*/  @!P1 SYNCS.ARRIVE.TRANS64.RED.A1T0 RZ, [R32+URZ], RZ ;  /* 0x000000ff20ff99a7 */ /* 0x0005e2000810043f */
[--C-:B------:R-:W-:Y:S01]  /*e6c0*/  FFMA.FTZ R73, R73, UR34, -R80.reuse ;  /* 0x0000002249497c23 */ /* 0x100fe20008010850 */
[--C-:B------:R-:W-:Y:S01]  /*e6d0*/  FFMA.FTZ R75, R75, UR34, -R80.reuse ;  /* 0x000000224b4b7c23 */ /* 0x100fe20008010850 */
[----:B------:R-:W3:Y:S01]  /*e6e0*/  MUFU.EX2 R24, R24 ;  /* 0x0000001800187308 */ /* 0x000ee20000000800 */
[----:B0-----:R-:W-:Y:S01]  /*e6f0*/  FFMA.FTZ R55, R11, R2, R85 ;  /* 0x000000020b377223 */ /* 0x001fe20000010055 */
[--C-:B------:R-:W-:Y:S01]  /*e700*/  FFMA.FTZ R2, R59, UR34, -R80.reuse ;  /* 0x000000223b027c23 */ /* 0x100fe20008010850 */
[--C-:B------:R-:W-:Y:S01]  /*e710*/  FFMA.FTZ R77, R77, UR34, -R80.reuse ;  /* 0x000000224d4d7c23 */ /* 0x100fe20008010850 */
[----:B------:R-:W-:Y:S01]  /*e720*/  FFMA.FTZ R79, R79, UR34, -R80 ;  /* 0x000000224f4f7c23 */ /* 0x000fe20008010850 */
[----:B--2---:R-:W-:Y:S01]  /*e730*/  FFMA.FTZ R32, R10, R3, R52 ;  /* 0x000000030a207223 */ /* 0x004fe20000010034 */
[----:B------:R-:W-:Y:S01]  /*e740*/  FFMA.FTZ R3, R57, UR34, -R80 ;  /* 0x0000002239037c23 */ /* 0x000fe20008010850 */
[C---:B------:R-:W-:Y:S01]  /*e750*/  F2FP.BF16.F32.PACK_AB R52, R53.reuse, R52 ;  /* 0x000000343534723e */ /* 0x040fe200000010ff */
[----:B------:R-:W0:Y:S01]  /*e760*/  MUFU.EX2 R138, R138 ;  /* 0x0000008a008a7308 */ /* 0x000e220000000800 */
[----:B------:R-:W-:Y:S01]  /*e770*/  FADD.FTZ R57, R53, R32 ;  /* 0x0000002035397221 */ /* 0x000fe20000010000 */
[C---:B-1----:R-:W-:Y:S01]  /*e780*/  FADD.FTZ R55, R86.reuse, R55 ;  /* 0x0000003756377221 */ /* 0x042fe20000010000 */
[----:B------:R-:W-:Y:S01]  /*e790*/  F2FP.BF16.F32.PACK_AB R53, R86, R85 ;  /* 0x000000555635723e */ /* 0x000fe200000010ff */
[--C-:B------:R-:W-:Y:S01]  /*e7a0*/  FFMA.FTZ R86, R67, UR34, -R80.reuse ;  /* 0x0000002243567c23 */ /* 0x100fe20008010850 */
[----:B------:R-:W-:Y:S01]  /*e7b0*/  FADD.FTZ R32, R20, R57 ;  /* 0x0000003914207221 */ /* 0x000fe20000010000 */
[--C-:B------:R-:W-:Y:S01]  /*e7c0*/  FFMA.FTZ R57, R61, UR34, -R80.reuse ;  /* 0x000000223d397c23 */ /* 0x100fe20008010850 */
[----:B------:R-:W-:Y:S01]  /*e7d0*/  FFMA.FTZ R20, R63, UR34, -R80 ;  /* 0x000000223f147c23 */ /* 0x000fe20008010850 */
[----:B------:R-:W1:Y:S01]  /*e7e0*/  MUFU.EX2 R25, R25 ;  /* 0x0000001900197308 */ /* 0x000e620000000800 */
[----:B------:R-:W-:Y:S01]  /*e7f0*/  FADD.FTZ R32, R83, R32 ;  /* 0x0000002053207221 */ /* 0x000fe20000010000 */
[----:B---3--:R-:W-:Y:S01]  /*e800*/  FADD.FTZ R55, R24, R55 ;  /* 0x0000003718377221 */ /* 0x008fe20000010000 */
[----:B------:R-:W-:Y:S01]  /*e810*/  FFMA.FTZ R81, R81, UR34, -R80 ;  /* 0x0000002251517c23 */ /* 0x000fe20008010850 */
[----:B------:R-:W-:Y:S01]  /*e820*/  ISETP.GT.AND P2, PT, R0, UR39, PT ;  /* 0x0000002700007c0c */ /* 0x000fe2000bf44270 */
[----:B------:R-:W-:Y:S01]  /*e830*/  FADD.FTZ R59, R21, R32 ;  /* 0x00000020153b7221 */ /* 0x000fe20000010000 */
[----:B------:R-:W-:Y:S01]  /*e840*/  UMOV UR51, UR43 ;  /* 0x0000002b00337c82 */ /* 0x000fe20008000000 */
[-C--:B------:R-:W-:Y:S01]  /*e850*/  FMUL.FTZ R90, R90, R11.reuse ;  /* 0x0000000b5a5a7220 */ /* 0x080fe20000410000 */
[----:B------:R-:W2:Y:S01]  /*e860*/  MUFU.EX2 R29, R29 ;  /* 0x0000001d001d7308 */ /* 0x000ea20000000800 */
[----:B0-----:R-:W-:Y:S01]  /*e870*/  FADD.FTZ R32, R138, R55 ;  /* 0x000000378a207221 */ /* 0x001fe20000010000 */
[----:B------:R-:W-:Y:S01]  /*e880*/  FADD.FTZ R59, R14, R59 ;  /* 0x0000003b0e3b7221 */ /* 0x000fe20000010000 */
[----:B------:R-:W-:Y:S01]  /*e890*/  F2FP.BF16.F32.PACK_AB R55, R138, R24 ;  /* 0x000000188a37723e */ /* 0x000fe200000010ff */
[-C--:B------:R-:W-:Y:S01]  /*e8a0*/  FMUL.FTZ R91, R91, R11.reuse ;  /* 0x0000000b5b5b7220 */ /* 0x080fe20000410000 */
[-C--:B------:R-:W-:Y:S01]  /*e8b0*/  FMUL.FTZ R94, R94, R11.reuse ;  /* 0x0000000b5e5e7220 */ /* 0x080fe20000410000 */
[----:B------:R-:W-:Y:S01]  /*e8c0*/  FADD.FTZ R24, R26, R59 ;  /* 0x0000003b1a187221 */ /* 0x000fe20000010000 */
[----:B------:R-:W-:Y:S01]  /*e8d0*/  F2FP.BF16.F32.PACK_AB R26, R27, R26 ;  /* 0x0000001a1b1a723e */ /* 0x000fe200000010ff */
[----:B------:R-:W0:Y:S01]  /*e8e0*/  MUFU.EX2 R84, R84 ;  /* 0x0000005400547308 */ /* 0x000e220000000800 */
[----:B-1----:R-:W-:Y:S01]  /*e8f0*/  FADD.FTZ R32, R25, R32 ;  /* 0x0000002019207221 */ /* 0x002fe20000010000 */
[----:B------:R-:W-:Y:S01]  /*e900*/  FADD.FTZ R63, R27, R24 ;  /* 0x000000181b3f7221 */ /* 0x000fe20000010000 */
[--C-:B------:R-:W-:Y:S01]  /*e910*/  FFMA.FTZ R59, R65, UR34, -R80.reuse ;  /* 0x00000022413b7c23 */ /* 0x100fe20008010850 */
[--C-:B------:R-:W-:Y:S01]  /*e920*/  FFMA.FTZ R65, R69, UR34, -R80.reuse ;  /* 0x0000002245417c23 */ /* 0x100fe20008010850 */
[----:B------:R-:W-:Y:S01]  /*e930*/  STSM.16.M88.4 [R17+0x21800], R52 ;  /* 0x0218003411007844 */ /* 0x000fe20000000200 */
[----:B------:R-:W-:Y:S01]  /*e940*/  FFMA.FTZ R80, R82, UR34, -R80 ;  /* 0x0000002252507c23 */ /* 0x000fe20008010850 */
[----:B------:R-:W-:Y:S01]  /*e950*/  FMUL.FTZ R95, R95, R11 ;  /* 0x0000000b5f5f7220 */ /* 0x000fe20000410000 */
[----:B------:R-:W1:Y:S01]  /*e960*/  MUFU.EX2 R33, R33 ;  /* 0x0000002100217308 */ /* 0x000e620000000800 */
[C---:B--2---:R-:W-:Y:S01]  /*e970*/  FADD.FTZ R61, R29.reuse, R32 ;  /* 0x000000201d3d7221 */ /* 0x044fe20000010000 */
[----:B------:R-:W-:Y:S01]  /*e980*/  FADD.FTZ R32, R30, R63 ;  /* 0x0000003f1e207221 */ /* 0x000fe20000010000 */
[----:B------:R-:W-:Y:S01]  /*e990*/  F2FP.BF16.F32.PACK_AB R25, R29, R25 ;  /* 0x000000191d19723e */ /* 0x000fe200000010ff */
[-C--:B------:R-:W-:Y:S01]  /*e9a0*/  FMUL.FTZ R98, R98, R11.reuse ;  /* 0x0000000b62627220 */ /* 0x080fe20000410000 */
[-C--:B------:R-:W-:Y:S01]  /*e9b0*/  FMUL.FTZ R99, R99, R11.reuse ;  /* 0x0000000b63637220 */ /* 0x080fe20000410000 */
[----:B------:R-:W-:Y:S01]  /*e9c0*/  FADD.FTZ R63, R31, R32 ;  /* 0x000000201f3f7221 */ /* 0x000fe20000010000 */
        /* <DEDUP_REMOVED lines=8> */
[-C--:B------:R-:W-:Y:S01]  /*ea50*/  FMUL.FTZ R107, R107, R11.reuse ;  /* 0x0000000b6b6b7220 */ /* 0x080fe20000410000 */
[----:B------:R-:W0:Y:S01]  /*ea60*/  MUFU.EX2 R37, R37 ;  /* 0x0000002500257308 */ /* 0x000e220000000800 */
[----:B-1----:R-:W-:Y:S01]  /*ea70*/  FADD.FTZ R61, R33, R24 ;  /* 0x00000018213d7221 */ /* 0x002fe20000010000 */
[----:B------:R-:W-:Y:S01]  /*ea80*/  FADD.FTZ R48, R38, R63 ;  /* 0x0000003f26307221 */ /* 0x000fe20000010000 */
        /* <DEDUP_REMOVED lines=14> */
[----:B0-----:R-:W-:Y:S01]  /*eb70*/  FADD.FTZ R61, R37, R24 ;  /* 0x00000018253d7221 */ /* 0x001fe20000010000 */
[-C--:B------:R-:W-:Y:S01]  /*eb80*/  FMUL.FTZ R131, R131, R11.reuse ;  /* 0x0000000b83837220 */ /* 0x080fe20000410000 */
[-C--:B------:R-:W-:Y:S01]  /*eb90*/  FMUL.FTZ R134, R134, R11.reuse ;  /* 0x0000000b86867220 */ /* 0x080fe20000410000 */
[----:B------:R-:W-:Y:S01]  /*eba0*/  FMUL.FTZ R135, R135, R11 ;  /* 0x0000000b87877220 */ /* 0x000fe20000410000 */
[----:B------:R-:W-:-:S02]  /*ebb0*/  VIADD R0, R0, 0xffffffff ;  /* 0xffffffff00007836 */ /* 0x000fc40000000000 */
[----:B------:R-:W-:Y:S01]  /*ebc0*/  IMAD.MOV.U32 R10, RZ, RZ, R12 ;  /* 0x000000ffff0a7224 */ /* 0x000fe200078e000c */
[----:B------:R-:W0:Y:S01]  /*ebd0*/  MUFU.EX2 R41, R41 ;  /* 0x0000002900297308 */ /* 0x000e220000000800 */
[----:B-1----:R-:W-:Y:S01]  /*ebe0*/  FADD.FTZ R24, R40, R61 ;  /* 0x0000003d28187221 */ /* 0x002fe20000010000 */
[----:B------:R-:W-:Y:S01]  /*ebf0*/  FADD.FTZ R61, R39, R48 ;  /* 0x00000030273d7221 */ /* 0x000fe20000010000 */
[----:B------:R-:W-:-:S03]  /*ec00*/  IMAD.MOV.U32 R11, RZ, RZ, R13 ;  /* 0x000000ffff0b7224 */ /* 0x000fc600078e000d */
[----:B------:R-:W-:Y:S01]  /*ec10*/  FADD.FTZ R48, R42, R61 ;  /* 0x0000003d2a307221 */ /* 0x000fe20000010000 */
[----:B------:R-:W-:Y:S01]  /*ec20*/  F2FP.BF16.F32.PACK_AB R42, R43, R42 ;  /* 0x0000002a2b2a723e */ /* 0x000fe200000010ff */
[----:B------:R-:W1:Y:S01]  /*ec30*/  MUFU.EX2 R15, R15 ;  /* 0x0000000f000f7308 */ /* 0x000e620000000800 */
[----:B--2---:R-:W-:Y:S01]  /*ec40*/  FADD.FTZ R32, R87, R24 ;  /* 0x0000001857207221 */ /* 0x004fe20000010000 */
[----:B------:R-:W-:Y:S01]  /*ec50*/  F2FP.BF16.F32.PACK_AB R24, R14, R21 ;  /* 0x000000150e18723e */ /* 0x000fe200000010ff */
[----:B------:R-:W-:Y:S01]  /*ec60*/  FADD.FTZ R27, R43, R48 ;  /* 0x000000302b1b7221 */ /* 0x000fe20000010000 */
[----:B------:R-:W-:Y:S02]  /*ec70*/  F2FP.BF16.F32.PACK_AB R35, R87, R40 ;  /* 0x000000285723723e */ /* 0x000fe400000010ff */
[----:B------:R-:W-:Y:S01]  /*ec80*/  F2FP.BF16.F32.PACK_AB R40, R39, R38 ;  /* 0x000000262728723e */ /* 0x000fe200000010ff */
[----:B------:R-:W-:Y:S01]  /*ec90*/  FADD.FTZ R48, R46, R27 ;  /* 0x0000001b2e307221 */ /* 0x000fe20000010000 */
[----:B------:R-:W2:Y:S01]  /*eca0*/  MUFU.EX2 R28, R28 ;  /* 0x0000001c001c7308 */ /* 0x000ea20000000800 */
[----:B0-----:R-:W-:Y:S01]  /*ecb0*/  FADD.FTZ R14, R41, R32 ;  /* 0x00000020290e7221 */ /* 0x001fe20000010000 */
[----:B------:R-:W-:-:S02]  /*ecc0*/  F2FP.BF16.F32.PACK_AB R32, R31, R30 ;  /* 0x0000001e1f20723e */ /* 0x000fc400000010ff */
[----:B------:R-:W-:Y:S02]  /*ecd0*/  F2FP.BF16.F32.PACK_AB R27, R33, R84 ;  /* 0x00000054211b723e */ /* 0x000fe400000010ff */
[----:B------:R-:W-:Y:S02]  /*ece0*/  F2FP.BF16.F32.PACK_AB R33, R37, R36 ;  /* 0x000000242521723e */ /* 0x000fe400000010ff */
[----:B------:R-:W0:Y:S01]  /*ecf0*/  MUFU.EX2 R44, R44 ;  /* 0x0000002c002c7308 */ /* 0x000e220000000800 */
[C---:B-1----:R-:W-:Y:S01]  /*ed00*/  FADD.FTZ R21, R15.reuse, R14 ;  /* 0x0000000e0f157221 */ /* 0x042fe20000010000 */
[----:B------:R1:W-:Y:S01]  /*ed10*/  STSM.16.M88.4 [R23], R24 ;  /* 0x0000001817007844 */ /* 0x0003e20000000200 */
[----:B------:R-:W-:-:S03]  /*ed20*/  F2FP.BF16.F32.PACK_AB R41, R15, R41 ;  /* 0x000000290f29723e */ /* 0x000fc600000010ff */
[----:B------:R3:W-:Y:S02]  /*ed30*/  STSM.16.M88.4 [R19], R32 ;  /* 0x0000002013007844 */ /* 0x0007e40000000200 */
[----:B------:R-:W4:Y:S01]  /*ed40*/  MUFU.EX2 R49, R49 ;  /* 0x0000003100317308 */ /* 0x000f220000000800 */
[----:B--2---:R-:W-:-:S07]  /*ed50*/  FADD.FTZ R21, R28, R21 ;  /* 0x000000151c157221 */ /* 0x004fce0000010000 */
[----:B------:R-:W2:Y:S01]  /*ed60*/  MUFU.EX2 R45, R45 ;  /* 0x0000002d002d7308 */ /* 0x000ea20000000800 */
[C---:B0-----:R-:W-:Y:S01]  /*ed70*/  FADD.FTZ R30, R44.reuse, R21 ;  /* 0x000000152c1e7221 */ /* 0x041fe20000010000 */
[----:B------:R-:W-:Y:S01]  /*ed80*/  FADD.FTZ R21, R47, R48 ;  /* 0x000000302f157221 */ /* 0x000fe20000010000 */
[----:B------:R-:W-:-:S03]  /*ed90*/  F2FP.BF16.F32.PACK_AB R43, R44, R28 ;  /* 0x0000001c2c2b723e */ /* 0x000fc600000010ff */
[----:B------:R-:W-:Y:S01]  /*eda0*/  FADD.FTZ R48, R50, R21 ;  /* 0x0000001532307221 */ /* 0x000fe20000010000 */
[----:B------:R-:W-:Y:S01]  /*edb0*/  F2FP.BF16.F32.PACK_AB R50, R51, R50 ;  /* 0x000000323332723e */ /* 0x000fe200000010ff */
[----:B------:R-:W0:Y:S01]  /*edc0*/  MUFU.EX2 R3, R3 ;  /* 0x0000000300037308 */ /* 0x000e220000000800 */
[----:B----4-:R-:W-:Y:S01]  /*edd0*/  FADD.FTZ R30, R49, R30 ;  /* 0x0000001e311e7221 */ /* 0x010fe20000010000 */
[----:B------:R-:W-:Y:S01]  /*ede0*/  FADD.FTZ R29, R51, R48 ;  /* 0x00000030331d7221 */ /* 0x000fe20000010000 */
[----:B------:R-:W-:Y:S01]  /*edf0*/  F2FP.BF16.F32.PACK_AB R48, R47, R46 ;  /* 0x0000002e2f30723e */ /* 0x000fe200000010ff */
[----:B------:R3:W-:Y:S02]  /*ee00*/  STSM.16.M88.4 [R18], R40 ;  /* 0x0000002812007844 */ /* 0x0007e40000000200 */
[----:B------:R-:W-:Y:S01]  /*ee10*/  FADD.FTZ R29, R56, R29 ;  /* 0x0000001d381d7221 */ /* 0x000fe20000010000 */
[C---:B------:R-:W-:Y:S01]  /*ee20*/  F2FP.BF16.F32.PACK_AB R56, R58.reuse, R56 ;  /* 0x000000383a38723e */ /* 0x040fe200000010ff */
[----:B------:R-:W4:Y:S01]  /*ee30*/  MUFU.EX2 R2, R2 ;  /* 0x0000000200027308 */ /* 0x000f220000000800 */
[C---:B--2---:R-:W-:Y:S01]  /*ee40*/  FADD.FTZ R36, R45.reuse, R30 ;  /* 0x0000001e2d247221 */ /* 0x044fe20000010000 */
[----:B------:R-:W-:Y:S01]  /*ee50*/  FADD.FTZ R29, R58, R29 ;  /* 0x0000001d3a1d7221 */ /* 0x000fe20000010000 */
[----:B------:R-:W-:-:S03]  /*ee60*/  F2FP.BF16.F32.PACK_AB R49, R45, R49 ;  /* 0x000000312d31723e */ /* 0x000fc600000010ff */
[----:B------:R-:W-:Y:S02]  /*ee70*/  FADD.FTZ R29, R60, R29 ;  /* 0x0000001d3c1d7221 */ /* 0x000fe40000010000 */
[----:B------:R-:W2:Y:S01]  /*ee80*/  MUFU.EX2 R57, R57 ;  /* 0x0000003900397308 */ /* 0x000ea20000000800 */
[----:B0-----:R-:W-:-:S07]  /*ee90*/  FADD.FTZ R21, R3, R36 ;  /* 0x0000002403157221 */ /* 0x001fce0000010000 */
[----:B------:R-:W1:Y:S01]  /*eea0*/  MUFU.EX2 R20, R20 ;  /* 0x0000001400147308 */ /* 0x000e620000000800 */
[C---:B----4-:R-:W-:Y:S01]  /*eeb0*/  FADD.FTZ R36, R2.reuse, R21 ;  /* 0x0000001502247221 */ /* 0x050fe20000010000 */
[----:B------:R-:W-:-:S05]  /*eec0*/  F2FP.BF16.F32.PACK_AB R51, R2, R3 ;  /* 0x000000030233723e */ /* 0x000fca00000010ff */
[----:B------:R3:W-:Y:S01]  /*eed0*/  STSM.16.M88.4 [R17+0x27800], R48 ;  /* 0x0278003011007844 */ /* 0x0007e20000000200 */
[----:B------:R-:W0:Y:S01]  /*eee0*/  MUFU.EX2 R59, R59 ;  /* 0x0000003b003b7308 */ /* 0x000e220000000800 */
[----:B--2---:R-:W-:-:S07]  /*eef0*/  FADD.FTZ R21, R57, R36 ;  /* 0x0000002439157221 */ /* 0x004fce0000010000 */
[----:B------:R-:W2:Y:S01]  /*ef00*/  MUFU.EX2 R62, R62 ;  /* 0x0000003e003e7308 */ /* 0x000ea20000000800 */
[C---:B-1----:R-:W-:Y:S01]  /*ef10*/  FADD.FTZ R24, R20.reuse, R21 ;  /* 0x0000001514187221 */ /* 0x042fe20000010000 */
[----:B------:R-:W-:-:S06]  /*ef20*/  F2FP.BF16.F32.PACK_AB R57, R20, R57 ;  /* 0x000000391439723e */ /* 0x000fcc00000010ff */
[----:B------:R-:W1:Y:S01]  /*ef30*/  MUFU.EX2 R86, R86 ;  /* 0x0000005600567308 */ /* 0x000e620000000800 */
[----:B0-----:R-:W-:-:S07]  /*ef40*/  FADD.FTZ R15, R59, R24 ;  /* 0x000000183b0f7221 */ /* 0x001fce0000010000 */
[----:B------:R-:W0:Y:S01]  /*ef50*/  MUFU.EX2 R64, R64 ;  /* 0x0000004000407308 */ /* 0x000e220000000800 */
[C---:B--2---:R-:W-:Y:S01]  /*ef60*/  FADD.FTZ R29, R62.reuse, R29 ;  /* 0x0000001d3e1d7221 */ /* 0x044fe20000010000 */
[----:B------:R-:W-:-:S06]  /*ef70*/  F2FP.BF16.F32.PACK_AB R58, R62, R60 ;  /* 0x0000003c3e3a723e */ /* 0x000fcc00000010ff */
[----:B------:R-:W2:Y:S01]  /*ef80*/  MUFU.EX2 R65, R65 ;  /* 0x0000004100417308 */ /* 0x000ea20000000800 */
[C---:B-1----:R-:W-:Y:S01]  /*ef90*/  FADD.FTZ R2, R86.reuse, R15 ;  /* 0x0000000f56027221 */ /* 0x042fe20000010000 */
[----:B------:R-:W-:-:S05]  /*efa0*/  F2FP.BF16.F32.PACK_AB R59, R86, R59 ;  /* 0x0000003b563b723e */ /* 0x000fca00000010ff */
[----:B------:R3:W-:Y:S01]  /*efb0*/  STSM.16.M88.4 [R136], R56 ;  /* 0x0000003888007844 */ /* 0x0007e20000000200 */
[----:B------:R-:W1:Y:S01]  /*efc0*/  MUFU.EX2 R66, R66 ;  /* 0x0000004200427308 */ /* 0x000e620000000800 */
[----:B0-----:R-:W-:-:S07]  /*efd0*/  FADD.FTZ R29, R64, R29 ;  /* 0x0000001d401d7221 */ /* 0x001fce0000010000 */
[----:B------:R-:W0:Y:S01]  /*efe0*/  MUFU.EX2 R14, R71 ;  /* 0x00000047000e7308 */ /* 0x000e220000000800 */
[----:B--2---:R-:W-:-:S07]  /*eff0*/  FADD.FTZ R3, R65, R2 ;  /* 0x0000000241037221 */ /* 0x004fce0000010000 */
[----:B------:R-:W2:Y:S01]  /*f000*/  MUFU.EX2 R68, R68 ;  /* 0x0000004400447308 */ /* 0x000ea20000000800 */
[C---:B-1----:R-:W-:Y:S01]  /*f010*/  FADD.FTZ R29, R66.reuse, R29 ;  /* 0x0000001d421d7221 */ /* 0x042fe20000010000 */
[----:B------:R-:W-:-:S06]  /*f020*/  F2FP.BF16.F32.PACK_AB R64, R66, R64 ;  /* 0x000000404240723e */ /* 0x000fcc00000010ff */
        /* <DEDUP_REMOVED lines=12> */
[----:B------:R-:W-:-:S05]  /*f0f0*/  F2FP.BF16.F32.PACK_AB R67, R30, R67 ;  /* 0x000000431e43723e */ /* 0x000fca00000010ff */
[----:B------:R3:W-:Y:S01]  /*f100*/  STSM.16.M88.4 [R19+0x6000], R64 ;  /* 0x0060004013007844 */ /* 0x0007e20000000200 */
        /* <DEDUP_REMOVED lines=8> */
[C---:B-1----:R-:W-:Y:S01]  /*f190*/  FADD.FTZ R3, R73.reuse, R3 ;  /* 0x0000000349037221 */ /* 0x042fe20000010000 */
[----:B------:R-:W-:-:S06]  /*f1a0*/  F2FP.BF16.F32.PACK_AB R73, R73, R26 ;  /* 0x0000001a4949723e */ /* 0x000fcc00000010ff */
[----:B------:R-:W1:Y:S01]  /*f1b0*/  MUFU.EX2 R24, R81 ;  /* 0x0000005100187308 */ /* 0x000e620000000800 */
[----:B0-----:R-:W-:-:S07]  /*f1c0*/  FADD.FTZ R29, R76, R29 ;  /* 0x0000001d4c1d7221 */ /* 0x001fce0000010000 */
[----:B------:R-:W0:Y:S01]  /*f1d0*/  MUFU.EX2 R15, R80 ;  /* 0x00000050000f7308 */ /* 0x000e220000000800 */
[----:B--2---:R-:W-:Y:S01]  /*f1e0*/  F2FP.BF16.F32.PACK_AB R74, R78, R76 ;  /* 0x0000004c4e4a723e */ /* 0x004fe200000010ff */
[----:B-1----:R-:W-:Y:S01]  /*f1f0*/  FADD.FTZ R2, R24, R3 ;  /* 0x0000000318027221 */ /* 0x002fe20000010000 */
[----:B------:R-:W-:Y:S01]  /*f200*/  FADD.FTZ R3, R78, R29 ;  /* 0x0000001d4e037221 */ /* 0x000fe20000010000 */
[C---:B0-----:R-:W-:Y:S02]  /*f210*/  F2FP.BF16.F32.PACK_AB R75, R15.reuse, R24 ;  /* 0x000000180f4b723e */ /* 0x041fe400000010ff */
[----:B------:R-:W-:-:S03]  /*f220*/  FADD.FTZ R2, R15, R2 ;  /* 0x000000020f027221 */ /* 0x000fc60000010000 */
[----:B------:R3:W-:Y:S01]  /*f230*/  STSM.16.M88.4 [R18+0x6000], R72 ;  /* 0x0060004812007844 */ /* 0x0007e20000000200 */
[----:B------:R0:W-:Y:S06]  /*f240*/  MEMBAR.ALL.CTA ;  /* 0x0000000000007992 */ /* 0x0001ec0000008000 */
[----:B0-----:R-:W0:Y:S02]  /*f250*/  FENCE.VIEW.ASYNC.S ;  /* 0x00000000000073c6 */ /* 0x001e240000000000 */
[----:B0-----:R-:W-:Y:S01]  /*f260*/  NOP ;  /* 0x0000000000007918 */ /* 0x001fe20000000000 */
[----:B------:R-:W-:Y:S05]  /*f270*/  @P2 BRA `(.L_x_914) ;  /* 0xffffffc800042947 */ /* 0x000fea000383ffff */
.L_x_897:
[----:B------:R-:W-:Y:S06]  /*f280*/  BAR.ARV 0x8, 0x1a0 ;  /* 0x0206800000007b1d */ /* 0x000fec0000002000 */
[----:B------:R-:W-:Y:S05]  /*f290*/  @!P0 BRA `(.L_x_915) ;  /* 0x0000000000048947 */ /* 0x000fea0003800000 */
[----:B------:R-:W-:Y:S01]  /*f2a0*/  BPT.TRAP 0x1 ;  /* 0x000000040000795c */ /* 0x000fe20000300000 */
.L_x_915:
[----:B------:R-:W-:Y:S01]  /*f2b0*/  ULEA UR9, UR43, UR42, 0x3 ;  /* 0x0000002a2b097291 */ /* 0x000fe2000f8e183f */
[----:B------:R-:W-:-:S05]  /*f2c0*/  IMAD.U32 R0, RZ, RZ, UR46 ;  /* 0x0000002eff007e24 */ /* 0x000fca000f8e00ff */
[----:B------:R-:W-:-:S04]  /*f2d0*/  SHF.L.U32 R0, R0, 0x1f, RZ ;  /* 0x0000001f00007819 */ /* 0x000fc800000006ff */
[----:B------:R0:W4:Y:S01]  /*f2e0*/  SYNCS.PHASECHK.TRANS64.TRYWAIT P2, [UR9+0x2d850], R0 ;  /* 0x02d85000ff0075a7 */ /* 0x0001220008040149 */
[----:B------:R-:W-:Y:S05]  /*f2f0*/  @!P0 BRA `(.L_x_916) ;  /* 0x0000000000048947 */ /* 0x000fea0003800000 */
[----:B------:R-:W-:Y:S01]  /*f300*/  BPT.TRAP 0x1 ;  /* 0x000000040000795c */ /* 0x000fe20000300000 */
.L_x_916:
[----:B----4-:R-:W-:Y:S05]  /*f310*/  @P2 BRA `(.L_x_917) ;  /* 0x0000000000082947 */ /* 0x010fea0003800000 */
[----:B------:R-:W4:Y:S02]  /*f320*/  SYNCS.PHASECHK.TRANS64.TRYWAIT P0, [UR9+0x2d850], R0 ;  /* 0x02d85000ff0075a7 */ /* 0x000f240008000149 */
[----:B----4-:R-:W-:Y:S05]  /*f330*/  @!P0 BRA `(.L_x_918) ;  /* 0x0000007000788947 */ /* 0x010fea0003800000 */
.L_x_917:
[----:B------:R-:W-:Y:S01]  /*f340*/  UIADD3 UR42, UR42, 0x400, URZ ;  /* 0x000004002a2a7890 */ /* 0x000fe2000fffe03f */
[----:B------:R-:W-:Y:S01]  /*f350*/  WARPGROUP.ARRIVE ;  /* 0x00000000000079c5 */ /* 0x000fe20000000000 */
[----:B------:R-:W-:Y:S01]  /*f360*/  ULOP3.LUT UR37, UR37, 0x10000, URZ, 0xfc, !UPT ;  /* 0x0001000025257892 */ /* 0x000fe2000f8efc3f */
[----:B----4-:R-:W4:Y:S01]  /*f370*/  SHFL.BFLY PT, R5, R2, 0x2, 0x1f ;  /* 0x0c401f0002057f89 */ /* 0x010f2200000e0000 */
[----:B------:R-:W-:Y:S01]  /*f380*/  USHF.R.U32.HI UR42, URZ, 0x4, UR42 ;  /* 0x000000043f2a7899 */ /* 0x000fe2000801162a */
[----:B-12---:R-:W-:Y:S01]  /*f390*/  IMAD.MOV.U32 R9, RZ, RZ, RZ ;  /* 0x000000ffff097224 */ /* 0x006fe200078e00ff */
[----:B------:R-:W-:Y:S01]  /*f3a0*/  UMOV UR5, 0x40000040 ;  /* 0x4000004000057882 */ /* 0x000fe20000000000 */
[----:B------:R-:W-:Y:S01]  /*f3b0*/  UMOV UR7, 0x80000020 ;  /* 0x8000002000077882 */ /* 0x000fe20000000000 */
[----:B------:R-:W-:Y:S01]  /*f3c0*/  ULOP3.LUT UR42, UR42, 0x3fff, URZ, 0xc0, !UPT ;  /* 0x00003fff2a2a7892 */ /* 0x000fe2000f8ec03f */
[----:B0-----:R-:W0:Y:S01]  /*f3d0*/  SHFL.BFLY PT, R0, R3, 0x2, 0x1f ;  /* 0x0c401f0003007f89 */ /* 0x001e2200000e0000 */
[----:B------:R-:W-:Y:S01]  /*f3e0*/  UMOV UR4, UR37 ;  /* 0x0000002500047c82 */ /* 0x000fe20008000000 */
[----:B------:R-:W-:Y:S01]  /*f3f0*/  IMAD.U32 R14, RZ, RZ, UR9 ;  /* 0x00000009ff0e7e24 */ /* 0x000fe2000f8e00ff */
[----:B------:R-:W-:Y:S01]  /*f400*/  ULOP3.LUT UR8, UR42, 0x2000000, URZ, 0xfc, !UPT ;  /* 0x020000002a087892 */ /* 0x000fe2000f8efc3f */
[----:B------:R-:W-:Y:S01]  /*f410*/  IMAD.U32 R11, RZ, RZ, UR34 ;  /* 0x00000022ff0b7e24 */ /* 0x000fe2000f8e00ff */
[----:B------:R-:W-:-:S02]  /*f420*/  UIADD3 UR44, UR44, 0x1, URZ ;  /* 0x000000012c2c7890 */ /* 0x000fc4000fffe03f */
[----:B------:R-:W-:Y:S02]  /*f430*/  UIMAD UR8, UR43, 0x600, UR8 ;  /* 0x000006002b0878a4 */ /* 0x000fe4000f8e0208 */
[----:B------:R-:W-:-:S04]  /*f440*/  UIADD3 UR43, UR43, 0x1, URZ ;  /* 0x000000012b2b7890 */ /* 0x000fc8000fffe03f */
[----:B------:R-:W-:Y:S01]  /*f450*/  UISETP.NE.AND UP0, UPT, UR43, 0x2, UPT ;  /* 0x000000022b00788c */ /* 0x000fe2000bf05270 */
[----:B------:R-:W-:Y:S02]  /*f460*/  UMOV UR6, UR8 ;  /* 0x0000000800067c82 */ /* 0x000fe40008000000 */
[----:B------:R-:W-:Y:S01]  /*f470*/  HGMMA.64x96x16.F32.BF16 R88, gdesc[UR4].tnspB, R88, gsb0 ;  /* 0x41600000045879f0 */ /* 0x000fe20008001858 */
[----:B------:R-:W-:Y:S01]  /*f480*/  UIADD3 UR4, UR37, 0x2, URZ ;  /* 0x0000000225047890 */ /* 0x000fe2000fffe03f */
[----:B----4-:R-:W-:Y:S01]  /*f490*/  FADD.FTZ R4, R5, R2 ;  /* 0x0000000205047221 */ /* 0x010fe20000010000 */
[----:B------:R-:W-:Y:S01]  /*f4a0*/  UIADD3 UR6, UR8, 0x40, URZ ;  /* 0x0000004008067890 */ /* 0x000fe2000fffe03f */
[----:B------:R-:W-:Y:S01]  /*f4b0*/  IMAD.MOV.U32 R2, RZ, RZ, -0x800000 ;  /* 0xff800000ff027424 */ /* 0x000fe200078e00ff */
[----:B------:R-:W-:Y:S01]  /*f4c0*/  UMOV UR5, 0x40000040 ;  /* 0x4000004000057882 */ /* 0x000fe20000000000 */
[----:B------:R-:W-:Y:S01]  /*f4d0*/  UMOV UR7, 0x80000020 ;  /* 0x8000002000077882 */ /* 0x000fe20000000000 */
[----:B------:R-:W1:Y:S01]  /*f4e0*/  SHFL.BFLY PT, R7, R4, 0x1, 0x1f ;  /* 0x0c201f0004077f89 */ /* 0x000e6200000e0000 */
[----:B0-----:R-:W-:Y:S01]  /*f4f0*/  FADD.FTZ R0, R0, R3 ;  /* 0x0000000300007221 */ /* 0x001fe20000010000 */
[----:B------:R-:W-:Y:S01]  /*f500*/  IMAD.U32 R3, RZ, RZ, UR34 ;  /* 0x00000022ff037e24 */ /* 0x000fe2000f8e00ff */
[----:B------:R-:W-:-:S03]  /*f510*/  USEL UR43, UR43, URZ, UP0 ;  /* 0x0000003f2b2b7287 */ /* 0x000fc60008000000 */
[----:B------:R-:W0:Y:S01]  /*f520*/  SHFL.BFLY PT, R5, R0, 0x1, 0x1f ;  /* 0x0c201f0000057f89 */ /* 0x000e2200000e0000 */
[----:B-1----:R-:W-:-:S05]  /*f530*/  FADD.FTZ R10, R4, R7 ;  /* 0x00000007040a7221 */ /* 0x002fca0000010000 */
[----:B------:R-:W-:Y:S01]  /*f540*/  FSETP.NE.FTZ.AND P2, PT, R10, RZ, PT ;  /* 0x000000ff0a00720b */ /* 0x000fe20003f55000 */
[----:B0-----:R-:W-:Y:S01]  /*f550*/  FADD.FTZ R8, R0, R5 ;  /* 0x0000000500087221 */ /* 0x001fe20000010000 */
[----:B------:R-:W-:Y:S02]  /*f560*/  IMAD.MOV.U32 R5, RZ, RZ, RZ ;  /* 0x000000ffff057224 */ /* 0x000fe400078e00ff */
[----:B------:R-:W-:Y:S02]  /*f570*/  IMAD.MOV.U32 R0, RZ, RZ, -0x800000 ;  /* 0xff800000ff007424 */ /* 0x000fe400078e00ff */
[----:B------:R-:W-:-:S07]  /*f580*/  FSETP.NE.FTZ.AND P0, PT, R8, RZ, PT ;  /* 0x000000ff0800720b */ /* 0x000fce0003f15000 */
[----:B------:R-:W0:Y:S01]  /*f590*/  @P2 MUFU.LG2 R7, R10 ;  /* 0x0000000a00072308 */ /* 0x000e220000000c00 */
[----:B------:R-:W-:-:S05]  /*f5a0*/  @P2 FMUL.FTZ R11, R11, 0.69314718246459960938 ;  /* 0x3f3172180b0b2820 */ /* 0x000fca0000410000 */
[----:B------:R-:W-:Y:S02]  /*f5b0*/  @P0 FMUL.FTZ R3, R3, 0.69314718246459960938 ;  /* 0x3f31721803030820 */ /* 0x000fe40000410000 */
        /* <DEDUP_REMOVED lines=83> */
[-C--:B0-----:R-:W-:Y:S01]  /*faf0*/  FMUL.FTZ R90, R90, R9.reuse ;  /* 0x000000095a5a7220 */ /* 0x081fe20000410000 */
        /* <DEDUP_REMOVED lines=23> */
.L_x_848:
[----:B------:R-:W0:Y:S08]  /*fc70*/  S2UR UR4, SR_CgaCtaId ;  /* 0x00000000000479c3 */ /* 0x000e300000008800 */
[----:B------:R-:W-:Y:S06]  /*fc80*/  BAR.SYNC.DEFER_BLOCKING 0x5, 0x1a0 ;  /* 0x0146800000007b1d */ /* 0x000fec0000010000 */
[----:B------:R-:W-:Y:S01]  /*fc90*/  UMOV UR42, 0x400 ;  /* 0x00000400002a7882 */ /* 0x000fe20000000000 */
[----:B------:R-:W-:Y:S01]  /*fca0*/  BSSY B0, `(.L_x_919) ;  /* 0x0000179000007945 */ /* 0x000fe20003800000 */
[----:B0-----:R-:W-:-:S09]  /*fcb0*/  ULEA UR42, UR4, UR42, 0x18 ;  /* 0x0000002a042a7291 */ /* 0x001fd2000f8ec03f */
[----:B------:R-:W0:Y:S02]  /*fcc0*/  LDS.128 R144, [UR42+0x2d8d0] ;  /* 0x02d8d02aff907984 */ /* 0x000e240008000c00 */
[----:B0-----:R-:W-:Y:S02]  /*fcd0*/  R2UR UR6, R146 ;  /* 0x00000000920672ca */ /* 0x001fe400000e0000 */
[----:B------:R-:W-:Y:S01]  /*fce0*/  R2UR UR5, R147 ;  /* 0x00000000930572ca */ /* 0x000fe200000e0000 */
[----:B------:R-:W-:Y:S06]  /*fcf0*/  BAR.ARV 0x4, 0x1a0 ;  /* 0x0106800000007b1d */ /* 0x000fec0000002000 */
[----:B------:R-:W-:Y:S08]  /*fd00*/  @P0 BRA `(.L_x_920) ;  /* 0x0000000c00cc0947 */ /* 0x000ff00003800000 */
[----:B------:R-:W0:Y:S08]  /*fd10*/  S2UR UR4, SR_SWINHI ;  /* 0x00000000000479c3 */ /* 0x000e300000002f00 */
[----:B------:R-:W-:Y:S01]  /*fd20*/  BAR.SYNC.DEFER_BLOCKING 0x1, 0x180 ;  /* 0x0046000000007b1d */ /* 0x000fe20000010000 */
[----:B------:R-:W-:Y:S02]  /*fd30*/  F2FP.BF16.F32.PACK_AB R6, R6, R3 ;  /* 0x000000030606723e */ /* 0x000fe400000010ff */
[----:B------:R-:W-:-:S02]  /*fd40*/  F2FP.BF16.F32.PACK_AB R7, R7, R94 ;  /* 0x0000005e0707723e */ /* 0x000fc400000010ff */
[----:B------:R-:W-:Y:S02]  /*fd50*/  F2FP.BF16.F32.PACK_AB R128, R129, R128 ;  /* 0x000000808180723e */ /* 0x000fe400000010ff */
[----:B------:R-:W-:Y:S02]  /*fd60*/  F2FP.BF16.F32.PACK_AB R26, R125, R26 ;  /* 0x0000001a7d1a723e */ /* 0x000fe400000010ff */
[----:B------:R-:W-:Y:S02]  /*fd70*/  F2FP.BF16.F32.PACK_AB R27, R27, R126 ;  /* 0x0000007e1b1b723e */ /* 0x000fe400000010ff */
[----:B------:R-:W-:Y:S02]  /*fd80*/  F2FP.BF16.F32.PACK_AB R129, R131, R130 ;  /* 0x000000828381723e */ /* 0x000fe400000010ff */
[----:B------:R-:W-:Y:S02]  /*fd90*/  F2FP.BF16.F32.PACK_AB R130, R133, R132 ;  /* 0x000000848582723e */ /* 0x000fe400000010ff */
[----:B------:R-:W-:Y:S01]  /*fda0*/  F2FP.BF16.F32.PACK_AB R131, R135, R134 ;  /* 0x000000868783723e */ /* 0x000fe200000010ff */
[----:B------:R-:W-:Y:S01]  /*fdb0*/  UMOV UR8, UR42 ;  /* 0x0000002a00087c82 */ /* 0x000fe20008000000 */
[----:B0-----:R-:W-:Y:S01]  /*fdc0*/  UMOV UR9, UR4 ;  /* 0x0000000400097c82 */ /* 0x001fe20008000000 */
[----:B------:R-:W-:-:S02]  /*fdd0*/  IMAD.U32 R20, RZ, RZ, UR8 ;  /* 0x00000008ff147e24 */ /* 0x000fc4000f8e00ff */
[----:B------:R-:W-:Y:S01]  /*fde0*/  IMAD.U32 R21, RZ, RZ, UR9 ;  /* 0x00000009ff157e24 */ /* 0x000fe2000f8e00ff */
[----:B------:R-:W-:Y:S02]  /*fdf0*/  ULDC.64 UR8, c[0x0][0xbd8] ;  /* 0x0002f60000087ab9 */ /* 0x000fe40000000a00 */
[----:B------:R-:W-:Y:S01]  /*fe00*/  UISETP.NE.U32.AND UP0, UPT, UR8, URZ, UPT ;  /* 0x0000003f0800728c */ /* 0x000fe2000bf05070 */
[----:B------:R-:W-:-:S03]  /*fe10*/  IMAD.WIDE R4, R153, 0x2, R20 ;  /* 0x0000000299047825 */ /* 0x000fc600078e0214 */
[----:B------:R-:W-:Y:S01]  /*fe20*/  UISETP.NE.AND.EX UP0, UPT, UR9, URZ, UPT, UP0 ;  /* 0x0000003f0900728c */ /* 0x000fe2000bf05300 */
[C---:B------:R-:W-:Y:S02]  /*fe30*/  LOP3.LUT R9, R4.reuse, 0x180, RZ, 0xc0, !PT ;  /* 0x0000018004097812 */ /* 0x040fe400078ec0ff */
[----:B------:R-:W-:Y:S01]  /*fe40*/  ULDC.64 UR8, c[0x0][0xbd8] ;  /* 0x0002f60000087ab9 */ /* 0x000fe20000000a00 */
[C---:B------:R-:W-:Y:S01]  /*fe50*/  IADD3 R25, P0, R4.reuse, 0x6020, RZ ;  /* 0x0000602004197810 */ /* 0x040fe20007f1e0ff */
[----:B------:R-:W-:Y:S01]  /*fe60*/  UIMAD.WIDE UR8, UR40, 0x4, UR8 ;  /* 0x00000004280878a5 */ /* 0x000fe2000f8e0208 */
[----:B------:R-:W-:Y:S02]  /*fe70*/  SHF.R.U64 R9, R9, 0x3, RZ ;  /* 0x0000000309097819 */ /* 0x000fe400000012ff */
[C---:B------:R-:W-:Y:S02]  /*fe80*/  IADD3 R11, P1, R4.reuse, 0x6000, RZ ;  /* 0x00006000040b7810 */ /* 0x040fe40007f3e0ff */
[----:B---3--:R-:W-:-:S02]  /*fe90*/  IADD3 R33, P2, R4, 0x3020, RZ ;  /* 0x0000302004217810 */ /* 0x008fc40007f5e0ff */
[C---:B------:R-:W-:Y:S02]  /*fea0*/  IADD3 R29, P3, R4.reuse, 0x3000, RZ ;  /* 0x00003000041d7810 */ /* 0x040fe40007f7e0ff */
[----:B------:R-:W-:Y:S01]  /*feb0*/  IADD3 R28, P4, R4, 0x20, RZ ;  /* 0x00000020041c7810 */ /* 0x000fe20007f9e0ff */
[--C-:B------:R-:W-:Y:S01]  /*fec0*/  IMAD.X R13, RZ, RZ, R5.reuse, P2 ;  /* 0x000000ffff0d7224 */ /* 0x100fe200010e0605 */
[----:B------:R-:W-:Y:S01]  /*fed0*/  LOP3.LUT R4, R9, R4, RZ, 0x3c, !PT ;  /* 0x0000000409047212 */ /* 0x000fe200078e3cff */
[--C-:B------:R-:W-:Y:S01]  /*fee0*/  IMAD.X R15, RZ, RZ, R5.reuse, P3 ;  /* 0x000000ffff0f7224 */ /* 0x100fe200018e0605 */
[----:B------:R-:W-:Y:S01]  /*fef0*/  LOP3.LUT R24, R25, 0x180, RZ, 0xc0, !PT ;  /* 0x0000018019187812 */ /* 0x000fe200078ec0ff */
[----:B------:R-:W-:Y:S01]  /*ff00*/  IMAD.X R9, RZ, RZ, R5, P4 ;  /* 0x000000ffff097224 */ /* 0x000fe200020e0605 */
[----:B------:R-:W-:Y:S02]  /*ff10*/  LOP3.LUT R10, R11, 0x180, RZ, 0xc0, !PT ;  /* 0x000001800b0a7812 */ /* 0x000fe400078ec0ff */
[----:B------:R-:W-:-:S02]  /*ff20*/  MOV R31, R4 ;  /* 0x00000004001f7202 */ /* 0x000fc40000000f00 */
[----:B------:R-:W-:Y:S02]  /*ff30*/  F2FP.BF16.F32.PACK_AB R4, R89, R8 ;  /* 0x000000085904723e */ /* 0x000fe400000010ff */
[----:B------:R-:W-:Y:S02]  /*ff40*/  LOP3.LUT R8, R28, 0x180, RZ, 0xc0, !PT ;  /* 0x000001801c087812 */ /* 0x000fe400078ec0ff */
[----:B------:R-:W-:Y:S02]  /*ff50*/  SHF.R.U64 R24, R24, 0x3, RZ ;  /* 0x0000000318187819 */ /* 0x000fe400000012ff */
[----:B------:R-:W-:Y:S02]  /*ff60*/  SHF.R.U64 R10, R10, 0x3, RZ ;  /* 0x000000030a0a7819 */ /* 0x000fe400000012ff */
[----:B------:R-:W-:Y:S02]  /*ff70*/  LOP3.LUT R12, R33, 0x180, RZ, 0xc0, !PT ;  /* 0x00000180210c7812 */ /* 0x000fe400078ec0ff */
[----:B------:R-:W-:-:S02]  /*ff80*/  LOP3.LUT R14, R29, 0x180, RZ, 0xc0, !PT ;  /* 0x000001801d0e7812 */ /* 0x000fc400078ec0ff */
[----:B------:R-:W-:Y:S02]  /*ff90*/  SHF.R.U64 R3, R8, 0x3, RZ ;  /* 0x0000000308037819 */ /* 0x000fe400000012ff */
[----:B------:R-:W-:Y:S01]  /*ffa0*/  LOP3.LUT R24, R24, R25, RZ, 0x3c, !PT ;  /* 0x0000001918187212 */ /* 0x000fe200078e3cff */
[--C-:B------:R-:W-:Y:S01]  /*ffb0*/  IMAD.X R25, RZ, RZ, R5.reuse, P0 ;  /* 0x000000ffff197224 */ /* 0x100fe200000e0605 */
[----:B------:R-:W-:Y:S01]  /*ffc0*/  LOP3.LUT R10, R10, R11, RZ, 0x3c, !PT ;  /* 0x0000000b0a0a7212 */ /* 0x000fe200078e3cff */
[----:B------:R-:W-:Y:S01]  /*ffd0*/  IMAD.X R11, RZ, RZ, R5, P1 ;  /* 0x000000ffff0b7224 */ /* 0x000fe200008e0605 */
[----:B------:R-:W-:Y:S02]  /*ffe0*/  SHF.R.U64 R12, R12, 0x3, RZ ;  /* 0x000000030c0c7819 */ /* 0x000fe400000012ff */
[----:B------:R-:W-:Y:S02]  /*fff0*/  SHF.R.U64 R14, R14, 0x3, RZ ;  /* 0x000000030e0e7819 */ /* 0x000fe400000012ff */
[----:B------:R-:W-:-:S02]  /*10000*/  F2FP.BF16.F32.PACK_AB R5, R91, R90 ;  /* 0x0000005a5b05723e */ /* 0x000fc400000010ff */
[----:B------:R-:W-:Y:S02]  /*10010*/  LOP3.LUT R8, R3, R28, RZ, 0x3c, !PT ;  /* 0x0000001c03087212 */ /* 0x000fe400078e3cff */
[----:B------:R-:W-:Y:S01]  /*10020*/  LOP3.LUT R12, R12, R33, RZ, 0x3c, !PT ;  /* 0x000000210c0c7212 */ /* 0x000fe200078e3cff */
[----:B------:R0:W-:Y:S01]  /*10030*/  STSM.16.M88.4 [R31], R4 ;  /* 0x000000041f007844 */ /* 0x0001e20000000200 */
[----:B------:R-:W-:Y:S02]  /*10040*/  LOP3.LUT R14, R14, R29, RZ, 0x3c, !PT ;  /* 0x0000001d0e0e7212 */ /* 0x000fe400078e3cff */
[----:B------:R-:W-:Y:S02]  /*10050*/  MOV R29, R10 ;  /* 0x0000000a001d7202 */ /* 0x000fe40000000f00 */
[----:B------:R-:W-:Y:S02]  /*10060*/  MOV R3, R8 ;  /* 0x0000000800037202 */ /* 0x000fe40000000f00 */
[----:B------:R-:W-:-:S02]  /*10070*/  F2FP.BF16.F32.PACK_AB R8, R97, R96 ;  /* 0x000000606108723e */ /* 0x000fc400000010ff */
[----:B------:R-:W-:Y:S02]  /*10080*/  F2FP.BF16.F32.PACK_AB R9, R99, R98 ;  /* 0x000000626309723e */ /* 0x000fe400000010ff */
[----:B------:R-:W-:Y:S02]  /*10090*/  F2FP.BF16.F32.PACK_AB R10, R101, R100 ;  /* 0x00000064650a723e */ /* 0x000fe400000010ff */
[----:B------:R-:W-:Y:S02]  /*100a0*/  F2FP.BF16.F32.PACK_AB R11, R103, R102 ;  /* 0x00000066670b723e */ /* 0x000fe400000010ff */
[----:B------:R-:W-:Y:S02]  /*100b0*/  MOV R30, R12 ;  /* 0x0000000c001e7202 */ /* 0x000fe40000000f00 */
[----:B0-----:R-:W-:Y:S01]  /*100c0*/  MOV R31, R14 ;  /* 0x0000000e001f7202 */ /* 0x001fe20000000f00 */
[----:B------:R0:W-:Y:S01]  /*100d0*/  STSM.16.M88.4 [R3], R8 ;  /* 0x0000000803007844 */ /* 0x0001e20000000200 */
[----:B------:R-:W-:-:S02]  /*100e0*/  F2FP.BF16.F32.PACK_AB R4, R105, R104 ;  /* 0x000000686904723e */ /* 0x000fc400000010ff */
[----:B------:R-:W-:Y:S02]  /*100f0*/  F2FP.BF16.F32.PACK_AB R5, R107, R106 ;  /* 0x0000006a6b05723e */ /* 0x000fe400000010ff */
[----:B------:R-:W-:Y:S02]  /*10100*/  F2FP.BF16.F32.PACK_AB R6, R109, R108 ;  /* 0x0000006c6d06723e */ /* 0x000fe400000010ff */
[----:B------:R-:W-:Y:S02]  /*10110*/  F2FP.BF16.F32.PACK_AB R7, R111, R110 ;  /* 0x0000006e6f07723e */ /* 0x000fe400000010ff */
[----:B------:R-:W-:Y:S02]  /*10120*/  MOV R28, R24 ;  /* 0x00000018001c7202 */ /* 0x000fe40000000f00 */
[----:B------:R-:W-:Y:S01]  /*10130*/  F2FP.BF16.F32.PACK_AB R12, R113, R112 ;  /* 0x00000070710c723e */ /* 0x000fe200000010ff */
[----:B------:R1:W-:Y:S01]  /*10140*/  STSM.16.M88.4 [R31], R4 ;  /* 0x000000041f007844 */ /* 0x0003e20000000200 */
[----:B------:R-:W-:-:S02]  /*10150*/  F2FP.BF16.F32.PACK_AB R13, R115, R114 ;  /* 0x00000072730d723e */ /* 0x000fc400000010ff */
[----:B------:R-:W-:Y:S01]  /*10160*/  F2FP.BF16.F32.PACK_AB R14, R117, R116 ;  /* 0x00000074750e723e */ /* 0x000fe200000010ff */
[----:B0-----:R-:W-:Y:S01]  /*10170*/  IMAD.U32 R8, RZ, RZ, UR8 ;  /* 0x00000008ff087e24 */ /* 0x001fe2000f8e00ff */
[----:B------:R-:W-:Y:S01]  /*10180*/  F2FP.BF16.F32.PACK_AB R15, R119, R118 ;  /* 0x00000076770f723e */ /* 0x000fe200000010ff */
[----:B------:R-:W-:Y:S01]  /*10190*/  IMAD.U32 R9, RZ, RZ, UR9 ;  /* 0x00000009ff097e24 */ /* 0x000fe2000f8e00ff */
[----:B------:R-:W-:Y:S01]  /*101a0*/  F2FP.BF16.F32.PACK_AB R24, R121, R120 ;  /* 0x000000787918723e */ /* 0x000fe200000010ff */
[----:B------:R-:W-:Y:S01]  /*101b0*/  ULDC.64 UR8, c[0x0][0xbe0] ;  /* 0x0002f80000087ab9 */ /* 0x000fe20000000a00 */
[----:B------:R-:W-:Y:S01]  /*101c0*/  F2FP.BF16.F32.PACK_AB R25, R123, R122 ;  /* 0x0000007a7b19723e */ /* 0x000fe200000010ff */
[----:B------:R0:W-:Y:S01]  /*101d0*/  STSM.16.M88.4 [R30], R12 ;  /* 0x0000000c1e007844 */ /* 0x0001e20000000200 */
[----:B------:R-:W2:Y:S01]  /*101e0*/  LDC R38, c[0x0][0xa88] ;  /* 0x0002a200ff267b82 */ /* 0x000ea20000000800 */
[----:B------:R-:W-:Y:S02]  /*101f0*/  PLOP3.LUT P0, PT, PT, PT, UP0, 0x80, 0x0 ;  /* 0x000000000000781c */ /* 0x000fe40003f0f008 */
[----:B------:R0:W-:Y:S04]  /*10200*/  STSM.16.M88.4 [R29], R24 ;  /* 0x000000181d007844 */ /* 0x0001e80000000200 */
[----:B------:R0:W-:Y:S01]  /*10210*/  STSM.16.M88.4 [R28], R128 ;  /* 0x000000801c007844 */ /* 0x0001e20000000200 */
[----:B------:R-:W-:Y:S01]  /*10220*/  UISETP.NE.U32.AND UP1, UPT, UR8, URZ, UPT ;  /* 0x0000003f0800728c */ /* 0x000fe2000bf25070 */
[----:B------:R-:W-:Y:S03]  /*10230*/  BAR.SYNC.DEFER_BLOCKING 0x1, 0x180 ;  /* 0x0046000000007b1d */ /* 0x000fe60000010000 */
[----:B------:R-:W-:-:S06]  /*10240*/  UISETP.NE.AND.EX UP1, UPT, UR9, URZ, UPT, UP1 ;  /* 0x0000003f0900728c */ /* 0x000fcc000bf25310 */
[----:B------:R-:W-:-:S05]  /*10250*/  PLOP3.LUT P1, PT, PT, PT, UP1, 0x80, 0x0 ;  /* 0x000000000000781c */ /* 0x000fca0003f2f018 */
[----:B------:R-:W-:Y:S02]  /*10260*/  @UP1 ULDC.64 UR8, c[0x0][0xbe0] ;  /* 0x0002f80000081ab9 */ /* 0x000fe40000000a00 */
[----:B------:R-:W-:-:S06]  /*10270*/  @UP1 UIMAD.WIDE UR8, UR40, 0x4, UR8 ;  /* 0x00000004280818a5 */ /* 0x000fcc000f8e0208 */
[----:B-1----:R-:W-:Y:S02]  /*10280*/  IMAD.U32 R6, RZ, RZ, UR8 ;  /* 0x00000008ff067e24 */ /* 0x002fe4000f8e00ff */
[----:B------:R-:W-:Y:S01]  /*10290*/  IMAD.U32 R7, RZ, RZ, UR9 ;  /* 0x00000009ff077e24 */ /* 0x000fe2000f8e00ff */
[----:B------:R-:W3:Y:S01]  /*102a0*/  @P0 LDG.E R3, desc[UR48][R8.64] ;  /* 0x0000003008030981 */ /* 0x000ee2000c1e1900 */
[----:B------:R-:W-:Y:S01]  /*102b0*/  IMAD R5, R142, 0x20, R140 ;  /* 0x000000208e057824 */ /* 0x000fe200078e028c */
[----:B------:R-:W-:Y:S02]  /*102c0*/  UMOV UR4, URZ ;  /* 0x0000003f00047c82 */ /* 0x000fe40008000000 */
[----:B--2---:R0:W5:Y:S01]  /*102d0*/  @P1 LDG.E R38, desc[UR48][R6.64] ;  /* 0x0000003006261981 */ /* 0x004162000c1e1900 */
[----:B------:R-:W-:-:S03]  /*102e0*/  IMAD.WIDE R20, R5, 0x2, R20 ;  /* 0x0000000205147825 */ /* 0x000fc600078e0214 */
[----:B------:R-:W-:Y:S02]  /*102f0*/  IADD3 R5, P6, R20, 0x1800, RZ ;  /* 0x0000180014057810 */ /* 0x000fe40007fde0ff */
[----:B---3--:R-:W-:Y:S01]  /*10300*/  @P0 R2UR UR4, R3 ;  /* 0x00000000030402ca */ /* 0x008fe200000e0000 */
[----:B0-----:R-:W-:-:S14]  /*10310*/  @P1 BRA `(.L_x_921) ;  /* 0x0000000000101947 */ /* 0x001fdc0003800000 */
[----:B------:R-:W-:Y:S05]  /*10320*/  @!P0 BRA `(.L_x_921) ;  /* 0x00000000000c8947 */ /* 0x000fea0003800000 */
[----:B------:R-:W2:Y:S04]  /*10330*/  LDG.E R3, desc[UR48][R8.64] ;  /* 0x0000003008037981 */ /* 0x000ea8000c1e1900 */
[----:B-----5:R-:W2:Y:S02]  /*10340*/  LDG.E R38, desc[UR48][R8.64+0x4] ;  /* 0x0000043008267981 */ /* 0x020ea4000c1e1900 */
[----:B--2---:R-:W-:-:S07]  /*10350*/  IMAD.IADD R38, R38, 0x1, -R3 ;  /* 0x0000000126267824 */ /* 0x004fce00078e0a03 */
.L_x_921:
[----:B------:R-:W-:Y:S01]  /*10360*/  USHF.R.S32.HI UR14, URZ, 0x1f, UR41 ;  /* 0x0000001f3f0e7899 */ /* 0x000fe20008011429 */
[----:B------:R-:W-:Y:S01]  /*10370*/  LOP3.LUT R4, R5, 0x180, RZ, 0xc0, !PT ;  /* 0x0000018005047812 */ /* 0x000fe200078ec0ff */
[----:B------:R-:W-:Y:S01]  /*10380*/  ULDC.64 UR12, c[0x0][0xb70] ;  /* 0x0002dc00000c7ab9 */ /* 0x000fe20000000a00 */
[----:B------:R-:W-:Y:S01]  /*10390*/  USHF.R.S32.HI UR11, URZ, 0x1f, UR4 ;  /* 0x0000001f3f0b7899 */ /* 0x000fe20008011404 */
[----:B------:R-:W-:Y:S01]  /*103a0*/  IMAD R7, R149, 0xc0, R151 ;  /* 0x000000c095077824 */ /* 0x000fe200078e0297 */
[----:B------:R-:W-:Y:S01]  /*103b0*/  UIMAD UR7, UR14, UR12, URZ ;  /* 0x0000000c0e0772a4 */ /* 0x000fe2000f8e023f */
[----:B------:R-:W-:Y:S01]  /*103c0*/  SHF.R.U64 R4, R4, 0x3, RZ ;  /* 0x0000000304047819 */ /* 0x000fe200000012ff */
[----:B------:R-:W-:Y:S01]  /*103d0*/  UMOV UR10, UR4 ;  /* 0x00000004000a7c82 */ /* 0x000fe20008000000 */
[----:B------:R-:W-:Y:S01]  /*103e0*/  USEL UR16, UR40, URZ, !UP0 ;  /* 0x0000003f28107287 */ /* 0x000fe2000c000000 */
[----:B------:R-:W-:Y:S01]  /*103f0*/  SHF.R.S32.HI R3, RZ, 0x1f, R7 ;  /* 0x0000001fff037819 */ /* 0x000fe20000011407 */
[----:B------:R-:W-:Y:S01]  /*10400*/  UIMAD.WIDE.U32 UR8, UR41, UR12, UR10 ;  /* 0x0000000c290872a5 */ /* 0x000fe2000f8e000a */
[----:B------:R-:W-:Y:S01]  /*10410*/  LOP3.LUT R4, R4, R5, RZ, 0x3c, !PT ;  /* 0x0000000504047212 */ /* 0x000fe200078e3cff */
[----:B------:R-:W-:Y:S01]  /*10420*/  UIMAD UR10, UR41, UR13, UR7 ;  /* 0x0000000d290a72a4 */ /* 0x000fe2000f8e0207 */
[----:B------:R-:W-:Y:S01]  /*10430*/  LOP3.LUT P0, RZ, R150, 0x3, RZ, 0xc0, !PT ;  /* 0x0000000396ff7812 */ /* 0x000fe2000780c0ff */
[----:B------:R-:W-:Y:S01]  /*10440*/  USHF.R.S32.HI UR7, URZ, 0x1f, UR40 ;  /* 0x0000001f3f077899 */ /* 0x000fe20008011428 */
[C---:B------:R-:W-:Y:S01]  /*10450*/  IADD3 R25, P5, R20.reuse, 0x3000, RZ ;  /* 0x0000300014197810 */ /* 0x040fe20007fbe0ff */
[----:B------:R-:W-:Y:S01]  /*10460*/  ULDC.64 UR12, c[0x0][0xb78] ;  /* 0x0002de00000c7ab9 */ /* 0x000fe20000000a00 */
[----:B------:R-:W-:Y:S01]  /*10470*/  UIADD3 UR9, UR9, UR10, URZ ;  /* 0x0000000a09097290 */ /* 0x000fe2000fffe03f */
[C---:B------:R-:W-:Y:S01]  /*10480*/  IADD3 R13, P4, R20.reuse, 0x4800, RZ ;  /* 0x00004800140d7810 */ /* 0x040fe20007f9e0ff */
[----:B------:R-:W-:Y:S01]  /*10490*/  USEL UR15, UR7, URZ, !UP0 ;  /* 0x0000003f070f7287 */ /* 0x000fe2000c000000 */
[----:B------:R-:W-:Y:S01]  /*104a0*/  IADD3 R33, P3, R20, 0x6000, RZ ;  /* 0x0000600014217810 */ /* 0x000fe20007f7e0ff */
[----:B------:R-:W-:Y:S01]  /*104b0*/  UIMAD.WIDE.U32 UR8, UR16, UR12, UR8 ;  /* 0x0000000c100872a5 */ /* 0x000fe2000f8e0008 */
[----:B------:R-:W-:Y:S01]  /*104c0*/  LOP3.LUT R24, R25, 0x180, RZ, 0xc0, !PT ;  /* 0x0000018019187812 */ /* 0x000fe200078ec0ff */
[----:B------:R-:W-:Y:S01]  /*104d0*/  UIMAD UR7, UR15, UR12, URZ ;  /* 0x0000000c0f0772a4 */ /* 0x000fe2000f8e023f */
[----:B------:R-:W-:-:S02]  /*104e0*/  LOP3.LUT R12, R13, 0x180, RZ, 0xc0, !PT ;  /* 0x000001800d0c7812 */ /* 0x000fc400078ec0ff */
[----:B------:R-:W-:Y:S01]  /*104f0*/  LOP3.LUT R32, R33, 0x180, RZ, 0xc0, !PT ;  /* 0x0000018021207812 */ /* 0x000fe200078ec0ff */
[----:B------:R-:W-:Y:S01]  /*10500*/  UIMAD UR7, UR16, UR13, UR7 ;  /* 0x0000000d100772a4 */ /* 0x000fe2000f8e0207 */
[----:B------:R-:W-:Y:S02]  /*10510*/  IADD3 R5, P1, R7, UR8, RZ ;  /* 0x0000000807057c10 */ /* 0x000fe4000ff3e0ff */
[----:B------:R-:W-:Y:S01]  /*10520*/  ULDC.64 UR12, c[0x0][0xb40] ;  /* 0x0002d000000c7ab9 */ /* 0x000fe20000000a00 */
[----:B------:R-:W-:Y:S02]  /*10530*/  SHF.R.U64 R24, R24, 0x3, RZ ;  /* 0x0000000318187819 */ /* 0x000fe400000012ff */
[----:B------:R-:W-:Y:S01]  /*10540*/  IMAD.U32 R6, RZ, RZ, UR7 ;  /* 0x00000007ff067e24 */ /* 0x000fe2000f8e00ff */
[----:B------:R-:W-:Y:S02]  /*10550*/  LEA R36, P2, R5, UR12, 0x2 ;  /* 0x0000000c05247c11 */ /* 0x000fe4000f8410ff */
[----:B------:R-:W-:-:S02]  /*10560*/  SHF.R.U64 R12, R12, 0x3, RZ ;  /* 0x000000030c0c7819 */ /* 0x000fc400000012ff */
[----:B------:R-:W-:Y:S01]  /*10570*/  IADD3.X R6, R3, UR9, R6, P1, !PT ;  /* 0x0000000903067c10 */ /* 0x000fe20008ffe406 */
[C---:B------:R-:W-:Y:S01]  /*10580*/  VIADD R3, R7.reuse, 0x8 ;  /* 0x0000000807037836 */ /* 0x040fe20000000000 */
[-C--:B-----5:R-:W-:Y:S01]  /*10590*/  ISETP.GE.OR P1, PT, R7, R38.reuse, P0 ;  /* 0x000000260700720c */ /* 0x0a0fe20000726670 */
[----:B------:R-:W-:Y:S01]  /*105a0*/  ULDC.64 UR8, c[0x0][0xaa0] ;  /* 0x0002a80000087ab9 */ /* 0x000fe20000000a00 */
[----:B------:R-:W-:Y:S01]  /*105b0*/  LEA.HI.X R37, R5, UR13, R6, 0x2, P2 ;  /* 0x0000000d05257c11 */ /* 0x000fe200090f1406 */
[--C-:B------:R-:W-:Y:S01]  /*105c0*/  IMAD.X R5, RZ, RZ, R21.reuse, P6 ;  /* 0x000000ffff057224 */ /* 0x100fe200030e0615 */
[----:B------:R-:W-:Y:S02]  /*105d0*/  IADD3 R6, P2, R20, 0x7800, RZ ;  /* 0x0000780014067810 */ /* 0x000fe40007f5e0ff */
[----:B------:R-:W-:Y:S02]  /*105e0*/  ISETP.GE.OR P0, PT, R3, R38, P0 ;  /* 0x000000260300720c */ /* 0x000fe40000706670 */
[----:B------:R-:W-:Y:S01]  /*105f0*/  LOP3.LUT R3, R6, 0x180, RZ, 0xc0, !PT ;  /* 0x0000018006037812 */ /* 0x000fe200078ec0ff */
[----:B------:R-:W-:Y:S01]  /*10600*/  IMAD.X R29, RZ, RZ, R21, P2 ;  /* 0x000000ffff1d7224 */ /* 0x000fe200010e0615 */
[----:B------:R-:W-:-:S02]  /*10610*/  LOP3.LUT R7, R20, 0x180, RZ, 0xc0, !PT ;  /* 0x0000018014077812 */ /* 0x000fc400078ec0ff */
[----:B------:R-:W-:Y:S02]  /*10620*/  SHF.R.U64 R32, R32, 0x3, RZ ;  /* 0x0000000320207819 */ /* 0x000fe400000012ff */
[----:B------:R-:W-:Y:S01]  /*10630*/  LOP3.LUT R24, R24, R25, RZ, 0x3c, !PT ;  /* 0x0000001918187212 */ /* 0x000fe200078e3cff */
[--C-:B------:R-:W-:Y:S01]  /*10640*/  IMAD.X R25, RZ, RZ, R21.reuse, P5 ;  /* 0x000000ffff197224 */ /* 0x100fe200028e0615 */
[----:B------:R-:W-:Y:S02]  /*10650*/  SHF.R.U64 R3, R3, 0x3, RZ ;  /* 0x0000000303037819 */ /* 0x000fe400000012ff */
[----:B------:R-:W-:Y:S01]  /*10660*/  LOP3.LUT R12, R12, R13, RZ, 0x3c, !PT ;  /* 0x0000000d0c0c7212 */ /* 0x000fe200078e3cff */
[--C-:B------:R-:W-:Y:S01]  /*10670*/  IMAD.X R13, RZ, RZ, R21.reuse, P4 ;  /* 0x000000ffff0d7224 */ /* 0x100fe200020e0615 */
[----:B------:R-:W-:Y:S01]  /*10680*/  SHF.R.U64 R7, R7, 0x3, RZ ;  /* 0x0000000307077819 */ /* 0x000fe200000012ff */
[----:B------:R-:W-:Y:S01]  /*10690*/  UIMAD UR7, UR11, UR8, URZ ;  /* 0x000000080b0772a4 */ /* 0x000fe2000f8e023f */
[----:B------:R-:W-:Y:S01]  /*106a0*/  LOP3.LUT R32, R32, R33, RZ, 0x3c, !PT ;  /* 0x0000002120207212 */ /* 0x000fe200078e3cff */
[----:B------:R-:W-:Y:S01]  /*106b0*/  IMAD.X R33, RZ, RZ, R21, P3 ;  /* 0x000000ffff217224 */ /* 0x000fe200018e0615 */
[----:B------:R-:W-:Y:S01]  /*106c0*/  LOP3.LUT R28, R3, R6, RZ, 0x3c, !PT ;  /* 0x00000006031c7212 */ /* 0x000fe200078e3cff */
[----:B------:R-:W-:Y:S01]  /*106d0*/  @!P1 STG.E desc[UR48][R36.64], R0 ;  /* 0x0000000024009986 */ /* 0x000fe2000c101930 */
[----:B------:R-:W-:Y:S01]  /*106e0*/  LOP3.LUT R20, R7, R20, RZ, 0x3c, !PT ;  /* 0x0000001407147212 */ /* 0x000fe200078e3cff */
[----:B------:R-:W-:Y:S01]  /*106f0*/  IMAD.U32 R3, RZ, RZ, UR8 ;  /* 0x00000008ff037e24 */ /* 0x000fe2000f8e00ff */
[----:B------:R-:W-:Y:S01]  /*10700*/  SHF.R.S32.HI R141, RZ, 0x1f, R140 ;  /* 0x0000001fff8d7819 */ /* 0x000fe2000001148c */
[----:B------:R0:W-:Y:S01]  /*10710*/  @!P0 STG.E desc[UR48][R36.64+0x20], R2 ;  /* 0x0000200224008986 */ /* 0x0001e2000c101930 */
[----:B------:R-:W-:-:S03]  /*10720*/  UIMAD UR7, UR4, UR9, UR7 ;  /* 0x00000009040772a4 */ /* 0x000fc6000f8e0207 */
[----:B------:R1:W5:Y:S01]  /*10730*/  LD.E.128 R8, desc[UR48][R20.64] ;  /* 0x0000003014087980 */ /* 0x000362000c101d00 */
[----:B------:R-:W-:-:S03]  /*10740*/  ULDC.64 UR8, c[0x0][0xae0] ;  /* 0x0002b80000087ab9 */ /* 0x000fc60000000a00 */
[----:B------:R-:W5:Y:S04]  /*10750*/  LD.E.128 R4, desc[UR48][R4.64] ;  /* 0x0000003004047980 */ /* 0x000f68000c101d00 */
[----:B------:R-:W5:Y:S01]  /*10760*/  LD.E.128 R24, desc[UR48][R24.64] ;  /* 0x0000003018187980 */ /* 0x000f62000c101d00 */
[----:B0-----:R-:W-:-:S03]  /*10770*/  IMAD.WIDE.U32 R2, R3, UR4, R140 ;  /* 0x0000000403027c25 */ /* 0x001fc6000f8e008c */
[----:B------:R-:W5:Y:S04]  /*10780*/  LD.E.128 R12, desc[UR48][R12.64] ;  /* 0x000000300c0c7980 */ /* 0x000f68000c101d00 */
[----:B------:R-:W5:Y:S04]  /*10790*/  LD.E.128 R32, desc[UR48][R32.64] ;  /* 0x0000003020207980 */ /* 0x000f68000c101d00 */
[----:B------:R-:W5:Y:S01]  /*107a0*/  LD.E.128 R28, desc[UR48][R28.64] ;  /* 0x000000301c1c7980 */ /* 0x000f62000c101d00 */
[----:B------:R-:W-:Y:S01]  /*107b0*/  UIMAD UR4, UR14, UR8, URZ ;  /* 0x000000080e0472a4 */ /* 0x000fe2000f8e023f */
[----:B------:R-:W-:Y:S01]  /*107c0*/  VIADD R3, R3, UR7 ;  /* 0x0000000703037c36 */ /* 0x000fe20008000000 */
[----:B------:R-:W-:Y:S01]  /*107d0*/  SHF.R.S32.HI R143, RZ, 0x1f, R142 ;  /* 0x0000001fff8f7819 */ /* 0x000fe2000001148e */
[----:B------:R-:W-:Y:S01]  /*107e0*/  @!PT LDS RZ, [RZ] ;  /* 0x00000000fffff984 */ /* 0x000fe20000000800 */
[----:B------:R-:W-:Y:S01]  /*107f0*/  @!PT LDS RZ, [RZ] ;  /* 0x00000000fffff984 */ /* 0x000fe20000000800 */
[----:B------:R-:W-:Y:S01]  /*10800*/  @!PT LDS RZ, [RZ] ;  /* 0x00000000fffff984 */ /* 0x000fe20000000800 */
[----:B------:R-:W-:Y:S01]  /*10810*/  @!PT LDS RZ, [RZ] ;  /* 0x00000000fffff984 */ /* 0x000fe20000000800 */
[----:B------:R0:W-:Y:S06]  /*10820*/  MEMBAR.ALL.CTA ;  /* 0x0000000000007992 */ /* 0x0001ec0000008000 */
[----:B0-----:R-:W0:Y:S01]  /*10830*/  FENCE.VIEW.ASYNC.S ;  /* 0x00000000000073c6 */ /* 0x001e220000000000 */
[----:B------:R-:W-:Y:S01]  /*10840*/  IMAD.U32 R37, RZ, RZ, UR8 ;  /* 0x00000008ff257e24 */ /* 0x000fe2000f8e00ff */
[----:B------:R-:W-:Y:S01]  /*10850*/  UIMAD UR7, UR41, UR9, UR4 ;  /* 0x00000009290772a4 */ /* 0x000fe2000f8e0204 */
[----:B-1----:R-:W-:Y:S01]  /*10860*/  IMAD R21, R149, -0xc0, R38 ;  /* 0xffffff4095157824 */ /* 0x002fe200078e0226 */
[----:B------:R-:W-:Y:S01]  /*10870*/  UIADD3 UR4, UR42, 0x2d820, URZ ;  /* 0x0002d8202a047890 */ /* 0x000fe2000fffe03f */
[----:B------:R-:W-:Y:S01]  /*10880*/  IMAD.WIDE.U32 R2, R37, UR41, R2 ;  /* 0x0000002925027c25 */ /* 0x000fe2000f8e0002 */
[----:B------:R-:W-:Y:S01]  /*10890*/  ULDC.64 UR8, c[0x0][0xae8] ;  /* 0x0002ba0000087ab9 */ /* 0x000fe20000000a00 */
[----:B------:R-:W-:Y:S01]  /*108a0*/  BSSY B1, `(.L_x_922) ;  /* 0x0000021000017945 */ /* 0x000fe20003800000 */
[----:B------:R-:W-:Y:S01]  /*108b0*/  ISETP.GE.AND P0, PT, R142, R21, PT ;  /* 0x000000158e00720c */ /* 0x000fe20003f06270 */
[----:B------:R-:W-:Y:S01]  /*108c0*/  VIADD R3, R3, UR7 ;  /* 0x0000000703037c36 */ /* 0x000fe20008000000 */
[----:B------:R-:W-:-:S02]  /*108d0*/  UIMAD UR7, UR15, UR8, URZ ;  /* 0x000000080f0772a4 */ /* 0x000fc4000f8e023f */
[----:B------:R-:W-:Y:S01]  /*108e0*/  IMAD.U32 R37, RZ, RZ, UR8 ;  /* 0x00000008ff257e24 */ /* 0x000fe2000f8e00ff */
[----:B------:R-:W-:Y:S01]  /*108f0*/  UPRMT UR4, URZ, 0x654, UR4 ;  /* 0x000006543f047896 */ /* 0x000fe20008000004 */
[----:B------:R-:W-:Y:S01]  /*10900*/  VIADD R0, R142, 0x60 ;  /* 0x000000608e007836 */ /* 0x000fe20000000000 */
[----:B------:R-:W-:Y:S02]  /*10910*/  UIMAD UR7, UR16, UR9, UR7 ;  /* 0x00000009100772a4 */ /* 0x000fe4000f8e0207 */
[----:B------:R-:W-:Y:S02]  /*10920*/  IMAD.WIDE.U32 R36, R37, UR16, R2 ;  /* 0x0000001025247c25 */ /* 0x000fe4000f8e0002 */
[----:B------:R-:W-:Y:S02]  /*10930*/  ISETP.GE.AND P3, PT, R0, R21, PT ;  /* 0x000000150000720c */ /* 0x000fe40003f66270 */
[----:B------:R-:W-:-:S04]  /*10940*/  IMAD.WIDE R20, R149, 0xc0, R142 ;  /* 0x000000c095147825 */ /* 0x000fc800078e028e */
[----:B------:R-:W-:Y:S01]  /*10950*/  VIADD R41, R37, UR7 ;  /* 0x0000000725297c36 */ /* 0x000fe20008000000 */
[----:B0-----:R-:W-:Y:S01]  /*10960*/  SYNCS.ARRIVE.TRANS64.RED.A1T0 RZ, [UR4], RZ ;  /* 0x000000ffffff79a7 */ /* 0x001fe20008100404 */
[----:B------:R-:W-:Y:S05]  /*10970*/  @P0 BRA `(.L_x_923) ;  /* 0x00000000004c0947 */ /* 0x000fea0003800000 */
        /* <DEDUP_REMOVED lines=19> */
.L_x_923:
[----:B------:R-:W-:Y:S05]  /*10ab0*/  BSYNC B1 ;  /* 0x0000000000017941 */ /* 0x000fea0003800000 */
.L_x_922:
[----:B------:R-:W-:Y:S05]  /*10ac0*/  @P3 BRA `(.L_x_924) ;  /* 0x0000000800583947 */ /* 0x000fea0003800000 */
[----:B0----5:R-:W-:Y:S01]  /*10ad0*/  IADD3 R9, P0, R20, 0x60, RZ ;  /* 0x0000006014097810 */ /* 0x021fe20007f1e0ff */
[----:B------:R-:W-:Y:S01]  /*10ae0*/  ULDC.64 UR8, c[0x0][0xad8] ;  /* 0x0002b60000087ab9 */ /* 0x000fe20000000a00 */
[----:B------:R-:W-:Y:S01]  /*10af0*/  IMAD.MOV.U32 R2, RZ, RZ, R36 ;  /* 0x000000ffff027224 */ /* 0x000fe200078e0024 */
[----:B------:R-:W-:Y:S01]  /*10b00*/  ULDC UR4, c[0x0][0xa8c] ;  /* 0x0002a30000047ab9 */ /* 0x000fe20000000800 */
[----:B------:R-:W-:Y:S01]  /*10b10*/  IMAD.MOV.U32 R3, RZ, RZ, R41 ;  /* 0x000000ffff037224 */ /* 0x000fe200078e0029 */
[C---:B------:R-:W-:Y:S01]  /*10b20*/  ISETP.GE.AND P1, PT, R140.reuse, UR4, PT ;  /* 0x000000048c007c0c */ /* 0x040fe2000bf26270 */
[----:B------:R-:W-:Y:S02]  /*10b30*/  IMAD.X R20, RZ, RZ, R21, P0 ;  /* 0x000000ffff147224 */ /* 0x000fe400000e0615 */
[----:B------:R-:W-:Y:S02]  /*10b40*/  VIADD R0, R140, 0x20 ;  /* 0x000000208c007836 */ /* 0x000fe40000000000 */
[----:B------:R-:W-:-:S02]  /*10b50*/  IMAD R20, R20, UR8, RZ ;  /* 0x0000000814147c24 */ /* 0x000fc4000f8e02ff */
[----:B------:R-:W-:Y:S01]  /*10b60*/  IMAD.WIDE.U32 R2, R9, UR8, R2 ;  /* 0x0000000809027c25 */ /* 0x000fe2000f8e0002 */
[----:B------:R-:W-:-:S03]  /*10b70*/  ISETP.GE.AND P2, PT, R0, UR4, PT ;  /* 0x0000000400007c0c */ /* 0x000fc6000bf46270 */
[----:B------:R-:W-:Y:S01]  /*10b80*/  IMAD R9, R9, UR9, R20 ;  /* 0x0000000909097c24 */ /* 0x000fe2000f8e0214 */
[----:B------:R-:W-:Y:S01]  /*10b90*/  ULDC.64 UR8, c[0x0][0xa80] ;  /* 0x0002a00000087ab9 */ /* 0x000fe20000000a00 */
        /* <DEDUP_REMOVED lines=10> */
.L_x_920:
[----:B------:R-:W-:Y:S01]  /*10c40*/  ULDC.64 UR8, c[0x0][0xbd8] ;  /* 0x0002f60000087ab9 */ /* 0x000fe20000000a00 */
[----:B------:R-:W-:Y:S01]  /*10c50*/  IMAD.MOV.U32 R7, RZ, RZ, RZ ;  /* 0x000000ffff077224 */ /* 0x000fe200078e00ff */
[----:B------:R-:W-:-:S04]  /*10c60*/  UISETP.NE.U32.AND UP0, UPT, UR8, URZ, UPT ;  /* 0x0000003f0800728c */ /* 0x000fc8000bf05070 */
[----:B------:R-:W-:-:S03]  /*10c70*/  UISETP.NE.AND.EX UP0, UPT, UR9, URZ, UPT, UP0 ;  /* 0x0000003f0900728c */ /* 0x000fc6000bf05300 */
[----:B------:R-:W-:Y:S02]  /*10c80*/  ULDC.64 UR8, c[0x0][0xbd8] ;  /* 0x0002f60000087ab9 */ /* 0x000fe40000000a00 */
[----:B------:R-:W-:Y:S01]  /*10c90*/  UIMAD.WIDE UR8, UR40, 0x4, UR8 ;  /* 0x00000004280878a5 */ /* 0x000fe2000f8e0208 */
[----:B------:R-:W0:Y:S01]  /*10ca0*/  LDC R0, c[0x0][0xa88] ;  /* 0x0002a200ff007b82 */ /* 0x000e220000000800 */
[----:B------:R-:W-:-:S04]  /*10cb0*/  PLOP3.LUT P1, PT, PT, PT, UP0, 0x80, 0x0 ;  /* 0x000000000000781c */ /* 0x000fc80003f2f008 */
[----:B------:R-:W-:Y:S02]  /*10cc0*/  IMAD.U32 R2, RZ, RZ, UR8 ;  /* 0x00000008ff027e24 */ /* 0x000fe4000f8e00ff */
[----:B------:R-:W-:Y:S01]  /*10cd0*/  IMAD.U32 R3, RZ, RZ, UR9 ;  /* 0x00000009ff037e24 */ /* 0x000fe2000f8e00ff */
[----:B------:R-:W-:Y:S02]  /*10ce0*/  ULDC.64 UR8, c[0x0][0xbe0] ;  /* 0x0002f80000087ab9 */ /* 0x000fe40000000a00 */
[----:B------:R-:W-:-:S04]  /*10cf0*/  UISETP.NE.U32.AND UP1, UPT, UR8, URZ, UPT ;  /* 0x0000003f0800728c */ /* 0x000fc8000bf25070 */
[----:B------:R-:W-:Y:S01]  /*10d00*/  UISETP.NE.AND.EX UP1, UPT, UR9, URZ, UPT, UP1 ;  /* 0x0000003f0900728c */ /* 0x000fe2000bf25310 */
[----:B------:R1:W5:Y:S05]  /*10d10*/  @P1 LDG.E R7, desc[UR48][R2.64] ;  /* 0x0000003002071981 */ /* 0x00036a000c1e1900 */
[----:B------:R-:W-:-:S05]  /*10d20*/  PLOP3.LUT P2, PT, PT, PT, UP1, 0x80, 0x0 ;  /* 0x000000000000781c */ /* 0x000fca0003f4f018 */
[----:B------:R-:W-:Y:S02]  /*10d30*/  @UP1 ULDC.64 UR8, c[0x0][0xbe0] ;  /* 0x0002f80000081ab9 */ /* 0x000fe40000000a00 */
[----:B------:R-:W-:-:S06]  /*10d40*/  @UP1 UIMAD.WIDE UR8, UR40, 0x4, UR8 ;  /* 0x00000004280818a5 */ /* 0x000fcc000f8e0208 */
[----:B------:R-:W-:Y:S02]  /*10d50*/  IMAD.U32 R4, RZ, RZ, UR8 ;  /* 0x00000008ff047e24 */ /* 0x000fe4000f8e00ff */
[----:B------:R-:W-:-:S05]  /*10d60*/  IMAD.U32 R5, RZ, RZ, UR9 ;  /* 0x00000009ff057e24 */ /* 0x000fca000f8e00ff */
[----:B0-----:R1:W5:Y:S01]  /*10d70*/  @P2 LDG.E R0, desc[UR48][R4.64] ;  /* 0x0000003004002981 */ /* 0x001362000c1e1900 */
[----:B------:R-:W-:Y:S01]  /*10d80*/  USHF.R.S32.HI UR8, URZ, 0x1f, UR41 ;  /* 0x0000001f3f087899 */ /* 0x000fe20008011429 */
[----:B------:R-:W-:Y:S01]  /*10d90*/  ISETP.GT.AND P0, PT, R154, 0xbf, PT ;  /* 0x000000bf9a00780c */ /* 0x000fe20003f04270 */
[----:B------:R-:W-:-:S12]  /*10da0*/  @P2 BRA `(.L_x_925) ;  /* 0x0000000000102947 */ /* 0x000fd80003800000 */
[----:B------:R-:W-:Y:S05]  /*10db0*/  @!P1 BRA `(.L_x_925) ;  /* 0x00000000000c9947 */ /* 0x000fea0003800000 */
[----:B-1----:R-:W2:Y:S04]  /*10dc0*/  LDG.E R5, desc[UR48][R2.64] ;  /* 0x0000003002057981 */ /* 0x002ea8000c1e1900 */
[----:B-----5:R-:W2:Y:S02]  /*10dd0*/  LDG.E R0, desc[UR48][R2.64+0x4] ;  /* 0x0000043002007981 */ /* 0x020ea4000c1e1900 */
[----:B--2---:R-:W-:-:S07]  /*10de0*/  IMAD.IADD R0, R0, 0x1, -R5 ;  /* 0x0000000100007824 */ /* 0x004fce00078e0a05 */
.L_x_925:
[----:B------:R-:W-:Y:S01]  /*10df0*/  USHF.R.S32.HI UR4, URZ, 0x1f, UR40 ;  /* 0x0000001f3f047899 */ /* 0x000fe20008011428 */
[----:B------:R-:W-:Y:S01]  /*10e00*/  BSSY B1, `(.L_x_926) ;  /* 0x000001e000017945 */ /* 0x000fe20003800000 */
[----:B------:R-:W-:Y:S01]  /*10e10*/  USEL UR10, UR40, URZ, !UP0 ;  /* 0x0000003f280a7287 */ /* 0x000fe2000c000000 */
[----:B------:R-:W-:Y:S01]  /*10e20*/  SHF.R.S32.HI R141, RZ, 0x1f, R140 ;  /* 0x0000001fff8d7819 */ /* 0x000fe2000001148c */
[----:B------:R-:W-:Y:S01]  /*10e30*/  USEL UR9, UR4, URZ, !UP0 ;  /* 0x0000003f04097287 */ /* 0x000fe2000c000000 */
[----:B-----5:R-:W-:Y:S01]  /*10e40*/  SHF.R.S32.HI R6, RZ, 0x1f, R7 ;  /* 0x0000001fff067819 */ /* 0x020fe20000011407 */
[----:B------:R-:W-:Y:S10]  /*10e50*/  @P0 BRA `(.L_x_927) ;  /* 0x0000000000600947 */ /* 0x000ff40003800000 */
[----:B-1----:R-:W0:Y:S02]  /*10e60*/  S2R R2, SR_TID.X ;  /* 0x0000000000027919 */ /* 0x002e240000002100 */
[----:B0-----:R-:W-:-:S04]  /*10e70*/  IMAD R2, R149, 0xc0, R2 ;  /* 0x000000c095027824 */ /* 0x001fc800078e0202 */
[----:B------:R-:W-:-:S05]  /*10e80*/  VIADD R3, R2, 0xffffff80 ;  /* 0xffffff8002037836 */ /* 0x000fca0000000000 */
[----:B------:R-:W-:-:S13]  /*10e90*/  ISETP.GE.AND P0, PT, R3, R0, PT ;  /* 0x000000000300720c */ /* 0x000fda0003f06270 */
[----:B------:R-:W-:Y:S05]  /*10ea0*/  @P0 BRA `(.L_x_927) ;  /* 0x00000000004c0947 */ /* 0x000fea0003800000 */
[C---:B------:R-:W-:Y:S01]  /*10eb0*/  IADD3 R2, P0, R3.reuse, R7, RZ ;  /* 0x0000000703027210 */ /* 0x040fe20007f1e0ff */
[----:B------:R-:W-:Y:S02]  /*10ec0*/  ULDC.64 UR12, c[0x0][0xb70] ;  /* 0x0002dc00000c7ab9 */ /* 0x000fe40000000a00 */
[----:B------:R-:W-:Y:S01]  /*10ed0*/  UIMAD UR4, UR8, UR12, URZ ;  /* 0x0000000c080472a4 */ /* 0x000fe2000f8e023f */
[----:B------:R-:W-:Y:S01]  /*10ee0*/  LEA.HI.X.SX32 R3, R3, R6, 0x1, P0 ;  /* 0x0000000603037211 */ /* 0x000fe200000f0eff */
[----:B------:R-:W-:Y:S02]  /*10ef0*/  IMAD.U32 R5, RZ, RZ, UR12 ;  /* 0x0000000cff057e24 */ /* 0x000fe4000f8e00ff */
[----:B------:R-:W-:Y:S02]  /*10f00*/  UIMAD UR4, UR41, UR13, UR4 ;  /* 0x0000000d290472a4 */ /* 0x000fe4000f8e0204 */
[----:B------:R-:W-:Y:S01]  /*10f10*/  IMAD.WIDE.U32 R2, R5, UR41, R2 ;  /* 0x0000002905027c25 */ /* 0x000fe2000f8e0002 */
[----:B------:R-:W-:-:S02]  /*10f20*/  ULDC.64 UR12, c[0x0][0xb78] ;  /* 0x0002de00000c7ab9 */ /* 0x000fc40000000a00 */
[----:B------:R-:W-:Y:S01]  /*10f30*/  UIMAD UR7, UR9, UR12, URZ ;  /* 0x0000000c090772a4 */ /* 0x000fe2000f8e023f */
[----:B------:R-:W-:Y:S02]  /*10f40*/  VIADD R3, R3, UR4 ;  /* 0x0000000403037c36 */ /* 0x000fe40008000000 */
[----:B------:R-:W-:Y:S01]  /*10f50*/  IMAD.U32 R5, RZ, RZ, UR12 ;  /* 0x0000000cff057e24 */ /* 0x000fe2000f8e00ff */
[----:B------:R-:W-:-:S03]  /*10f60*/  UIMAD UR7, UR10, UR13, UR7 ;  /* 0x0000000d0a0772a4 */ /* 0x000fc6000f8e0207 */
[----:B------:R-:W-:Y:S01]  /*10f70*/  IMAD.WIDE.U32 R2, R5, UR10, R2 ;  /* 0x0000000a05027c25 */ /* 0x000fe2000f8e0002 */
[----:B------:R-:W-:-:S03]  /*10f80*/  ULDC.64 UR12, c[0x0][0xb40] ;  /* 0x0002d000000c7ab9 */ /* 0x000fc60000000a00 */
[----:B------:R-:W-:Y:S01]  /*10f90*/  VIADD R3, R3, UR7 ;  /* 0x0000000703037c36 */ /* 0x000fe20008000000 */
[----:B------:R-:W-:-:S04]  /*10fa0*/  LEA R4, P0, R2, UR12, 0x2 ;  /* 0x0000000c02047c11 */ /* 0x000fc8000f8010ff */
[----:B------:R-:W-:Y:S01]  /*10fb0*/  LEA.HI.X R5, R2, UR13, R3, 0x2, P0 ;  /* 0x0000000d02057c11 */ /* 0x000fe200080f1403 */
[----:B------:R-:W-:-:S05]  /*10fc0*/  IMAD.MOV.U32 R3, RZ, RZ, -0x800000 ;  /* 0xff800000ff037424 */ /* 0x000fca00078e00ff */
[----:B------:R0:W-:Y:S03]  /*10fd0*/  STG.E desc[UR48][R4.64], R3 ;  /* 0x0000000304007986 */ /* 0x0001e6000c101930 */
.L_x_927:
[----:B------:R-:W-:Y:S05]  /*10fe0*/  BSYNC B1 ;  /* 0x0000000000017941 */ /* 0x000fea0003800000 */
.L_x_926:
[----:B------:R-:W-:Y:S01]  /*10ff0*/  ULDC.64 UR12, c[0x0][0xaa0] ;  /* 0x0002a800000c7ab9 */ /* 0x000fe20000000a00 */
[----:B------:R-:W-:Y:S01]  /*11000*/  BSSY B1, `(.L_x_928) ;  /* 0x000002c000017945 */ /* 0x000fe20003800000 */
[----:B01----:R-:W-:Y:S02]  /*11010*/  IMAD R4, R6, UR12, RZ ;  /* 0x0000000c06047c24 */ /* 0x003fe4000f8e02ff */
[----:B------:R-:W-:-:S04]  /*11020*/  IMAD.WIDE.U32 R2, R7, UR12, R140 ;  /* 0x0000000c07027c25 */ /* 0x000fc8000f8e008c */
[----:B------:R-:W-:Y:S01]  /*11030*/  IMAD R7, R7, UR13, R4 ;  /* 0x0000000d07077c24 */ /* 0x000fe2000f8e0204 */
[----:B------:R-:W-:Y:S01]  /*11040*/  ULDC.64 UR12, c[0x0][0xae0] ;  /* 0x0002b800000c7ab9 */ /* 0x000fe20000000a00 */
[--C-:B------:R-:W-:Y:S01]  /*11050*/  IMAD.MOV.U32 R6, RZ, RZ, R142.reuse ;  /* 0x000000ffff067224 */ /* 0x100fe200078e008e */
[----:B------:R-:W-:Y:S01]  /*11060*/  UIMAD UR4, UR8, UR12, URZ ;  /* 0x0000000c080472a4 */ /* 0x000fe2000f8e023f */
[----:B------:R-:W-:Y:S01]  /*11070*/  IMAD.IADD R3, R3, 0x1, R7 ;  /* 0x0000000103037824 */ /* 0x000fe200078e0207 */
[----:B------:R-:W-:Y:S01]  /*11080*/  SHF.R.S32.HI R7, RZ, 0x1f, R142 ;  /* 0x0000001fff077819 */ /* 0x000fe2000001148e */
[----:B------:R-:W-:Y:S01]  /*11090*/  IMAD.U32 R5, RZ, RZ, UR12 ;  /* 0x0000000cff057e24 */ /* 0x000fe2000f8e00ff */
[----:B------:R-:W-:-:S03]  /*110a0*/  UIMAD UR4, UR41, UR13, UR4 ;  /* 0x0000000d290472a4 */ /* 0x000fc6000f8e0204 */
[----:B------:R-:W-:Y:S01]  /*110b0*/  IMAD.WIDE.U32 R2, R5, UR41, R2 ;  /* 0x0000002905027c25 */ /* 0x000fe2000f8e0002 */
[----:B------:R-:W-:-:S03]  /*110c0*/  ULDC.64 UR12, c[0x0][0xae8] ;  /* 0x0002ba00000c7ab9 */ /* 0x000fc60000000a00 */
[----:B------:R-:W-:Y:S02]  /*110d0*/  IMAD R5, R149, -0xc0, R0 ;  /* 0xffffff4095057824 */ /* 0x000fe400078e0200 */
[----:B------:R-:W-:Y:S01]  /*110e0*/  VIADD R3, R3, UR4 ;  /* 0x0000000403037c36 */ /* 0x000fe20008000000 */
[----:B------:R-:W-:Y:S01]  /*110f0*/  UIMAD UR4, UR9, UR12, URZ ;  /* 0x0000000c090472a4 */ /* 0x000fe2000f8e023f */
[C---:B------:R-:W-:Y:S01]  /*11100*/  VIADD R0, R142.reuse, 0x60 ;  /* 0x000000608e007836 */ /* 0x040fe20000000000 */
[-C--:B------:R-:W-:Y:S01]  /*11110*/  ISETP.GE.AND P0, PT, R142, R5.reuse, PT ;  /* 0x000000058e00720c */ /* 0x080fe20003f06270 */
[----:B------:R-:W-:Y:S01]  /*11120*/  IMAD.U32 R9, RZ, RZ, UR12 ;  /* 0x0000000cff097e24 */ /* 0x000fe2000f8e00ff */
[----:B------:R-:W-:Y:S01]  /*11130*/  UIMAD UR4, UR10, UR13, UR4 ;  /* 0x0000000d0a0472a4 */ /* 0x000fe2000f8e0204 */
[----:B------:R-:W-:Y:S01]  /*11140*/  IMAD.WIDE R6, R149, 0xc0, R6 ;  /* 0x000000c095067825 */ /* 0x000fe200078e0206 */
[----:B------:R-:W-:-:S03]  /*11150*/  ISETP.GE.AND P1, PT, R0, R5, PT ;  /* 0x000000050000720c */ /* 0x000fc60003f26270 */
[----:B------:R-:W-:-:S04]  /*11160*/  IMAD.WIDE.U32 R4, R9, UR10, R2 ;  /* 0x0000000a09047c25 */ /* 0x000fc8000f8e0002 */
[----:B------:R-:W-:Y:S02]  /*11170*/  VIADD R11, R5, UR4 ;  /* 0x00000004050b7c36 */ /* 0x000fe40008000000 */
        /* <DEDUP_REMOVED lines=20> */
.L_x_929:
[----:B------:R-:W-:Y:S05]  /*112c0*/  BSYNC B1 ;  /* 0x0000000000017941 */ /* 0x000fea0003800000 */
.L_x_928:
        /* <DEDUP_REMOVED lines=22> */
.L_x_924:
[----:B------:R-:W-:Y:S05]  /*11430*/  BSYNC B0 ;  /* 0x0000000000007941 */ /* 0x000fea0003800000 */
.L_x_919:
[----:B------:R-:W-:Y:S02]  /*11440*/  ULDC UR4, c[0x0][0xc14] ;  /* 0x0003050000047ab9 */ /* 0x000fe40000000800 */
[----:B------:R-:W-:-:S06]  /*11450*/  UISETP.GE.AND UP0, UPT, UR5, UR4, UPT ;  /* 0x000000040500728c */ /* 0x000fcc000bf06270 */
[----:B------:R-:W-:-:S13]  /*11460*/  PLOP3.LUT P0, PT, PT, PT, UP0, 0x80, 0x0 ;  /* 0x000000000000781c */ /* 0x000fda0003f0f008 */
[----:B------:R-:W-:Y:S05]  /*11470*/  @!P0 BRA `(.L_x_930) ;  /* 0xfffffef800a08947 */ /* 0x000fea000383ffff */
[----:B------:R-:W-:Y:S05]  /*11480*/  EXIT ;  /* 0x000000000000794d */ /* 0x000fea0003800000 */
.L_x_837:
[----:B------:R-:W-:-:S08]  /*11490*/  NOP ;  /* 0x0000000000007918 */ /* 0x000fd00000000000 */
[----:B------:R-:W0:-:S00]  /*114a0*/  USETMAXREG.DEALLOC.CTAPOOL 0x20 ;  /* 0x00000020000079c8 */ /* 0x000e0000080e0500 */
        /* <DEDUP_REMOVED lines=30> */
[----:B------:R-:W-:-:S03]  /*11690*/  ISETP.GE.U32.AND P0, PT, R27, 0x4, PT ;  /* 0x000000041b00780c */ /* 0x000fc60003f06070 */
[----:B------:R-:W-:-:S05]  /*116a0*/  IMAD.IADD R4, R5, 0x1, R4 ;  /* 0x0000000105047824 */ /* 0x000fca00078e0204 */
[----:B------:R-:W0:Y:S05]  /*116b0*/  SHFL.UP PT, R6, R4, 0x4, RZ ;  /* 0x0480000004067989 */ /* 0x000e2a00000e00ff */
[----:B------:R-:W-:-:S04]  /*116c0*/  @P0 LOP3.LUT R22, R22, 0x8, RZ, 0xfc, !PT ;  /* 0x0000000816160812 */ /* 0x000fc800078efcff */
[----:B------:R-:W-:Y:S02]  /*116d0*/  LOP3.LUT R22, R22, 0xfffffffb, RZ, 0xc0, !PT ;  /* 0xfffffffb16167812 */ /* 0x000fe400078ec0ff */
[----:B0-----:R-:W-:Y:S01]  /*116e0*/  SEL R3, R6, RZ, P0 ;  /* 0x000000ff06037207 */ /* 0x001fe20000000000 */
[----:B------:R-:W-:Y:S01]  /*116f0*/  IMAD.MOV.U32 R6, RZ, RZ, RZ ;  /* 0x000000ffff067224 */ /* 0x000fe200078e00ff */
[----:B------:R-:W-:-:S03]  /*11700*/  ISETP.GE.U32.AND P0, PT, R27, 0x8, PT ;  /* 0x000000081b00780c */ /* 0x000fc60003f06070 */
[----:B------:R-:W-:-:S05]  /*11710*/  IMAD.IADD R3, R4, 0x1, R3 ;  /* 0x0000000104037824 */ /* 0x000fca00078e0203 */
        /* <DEDUP_REMOVED lines=15> */
[----:B------:R-:W-:Y:S01]  /*11810*/  IMAD.MOV.U32 R4, RZ, RZ, R3 ;  /* 0x000000ffff047224 */ /* 0x000fe200078e0003 */
[----:B------:R-:W-:Y:S01]  /*11820*/  ULDC UR5, c[0x0][0xc14] ;  /* 0x0003050000057ab9 */ /* 0x000fe20000000800 */
[----:B------:R-:W-:Y:S01]  /*11830*/  IMAD.MOV.U32 R6, RZ, RZ, RZ ;  /* 0x000000ffff067224 */ /* 0x000fe200078e00ff */
[----:B------:R-:W-:Y:S01]  /*11840*/  ULDC UR7, c[0x0][0xc14] ;  /* 0x0003050000077ab9 */ /* 0x000fe20000000800 */
[----:B------:R-:W-:-:S05]  /*11850*/  ULDC UR4, c[0x0][0xc10] ;  /* 0x0003040000047ab9 */ /* 0x000fca0000000800 */
.L_x_935:
        /* <DEDUP_REMOVED lines=13> */
.L_x_934:
[----:B------:R-:W-:Y:S05]  /*11930*/  BSYNC B0 ;  /* 0x0000000000007941 */ /* 0x000fea0003800000 */
.L_x_933:
        /* <DEDUP_REMOVED lines=25> */
[----:B------:R-:W-:-:S07]  /*11ad0*/  IMAD.MOV.U32 R5, RZ, RZ, R7 ;  /* 0x000000ffff057224 */ /* 0x000fce00078e0007 */
.L_x_931:
[----:B------:R-:W-:-:S04]  /*11ae0*/  IMAD.IADD R11, R4, 0x1, -R3 ;  /* 0x00000001040b7824 */ /* 0x000fc800078e0a03 */
[----:B------:R-:W-:-:S05]  /*11af0*/  IMAD R2, R5, UR4, R11 ;  /* 0x0000000405027c24 */ /* 0x000fca000f8e020b */
[----:B------:R-:W-:Y:S02]  /*11b00*/  ISETP.GT.AND P0, PT, R2, UR6, PT ;  /* 0x0000000602007c0c */ /* 0x000fe4000bf04270 */
[----:B------:R-:W0:Y:S11]  /*11b10*/  LDC.64 R2, c[0x0][0xc68] ;  /* 0x00031a00ff027b82 */ /* 0x000e360000000a00 */
[----:B------:R-:W-:-:S04]  /*11b20*/  VOTE.ANY R8, PT, !P0 ;  /* 0x0000000000087806 */ /* 0x000fc800040e0100 */
[----:B------:R-:W1:Y:S02]  /*11b30*/  POPC R13, R8 ;  /* 0x00000008000d7309 */ /* 0x000e640000000000 */
[----:B-1----:R-:W-:-:S04]  /*11b40*/  IMAD.IADD R19, R13, 0x1, R6 ;  /* 0x000000010d137824 */ /* 0x002fc800078e0206 */
[----:B0-----:R-:W-:-:S05]  /*11b50*/  IMAD.WIDE R2, R19, 0x4, R2 ;  /* 0x0000000413027825 */ /* 0x001fca00078e0202 */
[----:B------:R-:W2:Y:S01]  /*11b60*/  LDG.E R7, desc[UR48][R2.64] ;  /* 0x0000003002077981 */ /* 0x000ea2000c1e1900 */
[----:B------:R-:W-:-:S03]  /*11b70*/  ISETP.NE.AND P0, PT, R8, RZ, PT ;  /* 0x000000ff0800720c */ /* 0x000fc60003f05270 */
[----:B------:R-:W2:Y:S02]  /*11b80*/  SHFL.IDX PT, R0, R0, R13, 0x1f ;  /* 0x00001f0d00007589 */ /* 0x000ea400000e0000 */
[----:B--2---:R-:W-:-:S05]  /*11b90*/  IMAD R4, R0, R7, RZ ;  /* 0x0000000700047224 */ /* 0x004fca00078e02ff */
[----:B------:R-:W-:-:S04]  /*11ba0*/  IABS R6, R4 ;  /* 0x0000000400067213 */ /* 0x000fc80000000000 */
[----:B------:R-:W0:Y:S08]  /*11bb0*/  I2F.RP R9, R6 ;  /* 0x0000000600097306 */ /* 0x000e300000209400 */
[----:B0-----:R-:W0:Y:S02]  /*11bc0*/  MUFU.RCP R9, R9 ;  /* 0x0000000900097308 */ /* 0x001e240000001000 */
[----:B0-----:R-:W-:-:S06]  /*11bd0*/  VIADD R10, R9, 0xffffffe ;  /* 0x0ffffffe090a7836 */ /* 0x001fcc0000000000 */
[----:B------:R0:W1:Y:S01]  /*11be0*/  F2I.FTZ.U32.TRUNC.NTZ R3, R10 ;  /* 0x0000000a00037305 */ /* 0x000062000021f000 */
[----:B------:R-:W-:Y:S05]  /*11bf0*/  @!P0 BRA `(.L_x_936) ;  /* 0x0000000000088947 */ /* 0x000fea0003800000 */
[----:B------:R-:W-:-:S06]  /*11c00*/  VIADD R16, R13, 0xffffffff ;  /* 0xffffffff0d107836 */ /* 0x000fcc0000000000 */
[----:B------:R2:W3:Y:S02]  /*11c10*/  SHFL.IDX PT, R16, R5, R16, 0x1f ;  /* 0x00001f1005107589 */ /* 0x0004e400000e0000 */
.L_x_936:
[----:B---3--:R-:W-:Y:S01]  /*11c20*/  IMAD R16, R16, UR4, R11 ;  /* 0x0000000410107c24 */ /* 0x008fe2000f8e020b */
[----:B------:R-:W-:Y:S01]  /*11c30*/  IABS R2, R4 ;  /* 0x0000000400027213 */ /* 0x000fe20000000000 */
[----:B-1----:R-:W-:-:S03]  /*11c40*/  IMAD.MOV R9, RZ, RZ, -R3 ;  /* 0x000000ffff097224 */ /* 0x002fc600078e0a03 */
[----:B--2---:R-:W-:Y:S01]  /*11c50*/  IADD3 R5, -R16, UR6, RZ ;  /* 0x0000000610057c10 */ /* 0x004fe2000fffe1ff */
[----:B0-----:R-:W-:Y:S02]  /*11c60*/  IMAD.MOV R10, RZ, RZ, -R2 ;  /* 0x000000ffff0a7224 */ /* 0x001fe400078e0a02 */
[----:B------:R-:W-:Y:S01]  /*11c70*/  IMAD R9, R9, R6, RZ ;  /* 0x0000000609097224 */ /* 0x000fe200078e02ff */
[----:B------:R-:W-:Y:S01]  /*11c80*/  IABS R8, R5 ;  /* 0x0000000500087213 */ /* 0x000fe20000000000 */
[----:B------:R-:W-:-:S04]  /*11c90*/  IMAD.MOV.U32 R2, RZ, RZ, RZ ;  /* 0x000000ffff027224 */ /* 0x000fc800078e00ff */
[----:B------:R-:W-:-:S04]  /*11ca0*/  IMAD.HI.U32 R2, R3, R9, R2 ;  /* 0x0000000903027227 */ /* 0x000fc800078e0002 */
[----:B------:R-:W-:Y:S02]  /*11cb0*/  IMAD.MOV.U32 R3, RZ, RZ, R8 ;  /* 0x000000ffff037224 */ /* 0x000fe400078e0008 */
[----:B------:R-:W-:Y:S02]  /*11cc0*/  IMAD.MOV.U32 R8, RZ, RZ, R10 ;  /* 0x000000ffff087224 */ /* 0x000fe400078e000a */
[----:B------:R-:W-:-:S04]  /*11cd0*/  IMAD.HI.U32 R2, R2, R3, RZ ;  /* 0x0000000302027227 */ /* 0x000fc800078e00ff */
[----:B------:R-:W-:-:S05]  /*11ce0*/  IMAD R3, R2, R8, R3 ;  /* 0x0000000802037224 */ /* 0x000fca00078e0203 */
[----:B------:R-:W-:-:S13]  /*11cf0*/  ISETP.GT.U32.AND P0, PT, R6, R3, PT ;  /* 0x000000030600720c */ /* 0x000fda0003f04070 */
[----:B------:R-:W-:Y:S02]  /*11d00*/  @!P0 IMAD.IADD R3, R3, 0x1, -R6 ;  /* 0x0000000103038824 */ /* 0x000fe400078e0a06 */
[----:B------:R-:W-:-:S03]  /*11d10*/  @!P0 VIADD R2, R2, 0x1 ;  /* 0x0000000102028836 */ /* 0x000fc60000000000 */
[----:B------:R-:W-:Y:S02]  /*11d20*/  ISETP.GE.U32.AND P0, PT, R3, R6, PT ;  /* 0x000000060300720c */ /* 0x000fe40003f06070 */
[----:B------:R-:W-:-:S11]  /*11d30*/  LOP3.LUT R3, R5, R4, RZ, 0x3c, !PT ;  /* 0x0000000405037212 */ /* 0x000fd600078e3cff */
[----:B------:R-:W-:Y:S01]  /*11d40*/  @P0 VIADD R2, R2, 0x1 ;  /* 0x0000000102020836 */ /* 0x000fe20000000000 */
[----:B------:R-:W-:-:S13]  /*11d50*/  ISETP.GE.AND P0, PT, R3, RZ, PT ;  /* 0x000000ff0300720c */ /* 0x000fda0003f06270 */
[----:B------:R-:W-:Y:S01]  /*11d60*/  @!P0 IMAD.MOV R2, RZ, RZ, -R2 ;  /* 0x000000ffff028224 */ /* 0x000fe200078e0a02 */
[----:B------:R-:W-:-:S13]  /*11d70*/  ISETP.NE.AND P0, PT, R4, RZ, PT ;  /* 0x000000ff0400720c */ /* 0x000fda0003f05270 */
[----:B------:R-:W-:-:S05]  /*11d80*/  @!P0 LOP3.LUT R2, RZ, R4, RZ, 0x33, !PT ;  /* 0x00000004ff028212 */ /* 0x000fca00078e33ff */
[----:B------:R-:W-:Y:S02]  /*11d90*/  IMAD R6, R7, R2, RZ ;  /* 0x0000000207067224 */ /* 0x000fe400078e02ff */
[----:B------:R-:W-:Y:S02]  /*11da0*/  IMAD.MOV R2, RZ, RZ, -R2 ;  /* 0x000000ffff027224 */ /* 0x000fe400078e0a02 */
[----:B------:R-:W-:Y:S02]  /*11db0*/  IMAD.MOV R8, RZ, RZ, -R6 ;  /* 0x000000ffff087224 */ /* 0x000fe400078e0a06 */
[----:B------:R-:W-:Y:S02]  /*11dc0*/  IMAD R4, R4, R2, R5 ;  /* 0x0000000204047224 */ /* 0x000fe400078e0205 */
[----:B------:R-:W-:Y:S01]  /*11dd0*/  IMAD.MOV.U32 R2, RZ, RZ, RZ ;  /* 0x000000ffff027224 */ /* 0x000fe200078e00ff */
[----:B------:R-:W-:Y:S02]  /*11de0*/  VIADDMNMX R7, R8, UR4, R7, PT ;  /* 0x0000000408077c46 */ /* 0x000fe4000b800107 */
[----:B------:R-:W-:-:S02]  /*11df0*/  IABS R11, R4 ;  /* 0x00000004000b7213 */ /* 0x000fc40000000000 */
[----:B------:R-:W-:-:S04]  /*11e00*/  IABS R8, R7 ;  /* 0x0000000700087213 */ /* 0x000fc80000000000 */
[----:B------:R-:W0:Y:S08]  /*11e10*/  I2F.RP R9, R8 ;  /* 0x0000000800097306 */ /* 0x000e300000209400 */
[----:B0-----:R-:W0:Y:S02]  /*11e20*/  MUFU.RCP R9, R9 ;  /* 0x0000000900097308 */ /* 0x001e240000001000 */
[----:B0-----:R-:W-:-:S06]  /*11e30*/  VIADD R3, R9, 0xffffffe ;  /* 0x0ffffffe09037836 */ /* 0x001fcc0000000000 */
[----:B------:R-:W0:Y:S02]  /*11e40*/  F2I.FTZ.U32.TRUNC.NTZ R3, R3 ;  /* 0x0000000300037305 */ /* 0x000e24000021f000 */
[----:B0-----:R-:W-:-:S04]  /*11e50*/  IMAD.MOV R10, RZ, RZ, -R3 ;  /* 0x000000ffff0a7224 */ /* 0x001fc800078e0a03 */
[----:B------:R-:W-:Y:S01]  /*11e60*/  IMAD.MOV.U32 R5, RZ, RZ, R10 ;  /* 0x000000ffff057224 */ /* 0x000fe200078e000a */
[----:B------:R-:W-:-:S03]  /*11e70*/  IABS R10, R7 ;  /* 0x00000007000a7213 */ /* 0x000fc60000000000 */
[----:B------:R-:W-:-:S04]  /*11e80*/  IMAD R5, R5, R8, RZ ;  /* 0x0000000805057224 */ /* 0x000fc800078e02ff */
[----:B------:R-:W-:-:S04]  /*11e90*/  IMAD.HI.U32 R2, R3, R5, R2 ;  /* 0x0000000503027227 */ /* 0x000fc800078e0002 */
[----:B------:R-:W-:Y:S02]  /*11ea0*/  IMAD.MOV R3, RZ, RZ, -R10 ;  /* 0x000000ffff037224 */ /* 0x000fe400078e0a0a */
        /* <DEDUP_REMOVED lines=8> */
[----:B------:R-:W-:Y:S01]  /*11f30*/  ISETP.GE.AND P0, PT, R3, RZ, PT ;  /* 0x000000ff0300720c */ /* 0x000fe20003f06270 */
[----:B------:R-:W-:-:S12]  /*11f40*/  IMAD.IADD R3, R4, 0x1, R6 ;  /* 0x0000000104037824 */ /* 0x000fd800078e0206 */
[----:B------:R-:W-:Y:S01]  /*11f50*/  @!P0 IMAD.MOV R2, RZ, RZ, -R2 ;  /* 0x000000ffff028224 */ /* 0x000fe200078e0a02 */
[----:B------:R-:W-:-:S13]  /*11f60*/  ISETP.NE.AND P0, PT, R7, RZ, PT ;  /* 0x000000ff0700720c */ /* 0x000fda0003f05270 */
[----:B------:R-:W-:Y:S01]  /*11f70*/  @!P0 LOP3.LUT R2, RZ, R7, RZ, 0x33, !PT ;  /* 0x00000007ff028212 */ /* 0x000fe200078e33ff */
[----:B------:R-:W-:-:S03]  /*11f80*/  IMAD.MOV R7, RZ, RZ, -R7 ;  /* 0x000000ffff077224 */ /* 0x000fc600078e0a07 */
[----:B------:R-:W-:Y:S01]  /*11f90*/  LOP3.LUT R17, RZ, R2, RZ, 0x33, !PT ;  /* 0x00000002ff117212 */ /* 0x000fe200078e33ff */
[----:B------:R-:W-:-:S04]  /*11fa0*/  IMAD R18, R2, R7, R3 ;  /* 0x0000000702127224 */ /* 0x000fc800078e0203 */
[----:B------:R-:W-:Y:S01]  /*11fb0*/  IMAD.IADD R17, R0, 0x1, R17 ;  /* 0x0000000100117824 */ /* 0x000fe200078e0211 */
[----:B------:R-:W-:Y:S06]  /*11fc0*/  BRA `(.L_x_937) ;  /* 0x00000000000c7947 */ /* 0x000fec0003800000 */
.L_x_932:
[----:B------:R-:W-:Y:S02]  /*11fd0*/  IMAD.MOV.U32 R17, RZ, RZ, RZ ;  /* 0x000000ffff117224 */ /* 0x000fe400078e00ff */
[----:B------:R-:W-:Y:S02]  /*11fe0*/  IMAD.U32 R16, RZ, RZ, UR6 ;  /* 0x00000006ff107e24 */ /* 0x000fe4000f8e00ff */
[----:B------:R-:W-:-:S07]  /*11ff0*/  IMAD.MOV.U32 R18, RZ, RZ, RZ ;  /* 0x000000ffff127224 */ /* 0x000fce00078e00ff */
.L_x_937:
[----:B------:R-:W-:Y:S01]  /*12000*/  ISETP.NE.AND P0, PT, R27, RZ, PT ;  /* 0x000000ff1b00720c */ /* 0x000fe20003f05270 */
[----:B------:R-:W-:Y:S02]  /*12010*/  IMAD.MOV.U32 R24, RZ, RZ, 0x1 ;  /* 0x00000001ff187424 */ /* 0x000fe400078e00ff */
[----:B------:R-:W-:Y:S02]  /*12020*/  IMAD.MOV.U32 R22, RZ, RZ, RZ ;  /* 0x000000ffff167224 */ /* 0x000fe400078e00ff */
[----:B------:R-:W-:-:S08]  /*12030*/  IMAD.MOV.U32 R29, RZ, RZ, RZ ;  /* 0x000000ffff1d7224 */ /* 0x000fd000078e00ff */
[----:B------:R-:W0:Y:S01]  /*12040*/  @!P0 S2R R3, SR_CgaCtaId ;  /* 0x0000000000038919 */ /* 0x000e220000008800 */
[----:B------:R-:W-:-:S04]  /*12050*/  @!P0 MOV R0, 0x400 ;  /* 0x0000040000008802 */ /* 0x000fc80000000f00 */
[----:B0-----:R-:W-:-:S05]  /*12060*/  @!P0 LEA R0, R3, R0, 0x18 ;  /* 0x0000000003008211 */ /* 0x001fca00078ec0ff */
[----:B------:R0:W-:Y:S01]  /*12070*/  @!P0 STS.128 [R0+0x2d8d0], R16 ;  /* 0x02d8d01000008388 */ /* 0x0001e20000000c00 */
[----:B------:R-:W-:Y:S06]  /*12080*/  BAR.ARV 0x5, 0x1a0 ;  /* 0x0146800000007b1d */ /* 0x000fec0000002000 */
[----:B------:R-:W-:-:S13]  /*12090*/  ISETP.GE.AND P0, PT, R19, UR5, PT ;  /* 0x0000000513007c0c */ /* 0x000fda000bf06270 */
[----:B------:R-:W-:Y:S05]  /*120a0*/  @P0 BRA `(.L_x_938) ;  /* 0x0000003c007c0947 */ /* 0x000fea0003800000 */
[----:B------:R-:W-:Y:S01]  /*120b0*/  IMAD.MOV.U32 R24, RZ, RZ, 0x1 ;  /* 0x00000001ff187424 */ /* 0x000fe200078e00ff */
[----:B------:R-:W-:Y:S01]  /*120c0*/  ULDC UR37, c[0x0][0xc] ;  /* 0x0000030000257ab9 */ /* 0x000fe20000000800 */
[----:B------:R-:W-:Y:S01]  /*120d0*/  IMAD.MOV.U32 R29, RZ, RZ, RZ ;  /* 0x000000ffff1d7224 */ /* 0x000fe200078e00ff */
[----:B------:R-:W-:Y:S01]  /*120e0*/  ULDC.64 UR38, c[0x0][0x198] ;  /* 0x0000660000267ab9 */ /* 0x000fe20000000a00 */
[----:B------:R-:W-:-:S07]  /*120f0*/  IMAD.MOV.U32 R22, RZ, RZ, RZ ;  /* 0x000000ffff167224 */ /* 0x000fce00078e00ff */
.L_x_1013:
[----:B------:R-:W-:Y:S05]  /*12100*/  YIELD ;  /* 0x0000000000007946 */ /* 0x000fea0003800000 */
[----:B------:R-:W-:Y:S01]  /*12110*/  ULDC.64 UR4, c[0x0][0xa28] ;  /* 0x00028a0000047ab9 */ /* 0x000fe20000000a00 */
[----:B0-----:R-:W-:Y:S01]  /*12120*/  IMAD.MOV.U32 R0, RZ, RZ, RZ ;  /* 0x000000ffff007224 */ /* 0x001fe200078e00ff */
[----:B------:R-:W-:-:S04]  /*12130*/  ISETP.NE.U32.AND P0, PT, RZ, UR4, PT ;  /* 0x00000004ff007c0c */ /* 0x000fc8000bf05070 */
[----:B------:R-:W-:Y:S01]  /*12140*/  ISETP.NE.AND.EX P0, PT, RZ, UR5, PT, P0 ;  /* 0x00000005ff007c0c */ /* 0x000fe2000bf05300 */
[----:B------:R-:W-:-:S12]  /*12150*/  ULDC.64 UR4, c[0x0][0xa00] ;  /* 0x0002800000047ab9 */ /* 0x000fd80000000a00 */
[----:B-1----:R-:W0:Y:S01]  /*12160*/  @P0 LDC.64 R2, c[0x0][0xa28] ;  /* 0x00028a00ff020b82 */ /* 0x002e220000000a00 */
[----:B------:R-:W-:Y:S01]  /*12170*/  ISETP.NE.U32.AND P2, PT, RZ, UR4, PT ;  /* 0x00000004ff007c0c */ /* 0x000fe2000bf45070 */
[----:B0-----:R-:W-:-:S05]  /*12180*/  @P0 IMAD.WIDE R2, R19, 0x4, R2 ;  /* 0x0000000413020825 */ /* 0x001fca00078e0202 */
[----:B------:R0:W5:Y:S01]  /*12190*/  @P0 LDG.E R0, desc[UR48][R2.64] ;  /* 0x0000003002000981 */ /* 0x000162000c1e1900 */
[----:B------:R-:W-:Y:S01]  /*121a0*/  ISETP.NE.AND.EX P2, PT, RZ, UR5, PT, P2 ;  /* 0x00000005ff007c0c */ /* 0x000fe2000bf45320 */
[----:B------:R-:W-:Y:S01]  /*121b0*/  IMAD.MOV.U32 R4, RZ, RZ, RZ ;  /* 0x000000ffff047224 */ /* 0x000fe200078e00ff */
[----:B------:R-:W-:Y:S01]  /*121c0*/  ULDC.64 UR4, c[0x0][0xa18] ;  /* 0x0002860000047ab9 */ /* 0x000fe20000000a00 */
[----:B0-----:R-:W0:Y:S02]  /*121d0*/  LDC.64 R2, c[0x0][0xa00] ;  /* 0x00028000ff027b82 */ /* 0x001e240000000a00 */
[----:B0-----:R-:W-:-:S08]  /*121e0*/  IMAD.WIDE R2, R19, 0x4, R2 ;  /* 0x0000000413027825 */ /* 0x001fd000078e0202 */
[----:B------:R-:W2:Y:S01]  /*121f0*/  @P2 LDG.E R4, desc[UR48][R2.64] ;  /* 0x0000003002042981 */ /* 0x000ea2000c1e1900 */
[----:B------:R-:W-:Y:S01]  /*12200*/  ISETP.NE.U32.AND P1, PT, RZ, UR4, PT ;  /* 0x00000004ff007c0c */ /* 0x000fe2000bf25070 */
[----:B------:R-:W-:Y:S02]  /*12210*/  ULDC UR6, c[0x0][0x288] ;  /* 0x0000a20000067ab9 */ /* 0x000fe40000000800 */
[----:B------:R-:W-:Y:S01]  /*12220*/  IMAD.U32 R6, RZ, RZ, UR6 ;  /* 0x00000006ff067e24 */ /* 0x000fe2000f8e00ff */
[----:B------:R-:W-:Y:S01]  /*12230*/  ISETP.NE.AND.EX P1, PT, RZ, UR5, PT, P1 ;  /* 0x00000005ff007c0c */ /* 0x000fe2000bf25310 */
[----:B------:R-:W-:Y:S01]  /*12240*/  ULDC.64 UR4, c[0x0][0x3f8] ;  /* 0x0000fe0000047ab9 */ /* 0x000fe20000000a00 */
[----:B------:R-:W-:Y:S01]  /*12250*/  ULDC.64 UR6, c[0x0][0xa08] ;  /* 0x0002820000067ab9 */ /* 0x000fe20000000a00 */
[----:B------:R-:W-:-:S03]  /*12260*/  UISETP.NE.U32.AND UP0, UPT, UR4, URZ, UPT ;  /* 0x0000003f0400728c */ /* 0x000fc6000bf05070 */
[----:B------:R-:W-:Y:S01]  /*12270*/  ULDC UR4, c[0x0][0x404] ;  /* 0x0001010000047ab9 */ /* 0x000fe20000000800 */
[----:B--2---:R0:W-:Y:S06]  /*12280*/  STL [R1], R4 ;  /* 0x0000000401007387 */ /* 0x0041ec0000100800 */
[----:B0-----:R-:W0:Y:S02]  /*12290*/  @P1 LDC.64 R4, c[0x0][0xa18] ;  /* 0x00028600ff041b82 */ /* 0x001e240000000a00 */
[----:B0-----:R-:W-:-:S05]  /*122a0*/  @P1 IMAD.WIDE R4, R19, 0x4, R4 ;  /* 0x0000000413041825 */ /* 0x001fca00078e0204 */
[----:B------:R0:W5:Y:S01]  /*122b0*/  @P1 LDG.E R6, desc[UR48][R4.64] ;  /* 0x0000003004061981 */ /* 0x000162000c1e1900 */
[----:B------:R-:W-:Y:S01]  /*122c0*/  UISETP.NE.AND.EX UP0, UPT, UR5, URZ, UPT, UP0 ;  /* 0x0000003f0500728c */ /* 0x000fe2000bf05300 */
[----:B------:R-:W-:Y:S02]  /*122d0*/  ISETP.NE.U32.AND P0, PT, RZ, UR6, PT ;  /* 0x00000006ff007c0c */ /* 0x000fe4000bf05070 */
[----:B------:R-:W-:Y:S01]  /*122e0*/  ULDC UR5, c[0x0][0x2e0] ;  /* 0x0000b80000057ab9 */ /* 0x000fe20000000800 */
[----:B------:R-:W-:Y:S01]  /*122f0*/  USEL UR4, UR4, 0x1, UP0 ;  /* 0x0000000104047887 */ /* 0x000fe20008000000 */
[----:B------:R-:W-:-:S03]  /*12300*/  ISETP.NE.AND.EX P0, PT, RZ, UR7, PT, P0 ;  /* 0x00000007ff007c0c */ /* 0x000fc6000bf05300 */
[----:B------:R-:W-:-:S06]  /*12310*/  UIMAD UR4, UR4, UR5, URZ ;  /* 0x00000005040472a4 */ /* 0x000fcc000f8e023f */
[----:B------:R-:W-:Y:S01]  /*12320*/  IMAD.U32 R7, RZ, RZ, UR4 ;  /* 0x00000004ff077e24 */ /* 0x000fe2000f8e00ff */
[----:B0--3--:R-:W-:Y:S06]  /*12330*/  @P1 BRA `(.L_x_939) ;  /* 0x0000000000101947 */ /* 0x009fec0003800000 */
[----:B------:R-:W-:Y:S05]  /*12340*/  @!P2 BRA `(.L_x_939) ;  /* 0x00000000000ca947 */ /* 0x000fea0003800000 */
[----:B------:R-:W2:Y:S04]  /*12350*/  LDG.E R5, desc[UR48][R2.64] ;  /* 0x0000003002057981 */ /* 0x000ea8000c1e1900 */
[----:B-----5:R-:W2:Y:S02]  /*12360*/  LDG.E R6, desc[UR48][R2.64+0x4] ;  /* 0x0000043002067981 */ /* 0x020ea4000c1e1900 */
[----:B--2---:R-:W-:-:S07]  /*12370*/  IMAD.IADD R6, R6, 0x1, -R5 ;  /* 0x0000000106067824 */ /* 0x004fce00078e0a05 */
.L_x_939:
[----:B------:R-:W0:Y:S01]  /*12380*/  LDC.64 R2, c[0x0][0xa08] ;  /* 0x00028200ff027b82 */ /* 0x000e220000000a00 */
[----:B------:R-:W-:Y:S01]  /*12390*/  IMAD.MOV.U32 R23, RZ, RZ, RZ ;  /* 0x000000ffff177224 */ /* 0x000fe200078e00ff */
[----:B------:R-:W-:Y:S01]  /*123a0*/  ULDC.64 UR4, c[0x0][0xa20] ;  /* 0x0002880000047ab9 */ /* 0x000fe20000000a00 */
[----:B0-----:R-:W-:-:S05]  /*123b0*/  IMAD.WIDE R2, R19, 0x4, R2 ;  /* 0x0000000413027825 */ /* 0x001fca00078e0202 */
[----:B------:R-:W2:Y:S01]  /*123c0*/  @P0 LDG.E R23, desc[UR48][R2.64] ;  /* 0x0000003002170981 */ /* 0x000ea2000c1e1900 */
[----:B------:R-:W-:-:S04]  /*123d0*/  ISETP.NE.U32.AND P1, PT, RZ, UR4, PT ;  /* 0x00000004ff007c0c */ /* 0x000fc8000bf25070 */
[----:B------:R-:W-:Y:S01]  /*123e0*/  ISETP.NE.AND.EX P1, PT, RZ, UR5, PT, P1 ;  /* 0x00000005ff007c0c */ /* 0x000fe2000bf25310 */
[----:B--2--5:R-:W-:-:S12]  /*123f0*/  IMAD.IADD R23, R23, 0x1, R0 ;  /* 0x0000000117177824 */ /* 0x024fd800078e0200 */
[----:B------:R-:W-:Y:S05]  /*12400*/  @!P1 BRA `(.L_x_940) ;  /* 0x0000000000109947 */ /* 0x000fea0003800000 */
[----:B------:R-:W0:Y:S02]  /*12410*/  LDC.64 R2, c[0x0][0xa20] ;  /* 0x00028800ff027b82 */ /* 0x000e240000000a00 */
[----:B0-----:R-:W-:-:S05]  /*12420*/  IMAD.WIDE R2, R19, 0x4, R2 ;  /* 0x0000000413027825 */ /* 0x001fca00078e0202 */
[----:B------:R0:W5:Y:S01]  /*12430*/  LDG.E R7, desc[UR48][R2.64] ;  /* 0x0000003002077981 */ /* 0x000162000c1e1900 */
[----:B------:R-:W-:Y:S05]  /*12440*/  BRA `(.L_x_941) ;  /* 0x0000000000107947 */ /* 0x000fea0003800000 */
.L_x_940:
[----:B------:R-:W-:Y:S05]  /*12450*/  @!P0 BRA `(.L_x_941) ;  /* 0x00000000000c8947 */ /* 0x000fea0003800000 */
[----:B------:R-:W2:Y:S04]  /*12460*/  LDG.E R4, desc[UR48][R2.64] ;  /* 0x0000003002047981 */ /* 0x000ea8000c1e1900 */
[----:B------:R-:W2:Y:S02]  /*12470*/  LDG.E R7, desc[UR48][R2.64+0x4] ;  /* 0x0000043002077981 */ /* 0x000ea4000c1e1900 */
[----:B--2---:R-:W-:-:S07]  /*12480*/  IMAD.IADD R7, R7, 0x1, -R4 ;  /* 0x0000000107077824 */ /* 0x004fce00078e0a04 */
.L_x_941:
[----:B0-----:R-:W0:Y:S01]  /*12490*/  LDC.64 R2, c[0x0][0x9e0] ;  /* 0x00027800ff027b82 */ /* 0x001e220000000a00 */
[----:B------:R-:W-:Y:S02]  /*124a0*/  IMAD R5, R17, 0xc0, RZ ;  /* 0x000000c011057824 */ /* 0x000fe400078e02ff */
[----:B-----5:R-:W-:-:S03]  /*124b0*/  IMAD.IADD R0, R7, 0x1, -R0 ;  /* 0x0000000107007824 */ /* 0x020fc600078e0a00 */
[----:B------:R-:W-:-:S05]  /*124c0*/  IADD3 R5, -R6, 0xc0, R5 ;  /* 0x000000c006057810 */ /* 0x000fca0007ffe105 */
[----:B------:R-:W-:Y:S01]  /*124d0*/  IMAD.IADD R9, R0, 0x1, R5 ;  /* 0x0000000100097824 */ /* 0x000fe200078e0205 */
[----:B0-----:R-:W-:-:S03]  /*124e0*/  ISETP.GE.AND P0, PT, R3, 0x1, PT ;  /* 0x000000010300780c */ /* 0x001fc60003f06270 */
[----:B------:R-:W-:-:S10]  /*124f0*/  IMAD.IADD R2, R9, 0x1, R2 ;  /* 0x0000000109027824 */ /* 0x000fd400078e0202 */
[----:B------:R-:W-:Y:S05]  /*12500*/  @!P0 BRA `(.L_x_942) ;  /* 0x0000000000488947 */ /* 0x000fea0003800000 */
[C---:B------:R-:W-:Y:S01]  /*12510*/  ISETP.GT.AND P1, PT, R9.reuse, RZ, PT ;  /* 0x000000ff0900720c */ /* 0x040fe20003f24270 */
[----:B------:R-:W-:Y:S01]  /*12520*/  BSSY B0, `(.L_x_943) ;  /* 0x000000e000007945 */ /* 0x000fe20003800000 */
[----:B------:R-:W-:-:S11]  /*12530*/  VIADD R7, R9, 0xffffffff ;  /* 0xffffffff09077836 */ /* 0x000fd60000000000 */
        /* <DEDUP_REMOVED lines=8> */
.L_x_944:
[----:B------:R-:W-:-:S13]  /*125c0*/  ISETP.NE.AND P1, PT, R3, 0x1, PT ;  /* 0x000000010300780c */ /* 0x000fda0003f25270 */
[----:B------:R-:W0:Y:S02]  /*125d0*/  @P1 LDC.64 R4, c[0x0][0x9e8] ;  /* 0x00027a00ff041b82 */ /* 0x000e240000000a00 */
[----:B0-----:R-:W-:-:S05]  /*125e0*/  @P1 IMAD.HI.U32 R4, R7, R4, RZ ;  /* 0x0000000407041227 */ /* 0x001fca00078e00ff */
[----:B------:R-:W-:-:S07]  /*125f0*/  @P1 SHF.R.U32.HI R7, RZ, R5, R4 ;  /* 0x00000005ff071219 */ /* 0x000fce0000011604 */
.L_x_945:
[----:B------:R-:W-:Y:S05]  /*12600*/  BSYNC B0 ;  /* 0x0000000000007941 */ /* 0x000fea0003800000 */
.L_x_943:
[----:B------:R-:W-:-:S05]  /*12610*/  IMAD R7, R7, R3, R3 ;  /* 0x0000000307077224 */ /* 0x000fca00078e0203 */
[----:B------:R-:W-:-:S07]  /*12620*/  VIMNMX R2, R2, R7, PT ;  /* 0x0000000702027248 */ /* 0x000fce0003fe0100 */
.L_x_942:
[----:B------:R-:W-:Y:S01]  /*12630*/  VIADD R2, R2, 0x7f ;  /* 0x0000007f02027836 */ /* 0x000fe20000000000 */
[----:B------:R-:W-:Y:S01]  /*12640*/  ULDC UR4, c[0x0][0x9dc] ;  /* 0x0002770000047ab9 */ /* 0x000fe20000000800 */
[----:B------:R-:W-:-:S03]  /*12650*/  IMAD R7, R17, 0xc0, -R6 ;  /* 0x000000c011077824 */ /* 0x000fc600078e0a06 */
[----:B------:R-:W-:Y:S01]  /*12660*/  SHF.R.S32.HI R5, RZ, 0x1f, R2 ;  /* 0x0000001fff057819 */ /* 0x000fe20000011402 */
[----:B------:R-:W-:-:S03]  /*12670*/  IMAD.IADD R7, R0, 0x1, R7 ;  /* 0x0000000100077824 */ /* 0x000fc600078e0207 */
[----:B------:R-:W-:Y:S01]  /*12680*/  LEA.HI R4, R5, R2, RZ, 0x7 ;  /* 0x0000000205047211 */ /* 0x000fe200078f38ff */
[----:B------:R-:W-:Y:S02]  /*12690*/  VIADD R2, R0, 0x7f ;  /* 0x0000007f00027836 */ /* 0x000fe40000000000 */
[----:B------:R-:W-:Y:S01]  /*126a0*/  VIADD R0, R7, -UR4 ;  /* 0x8000000407007c36 */ /* 0x000fe20008000000 */
[----:B------:R-:W-:Y:S02]  /*126b0*/  SHF.R.S32.HI R4, RZ, 0x7, R4 ;  /* 0x00000007ff047819 */ /* 0x000fe40000011404 */
[----:B------:R-:W-:-:S04]  /*126c0*/  SHF.R.S32.HI R5, RZ, 0x1f, R2 ;  /* 0x0000001fff057819 */ /* 0x000fc80000011402 */
[----:B------:R-:W-:-:S04]  /*126d0*/  LEA.HI R5, R5, R2, RZ, 0x7 ;  /* 0x0000000205057211 */ /* 0x000fc800078f38ff */
[----:B------:R-:W-:-:S04]  /*126e0*/  SHF.R.S32.HI R5, RZ, 0x7, R5 ;  /* 0x00000007ff057819 */ /* 0x000fc80000011405 */
[----:B------:R-:W-:Y:S01]  /*126f0*/  VIMNMX R28, R5, R4, PT ;  /* 0x00000004051c7248 */ /* 0x000fe20003fe0100 */
[----:B------:R-:W-:Y:S06]  /*12700*/  @!P0 BRA `(.L_x_946) ;  /* 0x0000000000448947 */ /* 0x000fec0003800000 */
[----:B------:R-:W-:Y:S01]  /*12710*/  ISETP.GT.AND P0, PT, R7, -0x1, PT ;  /* 0xffffffff0700780c */ /* 0x000fe20003f04270 */
[----:B------:R-:W-:-:S12]  /*12720*/  BSSY B0, `(.L_x_947) ;  /* 0x000000d000007945 */ /* 0x000fd80003800000 */
        /* <DEDUP_REMOVED lines=8> */
.L_x_948:
[----:B------:R-:W-:-:S13]  /*127b0*/  ISETP.NE.AND P0, PT, R3, 0x1, PT ;  /* 0x000000010300780c */ /* 0x000fda0003f05270 */
[----:B------:R-:W0:Y:S02]  /*127c0*/  @P0 LDC.64 R4, c[0x0][0x9e8] ;  /* 0x00027a00ff040b82 */ /* 0x000e240000000a00 */
[----:B0-----:R-:W-:-:S05]  /*127d0*/  @P0 IMAD.HI.U32 R4, R7, R4, RZ ;  /* 0x0000000407040227 */ /* 0x001fca00078e00ff */
[----:B------:R-:W-:-:S07]  /*127e0*/  @P0 SHF.R.U32.HI R7, RZ, R5, R4 ;  /* 0x00000005ff070219 */ /* 0x000fce0000011604 */
.L_x_949:
[----:B------:R-:W-:Y:S05]  /*127f0*/  BSYNC B0 ;  /* 0x0000000000007941 */ /* 0x000fea0003800000 */
.L_x_947:
[----:B------:R-:W-:-:S05]  /*12800*/  IMAD R3, R7, R3, RZ ;  /* 0x0000000307037224 */ /* 0x000fca00078e02ff */
[----:B------:R-:W-:-:S07]  /*12810*/  VIMNMX R0, R0, R3, !PT ;  /* 0x0000000300007248 */ /* 0x000fce0007fe0100 */
.L_x_946:
[----:B------:R-:W-:Y:S01]  /*12820*/  SHF.R.S32.HI R3, RZ, 0x1f, R0 ;  /* 0x0000001fff037819 */ /* 0x000fe20000011400 */
[----:B------:R-:W-:Y:S03]  /*12830*/  BSSY B6, `(.L_x_950) ;  /* 0x00002ac000067945 */ /* 0x000fe60003800000 */
[----:B------:R-:W-:-:S04]  /*12840*/  LEA.HI R3, R3, R0, RZ, 0x7 ;  /* 0x0000000003037211 */ /* 0x000fc800078f38ff */
[----:B------:R-:W-:-:S04]  /*12850*/  SHF.R.S32.HI R3, RZ, 0x7, R3 ;  /* 0x00000007ff037819 */ /* 0x000fc80000011403 */
[----:B------:R-:W-:-:S04]  /*12860*/  VIMNMX R26, RZ, R3, !PT ;  /* 0x00000003ff1a7248 */ /* 0x000fc80007fe0100 */
[----:B------:R-:W-:-:S13]  /*12870*/  ISETP.GT.AND P0, PT, R28, R26, PT ;  /* 0x0000001a1c00720c */ /* 0x000fda0003f04270 */
[----:B------:R-:W-:Y:S05]  /*12880*/  @P0 BRA `(.L_x_951) ;  /* 0x00000000003c0947 */ /* 0x000fea0003800000 */
[----:B------:R-:W-:-:S13]  /*12890*/  ISETP.NE.AND P1, PT, R27, RZ, PT ;  /* 0x000000ff1b00720c */ /* 0x000fda0003f25270 */
[----:B------:R-:W-:Y:S05]  /*128a0*/  @P1 BRA `(.L_x_952) ;  /* 0x0000002800901947 */ /* 0x000fea0003800000 */
[----:B------:R-:W0:Y:S01]  /*128b0*/  S2R R7, SR_LANEID ;  /* 0x0000000000077919 */ /* 0x000e220000000000 */
[----:B------:R-:W-:Y:S01]  /*128c0*/  VOTEU.ANY UR4, UPT, PT ;  /* 0x0000000000047886 */ /* 0x000fe200038e0100 */
[----:B------:R-:W1:Y:S01]  /*128d0*/  LDC.64 R2, c[0x0][0xc38] ;  /* 0x00030e00ff027b82 */ /* 0x000e620000000a00 */
[----:B------:R-:W0:Y:S08]  /*128e0*/  FLO.U32 R0, UR4 ;  /* 0x0000000400007d00 */ /* 0x000e3000080e0000 */
[----:B------:R-:W1:Y:S01]  /*128f0*/  POPC R5, UR4 ;  /* 0x0000000400057d09 */ /* 0x000e620008000000 */
[----:B0-----:R-:W-:-:S13]  /*12900*/  ISETP.EQ.U32.AND P0, PT, R0, R7, PT ;  /* 0x000000070000720c */ /* 0x001fda0003f02070 */
[----:B-1----:R-:W2:Y:S01]  /*12910*/  @P0 ATOMG.E.ADD.STRONG.GPU PT, R3, desc[UR48][R2.64], R5 ;  /* 0x00000005020309a8 */ /* 0x002ea200081ee1f0 */
[----:B------:R-:W0:Y:S02]  /*12920*/  S2R R4, SR_LTMASK ;  /* 0x0000000000047919 */ /* 0x000e240000003900 */
[----:B0-----:R-:W-:-:S04]  /*12930*/  LOP3.LUT R4, R4, UR4, RZ, 0xc0, !PT ;  /* 0x0000000404047c12 */ /* 0x001fc8000f8ec0ff */
[----:B------:R-:W0:Y:S01]  /*12940*/  POPC R7, R4 ;  /* 0x0000000400077309 */ /* 0x000e220000000000 */
[----:B--2---:R-:W0:Y:S02]  /*12950*/  SHFL.IDX PT, R0, R3, R0, 0x1f ;  /* 0x00001f0003007589 */ /* 0x004e2400000e0000 */
[----:B0-----:R-:W-:Y:S01]  /*12960*/  IADD3 R16, R0, UR37, R7 ;  /* 0x0000002500107c10 */ /* 0x001fe2000fffe007 */
[----:B------:R-:W-:Y:S06]  /*12970*/  BRA `(.L_x_952) ;  /* 0x00000028005c7947 */ /* 0x000fec0003800000 */
.L_x_951:
        /* <DEDUP_REMOVED lines=22> */
.L_x_953:
[----:B------:R-:W-:-:S05]  /*12ae0*/  VIADD R0, R25, 0x400 ;  /* 0x0000040019007836 */ /* 0x000fca0000000000 */
[----:B------:R-:W-:-:S13]  /*12af0*/  LOP3.LUT P0, RZ, R0, 0x1bf, RZ, 0xc0, !PT ;  /* 0x000001bf00ff7812 */ /* 0x000fda000780c0ff */
[----:B------:R-:W-:Y:S05]  /*12b00*/  @!P0 BRA `(.L_x_954) ;  /* 0x0000000000808947 */ /* 0x000fea0003800000 */
[----:B------:R-:W-:Y:S01]  /*12b10*/  MOV R0, 0x0 ;  /* 0x0000000000007802 */ /* 0x000fe20000000f00 */
[----:B------:R-:W-:Y:S01]  /*12b20*/  ULDC.64 UR6, c[0x4][0xa8] ;  /* 0x01002a0000067ab9 */ /* 0x000fe20000000a00 */
[----:B------:R-:W-:Y:S01]  /*12b30*/  ULDC.64 UR8, c[0x4][0xb0] ;  /* 0x01002c0000087ab9 */ /* 0x000fe20000000a00 */
[----:B------:R-:W-:Y:S01]  /*12b40*/  ULDC.64 UR4, c[0x4][0x38] ;  /* 0x01000e0000047ab9 */ /* 0x000fe20000000a00 */
[----:B------:R0:W1:Y:S01]  /*12b50*/  LDC.64 R2, c[0x4][R0] ;  /* 0x0100000000027b82 */ /* 0x0000620000000a00 */
        /* <DEDUP_REMOVED lines=10> */
[----:B-1----:R-:W-:Y:S05]  /*12c00*/  CALL.ABS.NOINC R2 ;  /* 0x0000000002007343 */ /* 0x002fea0003c00000 */
.L_x_955:
        /* <DEDUP_REMOVED lines=16> */
.L_x_954:
[----:B------:R-:W2:Y:S01]  /*12d10*/  LDL.LU R20, [R1] ;  /* 0x0000000001147983 */ /* 0x000ea20000300800 */
[----:B------:R-:W-:Y:S01]  /*12d20*/  ULDC.64 UR4, c[0x0][0x9f8] ;  /* 0x00027e0000047ab9 */ /* 0x000fe20000000a00 */
[----:B------:R-:W0:Y:S01]  /*12d30*/  LDC R0, c[0x0][0x428] ;  /* 0x00010a00ff007b82 */ /* 0x000e220000000800 */
[----:B------:R-:W-:Y:S01]  /*12d40*/  ISETP.NE.U32.AND P0, PT, RZ, UR4, PT ;  /* 0x00000004ff007c0c */ /* 0x000fe2000bf05070 */
[----:B------:R-:W-:-:S03]  /*12d50*/  IMAD.MOV.U32 R6, RZ, RZ, R19 ;  /* 0x000000ffff067224 */ /* 0x000fc600078e0013 */
[----:B------:R-:W-:Y:S01]  /*12d60*/  ISETP.NE.AND.EX P0, PT, RZ, UR5, PT, P0 ;  /* 0x00000005ff007c0c */ /* 0x000fe2000bf05300 */
[----:B------:R-:W-:-:S12]  /*12d70*/  ULDC.64 UR4, c[0x0][0xa00] ;  /* 0x0002800000047ab9 */ /* 0x000fd80000000a00 */
[----:B------:R-:W1:Y:S02]  /*12d80*/  @P0 LDC.64 R2, c[0x0][0x9f8] ;  /* 0x00027e00ff020b82 */ /* 0x000e640000000a00 */
[----:B-1----:R-:W-:-:S05]  /*12d90*/  @P0 IMAD.WIDE R2, R19, 0x4, R2 ;  /* 0x0000000413020825 */ /* 0x002fca00078e0202 */
[----:B------:R1:W5:Y:S01]  /*12da0*/  @P0 LDG.E R6, desc[UR48][R2.64] ;  /* 0x0000003002060981 */ /* 0x000362000c1e1900 */
[----:B0-----:R-:W-:Y:S01]  /*12db0*/  ISETP.NE.AND P0, PT, R0, 0x1, PT ;  /* 0x000000010000780c */ /* 0x001fe20003f05270 */
[----:B------:R-:W-:Y:S01]  /*12dc0*/  IMAD.MOV.U32 R0, RZ, RZ, R18 ;  /* 0x000000ffff007224 */ /* 0x000fe200078e0012 */
[----:B------:R-:W-:-:S04]  /*12dd0*/  ISETP.NE.AND P6, PT, R27, RZ, PT ;  /* 0x000000ff1b00720c */ /* 0x000fc80003fc5270 */
[----:B------:R-:W-:-:S07]  /*12de0*/  PLOP3.LUT P1, PT, P6, PT, PT, 0x8, 0x0 ;  /* 0x000000000000781c */ /* 0x000fce000372e170 */
[----:B------:R-:W0:Y:S02]  /*12df0*/  @P0 LDC R5, c[0x0][0x42c] ;  /* 0x00010b00ff050b82 */ /* 0x000e240000000800 */
[----:B------:R-:W-:-:S05]  /*12e00*/  VOTEU.ALL UP1, P6 ;  /* 0x00000000003f7886 */ /* 0x000fca0003020000 */
[----:B------:R-:W-:Y:S01]  /*12e10*/  @!UP1 UIADD3 UR8, UP0, UR38, 0x270, URZ ;  /* 0x0000027026089890 */ /* 0x000fe2000ff1e03f */
[----:B------:R-:W3:Y:S03]  /*12e20*/  @P0 LDC R7, c[0x0][0x430] ;  /* 0x00010c00ff070b82 */ /* 0x000ee60000000800 */
[----:B------:R-:W-:-:S03]  /*12e30*/  @!UP1 UIADD3.X UR9, URZ, UR39, URZ, UP0, !UPT ;  /* 0x000000273f099290 */ /* 0x000fc600087fe43f */
[----:B------:R-:W-:Y:S01]  /*12e40*/  VOTEU.ALL UP0, P6 ;  /* 0x00000000003f7886 */ /* 0x000fe20003000000 */
[----:B0-----:R-:W-:-:S05]  /*12e50*/  @P0 IMAD.HI.U32 R4, R18, R5, RZ ;  /* 0x0000000512040227 */ /* 0x001fca00078e00ff */
[----:B---3--:R-:W-:Y:S02]  /*12e60*/  @P0 SHF.R.U32.HI R0, RZ, R7, R4 ;  /* 0x00000007ff000219 */ /* 0x008fe40000011604 */
[----:B------:R-:W-:-:S04]  /*12e70*/  ISETP.NE.U32.AND P0, PT, RZ, UR4, PT ;  /* 0x00000004ff007c0c */ /* 0x000fc8000bf05070 */
[----:B------:R-:W-:-:S04]  /*12e80*/  ISETP.NE.AND.EX P0, PT, RZ, UR5, PT, P0 ;  /* 0x00000005ff007c0c */ /* 0x000fc8000bf05300 */
[----:B------:R-:W-:Y:S01]  /*12e90*/  SEL R10, R19, RZ, !P0 ;  /* 0x000000ff130a7207 */ /* 0x000fe20004000000 */
[----:B-12---:R-:W-:-:S08]  /*12ea0*/  IMAD R17, R17, 0xc0, R20 ;  /* 0x000000c011117824 */ /* 0x006fd000078e0214 */
.L_x_956:
        /* <DEDUP_REMOVED lines=14> */
.L_x_957:
        /* <DEDUP_REMOVED lines=13> */
.L_x_958:
        /* <DEDUP_REMOVED lines=10> */
[----:B------:R-:W-:Y:S01]  /*13100*/  ULDC.64 UR4, c[0x0][0xa08] ;  /* 0x0002820000047ab9 */ /* 0x000fe20000000a00 */
[----:B------:R-:W-:Y:S01]  /*13110*/  VIADD R7, R28, 0xffffffff ;  /* 0xffffffff1c077836 */ /* 0x000fe20000000000 */
[----:B0-----:R-:W-:Y:S01]  /*13120*/  LOP3.LUT P0, RZ, R2, UR4, RZ, 0xfc, !PT ;  /* 0x0000000402ff7c12 */ /* 0x001fe2000f80fcff */
[----:B------:R-:W-:-:S03]  /*13130*/  UMOV UR4, 0xffffffff ;  /* 0xffffffff00047882 */ /* 0x000fc60000000000 */
[----:B------:R-:W-:-:S04]  /*13140*/  LOP3.LUT P0, RZ, R3, UR5, RZ, 0xfc, P0 ;  /* 0x0000000503ff7c12 */ /* 0x000fc8000800fcff */
[----:B-----5:R-:W-:Y:S01]  /*13150*/  SEL R8, R6, RZ, !P0 ;  /* 0x000000ff06087207 */ /* 0x020fe20004000000 */
[----:B------:R-:W-:Y:S08]  /*13160*/  BRA.DIV UR4, `(.L_x_959) ;  /* 0x0000003604047947 */ /* 0x000ff0000b800000 */
.L_x_1029:
[----:B------:R-:W-:Y:S01]  /*13170*/  UMOV UR4, 0xffffffff ;  /* 0xffffffff00047882 */ /* 0x000fe20000000000 */
[----:B------:R-:W-:Y:S02]  /*13180*/  SHF.R.S32.HI R9, RZ, 0x1f, R6 ;  /* 0x0000001fff097819 */ /* 0x000fe40000011406 */
[----:B------:R-:W-:Y:S05]  /*13190*/  BRA.DIV UR4, `(.L_x_960) ;  /* 0x00000036042c7947 */ /* 0x000fea000b800000 */
[----:B------:R-:W-:-:S13]  /*131a0*/  ELECT P6, URZ, PT ;  /* 0x00000000003f782f */ /* 0x000fda00038c0000 */
.L_x_1032:
[----:B------:R-:W-:Y:S05]  /*131b0*/  @!P6 BRA `(.L_x_961) ;  /* 0x0000000000f8e947 */ /* 0x000fea0003800000 */
[----:B------:R-:W-:-:S04]  /*131c0*/  ISETP.NE.U32.AND P0, PT, R2, RZ, PT ;  /* 0x000000ff0200720c */ /* 0x000fc80003f05070 */
        /* <DEDUP_REMOVED lines=20> */
.L_x_962:
[----:B------:R-:W-:Y:S01]  /*13310*/  IMAD R5, R22, 0x8, R25 ;  /* 0x0000000816057824 */ /* 0x000fe200078e0219 */
[----:B------:R-:W-:-:S04]  /*13320*/  SHF.L.U32 R4, R24, 0x1f, RZ ;  /* 0x0000001f18047819 */ /* 0x000fc800000006ff */
[----:B------:R-:W1:Y:S02]  /*13330*/  SYNCS.PHASECHK.TRANS64.TRYWAIT P0, [R5+URZ+0x2d840], R4 ;  /* 0x02d84004050075a7 */ /* 0x000e64000800017f */
[----:B-1----:R-:W-:Y:S05]  /*13340*/  @!P0 BRA `(.L_x_963) ;  /* 0x0000003000e08947 */ /* 0x002fea0003800000 */
.L_x_1033:
[----:B------:R-:W2:Y:S02]  /*13350*/  S2R R11, SR_TID.X ;  /* 0x00000000000b7919 */ /* 0x000ea40000002100 */
[----:B--2---:R-:W-:-:S04]  /*13360*/  LOP3.LUT R11, R11, 0x7f, RZ, 0xc0, !PT ;  /* 0x0000007f0b0b7812 */ /* 0x004fc800078ec0ff */
[----:B------:R-:W-:-:S13]  /*13370*/  ISETP.NE.AND P0, PT, R11, RZ, PT ;  /* 0x000000ff0b00720c */ /* 0x000fda0003f05270 */
[----:B------:R-:W-:Y:S05]  /*13380*/  @P0 BRA `(.L_x_964) ;  /* 0x0000000000140947 */ /* 0x000fea0003800000 */
[----:B------:R-:W-:Y:S01]  /*13390*/  ISETP.NE.AND P1, PT, R27, RZ, PT ;  /* 0x000000ff1b00720c */ /* 0x000fe20003f25270 */
[----:B-1----:R-:W-:-:S04]  /*133a0*/  IMAD.MOV.U32 R4, RZ, RZ, 0x6000 ;  /* 0x00006000ff047424 */ /* 0x002fc800078e00ff */
[----:B------:R2:W-:Y:S08]  /*133b0*/  SYNCS.ARRIVE.TRANS64 RZ, [R5+URZ+0x2d830], R4 ;  /* 0x02d8300405ff79a7 */ /* 0x0005f0000800003f */
[----:B------:R-:W-:Y:S05]  /*133c0*/  @!P1 BRA `(.L_x_964) ;  /* 0x0000000000049947 */ /* 0x000fea0003800000 */
[----:B------:R-:W-:Y:S01]  /*133d0*/  BPT.TRAP 0x1 ;  /* 0x000000040000795c */ /* 0x000fe20000300000 */
.L_x_964:
[----:B-12---:R-:W-:Y:S01]  /*133e0*/  IMAD R4, R22, 0x6000, R25 ;  /* 0x0000600016047824 */ /* 0x006fe200078e0219 */
        /* <DEDUP_REMOVED lines=11> */
[----:B------:R-:W-:Y:S02]  /*134a0*/  ULEA UR11, UR11, UR5, 0x7 ;  /* 0x000000050b0b7291 */ /* 0x000fe4000f8e383f */
        /* <DEDUP_REMOVED lines=8> */
[----:B-1----:R-:W-:Y:S01]  /*13530*/  UMOV UR8, UR15 ;  /* 0x0000000f00087c82 */ /* 0x002fe20008000000 */
[----:B------:R-:W-:Y:S02]  /*13540*/  UMOV UR10, UR16 ;  /* 0x00000010000a7c82 */ /* 0x000fe40008000000 */
[----:B------:R1:W-:Y:S02]  /*13550*/  UTMALDG.4D [UR8], [UR4], desc[UR6] ;  /* 0x00000608040075b4 */ /* 0x0003e40008019000 */
[----:B-1----:R-:W-:Y:S01]  /*13560*/  UMOV UR8, UR17 ;  /* 0x0000001100087c82 */ /* 0x002fe20008000000 */
[----:B------:R-:W-:-:S02]  /*13570*/  UMOV UR10, UR14 ;  /* 0x0000000e000a7c82 */ /* 0x000fc40008000000 */
[----:B------:R1:W-:Y:S02]  /*13580*/  UTMALDG.4D [UR8], [UR4], desc[UR6] ;  /* 0x00000608040075b4 */ /* 0x0003e40008019000 */
[----:B-1----:R-:W-:Y:S01]  /*13590*/  NOP ;  /* 0x0000000000007918 */ /* 0x002fe20000000000 */
.L_x_961:
[----:B------:R-:W-:Y:S05]  /*135a0*/  WARPSYNC.ALL ;  /* 0x0000000000007948 */ /* 0x000fea0003800000 */
[----:B------:R-:W-:Y:S01]  /*135b0*/  BAR.SYNC.DEFER_BLOCKING 0x8, 0x1a0 ;  /* 0x0206800000007b1d */ /* 0x000fe20000010000 */
[----:B------:R-:W-:Y:S02]  /*135c0*/  R2UR UR24, R25 ;  /* 0x00000000191872ca */ /* 0x000fe400000e0000 */
[----:B------:R-:W-:-:S13]  /*135d0*/  ELECT P0, URZ, PT ;  /* 0x00000000003f782f */ /* 0x000fda0003800000 */
[----:B------:R-:W-:Y:S01]  /*135e0*/  @P0 R2UR UR13, R10 ;  /* 0x000000000a0d02ca */ /* 0x000fe200000e0000 */
[----:B------:R-:W-:Y:S01]  /*135f0*/  UIADD3 UR4, UP0, UR38, 0x270, URZ ;  /* 0x0000027026047890 */ /* 0x000fe2000ff1e03f */
[----:B------:R-:W-:Y:S01]  /*13600*/  @P0 R2UR UR12, R18 ;  /* 0x00000000120c02ca */ /* 0x000fe200000e0000 */
[----:B------:R-:W-:Y:S01]  /*13610*/  VIADD R29, R29, 0x1 ;  /* 0x000000011d1d7836 */ /* 0x000fe20000000000 */
[C---:B------:R-:W-:Y:S01]  /*13620*/  @P0 R2UR UR11, R17.reuse ;  /* 0x00000000110b02ca */ /* 0x040fe200000e0000 */
[----:B------:R-:W-:Y:S01]  /*13630*/  UIADD3.X UR5, URZ, UR39, URZ, UP0, !UPT ;  /* 0x000000273f057290 */ /* 0x000fe200087fe43f */
[----:B------:R-:W-:Y:S01]  /*13640*/  @P0 R2UR UR21, R10 ;  /* 0x000000000a1502ca */ /* 0x000fe200000e0000 */
[----:B------:R-:W-:Y:S01]  /*13650*/  UMOV UR6, 0x0 ;  /* 0x0000000000067882 */ /* 0x000fe20000000000 */
[----:B------:R-:W-:Y:S01]  /*13660*/  UMOV UR7, 0x12f00000 ;  /* 0x12f0000000077882 */ /* 0x000fe20000000000 */
[----:B------:R-:W-:Y:S01]  /*13670*/  UMOV UR10, URZ ;  /* 0x0000003f000a7c82 */ /* 0x000fe20008000000 */
[----:B------:R-:W-:Y:S01]  /*13680*/  @P0 R2UR UR20, R18 ;  /* 0x00000000121402ca */ /* 0x000fe200000e0000 */
        /* <DEDUP_REMOVED lines=13> */
[----:B------:R-:W-:-:S03]  /*13760*/  UMOV UR23, 0x12f00000 ;  /* 0x12f0000000177882 */ /* 0x000fc60000000000 */
[----:B------:R3:W-:Y:S01]  /*13770*/  UTMALDG.4D [UR16], [UR4], desc[UR14] ;  /* 0x00000e10040075b4 */ /* 0x0007e20008019000 */
[----:B-1----:R-:W-:-:S04]  /*13780*/  LEA.HI R4, R29, R29, RZ, 0x1 ;  /* 0x0000001d1d047211 */ /* 0x002fc800078f08ff */
[----:B------:R-:W-:-:S05]  /*13790*/  LOP3.LUT R4, R4, 0xfffffffe, RZ, 0xc0, !PT ;  /* 0xfffffffe04047812 */ /* 0x000fca00078ec0ff */
[----:B------:R-:W-:-:S05]  /*137a0*/  IMAD.IADD R4, R29, 0x1, -R4 ;  /* 0x000000011d047824 */ /* 0x000fca00078e0a04 */
[----:B------:R-:W-:Y:S02]  /*137b0*/  SHF.L.U32 R4, R4, 0x1f, RZ ;  /* 0x0000001f04047819 */ /* 0x000fe400000006ff */
[----:B--2---:R-:W-:Y:S01]  /*137c0*/  @P0 R2UR UR13, R10 ;  /* 0x000000000a0d02ca */ /* 0x004fe200000e0000 */
[----:B------:R-:W-:Y:S01]  /*137d0*/  UIADD3 UR8, UR24, 0x12400, URZ ;  /* 0x0001240018087890 */ /* 0x000fe2000fffe03f */
[----:B------:R-:W-:Y:S01]  /*137e0*/  @P0 R2UR UR12, R18 ;  /* 0x00000000120c02ca */ /* 0x000fe200000e0000 */
[----:B------:R-:W-:Y:S01]  /*137f0*/  UMOV UR10, 0x40 ;  /* 0x00000040000a7882 */ /* 0x000fe20000000000 */
[----:B------:R-:W-:-:S13]  /*13800*/  @P0 R2UR UR11, R17 ;  /* 0x00000000110b02ca */ /* 0x000fda00000e0000 */
[----:B------:R3:W-:Y:S01]  /*13810*/  UTMALDG.4D [UR8], [UR4], desc[UR22] ;  /* 0x00001608040075b4 */ /* 0x0007e20008019000 */
[----:B------:R-:W1:Y:S02]  /*13820*/  SYNCS.PHASECHK.TRANS64.TRYWAIT P0, [R25+URZ+0x2d820], R4 ;  /* 0x02d82004190075a7 */ /* 0x000e64000800017f */
[----:B-1-3--:R-:W-:Y:S05]  /*13830*/  @!P0 BRA `(.L_x_966) ;  /* 0x0000002c00b88947 */ /* 0x00afea0003800000 */
.L_x_1034:
[----:B------:R-:W-:Y:S05]  /*13840*/  BSYNC B0 ;  /* 0x0000000000007941 */ /* 0x000fea0003800000 */
.L_x_965:
[----:B------:R-:W-:Y:S01]  /*13850*/  VIADD R10, R28, 0xfffffffe ;  /* 0xfffffffe1c0a7836 */ /* 0x000fe20000000000 */
[----:B------:R-:W-:Y:S04]  /*13860*/  BSSY B0, `(.L_x_967) ;  /* 0x0000167000007945 */ /* 0x000fe80003800000 */
[----:B------:R-:W-:-:S13]  /*13870*/  ISETP.GE.AND P0, PT, R10, R26, PT ;  /* 0x0000001a0a00720c */ /* 0x000fda0003f06270 */
[----:B------:R-:W-:Y:S05]  /*13880*/  @!P0 BRA `(.L_x_968) ;  /* 0x0000001400908947 */ /* 0x000fea0003800000 */
[----:B-1----:R-:W-:Y:S01]  /*13890*/  IMAD.MOV R4, RZ, RZ, -R28 ;  /* 0x000000ffff047224 */ /* 0x002fe200078e0a1c */
[----:B------:R-:W-:Y:S01]  /*138a0*/  LOP3.LUT R11, RZ, R26, RZ, 0x33, !PT ;  /* 0x0000001aff0b7212 */ /* 0x000fe200078e33ff */
[----:B------:R-:W-:Y:S03]  /*138b0*/  BSSY B1, `(.L_x_969) ;  /* 0x0000078000017945 */ /* 0x000fe60003800000 */
[----:B------:R-:W-:-:S05]  /*138c0*/  VIADDMNMX R11, R4, 0x1, R11, !PT ;  /* 0x00000001040b7846 */ /* 0x000fca000780010b */
[----:B------:R-:W-:-:S05]  /*138d0*/  IMAD.IADD R4, R28, 0x1, R11 ;  /* 0x000000011c047824 */ /* 0x000fca00078e020b */
[----:B------:R-:W-:-:S04]  /*138e0*/  LOP3.LUT R4, R4, 0x1, RZ, 0xc0, !PT ;  /* 0x0000000104047812 */ /* 0x000fc800078ec0ff */
[----:B------:R-:W-:-:S13]  /*138f0*/  ISETP.NE.U32.AND P0, PT, R4, 0x1, PT ;  /* 0x000000010400780c */ /* 0x000fda0003f05070 */
[----:B------:R-:W-:Y:S05]  /*13900*/  @P0 BRA `(.L_x_970) ;  /* 0x0000000400c80947 */ /* 0x000fea0003800000 */
[----:B0-----:R-:W-:Y:S01]  /*13910*/  VIADD R12, R22, 0x1 ;  /* 0x00000001160c7836 */ /* 0x001fe20000000000 */
        /* <DEDUP_REMOVED lines=28> */
.L_x_973:
[----:B0-----:R-:W-:Y:S01]  /*13ae0*/  IMAD R3, R12, 0x8, R25 ;  /* 0x000000080c037824 */ /* 0x001fe200078e0219 */
[----:B------:R-:W-:-:S04]  /*13af0*/  SHF.L.U32 R2, R13, 0x1f, RZ ;  /* 0x0000001f0d027819 */ /* 0x000fc800000006ff */
[----:B------:R-:W0:Y:S02]  /*13b00*/  SYNCS.PHASECHK.TRANS64.TRYWAIT P0, [R3+URZ+0x2d840], R2 ;  /* 0x02d84002030075a7 */ /* 0x000e24000800017f */
[----:B0-----:R-:W-:Y:S05]  /*13b10*/  @!P0 BRA `(.L_x_974) ;  /* 0x0000002c00148947 */ /* 0x001fea0003800000 */
.L_x_1035:
[----:B------:R-:W1:Y:S02]  /*13b20*/  S2R R5, SR_TID.X ;  /* 0x0000000000057919 */ /* 0x000e640000002100 */
[----:B-1----:R-:W-:-:S04]  /*13b30*/  LOP3.LUT R5, R5, 0x7f, RZ, 0xc0, !PT ;  /* 0x0000007f05057812 */ /* 0x002fc800078ec0ff */
[----:B------:R-:W-:-:S13]  /*13b40*/  ISETP.NE.AND P1, PT, R5, RZ, PT ;  /* 0x000000ff0500720c */ /* 0x000fda0003f25270 */
[----:B------:R-:W-:Y:S05]  /*13b50*/  @P1 BRA `(.L_x_975) ;  /* 0x0000000000141947 */ /* 0x000fea0003800000 */
[----:B------:R-:W-:Y:S01]  /*13b60*/  ISETP.NE.AND P0, PT, R27, RZ, PT ;  /* 0x000000ff1b00720c */ /* 0x000fe20003f05270 */
[----:B0-----:R-:W-:-:S04]  /*13b70*/  IMAD.MOV.U32 R2, RZ, RZ, 0x6000 ;  /* 0x00006000ff027424 */ /* 0x001fc800078e00ff */
[----:B------:R1:W-:Y:S08]  /*13b80*/  SYNCS.ARRIVE.TRANS64 RZ, [R3+URZ+0x2d830], R2 ;  /* 0x02d8300203ff79a7 */ /* 0x0003f0000800003f */
[----:B------:R-:W-:Y:S05]  /*13b90*/  @!P0 BRA `(.L_x_975) ;  /* 0x0000000000048947 */ /* 0x000fea0003800000 */
[----:B------:R-:W-:Y:S01]  /*13ba0*/  BPT.TRAP 0x1 ;  /* 0x000000040000795c */ /* 0x000fe20000300000 */
.L_x_975:
[----:B01----:R-:W-:Y:S01]  /*13bb0*/  IMAD R2, R12, 0x6000, R25 ;  /* 0x000060000c027824 */ /* 0x003fe200078e0219 */
        /* <DEDUP_REMOVED lines=14> */
[----:B------:R-:W-:Y:S01]  /*13ca0*/  ULEA UR11, UR11, UR5, 0x7 ;  /* 0x000000050b0b7291 */ /* 0x000fe2000f8e383f */
        /* <DEDUP_REMOVED lines=13> */
[----:B------:R-:W1:Y:S02]  /*13d80*/  SYNCS.PHASECHK.TRANS64.TRYWAIT P0, [R2+URZ+0x60], R5 ;  /* 0x00006005020075a7 */ /* 0x000e64000800017f */
[----:B01----:R-:W-:Y:S05]  /*13d90*/  @!P0 BRA `(.L_x_976) ;  /* 0x0000002800888947 */ /* 0x003fea0003800000 */
.L_x_1036:
[----:B------:R-:W-:Y:S05]  /*13da0*/  @P1 BRA `(.L_x_977) ;  /* 0x0000000000181947 */ /* 0x000fea0003800000 */
[----:B------:R-:W-:Y:S01]  /*13db0*/  ISETP.NE.AND P0, PT, R27, RZ, PT ;  /* 0x000000ff1b00720c */ /* 0x000fe20003f05270 */
[----:B0-----:R-:W-:Y:S02]  /*13dc0*/  IMAD R2, R22, 0x8, R25 ;  /* 0x0000000816027824 */ /* 0x001fe400078e0219 */
[----:B------:R-:W-:-:S04]  /*13dd0*/  IMAD.MOV.U32 R3, RZ, RZ, 0x6000 ;  /* 0x00006000ff037424 */ /* 0x000fc800078e00ff */
[----:B------:R1:W-:Y:S06]  /*13de0*/  SYNCS.ARRIVE.TRANS64 RZ, [R2+URZ+0x2d850], R3 ;  /* 0x02d8500302ff79a7 */ /* 0x0003ec000800003f */
[----:B------:R-:W-:Y:S05]  /*13df0*/  @!P0 BRA `(.L_x_977) ;  /* 0x0000000000048947 */ /* 0x000fea0003800000 */
[----:B------:R-:W-:Y:S01]  /*13e00*/  BPT.TRAP 0x1 ;  /* 0x000000040000795c */ /* 0x000fe20000300000 */
.L_x_977:
[C-C-:B01----:R-:W-:Y:S01]  /*13e10*/  IMAD R2, R22.reuse, 0x8, R25.reuse ;  /* 0x0000000816027824 */ /* 0x143fe200078e0219 */
        /* <DEDUP_REMOVED lines=14> */
[----:B------:R-:W-:Y:S02]  /*13f00*/  ULEA UR11, UR11, UR5, 0x7 ;  /* 0x000000050b0b7291 */ /* 0x000fe4000f8e383f */
        /* <DEDUP_REMOVED lines=14> */
.L_x_972:
[----:B------:R-:W-:Y:S05]  /*13ff0*/  BSYNC B2 ;  /* 0x0000000000027941 */ /* 0x000fea0003800000 */
.L_x_971:
[----:B------:R-:W-:Y:S02]  /*14000*/  IMAD.MOV.U32 R22, RZ, RZ, R12 ;  /* 0x000000ffff167224 */ /* 0x000fe400078e000c */
[----:B------:R-:W-:Y:S02]  /*14010*/  IMAD.MOV.U32 R24, RZ, RZ, R13 ;  /* 0x000000ffff187224 */ /* 0x000fe400078e000d */
[----:B------:R-:W-:-:S07]  /*14020*/  VIADD R10, R28, 0xfffffffd ;  /* 0xfffffffd1c0a7836 */ /* 0x000fce0000000000 */
.L_x_970:
[----:B------:R-:W-:Y:S05]  /*14030*/  BSYNC B1 ;  /* 0x0000000000017941 */ /* 0x000fea0003800000 */
.L_x_969:
[----:B------:R-:W-:Y:S01]  /*14040*/  VIADD R11, R11, 0xfffffffe ;  /* 0xfffffffe0b0b7836 */ /* 0x000fe20000000000 */
[----:B------:R-:W-:-:S04]  /*14050*/  LOP3.LUT R28, RZ, R28, RZ, 0x33, !PT ;  /* 0x0000001cff1c7212 */ /* 0x000fc800078e33ff */
[----:B------:R-:W-:-:S13]  /*14060*/  ISETP.NE.AND P0, PT, R11, R28, PT ;  /* 0x0000001c0b00720c */ /* 0x000fda0003f05270 */
[----:B------:R-:W-:Y:S05]  /*14070*/  @!P0 BRA `(.L_x_968) ;  /* 0x0000000c00948947 */ /* 0x000fea0003800000 */
[----:B------:R-:W-:-:S07]  /*14080*/  IMAD.MOV.U32 R4, RZ, RZ, R8 ;  /* 0x000000ffff047224 */ /* 0x000fce00078e0008 */
.L_x_992:
[----:B------:R-:W-:Y:S01]  /*14090*/  VIADD R11, R22, 0x1 ;  /* 0x00000001160b7836 */ /* 0x000fe20000000000 */
[----:B------:R-:W-:Y:S05]  /*140a0*/  YIELD ;  /* 0x0000000000007946 */ /* 0x000fea0003800000 */
[----:B------:R-:W-:Y:S01]  /*140b0*/  ISETP.NE.AND P0, PT, R11, 0x2, PT ;  /* 0x000000020b00780c */ /* 0x000fe20003f05270 */
[----:B------:R-:W-:Y:S03]  /*140c0*/  BSSY B1, `(.L_x_978) ;  /* 0x000006c000017945 */ /* 0x000fe60003800000 */
[----:B01----:R-:W-:-:S02]  /*140d0*/  SEL R3, RZ, 0x1, P0 ;  /* 0x00000001ff037807 */ /* 0x003fc40000000000 */
[----:B------:R-:W-:Y:S02]  /*140e0*/  SEL R11, R11, RZ, P0 ;  /* 0x000000ff0b0b7207 */ /* 0x000fe40000000000 */
[----:B0-----:R-:W-:Y:S01]  /*140f0*/  LOP3.LUT R12, R24, R3, RZ, 0x3c, !PT ;  /* 0x00000003180c7212 */ /* 0x001fe200078e3cff */
[----:B------:R-:W-:Y:S06]  /*14100*/  @!P6 BRA `(.L_x_979) ;  /* 0x00000004009ce947 */ /* 0x000fec0003800000 */
[----:B------:R-:W-:Y:S01]  /*14110*/  ULDC.64 UR4, c[0x0][0x3f8] ;  /* 0x0000fe0000047ab9 */ /* 0x000fe20000000a00 */
[----:B------:R-:W-:Y:S01]  /*14120*/  IMAD.MOV.U32 R13, RZ, RZ, R10 ;  /* 0x000000ffff0d7224 */ /* 0x000fe200078e000a */
        /* <DEDUP_REMOVED lines=21> */
.L_x_980:
[----:B------:R-:W-:Y:S01]  /*14280*/  IMAD R3, R11, 0x8, R25 ;  /* 0x000000080b037824 */ /* 0x000fe200078e0219 */
[----:B------:R-:W-:-:S04]  /*14290*/  SHF.L.U32 R2, R12, 0x1f, RZ ;  /* 0x0000001f0c027819 */ /* 0x000fc800000006ff */
[----:B------:R-:W1:Y:S02]  /*142a0*/  SYNCS.PHASECHK.TRANS64.TRYWAIT P0, [R3+URZ+0x2d840], R2 ;  /* 0x02d84002030075a7 */ /* 0x000e64000800017f */
[----:B-1----:R-:W-:Y:S05]  /*142b0*/  @!P0 BRA `(.L_x_981) ;  /* 0x0000002400548947 */ /* 0x002fea0003800000 */
.L_x_1037:
[----:B0-----:R-:W0:Y:S02]  /*142c0*/  S2R R5, SR_TID.X ;  /* 0x0000000000057919 */ /* 0x001e240000002100 */
[----:B0-----:R-:W-:-:S04]  /*142d0*/  LOP3.LUT R5, R5, 0x7f, RZ, 0xc0, !PT ;  /* 0x0000007f05057812 */ /* 0x001fc800078ec0ff */
[----:B------:R-:W-:-:S13]  /*142e0*/  ISETP.NE.AND P0, PT, R5, RZ, PT ;  /* 0x000000ff0500720c */ /* 0x000fda0003f05270 */
[----:B------:R-:W-:Y:S05]  /*142f0*/  @P0 BRA `(.L_x_982) ;  /* 0x0000000000140947 */ /* 0x000fea0003800000 */
[----:B------:R-:W-:Y:S01]  /*14300*/  ISETP.NE.AND P1, PT, R27, RZ, PT ;  /* 0x000000ff1b00720c */ /* 0x000fe20003f25270 */
[----:B-1----:R-:W-:-:S04]  /*14310*/  IMAD.MOV.U32 R2, RZ, RZ, 0x6000 ;  /* 0x00006000ff027424 */ /* 0x002fc800078e00ff */
[----:B------:R0:W-:Y:S08]  /*14320*/  SYNCS.ARRIVE.TRANS64 RZ, [R3+URZ+0x2d830], R2 ;  /* 0x02d8300203ff79a7 */ /* 0x0001f0000800003f */
[----:B------:R-:W-:Y:S05]  /*14330*/  @!P1 BRA `(.L_x_982) ;  /* 0x0000000000049947 */ /* 0x000fea0003800000 */
[----:B------:R-:W-:Y:S01]  /*14340*/  BPT.TRAP 0x1 ;  /* 0x000000040000795c */ /* 0x000fe20000300000 */
.L_x_982:
        /* <DEDUP_REMOVED lines=31> */
.L_x_1038:
[----:B------:R-:W-:Y:S05]  /*14540*/  @P0 BRA `(.L_x_984) ;  /* 0x0000000000140947 */ /* 0x000fea0003800000 */
[----:B------:R-:W-:Y:S01]  /*14550*/  ISETP.NE.AND P1, PT, R27, RZ, PT ;  /* 0x000000ff1b00720c */ /* 0x000fe20003f25270 */
[----:B------:R-:W-:-:S04]  /*14560*/  IMAD.MOV.U32 R2, RZ, RZ, 0x6000 ;  /* 0x00006000ff027424 */ /* 0x000fc800078e00ff */
[----:B------:R1:W-:Y:S08]  /*14570*/  SYNCS.ARRIVE.TRANS64 RZ, [R3+URZ+0x50], R2 ;  /* 0x0000500203ff79a7 */ /* 0x0003f0000800003f */
[----:B------:R-:W-:Y:S05]  /*14580*/  @!P1 BRA `(.L_x_984) ;  /* 0x0000000000049947 */ /* 0x000fea0003800000 */
[----:B------:R-:W-:Y:S01]  /*14590*/  BPT.TRAP 0x1 ;  /* 0x000000040000795c */ /* 0x000fe20000300000 */
.L_x_984:
        /* <DEDUP_REMOVED lines=14> */
[----:B------:R-:W-:Y:S02]  /*14680*/  ULEA UR11, UR11, UR5, 0x7 ;  /* 0x000000050b0b7291 */ /* 0x000fe4000f8e383f */
        /* <DEDUP_REMOVED lines=15> */
.L_x_979:
[----:B------:R-:W-:Y:S05]  /*14780*/  BSYNC B1 ;  /* 0x0000000000017941 */ /* 0x000fea0003800000 */
.L_x_978:
[----:B------:R-:W-:Y:S01]  /*14790*/  VIADD R22, R11, 0x1 ;  /* 0x000000010b167836 */ /* 0x000fe20000000000 */
[----:B------:R-:W-:Y:S01]  /*147a0*/  BSSY B1, `(.L_x_985) ;  /* 0x000006f000017945 */ /* 0x000fe20003800000 */
[----:B------:R-:W-:-:S03]  /*147b0*/  VIADD R13, R10, 0xffffffff ;  /* 0xffffffff0a0d7836 */ /* 0x000fc60000000000 */
[----:B------:R-:W-:-:S04]  /*147c0*/  ISETP.NE.AND P0, PT, R22, 0x2, PT ;  /* 0x000000021600780c */ /* 0x000fc80003f05270 */
[----:B01----:R-:W-:Y:S02]  /*147d0*/  SEL R3, RZ, 0x1, P0 ;  /* 0x00000001ff037807 */ /* 0x003fe40000000000 */
        /* <DEDUP_REMOVED lines=26> */
.L_x_987:
[----:B------:R-:W-:Y:S01]  /*14980*/  IMAD R2, R22, 0x8, R25 ;  /* 0x0000000816027824 */ /* 0x000fe200078e0219 */
[----:B------:R-:W-:-:S04]  /*14990*/  SHF.L.U32 R3, R24, 0x1f, RZ ;  /* 0x0000001f18037819 */ /* 0x000fc800000006ff */
[----:B------:R-:W1:Y:S02]  /*149a0*/  SYNCS.PHASECHK.TRANS64.TRYWAIT P0, [R2+URZ+0x2d840], R3 ;  /* 0x02d84003020075a7 */ /* 0x000e64000800017f */
[----:B-1----:R-:W-:Y:S05]  /*149b0*/  @!P0 BRA `(.L_x_988) ;  /* 0x0000001c00bc8947 */ /* 0x002fea0003800000 */
.L_x_1039:
        /* <DEDUP_REMOVED lines=9> */
.L_x_989:
[----:B01----:R-:W-:Y:S01]  /*14a50*/  IMAD R2, R22, 0x6000, R25 ;  /* 0x0000600016027824 */ /* 0x003fe200078e0219 */
        /* <DEDUP_REMOVED lines=15> */
[----:B------:R-:W-:Y:S01]  /*14b50*/  ULEA UR11, UR11, UR5, 0x7 ;  /* 0x000000050b0b7291 */ /* 0x000fe2000f8e383f */
        /* <DEDUP_REMOVED lines=16> */
.L_x_1040:
[----:B------:R-:W-:Y:S05]  /*14c60*/  @P0 BRA `(.L_x_991) ;  /* 0x0000000000140947 */ /* 0x000fea0003800000 */
[----:B------:R-:W-:Y:S01]  /*14c70*/  ISETP.NE.AND P1, PT, R27, RZ, PT ;  /* 0x000000ff1b00720c */ /* 0x000fe20003f25270 */
[----:B0-----:R-:W-:-:S04]  /*14c80*/  IMAD.MOV.U32 R3, RZ, RZ, 0x6000 ;  /* 0x00006000ff037424 */ /* 0x001fc800078e00ff */
[----:B------:R1:W-:Y:S08]  /*14c90*/  SYNCS.ARRIVE.TRANS64 RZ, [R2+URZ+0x50], R3 ;  /* 0x0000500302ff79a7 */ /* 0x0003f0000800003f */
[----:B------:R-:W-:Y:S05]  /*14ca0*/  @!P1 BRA `(.L_x_991) ;  /* 0x0000000000049947 */ /* 0x000fea0003800000 */
[----:B------:R-:W-:Y:S01]  /*14cb0*/  BPT.TRAP 0x1 ;  /* 0x000000040000795c */ /* 0x000fe20000300000 */
.L_x_991:
        /* <DEDUP_REMOVED lines=27> */
[----:B------:R2:W-:Y:S02]  /*14e70*/  UTMALDG.4D [UR8], [UR4], desc[UR6] ;  /* 0x00000608040075b4 */ /* 0x0005e40008019000 */
[----:B--2---:R-:W-:Y:S01]  /*14e80*/  NOP ;  /* 0x0000000000007918 */ /* 0x004fe20000000000 */
.L_x_986:
[----:B------:R-:W-:Y:S05]  /*14e90*/  BSYNC B1 ;  /* 0x0000000000017941 */ /* 0x000fea0003800000 */
.L_x_985:
[----:B------:R-:W-:Y:S01]  /*14ea0*/  ISETP.GT.AND P0, PT, R13, R26, PT ;  /* 0x0000001a0d00720c */ /* 0x000fe20003f04270 */
[----:B------:R-:W-:-:S12]  /*14eb0*/  VIADD R10, R10, 0xfffffffe ;  /* 0xfffffffe0a0a7836 */ /* 0x000fd80000000000 */
[----:B------:R-:W-:Y:S05]  /*14ec0*/  @P0 BRA `(.L_x_992) ;  /* 0xfffffff000700947 */ /* 0x000fea000383ffff */
.L_x_968:
[----:B------:R-:W-:Y:S05]  /*14ed0*/  BSYNC B0 ;  /* 0x0000000000007941 */ /* 0x000fea0003800000 */
.L_x_967:
[----:B------:R-:W-:Y:S01]  /*14ee0*/  ISETP.NE.AND P0, PT, R27, RZ, PT ;  /* 0x000000ff1b00720c */ /* 0x000fe20003f05270 */
[----:B------:R-:W-:-:S12]  /*14ef0*/  BSSY B0, `(.L_x_993) ;  /* 0x000000e000007945 */ /* 0x000fd80003800000 */
[----:B------:R-:W-:Y:S05]  /*14f00*/  @P0 BRA `(.L_x_994) ;  /* 0x0000000000300947 */ /* 0x000fea0003800000 */
[----:B------:R-:W2:Y:S01]  /*14f10*/  S2R R9, SR_LANEID ;  /* 0x0000000000097919 */ /* 0x000ea20000000000 */
[----:B------:R-:W-:Y:S01]  /*14f20*/  VOTEU.ANY UR4, UPT, PT ;  /* 0x0000000000047886 */ /* 0x000fe200038e0100 */
[----:B01----:R-:W0:Y:S01]  /*14f30*/  LDC.64 R2, c[0x0][0xc38] ;  /* 0x00030e00ff027b82 */ /* 0x003e220000000a00 */
[----:B------:R-:W2:Y:S08]  /*14f40*/  FLO.U32 R4, UR4 ;  /* 0x0000000400047d00 */ /* 0x000eb000080e0000 */
[----:B------:R-:W0:Y:S01]  /*14f50*/  POPC R5, UR4 ;  /* 0x0000000400057d09 */ /* 0x000e220008000000 */
[----:B--2---:R-:W-:-:S13]  /*14f60*/  ISETP.EQ.U32.AND P0, PT, R4, R9, PT ;  /* 0x000000090400720c */ /* 0x004fda0003f02070 */
[----:B0-----:R-:W2:Y:S01]  /*14f70*/  @P0 ATOMG.E.ADD.STRONG.GPU PT, R3, desc[UR48][R2.64], R5 ;  /* 0x00000005020309a8 */ /* 0x001ea200081ee1f0 */
[----:B------:R-:W0:Y:S02]  /*14f80*/  S2R R6, SR_LTMASK ;  /* 0x0000000000067919 */ /* 0x000e240000003900 */
[----:B0-----:R-:W-:-:S04]  /*14f90*/  LOP3.LUT R6, R6, UR4, RZ, 0xc0, !PT ;  /* 0x0000000406067c12 */ /* 0x001fc8000f8ec0ff */
[----:B------:R-:W0:Y:S01]  /*14fa0*/  POPC R9, R6 ;  /* 0x0000000600097309 */ /* 0x000e220000000000 */
[----:B--2---:R-:W0:Y:S02]  /*14fb0*/  SHFL.IDX PT, R4, R3, R4, 0x1f ;  /* 0x00001f0403047589 */ /* 0x004e2400000e0000 */
[----:B0-----:R-:W-:-:S07]  /*14fc0*/  IADD3 R16, R4, UR37, R9 ;  /* 0x0000002504107c10 */ /* 0x001fce000fffe009 */
.L_x_994:
[----:B------:R-:W-:Y:S05]  /*14fd0*/  BSYNC B0 ;  /* 0x0000000000007941 */ /* 0x000fea0003800000 */
.L_x_993:
[----:B------:R-:W-:Y:S04]  /*14fe0*/  BSSY B0, `(.L_x_995) ;  /* 0x000002b000007945 */ /* 0x000fe80003800000 */
[----:B------:R-:W-:Y:S05]  /*14ff0*/  @!P6 BRA `(.L_x_996) ;  /* 0x0000000000a4e947 */ /* 0x000fea0003800000 */
[----:B01----:R-:W-:Y:S01]  /*15000*/  IMAD R3, R22, 0x8, R25 ;  /* 0x0000000816037824 */ /* 0x003fe200078e0219 */
[----:B------:R-:W-:-:S04]  /*15010*/  SHF.L.U32 R2, R24, 0x1f, RZ ;  /* 0x0000001f18027819 */ /* 0x000fc800000006ff */
[----:B------:R-:W0:Y:S02]  /*15020*/  SYNCS.PHASECHK.TRANS64.TRYWAIT P0, [R3+URZ+0x2d860], R2 ;  /* 0x02d86002030075a7 */ /* 0x000e24000800017f */
[----:B0-----:R-:W-:Y:S05]  /*15030*/  @!P0 BRA `(.L_x_997) ;  /* 0x0000001800448947 */ /* 0x001fea0003800000 */
.L_x_1041:
        /* <DEDUP_REMOVED lines=9> */
.L_x_998:
        /* <DEDUP_REMOVED lines=28> */
.L_x_996:
[----:B------:R-:W-:Y:S05]  /*15290*/  BSYNC B0 ;  /* 0x0000000000007941 */ /* 0x000fea0003800000 */
.L_x_995:
[----:B------:R-:W-:-:S05]  /*152a0*/  VIADD R22, R22, 0x1 ;  /* 0x0000000116167836 */ /* 0x000fca0000000000 */
[----:B------:R-:W-:-:S04]  /*152b0*/  ISETP.NE.AND P0, PT, R22, 0x2, PT ;  /* 0x000000021600780c */ /* 0x000fc80003f05270 */
[----:B01----:R-:W-:Y:S02]  /*152c0*/  SEL R3, RZ, 0x1, P0 ;  /* 0x00000001ff037807 */ /* 0x003fe40000000000 */
[----:B------:R-:W-:Y:S02]  /*152d0*/  SEL R22, R22, RZ, P0 ;  /* 0x000000ff16167207 */ /* 0x000fe40000000000 */
[----:B------:R-:W-:-:S07]  /*152e0*/  LOP3.LUT R24, R24, R3, RZ, 0x3c, !PT ;  /* 0x0000000318187212 */ /* 0x000fce00078e3cff */
.L_x_952:
[----:B------:R-:W-:Y:S05]  /*152f0*/  BSYNC B6 ;  /* 0x0000000000067941 */ /* 0x000fea0003800000 */
.L_x_950:
[----:B------:R-:W-:-:S03]  /*15300*/  UMOV UR4, 0xffffffff ;  /* 0xffffffff00047882 */ /* 0x000fc60000000000 */
[----:B------:R-:W-:Y:S05]  /*15310*/  BRA.DIV UR4, `(.L_x_999) ;  /* 0x0000001604a07947 */ /* 0x000fea000b800000 */
[----:B------:R0:W1:Y:S04]  /*15320*/  SHFL.IDX PT, R5, R16, RZ, 0x1f ;  /* 0x00001fff10057589 */ /* 0x00006800000e0000 */
[----:B------:R0:W2:Y:S02]  /*15330*/  SHFL.IDX PT, R4, R16, 0x1, 0x1f ;  /* 0x00201f0010047f89 */ /* 0x0000a400000e0000 */
.L_x_1045:
        /* <DEDUP_REMOVED lines=8> */
[----:B------:R-:W3:Y:S02]  /*153c0*/  LDC.64 R2, c[0x0][0xc58] ;  /* 0x00031600ff027b82 */ /* 0x000ee40000000a00 */
[----:B---3--:R-:W-:-:S06]  /*153d0*/  IMAD.WIDE R2, R7, 0x4, R2 ;  /* 0x0000000407027825 */ /* 0x008fcc00078e0202 */
[----:B------:R3:W5:Y:S02]  /*153e0*/  LDG.E R2, desc[UR48][R2.64] ;  /* 0x0000003002027981 */ /* 0x000764000c1e1900 */
.L_x_1001:
[----:B------:R-:W-:Y:S05]  /*153f0*/  BSYNC B0 ;  /* 0x0000000000007941 */ /* 0x000fea0003800000 */
.L_x_1000:
[----:B------:R-:W-:-:S03]  /*15400*/  UMOV UR4, 0xffffffff ;  /* 0xffffffff00047882 */ /* 0x000fc60000000000 */
[----:B------:R-:W-:Y:S05]  /*15410*/  BRA.DIV UR4, `(.L_x_1002) ;  /* 0x0000001604ac7947 */ /* 0x000fea000b800000 */
[----:B-----5:R-:W4:Y:S01]  /*15420*/  SHFL.UP PT, R14, R2, 0x1, RZ ;  /* 0x04200000020e7989 */ /* 0x020f2200000e00ff */
[C---:B------:R-:W-:Y:S02]  /*15430*/  ISETP.NE.AND P0, PT, R27.reuse, RZ, PT ;  /* 0x000000ff1b00720c */ /* 0x040fe40003f05270 */
[C---:B------:R-:W-:Y:S02]  /*15440*/  ISETP.GE.U32.AND P1, PT, R27.reuse, 0x2, PT ;  /* 0x000000021b00780c */ /* 0x040fe40003f26070 */
[----:B----4-:R-:W-:Y:S02]  /*15450*/  SEL R13, R14, RZ, P0 ;  /* 0x000000ff0e0d7207 */ /* 0x010fe40000000000 */
[----:B------:R-:W-:-:S03]  /*15460*/  ISETP.GE.U32.AND P0, PT, R27, 0x4, PT ;  /* 0x000000041b00780c */ /* 0x000fc60003f06070 */
[----:B------:R-:W-:-:S05]  /*15470*/  IMAD.IADD R13, R2, 0x1, R13 ;  /* 0x00000001020d7824 */ /* 0x000fca00078e020d */
[----:B------:R-:W4:Y:S02]  /*15480*/  SHFL.UP PT, R14, R13, 0x2, RZ ;  /* 0x044000000d0e7989 */ /* 0x000f2400000e00ff */
[----:B----4-:R-:W-:Y:S02]  /*15490*/  SEL R14, R14, RZ, P1 ;  /* 0x000000ff0e0e7207 */ /* 0x010fe40000800000 */
[----:B------:R-:W-:-:S03]  /*154a0*/  ISETP.GE.U32.AND P1, PT, R27, 0x8, PT ;  /* 0x000000081b00780c */ /* 0x000fc60003f26070 */
[----:B---3--:R-:W-:-:S05]  /*154b0*/  IMAD.IADD R3, R13, 0x1, R14 ;  /* 0x000000010d037824 */ /* 0x008fca00078e020e */
[----:B------:R-:W3:Y:S02]  /*154c0*/  SHFL.UP PT, R14, R3, 0x4, RZ ;  /* 0x04800000030e7989 */ /* 0x000ee400000e00ff */
[----:B---3--:R-:W-:Y:S02]  /*154d0*/  SEL R6, R14, RZ, P0 ;  /* 0x000000ff0e067207 */ /* 0x008fe40000000000 */
[----:B------:R-:W-:-:S03]  /*154e0*/  ISETP.GE.U32.AND P0, PT, R27, 0x10, PT ;  /* 0x000000101b00780c */ /* 0x000fc60003f06070 */
[----:B------:R-:W-:-:S05]  /*154f0*/  IMAD.IADD R6, R3, 0x1, R6 ;  /* 0x0000000103067824 */ /* 0x000fca00078e0206 */
[----:B------:R-:W3:Y:S02]  /*15500*/  SHFL.UP PT, R14, R6, 0x8, RZ ;  /* 0x05000000060e7989 */ /* 0x000ee400000e00ff */
[----:B---3--:R-:W-:-:S05]  /*15510*/  SEL R7, R14, RZ, P1 ;  /* 0x000000ff0e077207 */ /* 0x008fca0000800000 */
[----:B------:R-:W-:-:S05]  /*15520*/  IMAD.IADD R7, R6, 0x1, R7 ;  /* 0x0000000106077824 */ /* 0x000fca00078e0207 */
[----:B------:R-:W3:Y:S02]  /*15530*/  SHFL.UP PT, R14, R7, 0x10, RZ ;  /* 0x06000000070e7989 */ /* 0x000ee400000e00ff */
[----:B---3--:R-:W-:-:S05]  /*15540*/  SEL R8, R14, RZ, P0 ;  /* 0x000000ff0e087207 */ /* 0x008fca0000000000 */
[----:B------:R-:W-:-:S05]  /*15550*/  IMAD.IADD R8, R7, 0x1, R8 ;  /* 0x0000000107087824 */ /* 0x000fca00078e0208 */
[----:B------:R3:W4:Y:S02]  /*15560*/  SHFL.IDX PT, R14, R8, 0x1f, 0x1f ;  /* 0x03e01f00080e7f89 */ /* 0x00072400000e0000 */
.L_x_1053:
[----:B------:R-:W-:Y:S02]  /*15570*/  ULDC UR4, c[0x0][0xc10] ;  /* 0x0003040000047ab9 */ /* 0x000fe40000000800 */
[----:B------:R-:W-:-:S04]  /*15580*/  IMAD.U32 R6, RZ, RZ, UR4 ;  /* 0x00000004ff067e24 */ /* 0x000fc8000f8e00ff */
[----:B----4-:R-:W-:-:S04]  /*15590*/  IMAD R7, R14, R6, RZ ;  /* 0x000000060e077224 */ /* 0x010fc800078e02ff */
[----:B--2---:R-:W-:-:S05]  /*155a0*/  IMAD.IADD R4, R4, 0x1, R7 ;  /* 0x0000000104047824 */ /* 0x004fca00078e0207 */
[----:B-1----:R-:W-:-:S13]  /*155b0*/  ISETP.GT.AND P0, PT, R4, R5, PT ;  /* 0x000000050400720c */ /* 0x002fda0003f04270 */
[----:B------:R-:W-:Y:S05]  /*155c0*/  @P0 BRA `(.L_x_1003) ;  /* 0x0000000000ac0947 */ /* 0x000fea0003800000 */
[----:B------:R-:W1:Y:S02]  /*155d0*/  LDC R0, c[0x0][0xc14] ;  /* 0x00030500ff007b82 */ /* 0x000e640000000800 */
.L_x_1008:
[----:B------:R-:W-:-:S05]  /*155e0*/  VIADD R19, R19, 0x1f ;  /* 0x0000001f13137836 */ /* 0x000fca0000000000 */
[----:B-1----:R-:W-:-:S13]  /*155f0*/  ISETP.GE.AND P0, PT, R19, R0, PT ;  /* 0x000000001300720c */ /* 0x002fda0003f06270 */
[----:B------:R-:W-:Y:S05]  /*15600*/  @P0 BRA `(.L_x_1004) ;  /* 0x0000000400e00947 */ /* 0x000fea0003800000 */
[C---:B------:R-:W-:Y:S01]  /*15610*/  IMAD.IADD R7, R27.reuse, 0x1, R19 ;  /* 0x000000011b077824 */ /* 0x040fe200078e0213 */
[----:B------:R-:W-:Y:S01]  /*15620*/  ISETP.NE.AND P1, PT, R27, 0x1f, PT ;  /* 0x0000001f1b00780c */ /* 0x000fe20003f25270 */
[----:B------:R-:W-:Y:S01]  /*15630*/  BSSY B0, `(.L_x_1005) ;  /* 0x0000007000007945 */ /* 0x000fe20003800000 */
[----:B------:R-:W-:Y:S02]  /*15640*/  IMAD.MOV.U32 R2, RZ, RZ, RZ ;  /* 0x000000ffff027224 */ /* 0x000fe400078e00ff */
[----:B------:R-:W-:-:S13]  /*15650*/  ISETP.GE.OR P0, PT, R7, R0, !P1 ;  /* 0x000000000700720c */ /* 0x000fda0004f06670 */
[----:B------:R-:W-:Y:S05]  /*15660*/  @P0 BRA `(.L_x_1006) ;  /* 0x00000000000c0947 */ /* 0x000fea0003800000 */
[----:B------:R-:W1:Y:S02]  /*15670*/  LDC.64 R2, c[0x0][0xc58] ;  /* 0x00031600ff027b82 */ /* 0x000e640000000a00 */
[----:B-1----:R-:W-:-:S06]  /*15680*/  IMAD.WIDE R2, R7, 0x4, R2 ;  /* 0x0000000407027825 */ /* 0x002fcc00078e0202 */
[----:B------:R1:W5:Y:S02]  /*15690*/  LDG.E R2, desc[UR48][R2.64] ;  /* 0x0000003002027981 */ /* 0x000364000c1e1900 */
.L_x_1006:
[----:B------:R-:W-:Y:S05]  /*156a0*/  BSYNC B0 ;  /* 0x0000000000007941 */ /* 0x000fea0003800000 */
.L_x_1005:
[----:B------:R-:W-:-:S03]  /*156b0*/  UMOV UR4, 0xffffffff ;  /* 0xffffffff00047882 */ /* 0x000fc60000000000 */
[----:B------:R-:W-:Y:S05]  /*156c0*/  BRA.DIV UR4, `(.L_x_1007) ;  /* 0x0000001604d07947 */ /* 0x000fea000b800000 */
[----:B-----5:R-:W2:Y:S01]  /*156d0*/  SHFL.UP PT, R14, R2, 0x1, RZ ;  /* 0x04200000020e7989 */ /* 0x020ea200000e00ff */
[C---:B------:R-:W-:Y:S02]  /*156e0*/  ISETP.NE.AND P0, PT, R27.reuse, RZ, PT ;  /* 0x000000ff1b00720c */ /* 0x040fe40003f05270 */
[C---:B------:R-:W-:Y:S02]  /*156f0*/  ISETP.GE.U32.AND P1, PT, R27.reuse, 0x2, PT ;  /* 0x000000021b00780c */ /* 0x040fe40003f26070 */
[----:B--2---:R-:W-:Y:S02]  /*15700*/  SEL R13, R14, RZ, P0 ;  /* 0x000000ff0e0d7207 */ /* 0x004fe40000000000 */
[----:B------:R-:W-:-:S03]  /*15710*/  ISETP.GE.U32.AND P0, PT, R27, 0x4, PT ;  /* 0x000000041b00780c */ /* 0x000fc60003f06070 */
[----:B------:R-:W-:-:S05]  /*15720*/  IMAD.IADD R13, R2, 0x1, R13 ;  /* 0x00000001020d7824 */ /* 0x000fca00078e020d */
[----:B------:R-:W2:Y:S02]  /*15730*/  SHFL.UP PT, R14, R13, 0x2, RZ ;  /* 0x044000000d0e7989 */ /* 0x000ea400000e00ff */
[----:B--2---:R-:W-:Y:S02]  /*15740*/  SEL R14, R14, RZ, P1 ;  /* 0x000000ff0e0e7207 */ /* 0x004fe40000800000 */
[----:B------:R-:W-:-:S03]  /*15750*/  ISETP.GE.U32.AND P1, PT, R27, 0x8, PT ;  /* 0x000000081b00780c */ /* 0x000fc60003f26070 */
[----:B-1----:R-:W-:-:S05]  /*15760*/  IMAD.IADD R3, R13, 0x1, R14 ;  /* 0x000000010d037824 */ /* 0x002fca00078e020e */
[----:B------:R-:W1:Y:S02]  /*15770*/  SHFL.UP PT, R14, R3, 0x4, RZ ;  /* 0x04800000030e7989 */ /* 0x000e6400000e00ff */
[----:B-1----:R-:W-:Y:S02]  /*15780*/  SEL R6, R14, RZ, P0 ;  /* 0x000000ff0e067207 */ /* 0x002fe40000000000 */
[----:B------:R-:W-:-:S03]  /*15790*/  ISETP.GE.U32.AND P0, PT, R27, 0x10, PT ;  /* 0x000000101b00780c */ /* 0x000fc60003f06070 */
[----:B------:R-:W-:-:S05]  /*157a0*/  IMAD.IADD R6, R3, 0x1, R6 ;  /* 0x0000000103067824 */ /* 0x000fca00078e0206 */
[----:B------:R-:W1:Y:S02]  /*157b0*/  SHFL.UP PT, R14, R6, 0x8, RZ ;  /* 0x05000000060e7989 */ /* 0x000e6400000e00ff */
[----:B-1----:R-:W-:-:S05]  /*157c0*/  SEL R7, R14, RZ, P1 ;  /* 0x000000ff0e077207 */ /* 0x002fca0000800000 */
[----:B------:R-:W-:-:S05]  /*157d0*/  IMAD.IADD R7, R6, 0x1, R7 ;  /* 0x0000000106077824 */ /* 0x000fca00078e0207 */
[----:B------:R-:W3:Y:S02]  /*157e0*/  SHFL.UP PT, R14, R7, 0x10, RZ ;  /* 0x06000000070e7989 */ /* 0x000ee400000e00ff */
[----:B---3--:R-:W-:-:S05]  /*157f0*/  SEL R8, R14, RZ, P0 ;  /* 0x000000ff0e087207 */ /* 0x008fca0000000000 */
[----:B------:R-:W-:-:S05]  /*15800*/  IMAD.IADD R8, R7, 0x1, R8 ;  /* 0x0000000107087824 */ /* 0x000fca00078e0208 */
[----:B------:R1:W2:Y:S02]  /*15810*/  SHFL.IDX PT, R14, R8, 0x1f, 0x1f ;  /* 0x03e01f00080e7f89 */ /* 0x0002a400000e0000 */
.L_x_1061:
[----:B------:R-:W-:Y:S02]  /*15820*/  ULDC UR4, c[0x0][0xc10] ;  /* 0x0003040000047ab9 */ /* 0x000fe40000000800 */
[----:B------:R-:W-:-:S04]  /*15830*/  IMAD.U32 R6, RZ, RZ, UR4 ;  /* 0x00000004ff067e24 */ /* 0x000fc8000f8e00ff */
[----:B--2---:R-:W-:-:S04]  /*15840*/  IMAD R7, R14, R6, RZ ;  /* 0x000000060e077224 */ /* 0x004fc800078e02ff */
[----:B------:R-:W-:-:S05]  /*15850*/  IMAD.IADD R4, R7, 0x1, R4 ;  /* 0x0000000107047824 */ /* 0x000fca00078e0204 */
[----:B------:R-:W-:-:S13]  /*15860*/  ISETP.GT.AND P0, PT, R4, R5, PT ;  /* 0x000000050400720c */ /* 0x000fda0003f04270 */
[----:B------:R-:W-:Y:S05]  /*15870*/  @!P0 BRA `(.L_x_1008) ;  /* 0xfffffffc00588947 */ /* 0x000fea000383ffff */
.L_x_1003:
[----:B------:R-:W-:Y:S01]  /*15880*/  IMAD.IADD R7, R4, 0x1, -R7 ;  /* 0x0000000104077824 */ /* 0x000fe200078e0a07 */
[----:B------:R-:W-:-:S03]  /*15890*/  UMOV UR4, 0xffffffff ;  /* 0xffffffff00047882 */ /* 0x000fc60000000000 */
[----:B------:R-:W-:-:S05]  /*158a0*/  IMAD R4, R8, R6, R7 ;  /* 0x0000000608047224 */ /* 0x000fca00078e0207 */
[----:B------:R-:W-:Y:S01]  /*158b0*/  ISETP.GT.AND P6, PT, R4, R5, PT ;  /* 0x000000050400720c */ /* 0x000fe20003fc4270 */
[----:B------:R-:W-:-:S12]  /*158c0*/  BRA.DIV UR4, `(.L_x_1009) ;  /* 0x0000001a04207947 */ /* 0x000fd8000b800000 */
[----:B------:R-:W-:-:S04]  /*158d0*/  VOTE.ANY R3, PT, !P6 ;  /* 0x0000000000037806 */ /* 0x000fc800070e0100 */
[----:B------:R-:W2:Y:S02]  /*158e0*/  POPC R4, R3 ;  /* 0x0000000300047309 */ /* 0x000ea40000000000 */
[----:B--2---:R2:W4:Y:S02]  /*158f0*/  SHFL.IDX PT, R17, R2, R4, 0x1f ;  /* 0x00001f0402117589 */ /* 0x00452400000e0000 */
.L_x_1065:
[----:B------:R-:W-:Y:S01]  /*15900*/  ISETP.NE.AND P0, PT, R3, RZ, PT ;  /* 0x000000ff0300720c */ /* 0x000fe20003f05270 */
[----:B------:R-:W-:-:S12]  /*15910*/  IMAD.MOV.U32 R14, RZ, RZ, RZ ;  /* 0x000000ffff0e7224 */ /* 0x000fd800078e00ff */
[----:B------:R-:W-:Y:S05]  /*15920*/  @!P0 BRA `(.L_x_1010) ;  /* 0x0000000000108947 */ /* 0x000fea0003800000 */
[----:B------:R-:W-:Y:S01]  /*15930*/  UMOV UR4, 0xffffffff ;  /* 0xffffffff00047882 */ /* 0x000fe20000000000 */
[----:B------:R-:W-:Y:S02]  /*15940*/  VIADD R12, R4, 0xffffffff ;  /* 0xffffffff040c7836 */ /* 0x000fe40000000000 */
[----:B------:R-:W-:Y:S05]  /*15950*/  BRA.DIV UR4, `(.L_x_1011) ;  /* 0x0000001a04447947 */ /* 0x000fea000b800000 */
[----:B------:R0:W0:Y:S02]  /*15960*/  SHFL.IDX PT, R14, R8, R12, 0x1f ;  /* 0x00001f0c080e7589 */ /* 0x00002400000e0000 */
.L_x_1010:
[----:B--2---:R-:W2:Y:S01]  /*15970*/  LDC.64 R2, c[0x0][0xc68] ;  /* 0x00031a00ff027b82 */ /* 0x004ea20000000a00 */
[----:B------:R-:W-:-:S04]  /*15980*/  IMAD.IADD R19, R4, 0x1, R19 ;  /* 0x0000000104137824 */ /* 0x000fc800078e0213 */
[----:B--2---:R-:W-:-:S05]  /*15990*/  IMAD.WIDE R2, R19, 0x4, R2 ;  /* 0x0000000413027825 */ /* 0x004fca00078e0202 */
[----:B01-3--:R0:W4:Y:S01]  /*159a0*/  LDG.E R8, desc[UR48][R2.64] ;  /* 0x0000003002087981 */ /* 0x00b122000c1e1900 */
[----:B------:R-:W-:-:S04]  /*159b0*/  IMAD R16, R14, R6, R7 ;  /* 0x000000060e107224 */ /* 0x000fc800078e0207 */
[----:B------:R-:W-:Y:S02]  /*159c0*/  IMAD.IADD R5, R5, 0x1, -R16 ;  /* 0x0000000105057824 */ /* 0x000fe400078e0a10 */
[----:B0-----:R-:W-:Y:S02]  /*159d0*/  IMAD.MOV.U32 R2, RZ, RZ, RZ ;  /* 0x000000ffff027224 */ /* 0x001fe400078e00ff */
[----:B----4-:R-:W-:-:S05]  /*159e0*/  IMAD R4, R17, R8, RZ ;  /* 0x0000000811047224 */ /* 0x010fca00078e02ff */
[----:B------:R-:W-:-:S04]  /*159f0*/  IABS R9, R4 ;  /* 0x0000000400097213 */ /* 0x000fc80000000000 */
[----:B------:R-:W0:Y:S08]  /*15a00*/  I2F.RP R10, R9 ;  /* 0x00000009000a7306 */ /* 0x000e300000209400 */
[----:B0-----:R-:W0:Y:S02]  /*15a10*/  MUFU.RCP R10, R10 ;  /* 0x0000000a000a7308 */ /* 0x001e240000001000 */
[----:B0-----:R-:W-:-:S06]  /*15a20*/  VIADD R11, R10, 0xffffffe ;  /* 0x0ffffffe0a0b7836 */ /* 0x001fcc0000000000 */
[----:B------:R-:W0:Y:S02]  /*15a30*/  F2I.FTZ.U32.TRUNC.NTZ R3, R11 ;  /* 0x0000000b00037305 */ /* 0x000e24000021f000 */
[----:B0-----:R-:W-:-:S04]  /*15a40*/  IMAD.MOV R12, RZ, RZ, -R3 ;  /* 0x000000ffff0c7224 */ /* 0x001fc800078e0a03 */
[----:B------:R-:W-:-:S04]  /*15a50*/  IMAD R7, R12, R9, RZ ;  /* 0x000000090c077224 */ /* 0x000fc800078e02ff */
[----:B------:R-:W-:Y:S01]  /*15a60*/  IMAD.HI.U32 R2, R3, R7, R2 ;  /* 0x0000000703027227 */ /* 0x000fe200078e0002 */
[----:B------:R-:W-:Y:S02]  /*15a70*/  IABS R3, R5 ;  /* 0x0000000500037213 */ /* 0x000fe40000000000 */
[----:B------:R-:W-:-:S03]  /*15a80*/  IABS R7, R4 ;  /* 0x0000000400077213 */ /* 0x000fc60000000000 */
[----:B------:R-:W-:-:S04]  /*15a90*/  IMAD.HI.U32 R2, R2, R3, RZ ;  /* 0x0000000302027227 */ /* 0x000fc800078e00ff */
[----:B------:R-:W-:-:S04]  /*15aa0*/  IMAD.MOV R10, RZ, RZ, -R7 ;  /* 0x000000ffff0a7224 */ /* 0x000fc800078e0a07 */
        /* <DEDUP_REMOVED lines=16> */
[----:B------:R-:W-:Y:S01]  /*15bb0*/  VIADDMNMX R6, R3, R6, R8, PT ;  /* 0x0000000603067246 */ /* 0x000fe20003800108 */
[----:B------:R-:W-:-:S03]  /*15bc0*/  IMAD.IADD R7, R4, 0x1, R7 ;  /* 0x0000000104077824 */ /* 0x000fc600078e0207 */
[----:B------:R-:W-:-:S04]  /*15bd0*/  IABS R8, R6 ;  /* 0x0000000600087213 */ /* 0x000fc80000000000 */
[----:B------:R-:W0:Y:S08]  /*15be0*/  I2F.RP R9, R8 ;  /* 0x0000000800097306 */ /* 0x000e300000209400 */
[----:B0-----:R-:W0:Y:S02]  /*15bf0*/  MUFU.RCP R9, R9 ;  /* 0x0000000900097308 */ /* 0x001e240000001000 */
[----:B0-----:R-:W-:Y:S01]  /*15c00*/  VIADD R3, R9, 0xffffffe ;  /* 0x0ffffffe09037836 */ /* 0x001fe20000000000 */
[----:B------:R-:W-:-:S05]  /*15c10*/  IABS R9, R6 ;  /* 0x0000000600097213 */ /* 0x000fca0000000000 */
[----:B------:R-:W0:Y:S02]  /*15c20*/  F2I.FTZ.U32.TRUNC.NTZ R3, R3 ;  /* 0x0000000300037305 */ /* 0x000e24000021f000 */
[----:B0-----:R-:W-:-:S04]  /*15c30*/  IMAD.MOV R11, RZ, RZ, -R3 ;  /* 0x000000ffff0b7224 */ /* 0x001fc800078e0a03 */
[----:B------:R-:W-:-:S04]  /*15c40*/  IMAD R5, R11, R8, RZ ;  /* 0x000000080b057224 */ /* 0x000fc800078e02ff */
[----:B------:R-:W-:Y:S01]  /*15c50*/  IMAD.HI.U32 R2, R3, R5, R2 ;  /* 0x0000000503027227 */ /* 0x000fe200078e0002 */
[----:B------:R-:W-:-:S03]  /*15c60*/  IABS R5, R4 ;  /* 0x0000000400057213 */ /* 0x000fc60000000000 */
        /* <DEDUP_REMOVED lines=18> */
.L_x_1004:
[----:B------:R-:W-:Y:S01]  /*15d90*/  UMOV UR4, URZ ;  /* 0x0000003f00047c82 */ /* 0x000fe20008000000 */
[----:B------:R-:W-:Y:S01]  /*15da0*/  UMOV UR5, URZ ;  /* 0x0000003f00057c82 */ /* 0x000fe20008000000 */
[----:B------:R-:W-:Y:S01]  /*15db0*/  ULDC UR6, c[0x0][0xc14] ;  /* 0x0003050000067ab9 */ /* 0x000fe20000000800 */
[----:B0-----:R-:W-:Y:S02]  /*15dc0*/  IMAD.MOV.U32 R16, RZ, RZ, R5 ;  /* 0x000000ffff107224 */ /* 0x001fe400078e0005 */
[----:B------:R-:W-:Y:S02]  /*15dd0*/  IMAD.U32 R17, RZ, RZ, UR4 ;  /* 0x00000004ff117e24 */ /* 0x000fe4000f8e00ff */
[----:B------:R-:W-:Y:S02]  /*15de0*/  IMAD.U32 R18, RZ, RZ, UR5 ;  /* 0x00000005ff127e24 */ /* 0x000fe4000f8e00ff */
[----:B------:R-:W-:-:S07]  /*15df0*/  IMAD.U32 R19, RZ, RZ, UR6 ;  /* 0x00000006ff137e24 */ /* 0x000fce000f8e00ff */
.L_x_1012:
[----:B------:R-:W-:Y:S01]  /*15e00*/  ISETP.NE.AND P0, PT, R27, RZ, PT ;  /* 0x000000ff1b00720c */ /* 0x000fe20003f05270 */
[----:B------:R-:W-:Y:S05]  /*15e10*/  WARPSYNC.ALL ;  /* 0x0000000000007948 */ /* 0x000fea0003800000 */
[----:B------:R-:W-:Y:S07]  /*15e20*/  BAR.SYNC.DEFER_BLOCKING 0x4, 0x1a0 ;  /* 0x0106800000007b1d */ /* 0x000fee0000010000 */
[----:B------:R-:W-:Y:S01]  /*15e30*/  @!P0 MOV R2, 0x400 ;  /* 0x0000040000028802 */ /* 0x000fe20000000f00 */
[----:B------:R-:W0:Y:S03]  /*15e40*/  @!P0 S2R R3, SR_CgaCtaId ;  /* 0x0000000000038919 */ /* 0x000e260000008800 */
[----:B0-----:R-:W-:-:S05]  /*15e50*/  @!P0 LEA R2, R3, R2, 0x18 ;  /* 0x0000000203028211 */ /* 0x001fca00078ec0ff */
[----:B------:R1:W-:Y:S01]  /*15e60*/  @!P0 STS.128 [R2+0x2d8d0], R16 ;  /* 0x02d8d01002008388 */ /* 0x0003e20000000c00 */
[----:B------:R-:W-:Y:S06]  /*15e70*/  BAR.ARV 0x5, 0x1a0 ;  /* 0x0146800000007b1d */ /* 0x000fec0000002000 */
[----:B------:R-:W-:-:S13]  /*15e80*/  ISETP.GE.AND P0, PT, R19, R0, PT ;  /* 0x000000001300720c */ /* 0x000fda0003f06270 */
[----:B------:R-:W-:Y:S05]  /*15e90*/  @!P0 BRA `(.L_x_1013) ;  /* 0xffffffc000988947 */ /* 0x000fea000383ffff */
.L_x_938:
[----:B------:R-:W2:Y:S01]  /*15ea0*/  S2R R3, SR_CgaCtaId ;  /* 0x0000000000037919 */ /* 0x000ea20000008800 */
[----:B------:R-:W-:Y:S01]  /*15eb0*/  VIADD R29, R29, 0x1 ;  /* 0x000000011d1d7836 */ /* 0x000fe20000000000 */
[----:B-1----:R-:W-:Y:S01]  /*15ec0*/  MOV R2, 0x400 ;  /* 0x0000040000027802 */ /* 0x002fe20000000f00 */
[----:B------:R-:W-:Y:S03]  /*15ed0*/  BSSY B0, `(.L_x_1014) ;  /* 0x0000008000007945 */ /* 0x000fe60003800000 */
[----:B0-----:R-:W-:-:S04]  /*15ee0*/  LEA.HI R0, R29, R29, RZ, 0x1 ;  /* 0x0000001d1d007211 */ /* 0x001fc800078f08ff */
[----:B------:R-:W-:-:S05]  /*15ef0*/  LOP3.LUT R0, R0, 0xfffffffe, RZ, 0xc0, !PT ;  /* 0xfffffffe00007812 */ /* 0x000fca00078ec0ff */
[----:B------:R-:W-:-:S05]  /*15f00*/  IMAD.IADD R0, R29, 0x1, -R0 ;  /* 0x000000011d007824 */ /* 0x000fca00078e0a00 */
[----:B------:R-:W-:Y:S02]  /*15f10*/  SHF.L.U32 R0, R0, 0x1f, RZ ;  /* 0x0000001f00007819 */ /* 0x000fe400000006ff */
[----:B--2---:R-:W-:-:S04]  /*15f20*/  LEA R9, R3, R2, 0x18 ;  /* 0x0000000203097211 */ /* 0x004fc800078ec0ff */
[----:B------:R-:W0:Y:S02]  /*15f30*/  SYNCS.PHASECHK.TRANS64.TRYWAIT P0, [R9+URZ+0x2d820], R0 ;  /* 0x02d82000090075a7 */ /* 0x000e24000800017f */
[----:B0-----:R-:W-:Y:S05]  /*15f40*/  @!P0 BRA `(.L_x_1015) ;  /* 0x0000001000ec8947 */ /* 0x001fea0003800000 */
.L_x_1068:
[----:B------:R-:W-:Y:S05]  /*15f50*/  BSYNC B0 ;  /* 0x0000000000007941 */ /* 0x000fea0003800000 */
.L_x_1014:
[----:B------:R-:W-:-:S03]  /*15f60*/  UMOV UR4, 0xffffffff ;  /* 0xffffffff00047882 */ /* 0x000fc60000000000 */
[----:B------:R-:W-:Y:S05]  /*15f70*/  BRA.DIV UR4, `(.L_x_1016) ;  /* 0x0000001204f47947 */ /* 0x000fea000b800000 */
[----:B0-----:R-:W0:Y:S02]  /*15f80*/  S2R R0, SR_TID.X ;  /* 0x0000000000007919 */ /* 0x001e240000002100 */
[----:B0-----:R-:W-:-:S04]  /*15f90*/  SHF.R.U32.HI R0, RZ, 0x5, R0 ;  /* 0x00000005ff007819 */ /* 0x001fc80000011600 */
[----:B------:R-:W-:-:S05]  /*15fa0*/  LOP3.LUT R0, R0, 0x3, RZ, 0xc0, !PT ;  /* 0x0000000300007812 */ /* 0x000fca00078ec0ff */
[----:B------:R0:W1:Y:S02]  /*15fb0*/  SHFL.IDX PT, R14, R0, RZ, 0x1f ;  /* 0x00001fff000e7589 */ /* 0x00006400000e0000 */
.L_x_1071:
[----:B-1----:R-:W-:Y:S01]  /*15fc0*/  ISETP.NE.AND P0, PT, R14, RZ, PT ;  /* 0x000000ff0e00720c */ /* 0x002fe20003f05270 */
[----:B------:R-:W-:-:S12]  /*15fd0*/  BSSY B0, `(.L_x_1017) ;  /* 0x0000024000007945 */ /* 0x000fd80003800000 */
[----:B------:R-:W-:Y:S05]  /*15fe0*/  @P0 BRA `(.L_x_1018) ;  /* 0x0000000000880947 */ /* 0x000fea0003800000 */
[----:B------:R-:W-:-:S03]  /*15ff0*/  UMOV UR4, 0xffffffff ;  /* 0xffffffff00047882 */ /* 0x000fc60000000000 */
[----:B------:R-:W-:Y:S05]  /*16000*/  BRA.DIV UR4, `(.L_x_1019) ;  /* 0x0000001604047947 */ /* 0x000fea000b800000 */
[----:B------:R-:W-:-:S13]  /*16010*/  ELECT P6, URZ, PT ;  /* 0x00000000003f782f */ /* 0x000fda00038c0000 */
.L_x_1074:
[----:B------:R-:W-:Y:S05]  /*16020*/  @!P6 BRA `(.L_x_1018) ;  /* 0x000000000078e947 */ /* 0x000fea0003800000 */
[----:B------:R-:W-:-:S06]  /*16030*/  ULOP3.LUT UR4, UR36, 0x2, URZ, 0xfc, !UPT ;  /* 0x0000000224047892 */ /* 0x000fcc000f8efc3f */
[----:B0-----:R-:W-:-:S05]  /*16040*/  IMAD.U32 R0, RZ, RZ, UR4 ;  /* 0x00000004ff007e24 */ /* 0x001fca000f8e00ff */
[----:B------:R-:W-:-:S13]  /*16050*/  ISETP.NE.AND P2, PT, R0, 0x3, PT ;  /* 0x000000030000780c */ /* 0x000fda0003f45270 */
[----:B------:R-:W-:Y:S05]  /*16060*/  @!P2 BRA `(.L_x_1020) ;  /* 0x000000000004a947 */ /* 0x000fea0003800000 */
[----:B------:R-:W-:Y:S01]  /*16070*/  BPT.TRAP 0x1 ;  /* 0x000000040000795c */ /* 0x000fe20000300000 */
.L_x_1020:
        /* <DEDUP_REMOVED lines=12> */
.L_x_1075:
[----:B------:R-:W1:Y:S02]  /*16140*/  SYNCS.PHASECHK.TRANS64.TRYWAIT P0, [R3+URZ], R0 ;  /* 0x00000000030075a7 */ /* 0x000e64000800017f */
[----:B-1----:R-:W-:Y:S05]  /*16150*/  @!P0 BRA `(.L_x_1022) ;  /* 0x0000001000e48947 */ /* 0x002fea0003800000 */
.L_x_1076:
[----:B------:R-:W-:Y:S05]  /*16160*/  @!P2 BRA `(.L_x_1023) ;  /* 0x000000000004a947 */ /* 0x000fea0003800000 */
[----:B------:R-:W-:Y:S01]  /*16170*/  BPT.TRAP 0x1 ;  /* 0x000000040000795c */ /* 0x000fe20000300000 */
.L_x_1023:
[----:B-1----:R-:W-:-:S04]  /*16180*/  VIADD R3, R9, 0x2d860 ;  /* 0x0002d86009037836 */ /* 0x002fc80000000000 */
[----:B------:R-:W-:-:S04]  /*16190*/  IMAD R5, R22, 0x8, R3 ;  /* 0x0000000816057824 */ /* 0x000fc800078e0203 */
[----:B------:R-:W1:Y:S02]  /*161a0*/  SYNCS.PHASECHK.TRANS64.TRYWAIT P0, [R5+URZ], R2 ;  /* 0x00000002050075a7 */ /* 0x000e64000800017f */
[----:B-1----:R-:W-:Y:S05]  /*161b0*/  @!P0 BRA `(.L_x_1024) ;  /* 0x0000001000e08947 */ /* 0x002fea0003800000 */
.L_x_1077:
[----:B------:R-:W-:-:S07]  /*161c0*/  IMAD R3, R4, 0x8, R3 ;  /* 0x0000000804037824 */ /* 0x000fce00078e0203 */
.L_x_1025:
[----:B--2---:R2:W4:Y:S02]  /*161d0*/  SYNCS.PHASECHK.TRANS64.TRYWAIT P0, [R3+URZ], R0 ;  /* 0x00000000030075a7 */ /* 0x004524000800017f */
[----:B----4-:R-:W-:Y:S05]  /*161e0*/  @!P0 NANOSLEEP.SYNCS 0x989680 ;  /* 0x009896800000895d */ /* 0x010fea0003900000 */
[----:B------:R-:W4:Y:S02]  /*161f0*/  @!P0 SYNCS.PHASECHK.TRANS64 P0, [R3+URZ], R0 ;  /* 0x00000000030085a7 */ /* 0x000f24000800007f */
[----:B----4-:R-:W-:Y:S05]  /*16200*/  @!P0 BRA `(.L_x_1025) ;  /* 0xfffffffc00f08947 */ /* 0x010fea000383ffff */
.L_x_1018:
[----:B------:R-:W-:Y:S05]  /*16210*/  BSYNC B0 ;  /* 0x0000000000007941 */ /* 0x000fea0003800000 */
.L_x_1017:
[----:B------:R-:W-:Y:S05]  /*16220*/  EXIT ;  /* 0x000000000000794d */ /* 0x000fea0003800000 */
.L_x_850:
[----:B0-----:R-:W-:-:S04]  /*16230*/  IMAD.U32 R3, RZ, RZ, UR42 ;  /* 0x0000002aff037e24 */ /* 0x001fc8000f8e00ff */
[----:B------:R0:W1:Y:S03]  /*16240*/  SYNCS.PHASECHK.TRANS64.TRYWAIT P1, [R3+URZ+0x2d800], R0 ;  /* 0x02d80000030075a7 */ /* 0x000066000802017f */
[----:B-1----:R-:W-:Y:S05]  /*16250*/  @!P1 NANOSLEEP.SYNCS 0x989680 ;  /* 0x009896800000995d */ /* 0x002fea0003900000 */
[----:B------:R-:W1:Y:S02]  /*16260*/  @!P1 SYNCS.PHASECHK.TRANS64 P1, [R3+URZ+0x2d800], R0 ;  /* 0x02d80000030095a7 */ /* 0x000e64000802007f */
[----:B-1----:R-:W-:Y:S05]  /*16270*/  @!P1 BRA `(.L_x_850) ;  /* 0xfffffffc00ec9947 */ /* 0x002fea000383ffff */
[----:B------:R-:W-:Y:S05]  /*16280*/  BRA `(.L_x_1026) ;  /* 0xfffffeb8002c7947 */ /* 0x000fea000383ffff */
.L_x_854:
[----:B-1----:R1:W2:Y:S02]  /*16290*/  SYNCS.PHASECHK.TRANS64.TRYWAIT P2, [R4+URZ+0x2d830], R3 ;  /* 0x02d83003040075a7 */ /* 0x0022a4000804017f */
[----:B--2---:R-:W-:Y:S05]  /*162a0*/  @!P2 NANOSLEEP.SYNCS 0x989680 ;  /* 0x009896800000a95d */ /* 0x004fea0003900000 */
[----:B------:R-:W2:Y:S02]  /*162b0*/  @!P2 SYNCS.PHASECHK.TRANS64 P2, [R4+URZ+0x2d830], R3 ;  /* 0x02d830030400a5a7 */ /* 0x000ea4000804007f */
[----:B--2---:R-:W-:Y:S05]  /*162c0*/  @!P2 BRA `(.L_x_854) ;  /* 0xfffffffc00f0a947 */ /* 0x004fea000383ffff */
[----:B------:R-:W-:Y:S05]  /*162d0*/  BRA `(.L_x_853) ;  /* 0xfffffeb800507947 */ /* 0x000fea000383ffff */
.L_x_870:
[----:B-1----:R-:W-:-:S04]  /*162e0*/  IMAD.U32 R11, RZ, RZ, UR6 ;  /* 0x00000006ff0b7e24 */ /* 0x002fc8000f8e00ff */
[----:B------:R1:W2:Y:S03]  /*162f0*/  SYNCS.PHASECHK.TRANS64.TRYWAIT P2, [R11+URZ+0x2d830], R10 ;  /* 0x02d8300a0b0075a7 */ /* 0x0002a6000804017f */
[----:B--2---:R-:W-:Y:S05]  /*16300*/  @!P2 NANOSLEEP.SYNCS 0x989680 ;  /* 0x009896800000a95d */ /* 0x004fea0003900000 */
[----:B------:R-:W2:Y:S02]  /*16310*/  @!P2 SYNCS.PHASECHK.TRANS64 P2, [R11+URZ+0x2d830], R10 ;  /* 0x02d8300a0b00a5a7 */ /* 0x000ea4000804007f */
[----:B--2---:R-:W-:Y:S05]  /*16320*/  @!P2 BRA `(.L_x_870) ;  /* 0xfffffffc00eca947 */ /* 0x004fea000383ffff */
[----:B------:R-:W-:Y:S05]  /*16330*/  BRA `(.L_x_867) ;  /* 0xfffffef4000c7947 */ /* 0x000fea000383ffff */
.L_x_874:
[----:B-1----:R-:W-:-:S04]  /*16340*/  IMAD.U32 R11, RZ, RZ, UR6 ;  /* 0x00000006ff0b7e24 */ /* 0x002fc8000f8e00ff */
[----:B------:R1:W2:Y:S03]  /*16350*/  SYNCS.PHASECHK.TRANS64.TRYWAIT P2, [R11+URZ+0x2d850], R10 ;  /* 0x02d8500a0b0075a7 */ /* 0x0002a6000804017f */
[----:B--2---:R-:W-:Y:S05]  /*16360*/  @!P2 NANOSLEEP.SYNCS 0x989680 ;  /* 0x009896800000a95d */ /* 0x004fea0003900000 */
[----:B------:R-:W2:Y:S02]  /*16370*/  @!P2 SYNCS.PHASECHK.TRANS64 P2, [R11+URZ+0x2d850], R10 ;  /* 0x02d8500a0b00a5a7 */ /* 0x000ea4000804007f */
[----:B--2---:R-:W-:Y:S05]  /*16380*/  @!P2 BRA `(.L_x_874) ;  /* 0xfffffffc00eca947 */ /* 0x004fea000383ffff */
[----:B------:R-:W-:Y:S05]  /*16390*/  BRA `(.L_x_871) ;  /* 0xfffffef400ac7947 */ /* 0x000fea000383ffff */
.L_x_891:
[----:B-1----:R-:W-:-:S04]  /*163a0*/  IMAD.U32 R9, RZ, RZ, UR6 ;  /* 0x00000006ff097e24 */ /* 0x002fc8000f8e00ff */
[----:B------:R1:W2:Y:S03]  /*163b0*/  SYNCS.PHASECHK.TRANS64.TRYWAIT P2, [R9+URZ+0x2d830], R8 ;  /* 0x02d83008090075a7 */ /* 0x0002a6000804017f */
[----:B--2---:R-:W-:Y:S05]  /*163c0*/  @!P2 NANOSLEEP.SYNCS 0x989680 ;  /* 0x009896800000a95d */ /* 0x004fea0003900000 */
[----:B------:R-:W2:Y:S02]  /*163d0*/  @!P2 SYNCS.PHASECHK.TRANS64 P2, [R9+URZ+0x2d830], R8 ;  /* 0x02d830080900a5a7 */ /* 0x000ea4000804007f */
[----:B--2---:R-:W-:Y:S05]  /*163e0*/  @!P2 BRA `(.L_x_891) ;  /* 0xfffffffc00eca947 */ /* 0x004fea000383ffff */
[----:B------:R-:W-:Y:S05]  /*163f0*/  BRA `(.L_x_888) ;  /* 0xffffff2c00a07947 */ /* 0x000fea000383ffff */
.L_x_895:
[----:B-1----:R-:W-:-:S04]  /*16400*/  IMAD.U32 R9, RZ, RZ, UR6 ;  /* 0x00000006ff097e24 */ /* 0x002fc8000f8e00ff */
[----:B------:R1:W2:Y:S03]  /*16410*/  SYNCS.PHASECHK.TRANS64.TRYWAIT P2, [R9+URZ+0x2d850], R8 ;  /* 0x02d85008090075a7 */ /* 0x0002a6000804017f */
[----:B--2---:R-:W-:Y:S05]  /*16420*/  @!P2 NANOSLEEP.SYNCS 0x989680 ;  /* 0x009896800000a95d */ /* 0x004fea0003900000 */
[----:B------:R-:W2:Y:S02]  /*16430*/  @!P2 SYNCS.PHASECHK.TRANS64 P2, [R9+URZ+0x2d850], R8 ;  /* 0x02d850080900a5a7 */ /* 0x000ea4000804007f */
[----:B--2---:R-:W-:Y:S05]  /*16440*/  @!P2 BRA `(.L_x_895) ;  /* 0xfffffffc00eca947 */ /* 0x004fea000383ffff */
[----:B------:R-:W-:Y:S05]  /*16450*/  BRA `(.L_x_892) ;  /* 0xffffff3000407947 */ /* 0x000fea000383ffff */
.L_x_901:
[----:B-1----:R-:W-:-:S04]  /*16460*/  IMAD.U32 R13, RZ, RZ, UR6 ;  /* 0x00000006ff0d7e24 */ /* 0x002fc8000f8e00ff */
[----:B------:R1:W2:Y:S03]  /*16470*/  SYNCS.PHASECHK.TRANS64.TRYWAIT P2, [R13+URZ+0x2d830], R12 ;  /* 0x02d8300c0d0075a7 */ /* 0x0002a6000804017f */
[----:B--2---:R-:W-:Y:S05]  /*16480*/  @!P2 NANOSLEEP.SYNCS 0x989680 ;  /* 0x009896800000a95d */ /* 0x004fea0003900000 */
[----:B------:R-:W2:Y:S02]  /*16490*/  @!P2 SYNCS.PHASECHK.TRANS64 P2, [R13+URZ+0x2d830], R12 ;  /* 0x02d8300c0d00a5a7 */ /* 0x000ea4000804007f */
[----:B--2---:R-:W-:Y:S05]  /*164a0*/  @!P2 BRA `(.L_x_901) ;  /* 0xfffffffc00eca947 */ /* 0x004fea000383ffff */
[----:B------:R-:W-:Y:S05]  /*164b0*/  BRA `(.L_x_898) ;  /* 0xffffff5400bc7947 */ /* 0x000fea000383ffff */
.L_x_905:
[----:B-1----:R-:W-:-:S04]  /*164c0*/  IMAD.U32 R13, RZ, RZ, UR6 ;  /* 0x00000006ff0d7e24 */ /* 0x002fc8000f8e00ff */
[----:B------:R1:W2:Y:S03]  /*164d0*/  SYNCS.PHASECHK.TRANS64.TRYWAIT P2, [R13+URZ+0x2d850], R12 ;  /* 0x02d8500c0d0075a7 */ /* 0x0002a6000804017f */
[----:B--2---:R-:W-:Y:S05]  /*164e0*/  @!P2 NANOSLEEP.SYNCS 0x989680 ;  /* 0x009896800000a95d */ /* 0x004fea0003900000 */
[----:B------:R-:W2:Y:S02]  /*164f0*/  @!P2 SYNCS.PHASECHK.TRANS64 P2, [R13+URZ+0x2d850], R12 ;  /* 0x02d8500c0d00a5a7 */ /* 0x000ea4000804007f */
[----:B--2---:R-:W-:Y:S05]  /*16500*/  @!P2 BRA `(.L_x_905) ;  /* 0xfffffffc00eca947 */ /* 0x004fea000383ffff */
[----:B------:R-:W-:Y:S05]  /*16510*/  BRA `(.L_x_902) ;  /* 0xffffff58005c7947 */ /* 0x000fea000383ffff */
.L_x_918:
[----:B----4-:R-:W-:-:S04]  /*16520*/  IMAD.U32 R5, RZ, RZ, UR9 ;  /* 0x00000009ff057e24 */ /* 0x010fc8000f8e00ff */
[----:B------:R4:W0:Y:S03]  /*16530*/  SYNCS.PHASECHK.TRANS64.TRYWAIT P0, [R5+URZ+0x2d850], R0 ;  /* 0x02d85000050075a7 */ /* 0x000826000800017f */
[----:B0-----:R-:W-:Y:S05]  /*16540*/  @!P0 NANOSLEEP.SYNCS 0x989680 ;  /* 0x009896800000895d */ /* 0x001fea0003900000 */
[----:B------:R-:W0:Y:S02]  /*16550*/  @!P0 SYNCS.PHASECHK.TRANS64 P0, [R5+URZ+0x2d850], R0 ;  /* 0x02d85000050085a7 */ /* 0x000e24000800007f */
[----:B0-----:R-:W-:Y:S05]  /*16560*/  @!P0 BRA `(.L_x_918) ;  /* 0xfffffffc00ec8947 */ /* 0x001fea000383ffff */
[----:B------:R-:W-:Y:S05]  /*16570*/  BRA `(.L_x_917) ;  /* 0xffffff8c00707947 */ /* 0x000fea000383ffff */
.L_x_959:
        /* <DEDUP_REMOVED lines=8> */
[----:B------:R-:W-:Y:S05]  /*16600*/  WARPSYNC.COLLECTIVE R15, `(.L_x_1028) ;  /* 0x000000000f087348 */ /* 0x000fea0003c00000 */
[----:B------:R0:W1:Y:S02]  /*16610*/  SHFL.IDX P6, R14, R13, R12, R11 ;  /* 0x0000000c0d0e7389 */ /* 0x00006400000c000b */
[----:B01----:R-:W-:Y:S01]  /*16620*/  ENDCOLLECTIVE ;  /* 0x000000000000791b */ /* 0x003fe20003800000 */
.L_x_1028:
[----:B------:R-:W-:Y:S05]  /*16630*/  BSYNC B0 ;  /* 0x0000000000007941 */ /* 0x000fea0003800000 */
.L_x_1027:
[----:B------:R-:W-:Y:S05]  /*16640*/  BRA `(.L_x_1029) ;  /* 0xffffffc800c87947 */ /* 0x000fea000383ffff */
.L_x_960:
[----:B------:R-:W-:Y:S01]  /*16650*/  BSSY B0, `(.L_x_1030) ;  /* 0x0000006000007945 */ /* 0x000fe20003800000 */
[----:B------:R-:W-:-:S07]  /*16660*/  IMAD.MOV.U32 R15, RZ, RZ, -0x1 ;  /* 0xffffffffff0f7424 */ /* 0x000fce00078e00ff */
[----:B------:R-:W-:Y:S05]  /*16670*/  WARPSYNC.COLLECTIVE R15, `(.L_x_1031) ;  /* 0x000000000f0c7348 */ /* 0x000fea0003c00000 */
[----:B------:R-:W-:Y:S02]  /*16680*/  ELECT P6, UR62, PT ;  /* 0x00000000003e782f */ /* 0x000fe400038c0000 */
[----:B------:R-:W-:Y:S01]  /*16690*/  MOV R14, UR62 ;  /* 0x0000003e000e7c02 */ /* 0x000fe20008000f00 */
[----:B------:R-:W-:Y:S10]  /*166a0*/  ENDCOLLECTIVE ;  /* 0x000000000000791b */ /* 0x000ff40003800000 */
.L_x_1031:
[----:B------:R-:W-:Y:S05]  /*166b0*/  BSYNC B0 ;  /* 0x0000000000007941 */ /* 0x000fea0003800000 */
.L_x_1030:
[----:B------:R-:W-:Y:S05]  /*166c0*/  BRA `(.L_x_1032) ;  /* 0xffffffc800b87947 */ /* 0x000fea000383ffff */
.L_x_963:
[----:B-1----:R1:W2:Y:S02]  /*166d0*/  SYNCS.PHASECHK.TRANS64.TRYWAIT P0, [R5+URZ+0x2d840], R4 ;  /* 0x02d84004050075a7 */ /* 0x0022a4000800017f */
[----:B--2---:R-:W-:Y:S05]  /*166e0*/  @!P0 NANOSLEEP.SYNCS 0x989680 ;  /* 0x009896800000895d */ /* 0x004fea0003900000 */
[----:B------:R-:W2:Y:S02]  /*166f0*/  @!P0 SYNCS.PHASECHK.TRANS64 P0, [R5+URZ+0x2d840], R4 ;  /* 0x02d84004050085a7 */ /* 0x000ea4000800007f */
[----:B--2---:R-:W-:Y:S05]  /*16700*/  @!P0 BRA `(.L_x_963) ;  /* 0xfffffffc00f08947 */ /* 0x004fea000383ffff */
[----:B------:R-:W-:Y:S05]  /*16710*/  BRA `(.L_x_1033) ;  /* 0xffffffcc000c7947 */ /* 0x000fea000383ffff */
.L_x_966:
[----:B-1----:R1:W2:Y:S02]  /*16720*/  SYNCS.PHASECHK.TRANS64.TRYWAIT P0, [R25+URZ+0x2d820], R4 ;  /* 0x02d82004190075a7 */ /* 0x0022a4000800017f */
[----:B--2---:R-:W-:Y:S05]  /*16730*/  @!P0 NANOSLEEP.SYNCS 0x989680 ;  /* 0x009896800000895d */ /* 0x004fea0003900000 */
[----:B------:R-:W2:Y:S02]  /*16740*/  @!P0 SYNCS.PHASECHK.TRANS64 P0, [R25+URZ+0x2d820], R4 ;  /* 0x02d82004190085a7 */ /* 0x000ea4000800007f */
[----:B--2---:R-:W-:Y:S05]  /*16750*/  @!P0 BRA `(.L_x_966) ;  /* 0xfffffffc00f08947 */ /* 0x004fea000383ffff */
[----:B------:R-:W-:Y:S05]  /*16760*/  BRA `(.L_x_1034) ;  /* 0xffffffd000347947 */ /* 0x000fea000383ffff */
.L_x_974:
[----:B0-----:R0:W1:Y:S02]  /*16770*/  SYNCS.PHASECHK.TRANS64.TRYWAIT P0, [R3+URZ+0x2d840], R2 ;  /* 0x02d84002030075a7 */ /* 0x001064000800017f */
[----:B-1----:R-:W-:Y:S05]  /*16780*/  @!P0 NANOSLEEP.SYNCS 0x989680 ;  /* 0x009896800000895d */ /* 0x002fea0003900000 */
[----:B------:R-:W1:Y:S02]  /*16790*/  @!P0 SYNCS.PHASECHK.TRANS64 P0, [R3+URZ+0x2d840], R2 ;  /* 0x02d84002030085a7 */ /* 0x000e64000800007f */
[----:B-1----:R-:W-:Y:S05]  /*167a0*/  @!P0 BRA `(.L_x_974) ;  /* 0xfffffffc00f08947 */ /* 0x002fea000383ffff */
[----:B------:R-:W-:Y:S05]  /*167b0*/  BRA `(.L_x_1035) ;  /* 0xffffffd000d87947 */ /* 0x000fea000383ffff */
.L_x_976:
[----:B0-----:R0:W1:Y:S02]  /*167c0*/  SYNCS.PHASECHK.TRANS64.TRYWAIT P0, [R2+URZ+0x60], R5 ;  /* 0x00006005020075a7 */ /* 0x001064000800017f */
[----:B-1----:R-:W-:Y:S05]  /*167d0*/  @!P0 NANOSLEEP.SYNCS 0x989680 ;  /* 0x009896800000895d */ /* 0x002fea0003900000 */
[----:B------:R-:W1:Y:S02]  /*167e0*/  @!P0 SYNCS.PHASECHK.TRANS64 P0, [R2+URZ+0x60], R5 ;  /* 0x00006005020085a7 */ /* 0x000e64000800007f */
[----:B-1----:R-:W-:Y:S05]  /*167f0*/  @!P0 BRA `(.L_x_976) ;  /* 0xfffffffc00f08947 */ /* 0x002fea000383ffff */
[----:B------:R-:W-:Y:S05]  /*16800*/  BRA `(.L_x_1036) ;  /* 0xffffffd400647947 */ /* 0x000fea000383ffff */
.L_x_981:
[----:B-1----:R1:W2:Y:S02]  /*16810*/  SYNCS.PHASECHK.TRANS64.TRYWAIT P0, [R3+URZ+0x2d840], R2 ;  /* 0x02d84002030075a7 */ /* 0x0022a4000800017f */
[----:B--2---:R-:W-:Y:S05]  /*16820*/  @!P0 NANOSLEEP.SYNCS 0x989680 ;  /* 0x009896800000895d */ /* 0x004fea0003900000 */
[----:B------:R-:W2:Y:S02]  /*16830*/  @!P0 SYNCS.PHASECHK.TRANS64 P0, [R3+URZ+0x2d840], R2 ;  /* 0x02d84002030085a7 */ /* 0x000ea4000800007f */
[----:B--2---:R-:W-:Y:S05]  /*16840*/  @!P0 BRA `(.L_x_981) ;  /* 0xfffffffc00f08947 */ /* 0x004fea000383ffff */
[----:B------:R-:W-:Y:S05]  /*16850*/  BRA `(.L_x_1037) ;  /* 0xffffffd800987947 */ /* 0x000fea000383ffff */
.L_x_983:
[----:B0-----:R0:W1:Y:S02]  /*16860*/  SYNCS.PHASECHK.TRANS64.TRYWAIT P1, [R3+URZ+0x60], R24 ;  /* 0x00006018030075a7 */ /* 0x001064000802017f */
[----:B-1----:R-:W-:Y:S05]  /*16870*/  @!P1 NANOSLEEP.SYNCS 0x989680 ;  /* 0x009896800000995d */ /* 0x002fea0003900000 */
[----:B------:R-:W1:Y:S02]  /*16880*/  @!P1 SYNCS.PHASECHK.TRANS64 P1, [R3+URZ+0x60], R24 ;  /* 0x00006018030095a7 */ /* 0x000e64000802007f */
[----:B-1----:R-:W-:Y:S05]  /*16890*/  @!P1 BRA `(.L_x_983) ;  /* 0xfffffffc00f09947 */ /* 0x002fea000383ffff */
[----:B------:R-:W-:Y:S05]  /*168a0*/  BRA `(.L_x_1038) ;  /* 0xffffffdc00247947 */ /* 0x000fea000383ffff */
.L_x_988:
[----:B-1----:R1:W2:Y:S02]  /*168b0*/  SYNCS.PHASECHK.TRANS64.TRYWAIT P0, [R2+URZ+0x2d840], R3 ;  /* 0x02d84003020075a7 */ /* 0x0022a4000800017f */
[----:B--2---:R-:W-:Y:S05]  /*168c0*/  @!P0 NANOSLEEP.SYNCS 0x989680 ;  /* 0x009896800000895d */ /* 0x004fea0003900000 */
[----:B------:R-:W2:Y:S02]  /*168d0*/  @!P0 SYNCS.PHASECHK.TRANS64 P0, [R2+URZ+0x2d840], R3 ;  /* 0x02d84003020085a7 */ /* 0x000ea4000800007f */
[----:B--2---:R-:W-:Y:S05]  /*168e0*/  @!P0 BRA `(.L_x_988) ;  /* 0xfffffffc00f08947 */ /* 0x004fea000383ffff */
[----:B------:R-:W-:Y:S05]  /*168f0*/  BRA `(.L_x_1039) ;  /* 0xffffffe000307947 */ /* 0x000fea000383ffff */
.L_x_990:
[----:B0-----:R0:W1:Y:S02]  /*16900*/  SYNCS.PHASECHK.TRANS64.TRYWAIT P1, [R2+URZ+0x60], R3 ;  /* 0x00006003020075a7 */ /* 0x001064000802017f */
[----:B-1----:R-:W-:Y:S05]  /*16910*/  @!P1 NANOSLEEP.SYNCS 0x989680 ;  /* 0x009896800000995d */ /* 0x002fea0003900000 */
[----:B------:R-:W1:Y:S02]  /*16920*/  @!P1 SYNCS.PHASECHK.TRANS64 P1, [R2+URZ+0x60], R3 ;  /* 0x00006003020095a7 */ /* 0x000e64000802007f */
[----:B-1----:R-:W-:Y:S05]  /*16930*/  @!P1 BRA `(.L_x_990) ;  /* 0xfffffffc00f09947 */ /* 0x002fea000383ffff */
[----:B------:R-:W-:Y:S05]  /*16940*/  BRA `(.L_x_1040) ;  /* 0xffffffe000c47947 */ /* 0x000fea000383ffff */
.L_x_997:
[----:B0-----:R0:W1:Y:S02]  /*16950*/  SYNCS.PHASECHK.TRANS64.TRYWAIT P0, [R3+URZ+0x2d860], R2 ;  /* 0x02d86002030075a7 */ /* 0x001064000800017f */
[----:B-1----:R-:W-:Y:S05]  /*16960*/  @!P0 NANOSLEEP.SYNCS 0x989680 ;  /* 0x009896800000895d */ /* 0x002fea0003900000 */
[----:B------:R-:W1:Y:S02]  /*16970*/  @!P0 SYNCS.PHASECHK.TRANS64 P0, [R3+URZ+0x2d860], R2 ;  /* 0x02d86002030085a7 */ /* 0x000e64000800007f */
[----:B-1----:R-:W-:Y:S05]  /*16980*/  @!P0 BRA `(.L_x_997) ;  /* 0xfffffffc00f08947 */ /* 0x002fea000383ffff */
[----:B------:R-:W-:Y:S05]  /*16990*/  BRA `(.L_x_1041) ;  /* 0xffffffe400a87947 */ /* 0x000fea000383ffff */
.L_x_999:
[----:B------:R-:W-:Y:S01]  /*169a0*/  BSSY B0, `(.L_x_1042) ;  /* 0x0000008000007945 */ /* 0x000fe20003800000 */
[----:B------:R-:W-:Y:S02]  /*169b0*/  IMAD.MOV.U32 R13, RZ, RZ, R16 ;  /* 0x000000ffff0d7224 */ /* 0x000fe400078e0010 */
[----:B------:R-:W-:Y:S02]  /*169c0*/  IMAD.MOV.U32 R12, RZ, RZ, RZ ;  /* 0x000000ffff0c7224 */ /* 0x000fe400078e00ff */
[----:B------:R-:W-:Y:S02]  /*169d0*/  IMAD.MOV.U32 R11, RZ, RZ, 0x1f ;  /* 0x0000001fff0b7424 */ /* 0x000fe400078e00ff */
[----:B------:R-:W-:-:S07]  /*169e0*/  IMAD.MOV.U32 R15, RZ, RZ, -0x1 ;  /* 0xffffffffff0f7424 */ /* 0x000fce00078e00ff */
[----:B------:R-:W-:Y:S05]  /*169f0*/  WARPSYNC.COLLECTIVE R15, `(.L_x_1043) ;  /* 0x000000000f087348 */ /* 0x000fea0003c00000 */
[----:B------:R0:W1:Y:S02]  /*16a00*/  SHFL.IDX P6, R14, R13, R12, R11 ;  /* 0x0000000c0d0e7389 */ /* 0x00006400000c000b */
[----:B01----:R-:W-:Y:S01]  /*16a10*/  ENDCOLLECTIVE ;  /* 0x000000000000791b */ /* 0x003fe20003800000 */
.L_x_1043:
[----:B------:R-:W-:Y:S05]  /*16a20*/  BSYNC B0 ;  /* 0x0000000000007941 */ /* 0x000fea0003800000 */
.L_x_1042:
        /* <DEDUP_REMOVED lines=8> */
.L_x_1044:
[----:B------:R-:W-:Y:S01]  /*16ab0*/  IMAD.MOV.U32 R4, RZ, RZ, R14 ;  /* 0x000000ffff047224 */ /* 0x000fe200078e000e */
[----:B------:R-:W-:Y:S06]  /*16ac0*/  BRA `(.L_x_1045) ;  /* 0xffffffe8001c7947 */ /* 0x000fec000383ffff */
.L_x_1002:
[----:B------:R-:W-:Y:S01]  /*16ad0*/  BSSY B0, `(.L_x_1046) ;  /* 0x0000008000007945 */ /* 0x000fe20003800000 */
[----:B-----5:R-:W-:Y:S02]  /*16ae0*/  IMAD.MOV.U32 R13, RZ, RZ, R2 ;  /* 0x000000ffff0d7224 */ /* 0x020fe400078e0002 */
[----:B------:R-:W-:Y:S02]  /*16af0*/  IMAD.MOV.U32 R12, RZ, RZ, 0x1 ;  /* 0x00000001ff0c7424 */ /* 0x000fe400078e00ff */
[----:B------:R-:W-:Y:S02]  /*16b00*/  IMAD.MOV.U32 R11, RZ, RZ, RZ ;  /* 0x000000ffff0b7224 */ /* 0x000fe400078e00ff */
[----:B------:R-:W-:-:S07]  /*16b10*/  IMAD.MOV.U32 R15, RZ, RZ, -0x1 ;  /* 0xffffffffff0f7424 */ /* 0x000fce00078e00ff */
[----:B0123--:R-:W-:Y:S05]  /*16b20*/  WARPSYNC.COLLECTIVE R15, `(.L_x_1047) ;  /* 0x000000000f087348 */ /* 0x00ffea0003c00000 */
[----:B------:R4:W0:Y:S02]  /*16b30*/  SHFL.UP P6, R14, R13, R12, R11 ;  /* 0x0400000c0d0e7389 */ /* 0x00082400000c000b */
[----:B01234-:R-:W-:Y:S01]  /*16b40*/  ENDCOLLECTIVE ;  /* 0x000000000000791b */ /* 0x01ffe20003800000 */
.L_x_1047:
[----:B------:R-:W-:Y:S05]  /*16b50*/  BSYNC B0 ;  /* 0x0000000000007941 */ /* 0x000fea0003800000 */
.L_x_1046:
        /* <DEDUP_REMOVED lines=10> */
.L_x_1048:
        /* <DEDUP_REMOVED lines=8> */
.L_x_1049:
        /* <DEDUP_REMOVED lines=8> */
.L_x_1050:
        /* <DEDUP_REMOVED lines=8> */
.L_x_1051:
        /* <DEDUP_REMOVED lines=8> */
.L_x_1052:
[----:B------:R-:W-:Y:S05]  /*16e00*/  BRA `(.L_x_1053) ;  /* 0xffffffe400d87947 */ /* 0x000fea000383ffff */
.L_x_1007:
[----:B------:R-:W-:Y:S01]  /*16e10*/  BSSY B0, `(.L_x_1054) ;  /* 0x0000008000007945 */ /* 0x000fe20003800000 */
[----:B-----5:R-:W-:Y:S02]  /*16e20*/  IMAD.MOV.U32 R13, RZ, RZ, R2 ;  /* 0x000000ffff0d7224 */ /* 0x020fe400078e0002 */
[----:B------:R-:W-:Y:S02]  /*16e30*/  IMAD.MOV.U32 R12, RZ, RZ, 0x1 ;  /* 0x00000001ff0c7424 */ /* 0x000fe400078e00ff */
[----:B------:R-:W-:Y:S02]  /*16e40*/  IMAD.MOV.U32 R11, RZ, RZ, RZ ;  /* 0x000000ffff0b7224 */ /* 0x000fe400078e00ff */
[----:B------:R-:W-:-:S07]  /*16e50*/  IMAD.MOV.U32 R15, RZ, RZ, -0x1 ;  /* 0xffffffffff0f7424 */ /* 0x000fce00078e00ff */
[----:B01-3--:R-:W-:Y:S05]  /*16e60*/  WARPSYNC.COLLECTIVE R15, `(.L_x_1055) ;  /* 0x000000000f087348 */ /* 0x00bfea0003c00000 */
[----:B------:R2:W4:Y:S02]  /*16e70*/  SHFL.UP P6, R14, R13, R12, R11 ;  /* 0x0400000c0d0e7389 */ /* 0x00052400000c000b */
[----:B01234-:R-:W-:Y:S01]  /*16e80*/  ENDCOLLECTIVE ;  /* 0x000000000000791b */ /* 0x01ffe20003800000 */
.L_x_1055:
[----:B------:R-:W-:Y:S05]  /*16e90*/  BSYNC B0 ;  /* 0x0000000000007941 */ /* 0x000fea0003800000 */
.L_x_1054:
        /* <DEDUP_REMOVED lines=10> */
.L_x_1056:
        /* <DEDUP_REMOVED lines=8> */
.L_x_1057:
        /* <DEDUP_REMOVED lines=8> */
.L_x_1058:
        /* <DEDUP_REMOVED lines=8> */
.L_x_1059:
        /* <DEDUP_REMOVED lines=8> */
.L_x_1060:
[----:B------:R-:W-:Y:S05]  /*17140*/  BRA `(.L_x_1061) ;  /* 0xffffffe400b47947 */ /* 0x000fea000383ffff */
.L_x_1009:
[----:B------:R-:W-:Y:S01]  /*17150*/  BSSY B0, `(.L_x_1062) ;  /* 0x0000006000007945 */ /* 0x000fe20003800000 */
[----:B------:R-:W-:Y:S01]  /*17160*/  PLOP3.LUT P6, PT, P6, PT, PT, 0x8, 0x0 ;  /* 0x000000000000781c */ /* 0x000fe200037ce170 */
[----:B------:R-:W-:-:S12]  /*17170*/  IMAD.MOV.U32 R15, RZ, RZ, -0x1 ;  /* 0xffffffffff0f7424 */ /* 0x000fd800078e00ff */
[----:B01-3--:R-:W-:Y:S05]  /*17180*/  WARPSYNC.COLLECTIVE R15, `(.L_x_1063) ;  /* 0x000000000f087348 */ /* 0x00bfea0003c00000 */
[----:B------:R-:W-:Y:S01]  /*17190*/  VOTE.ANY R14, PT, P6 ;  /* 0x00000000000e7806 */ /* 0x000fe200030e0100 */
[----:B01-3--:R-:W-:Y:S06]  /*171a0*/  ENDCOLLECTIVE ;  /* 0x000000000000791b */ /* 0x00bfec0003800000 */
.L_x_1063:
[----:B------:R-:W-:Y:S05]  /*171b0*/  BSYNC B0 ;  /* 0x0000000000007941 */ /* 0x000fea0003800000 */
.L_x_1062:
        /* <DEDUP_REMOVED lines=9> */
.L_x_1064:
[----:B------:R-:W-:Y:S01]  /*17250*/  IMAD.MOV.U32 R17, RZ, RZ, R14 ;  /* 0x000000ffff117224 */ /* 0x000fe200078e000e */
[----:B------:R-:W-:Y:S06]  /*17260*/  BRA `(.L_x_1065) ;  /* 0xffffffe400a47947 */ /* 0x000fec000383ffff */
.L_x_1011:
[----:B------:R-:W-:Y:S01]  /*17270*/  BSSY B0, `(.L_x_1066) ;  /* 0x0000007000007945 */ /* 0x000fe20003800000 */
[----:B------:R-:W-:Y:S02]  /*17280*/  IMAD.MOV.U32 R13, RZ, RZ, R8 ;  /* 0x000000ffff0d7224 */ /* 0x000fe400078e0008 */
[----:B------:R-:W-:Y:S02]  /*17290*/  IMAD.MOV.U32 R11, RZ, RZ, 0x1f ;  /* 0x0000001fff0b7424 */ /* 0x000fe400078e00ff */
[----:B------:R-:W-:-:S07]  /*172a0*/  IMAD.MOV.U32 R15, RZ, RZ, -0x1 ;  /* 0xffffffffff0f7424 */ /* 0x000fce00078e00ff */
[----:B01234-:R-:W-:Y:S05]  /*172b0*/  WARPSYNC.COLLECTIVE R15, `(.L_x_1067) ;  /* 0x000000000f087348 */ /* 0x01ffea0003c00000 */
[----:B------:R0:W0:Y:S02]  /*172c0*/  SHFL.IDX P6, R14, R13, R12, R11 ;  /* 0x0000000c0d0e7389 */ /* 0x00002400000c000b */
[----:B01234-:R-:W-:Y:S01]  /*172d0*/  ENDCOLLECTIVE ;  /* 0x000000000000791b */ /* 0x01ffe20003800000 */
.L_x_1067:
[----:B------:R-:W-:Y:S05]  /*172e0*/  BSYNC B0 ;  /* 0x0000000000007941 */ /* 0x000fea0003800000 */
.L_x_1066:
[----:B------:R-:W-:Y:S05]  /*172f0*/  BRA `(.L_x_1010) ;  /* 0xffffffe4009c7947 */ /* 0x000fea000383ffff */
.L_x_1015:
[----:B0-----:R0:W1:Y:S02]  /*17300*/  SYNCS.PHASECHK.TRANS64.TRYWAIT P0, [R9+URZ+0x2d820], R0 ;  /* 0x02d82000090075a7 */ /* 0x001064000800017f */
[----:B-1----:R-:W-:Y:S05]  /*17310*/  @!P0 NANOSLEEP.SYNCS 0x989680 ;  /* 0x009896800000895d */ /* 0x002fea0003900000 */
[----:B------:R-:W1:Y:S02]  /*17320*/  @!P0 SYNCS.PHASECHK.TRANS64 P0, [R9+URZ+0x2d820], R0 ;  /* 0x02d82000090085a7 */ /* 0x000e64000800007f */
[----:B-1----:R-:W-:Y:S05]  /*17330*/  @!P0 BRA `(.L_x_1015) ;  /* 0xfffffffc00f08947 */ /* 0x002fea000383ffff */
[----:B------:R-:W-:Y:S05]  /*17340*/  BRA `(.L_x_1068) ;  /* 0xffffffec00007947 */ /* 0x000fea000383ffff */
.L_x_1016:
[----:B------:R-:W1:Y:S01]  /*17350*/  S2R R2, SR_TID.X ;  /* 0x0000000000027919 */ /* 0x000e620000002100 */
[----:B------:R-:W-:Y:S01]  /*17360*/  BSSY B0, `(.L_x_1069) ;  /* 0x000000a000007945 */ /* 0x000fe20003800000 */
[----:B------:R-:W-:Y:S02]  /*17370*/  IMAD.MOV.U32 R12, RZ, RZ, RZ ;  /* 0x000000ffff0c7224 */ /* 0x000fe400078e00ff */
[----:B------:R-:W-:Y:S02]  /*17380*/  IMAD.MOV.U32 R11, RZ, RZ, 0x1f ;  /* 0x0000001fff0b7424 */ /* 0x000fe400078e00ff */
[----:B------:R-:W-:Y:S01]  /*17390*/  IMAD.MOV.U32 R15, RZ, RZ, -0x1 ;  /* 0xffffffffff0f7424 */ /* 0x000fe200078e00ff */
[----:B-1----:R-:W-:-:S04]  /*173a0*/  SHF.R.U32.HI R2, RZ, 0x5, R2 ;  /* 0x00000005ff027819 */ /* 0x002fc80000011602 */
[----:B------:R-:W-:-:S05]  /*173b0*/  LOP3.LUT R2, R2, 0x3, RZ, 0xc0, !PT ;  /* 0x0000000302027812 */ /* 0x000fca00078ec0ff */
[----:B------:R-:W-:-:S07]  /*173c0*/  IMAD.MOV.U32 R13, RZ, RZ, R2 ;  /* 0x000000ffff0d7224 */ /* 0x000fce00078e0002 */
[----:B0--3--:R-:W-:Y:S05]  /*173d0*/  WARPSYNC.COLLECTIVE R15, `(.L_x_1070) ;  /* 0x000000000f087348 */ /* 0x009fea0003c00000 */
[----:B------:R1:W2:Y:S02]  /*173e0*/  SHFL.IDX P6, R14, R13, R12, R11 ;  /* 0x0000000c0d0e7389 */ /* 0x0002a400000c000b */
[----:B0123--:R-:W-:Y:S01]  /*173f0*/  ENDCOLLECTIVE ;  /* 0x000000000000791b */ /* 0x00ffe20003800000 */
.L_x_1070:
[----:B------:R-:W-:Y:S05]  /*17400*/  BSYNC B0 ;  /* 0x0000000000007941 */ /* 0x000fea0003800000 */
.L_x_1069:
[----:B------:R-:W-:Y:S05]  /*17410*/  BRA `(.L_x_1071) ;  /* 0xffffffe800e87947 */ /* 0x000fea000383ffff */
.L_x_1019:
[----:B------:R-:W-:Y:S01]  /*17420*/  BSSY B1, `(.L_x_1072) ;  /* 0x0000006000017945 */ /* 0x000fe20003800000 */
[----:B------:R-:W-:-:S07]  /*17430*/  IMAD.MOV.U32 R15, RZ, RZ, -0x1 ;  /* 0xffffffffff0f7424 */ /* 0x000fce00078e00ff */
[----:B0--3--:R-:W-:Y:S05]  /*17440*/  WARPSYNC.COLLECTIVE R15, `(.L_x_1073) ;  /* 0x000000000f0c7348 */ /* 0x009fea0003c00000 */
[----:B------:R-:W-:Y:S02]  /*17450*/  ELECT P6, UR62, PT ;  /* 0x00000000003e782f */ /* 0x000fe400038c0000 */
[----:B------:R-:W-:Y:S01]  /*17460*/  MOV R14, UR62 ;  /* 0x0000003e000e7c02 */ /* 0x000fe20008000f00 */
[----:B0--3--:R-:W-:Y:S10]  /*17470*/  ENDCOLLECTIVE ;  /* 0x000000000000791b */ /* 0x009ff40003800000 */
.L_x_1073:
[----:B------:R-:W-:Y:S05]  /*17480*/  BSYNC B1 ;  /* 0x0000000000017941 */ /* 0x000fea0003800000 */
.L_x_1072:
[----:B------:R-:W-:Y:S05]  /*17490*/  BRA `(.L_x_1074) ;  /* 0xffffffe800e07947 */ /* 0x000fea000383ffff */
.L_x_1021:
[----:B0-----:R0:W1:Y:S02]  /*174a0*/  SYNCS.PHASECHK.TRANS64.TRYWAIT P0, [R7+URZ], R2 ;  /* 0x00000002070075a7 */ /* 0x001064000800017f */
[----:B-1----:R-:W-:Y:S05]  /*174b0*/  @!P0 NANOSLEEP.SYNCS 0x989680 ;  /* 0x009896800000895d */ /* 0x002fea0003900000 */
[----:B------:R-:W1:Y:S02]  /*174c0*/  @!P0 SYNCS.PHASECHK.TRANS64 P0, [R7+URZ], R2 ;  /* 0x00000002070085a7 */ /* 0x000e64000800007f */
[----:B-1----:R-:W-:Y:S05]  /*174d0*/  @!P0 BRA `(.L_x_1021) ;  /* 0xfffffffc00f08947 */ /* 0x002fea000383ffff */
[----:B------:R-:W-:Y:S05]  /*174e0*/  BRA `(.L_x_1075) ;  /* 0xffffffec00147947 */ /* 0x000fea000383ffff */
.L_x_1022:
[----:B-1----:R1:W2:Y:S02]  /*174f0*/  SYNCS.PHASECHK.TRANS64.TRYWAIT P0, [R3+URZ], R0 ;  /* 0x00000000030075a7 */ /* 0x0022a4000800017f */
[----:B--2---:R-:W-:Y:S05]  /*17500*/  @!P0 NANOSLEEP.SYNCS 0x989680 ;  /* 0x009896800000895d */ /* 0x004fea0003900000 */
[----:B------:R-:W2:Y:S02]  /*17510*/  @!P0 SYNCS.PHASECHK.TRANS64 P0, [R3+URZ], R0 ;  /* 0x00000000030085a7 */ /* 0x000ea4000800007f */
[----:B--2---:R-:W-:Y:S05]  /*17520*/  @!P0 BRA `(.L_x_1022) ;  /* 0xfffffffc00f08947 */ /* 0x004fea000383ffff */
[----:B------:R-:W-:Y:S05]  /*17530*/  BRA `(.L_x_1076) ;  /* 0xffffffec00087947 */ /* 0x000fea000383ffff */
.L_x_1024:
[----:B-1----:R1:W2:Y:S02]  /*17540*/  SYNCS.PHASECHK.TRANS64.TRYWAIT P0, [R5+URZ], R2 ;  /* 0x00000002050075a7 */ /* 0x0022a4000800017f */
[----:B--2---:R-:W-:Y:S05]  /*17550*/  @!P0 NANOSLEEP.SYNCS 0x989680 ;  /* 0x009896800000895d */ /* 0x004fea0003900000 */
[----:B------:R-:W2:Y:S02]  /*17560*/  @!P0 SYNCS.PHASECHK.TRANS64 P0, [R5+URZ], R2 ;  /* 0x00000002050085a7 */ /* 0x000ea4000800007f */
[----:B--2---:R-:W-:Y:S05]  /*17570*/  @!P0 BRA `(.L_x_1024) ;  /* 0xfffffffc00f08947 */ /* 0x004fea000383ffff */
[----:B------:R-:W-:Y:S05]  /*17580*/  BRA `(.L_x_1077) ;  /* 0xffffffec000c7947 */ /* 0x000fea000383ffff */
.L_x_1078:
        /* <DEDUP_REMOVED lines=15> */
.L_x_2208:


//--------------------- .text._ZN7cutlass13device_kernelIN5flash11enable_sm90INS1_16FlashAttnFwdSm90INS1_25CollectiveMainloopFwdSm90ILi2EN4cute5tupleIJNS5_1CILi1EEES8_S8_EEENS6_IJNS7_ILi192EEENS7_ILi128EEENS7_ILi96EEEEEELi96ENS_10bfloat16_tEfNS_4arch4Sm90ELb0ELb1ELb1ELb1ELb0ELb1ELb0ELb0ELb1ELb0ELb0ELb0EEENS1_21CollectiveEpilogueFwdINS6_IJSA_SC_SB_EEES9_SE_SG_Li384ELb1ELb0ELb0ELb0EEENS1_36VarlenDynamicPersistentTileSchedulerILi192ELi128ELi384ELi32ELb0ELb0ELb1ELb1ELb0ELb1EEEEEEEEEvNT_6ParamsE --------------------------
	.section	.text._ZN7cutlass13device_kernelIN5flash11enable_sm90INS1_16FlashAttnFwdSm90INS1_25CollectiveMainloopFwdSm90ILi2EN4cute5tupleIJNS5_1CILi1EEES8_S8_EEENS6_IJNS7_ILi192EEENS7_ILi128EEENS7_ILi96EEEEEELi96ENS_10bfloat16_tEfNS_4arch4Sm90ELb0ELb1ELb1ELb1ELb0ELb1ELb0ELb0ELb1ELb0ELb0ELb0EEENS1_21CollectiveEpilogueFwdINS6_IJSA_SC_SB_EEES9_SE_SG_Li384ELb1ELb0ELb0ELb0EEENS1_36VarlenDynamicPersistentTileSchedulerILi192ELi128ELi384ELi32ELb0ELb0ELb1ELb1ELb0ELb1EEEEEEEEEvNT_6ParamsE,"ax",@progbits
	.align	128
.text._ZN7cutlass13device_kernelIN5flash11enable_sm90INS1_16FlashAttnFwdSm90INS1_25CollectiveMainloopFwdSm90ILi2EN4cute5tupleIJNS5_1CILi1EEES8_S8_EEENS6_IJNS7_ILi192EEENS7_ILi128EEENS7_ILi96EEEEEELi96ENS_10bfloat16_tEfNS_4arch4Sm90ELb0ELb1ELb1ELb1ELb0ELb1ELb0ELb0ELb1ELb0ELb0ELb0EEENS1_21CollectiveEpilogueFwdINS6_IJSA_SC_SB_EEES9_SE_SG_Li384ELb1ELb0ELb0ELb0EEENS1_36VarlenDynamicPersistentTileSchedulerILi192ELi128ELi384ELi32ELb0ELb0ELb1ELb1ELb0ELb1EEEEEEEEEvNT_6ParamsE:
        .type           _ZN7cutlass13device_kernelIN5flash11enable_sm90INS1_16FlashAttnFwdSm90INS1_25CollectiveMainloopFwdSm90ILi2EN4cute5tupleIJNS5_1CILi1EEES8_S8_EEENS6_IJNS7_ILi192EEENS7_ILi128EEENS7_ILi96EEEEEELi96ENS_10bfloat16_tEfNS_4arch4Sm90ELb0ELb1ELb1ELb1ELb0ELb1ELb0ELb0ELb1ELb0ELb0ELb0EEENS1_21CollectiveEpilogueFwdINS6_IJSA_SC_SB_EEES9_SE_SG_Li384ELb1ELb0ELb0ELb0EEENS1_36VarlenDynamicPersistentTileSchedulerILi192ELi128ELi384ELi32ELb0ELb0ELb1ELb1ELb0ELb1EEEEEEEEEvNT_6ParamsE,@function
        .size           _ZN7cutlass13device_kernelIN5flash11enable_sm90INS1_16FlashAttnFwdSm90INS1_25CollectiveMainloopFwdSm90ILi2EN4cute5tupleIJNS5_1CILi1EEES8_S8_EEENS6_IJNS7_ILi192EEENS7_ILi128EEENS7_ILi96EEEEEELi96ENS_10bfloat16_tEfNS_4arch4Sm90ELb0ELb1ELb1ELb1ELb0ELb1ELb0ELb0ELb1ELb0ELb0ELb0EEENS1_21CollectiveEpilogueFwdINS6_IJSA_SC_SB_EEES9_SE_SG_Li384ELb1ELb0ELb0ELb0EEENS1_36VarlenDynamicPersistentTileSchedulerILi192ELi128ELi384ELi32ELb0ELb0ELb1ELb1ELb0ELb1EEEEEEEEEvNT_6ParamsE,(.L_x_2209 - _ZN7cutlass13device_kernelIN5flash11enable_sm90INS1_16FlashAttnFwdSm90INS1_25CollectiveMainloopFwdSm90ILi2EN4cute5tupleIJNS5_1CILi1EEES8_S8_EEENS6_IJNS7_ILi192EEENS7_ILi128EEENS7_ILi96EEEEEELi96ENS_10bfloat16_tEfNS_4arch4Sm90ELb0ELb1ELb1ELb1ELb0ELb1ELb0ELb0ELb1ELb0ELb0ELb0EEENS1_21CollectiveEpilogueFwdINS6_IJSA_SC_SB_EEES9_SE_SG_Li384ELb1ELb0ELb0ELb0EEENS1_36VarlenDynamicPersistentTileSchedulerILi192ELi128ELi384ELi32ELb0ELb0ELb1ELb1ELb0ELb1EEEEEEEEEvNT_6ParamsE)
        .other          _ZN7cutlass13device_kernelIN5flash11enable_sm90INS1_16FlashAttnFwdSm90INS1_25CollectiveMainloopFwdSm90ILi2EN4cute5tupleIJNS5_1CILi1EEES8_S8_EEENS6_IJNS7_ILi192EEENS7_ILi128EEENS7_ILi96EEEEEELi96ENS_10bfloat16_tEfNS_4arch4Sm90ELb0ELb1ELb1ELb1ELb0ELb1ELb0ELb0ELb1ELb0ELb0ELb0EEENS1_21CollectiveEpilogueFwdINS6_IJSA_SC_SB_EEES9_SE_SG_Li384ELb1ELb0ELb0ELb0EEENS1_36VarlenDynamicPersistentTileSchedulerILi192ELi128ELi384ELi32ELb0ELb0ELb1ELb1ELb0ELb1EEEEEEEEEvNT_6ParamsE,@"STO_CUDA_ENTRY STV_DEFAULT"
_ZN7cutlass13device_kernelIN5flash11enable_sm90INS1_16FlashAttnFwdSm90INS1_25CollectiveMainloopFwdSm90ILi2EN4cute5tupleIJNS5_1CILi1EEES8_S8_EEENS6_IJNS7_ILi192EEENS7_ILi128EEENS7_ILi96EEEEEELi96ENS_10bfloat16_tEfNS_4arch4Sm90ELb0ELb1ELb1ELb1ELb0ELb1ELb0ELb0ELb1ELb0ELb0ELb0EEENS1_21CollectiveEpilogueFwdINS6_IJSA_SC_SB_EEES9_SE_SG_Li384ELb1ELb0ELb0ELb0EEENS1_36VarlenDynamicPersistentTileSchedulerILi192ELi128ELi384ELi32ELb0ELb0ELb1ELb1ELb0ELb1EEEEEEEEEvNT_6ParamsE:
        /* <DEDUP_REMOVED lines=27> */
.L_x_1080:
[----:B------:R-:W-:Y:S05]  /*01b0*/  BSYNC B0 ;  /* 0x0000000000007941 */ /* 0x000fea0003800000 */
.L_x_1079:
        /* <DEDUP_REMOVED lines=41> */
.L_x_1081:
        /* <DEDUP_REMOVED lines=22> */
.L_x_1082:
        /* <DEDUP_REMOVED lines=18> */
.L_x_1083:
        /* <DEDUP_REMOVED lines=22> */
.L_x_1084:
        /* <DEDUP_REMOVED lines=22> */
.L_x_1085:
[----:B------:R-:W-:Y:S01]  /*0990*/  PLOP3.LUT P0, PT, PT, PT, UP0, 0x80, 0x0 ;  /* 0x000000000000781c */ /* 0x000fe20003f0f008 */
[----:B------:R-:W-:Y:S01]  /*09a0*/  UMOV UR36, 0x1 ;  /* 0x0000000100247882 */ /* 0x000fe20000000000 */
[----:B------:R-:W-:Y:S01]  /*09b0*/  NOP ;  /* 0x0000000000007918 */ /* 0x000fe20000000000 */
[----:B------:R-:W-:Y:S01]  /*09c0*/  USEL UR36, UR36, 0x2, !UP0 ;  /* 0x0000000224247887 */ /* 0x000fe2000c000000 */
[----:B------:R-:W-:Y:S01]  /*09d0*/  BSSY B7, `(.L_x_1086) ;  /* 0x000219f000077945 */ /* 0x000fe20003800000 */
[----:B------:R-:W-:Y:S01]  /*09e0*/  ULDC.64 UR52, c[0x0][0x208] ;  /* 0x0000820000347ab9 */ /* 0x000fe20000000a00 */
[----:B012-4-:R-:W-:Y:S07]  /*09f0*/  BAR.SYNC.DEFER_BLOCKING 0x0 ;  /* 0x0000000000007b1d */ /* 0x017fee0000010000 */
[----:B------:R-:W-:Y:S05]  /*0a00*/  @!P0 BRA `(.L_x_1087) ;  /* 0x000001b800908947 */ /* 0x000fea0003800000 */
.L_x_1088:
[----:B------:R-:W-:-:S08]  /*0a10*/  NOP ;  /* 0x0000000000007918 */ /* 0x000fd00000000000 */
[----:B------:R-:W0:Y:S02]  /*0a20*/  USETMAXREG.TRY_ALLOC.CTAPOOL UP0, 0xa0 ;  /* 0x000000a0000079c8 */ /* 0x000e240008000600 */
[----:B0-----:R-:W-:-:S13]  /*0a30*/  PLOP3.LUT P0, PT, PT, PT, UP0, 0x80, 0x0 ;  /* 0x000000000000781c */ /* 0x001fda0003f0f008 */
[----:B------:R-:W-:Y:S05]  /*0a40*/  @!P0 BRA `(.L_x_1088) ;  /* 0xfffffffc00f08947 */ /* 0x000fea000383ffff */
[----:B------:R-:W2:Y:S01]  /*0a50*/  LDL.LU R0, [R1] ;  /* 0x0000000001007983 */ /* 0x000ea20000300800 */
[----:B------:R-:W0:Y:S01]  /*0a60*/  S2R R2, SR_TID.X ;  /* 0x0000000000027919 */ /* 0x000e220000002100 */
        /* <DEDUP_REMOVED lines=14> */
[----:B------:R1:W-:Y:S01]  /*0b50*/  STL [R1], R0 ;  /* 0x0000000001007387 */ /* 0x0003e20000100800 */
[----:B0-----:R-:W-:-:S13]  /*0b60*/  ISETP.GE.AND P0, PT, R11, UR4, PT ;  /* 0x000000040b007c0c */ /* 0x001fda000bf06270 */
[----:B-1----:R-:W-:Y:S05]  /*0b70*/  @P0 BRA `(.L_x_1089) ;  /* 0x0000021800100947 */ /* 0x002fea0003800000 */
[----:B------:R-:W0:Y:S01]  /*0b80*/  S2R R0, SR_TID.X ;  /* 0x0000000000007919 */ /* 0x000e220000002100 */
[----:B------:R-:W-:Y:S01]  /*0b90*/  IMAD.MOV.U32 R138, RZ, RZ, 0x40 ;  /* 0x00000040ff8a7424 */ /* 0x000fe200078e00ff */
[----:B------:R-:W-:Y:S01]  /*0ba0*/  R2UR UR38, R2 ;  /* 0x00000000022672ca */ /* 0x000fe200000e0000 */
[----:B------:R-:W-:Y:S01]  /*0bb0*/  IMAD.MOV.U32 R18, RZ, RZ, RZ ;  /* 0x000000ffff127224 */ /* 0x000fe200078e00ff */
[----:B------:R-:W-:Y:S01]  /*0bc0*/  STL [R1+0x34], R9 ;  /* 0x0000340901007387 */ /* 0x000fe20000100800 */
[----:B------:R-:W-:Y:S01]  /*0bd0*/  IMAD.MOV.U32 R157, RZ, RZ, RZ ;  /* 0x000000ffff9d7224 */ /* 0x000fe200078e00ff */
[----:B------:R-:W-:Y:S01]  /*0be0*/  ULOP3.LUT UR37, UR36, 0x1, URZ, 0xfc, !UPT ;  /* 0x0000000124257892 */ /* 0x000fe2000f8efc3f */
[----:B------:R-:W-:Y:S01]  /*0bf0*/  IMAD.MOV.U32 R22, RZ, RZ, RZ ;  /* 0x000000ffff167224 */ /* 0x000fe200078e00ff */
[----:B------:R-:W-:Y:S01]  /*0c00*/  STL [R1+0x38], R10 ;  /* 0x0000380a01007387 */ /* 0x000fe20000100800 */
[----:B------:R-:W-:-:S03]  /*0c10*/  IMAD.MOV.U32 R17, RZ, RZ, RZ ;  /* 0x000000ffff117224 */ /* 0x000fc600078e00ff */
[----:B------:R-:W-:Y:S03]  /*0c20*/  STL [R1+0x3c], R11 ;  /* 0x00003c0b01007387 */ /* 0x000fe60000100800 */
[----:B------:R-:W-:Y:S01]  /*0c30*/  UIADD3 UR38, UR38, 0xc400, URZ ;  /* 0x0000c40026267890 */ /* 0x000fe2000fffe03f */
[----:B------:R-:W-:Y:S01]  /*0c40*/  STL [R1+0x4c], RZ ;  /* 0x00004cff01007387 */ /* 0x000fe20000100800 */
[----:B0-----:R-:W-:-:S05]  /*0c50*/  VIADD R0, R0, 0xffffff80 ;  /* 0xffffff8000007836 */ /* 0x001fca0000000000 */
[----:B------:R-:W-:Y:S02]  /*0c60*/  SHF.R.S32.HI R3, RZ, 0x1f, R0 ;  /* 0x0000001fff037819 */ /* 0x000fe40000011400 */
[-C--:B------:R-:W-:Y:S02]  /*0c70*/  LEA.HI R12, R0, R0.reuse, RZ, 0x1 ;  /* 0x00000000000c7211 */ /* 0x080fe400078f08ff */
[CC--:B------:R-:W-:Y:S02]  /*0c80*/  LEA.HI R4, R3.reuse, R0.reuse, RZ, 0x4 ;  /* 0x0000000003047211 */ /* 0x0c0fe400078f20ff */
[CC--:B------:R-:W-:Y:S02]  /*0c90*/  LEA.HI R7, R3.reuse, R0.reuse, RZ, 0x5 ;  /* 0x0000000003077211 */ /* 0x0c0fe400078f28ff */
[----:B------:R-:W-:Y:S02]  /*0ca0*/  LOP3.LUT R5, R4, 0xfffffff0, RZ, 0xc0, !PT ;  /* 0xfffffff004057812 */ /* 0x000fe400078ec0ff */
[----:B------:R-:W-:-:S02]  /*0cb0*/  LEA.HI R6, R3, R0, RZ, 0x2 ;  /* 0x0000000003067211 */ /* 0x000fc400078f10ff */
[----:B------:R-:W-:Y:S01]  /*0cc0*/  LEA.HI R3, R3, R0, RZ, 0x7 ;  /* 0x0000000003037211 */ /* 0x000fe200078f38ff */
[C---:B------:R-:W-:Y:S01]  /*0cd0*/  IMAD.IADD R5, R0.reuse, 0x1, -R5 ;  /* 0x0000000100057824 */ /* 0x040fe200078e0a05 */
[--C-:B------:R-:W-:Y:S02]  /*0ce0*/  SHF.R.S32.HI R8, RZ, 0x2, R6.reuse ;  /* 0x00000002ff087819 */ /* 0x100fe40000011406 */
[----:B------:R-:W-:Y:S02]  /*0cf0*/  LOP3.LUT R3, R3, 0xffffff80, RZ, 0xc0, !PT ;  /* 0xffffff8003037812 */ /* 0x000fe400078ec0ff */
[----:B------:R-:W-:Y:S02]  /*0d00*/  SHF.R.S32.HI R15, RZ, 0x1f, R6 ;  /* 0x0000001fff0f7819 */ /* 0x000fe40000011406 */
[----:B------:R-:W-:Y:S01]  /*0d10*/  SHF.R.S32.HI R6, RZ, 0x1f, R5 ;  /* 0x0000001fff067819 */ /* 0x000fe20000011405 */
[----:B------:R-:W-:Y:S01]  /*0d20*/  IMAD.IADD R136, R0, 0x1, -R3 ;  /* 0x0000000100887824 */ /* 0x000fe200078e0a03 */
[----:B------:R-:W-:-:S02]  /*0d30*/  LOP3.LUT R13, R12, 0xfffffffe, RZ, 0xc0, !PT ;  /* 0xfffffffe0c0d7812 */ /* 0x000fc400078ec0ff */
[----:B------:R-:W-:Y:S02]  /*0d40*/  SHF.R.S32.HI R3, RZ, 0x4, R4 ;  /* 0x00000004ff037819 */ /* 0x000fe40000011404 */
[----:B------:R-:W-:Y:S01]  /*0d50*/  LEA.HI R6, R6, R5, RZ, 0x3 ;  /* 0x0000000506067211 */ /* 0x000fe200078f18ff */
[----:B------:R-:W-:Y:S01]  /*0d60*/  IMAD.IADD R16, R0, 0x1, -R13 ;  /* 0x0000000100107824 */ /* 0x000fe200078e0a0d */
[----:B------:R-:W-:Y:S02]  /*0d70*/  LEA.HI R4, R4, R3, RZ, 0x1 ;  /* 0x0000000304047211 */ /* 0x000fe400078f08ff */
[C---:B------:R-:W-:Y:S01]  /*0d80*/  LOP3.LUT R0, R6.reuse, 0xfffffff8, RZ, 0xc0, !PT ;  /* 0xfffffff806007812 */ /* 0x040fe200078ec0ff */
[----:B------:R-:W-:Y:S01]  /*0d90*/  IMAD.SHL.U32 R6, R6, 0x40, RZ ;  /* 0x0000004006067824 */ /* 0x000fe200078e00ff */
[----:B------:R-:W-:Y:S01]  /*0da0*/  LOP3.LUT R4, R4, 0x1ffffffe, RZ, 0xc0, !PT ;  /* 0x1ffffffe04047812 */ /* 0x000fe200078ec0ff */
[----:B------:R-:W-:Y:S01]  /*0db0*/  IMAD.SHL.U32 R19, R16, 0x8, RZ ;  /* 0x0000000810137824 */ /* 0x000fe200078e00ff */
[----:B------:R-:W-:Y:S01]  /*0dc0*/  LEA.HI R15, R15, R8, RZ, 0x2 ;  /* 0x000000080f0f7211 */ /* 0x000fe200078f10ff */
[----:B------:R-:W-:Y:S01]  /*0dd0*/  IMAD.IADD R0, R5, 0x1, -R0 ;  /* 0x0000000105007824 */ /* 0x000fe200078e0a00 */
[----:B------:R-:W-:Y:S01]  /*0de0*/  SHF.R.S32.HI R23, RZ, 0x1, R12 ;  /* 0x00000001ff177819 */ /* 0x000fe2000001140c */
[----:B------:R-:W-:Y:S01]  /*0df0*/  IMAD.IADD R4, R3, 0x1, -R4 ;  /* 0x0000000103047824 */ /* 0x000fe200078e0a04 */
[----:B------:R-:W-:Y:S01]  /*0e00*/  LOP3.LUT R15, R15, 0xfffffffc, RZ, 0xc0, !PT ;  /* 0xfffffffc0f0f7812 */ /* 0x000fe200078ec0ff */
[----:B------:R-:W-:Y:S01]  /*0e10*/  IMAD.SHL.U32 R5, R0, 0x40, RZ ;  /* 0x0000004000057824 */ /* 0x000fe200078e00ff */
[----:B------:R-:W-:Y:S01]  /*0e20*/  LEA.HI R12, R12, R23, RZ, 0x1 ;  /* 0x000000170c0c7211 */ /* 0x000fe200078f08ff */
[----:B------:R-:W-:Y:S01]  /*0e30*/  IMAD.SHL.U32 R4, R4, 0x8, RZ ;  /* 0x0000000804047824 */ /* 0x000fe200078e00ff */
[----:B------:R-:W-:Y:S01]  /*0e40*/  SHF.R.S32.HI R7, RZ, 0x5, R7 ;  /* 0x00000005ff077819 */ /* 0x000fe20000011407 */
[----:B------:R-:W-:Y:S01]  /*0e50*/  IMAD.IADD R15, R8, 0x1, -R15 ;  /* 0x00000001080f7824 */ /* 0x000fe200078e0a0f */
[----:B------:R-:W-:Y:S01]  /*0e60*/  LOP3.LUT R5, R5, 0x1c0, RZ, 0xc0, !PT ;  /* 0x000001c005057812 */ /* 0x000fe200078ec0ff */
[----:B------:R-:W-:Y:S01]  /*0e70*/  IMAD.SHL.U32 R16, R16, 0x4, RZ ;  /* 0x0000000410107824 */ /* 0x000fe200078e00ff */
[----:B------:R-:W-:Y:S01]  /*0e80*/  LOP3.LUT R12, R12, 0x7fffffe, RZ, 0xc0, !PT ;  /* 0x07fffffe0c0c7812 */ /* 0x000fe200078ec0ff */
[----:B------:R-:W-:Y:S01]  /*0e90*/  IMAD.SHL.U32 R15, R15, 0x40, RZ ;  /* 0x000000400f0f7824 */ /* 0x000fe200078e00ff */
[----:B------:R-:W-:-:S02]  /*0ea0*/  LOP3.LUT R4, R5, 0x8, R4, 0xf8, !PT ;  /* 0x0000000805047812 */ /* 0x000fc400078ef804 */
[----:B------:R-:W-:Y:S01]  /*0eb0*/  LOP3.LUT R6, R6, 0x7ffffe00, RZ, 0xc0, !PT ;  /* 0x7ffffe0006067812 */ /* 0x000fe200078ec0ff */
[----:B------:R-:W-:Y:S01]  /*0ec0*/  IMAD.IADD R12, R23, 0x1, -R12 ;  /* 0x00000001170c7824 */ /* 0x000fe200078e0a0c */
[----:B------:R-:W-:Y:S02]  /*0ed0*/  SHF.R.U32.HI R5, RZ, 0x3, R5 ;  /* 0x00000003ff057819 */ /* 0x000fe40000011605 */
[----:B------:R-:W-:Y:S01]  /*0ee0*/  R2P PR, R0, 0x6 ;  /* 0x0000000600007804 */ /* 0x000fe20000000000 */
[----:B------:R-:W-:Y:S01]  /*0ef0*/  IMAD R6, R7, 0x400, R6 ;  /* 0x0000040007067824 */ /* 0x000fe200078e0206 */
[----:B------:R-:W-:Y:S01]  /*0f00*/  LOP3.LUT R5, R4, R5, RZ, 0x3c, !PT ;  /* 0x0000000504057212 */ /* 0x000fe200078e3cff */
[----:B------:R-:W-:Y:S01]  /*0f10*/  IMAD R12, R3, 0x8, R12 ;  /* 0x00000008030c7824 */ /* 0x000fe200078e020c */
[----:B------:R-:W-:Y:S01]  /*0f20*/  LOP3.LUT R3, R15, 0xc0, RZ, 0xc0, !PT ;  /* 0x000000c00f037812 */ /* 0x000fe200078ec0ff */
[----:B------:R-:W-:Y:S01]  /*0f30*/  VIADD R4, R19, 0x10 ;  /* 0x0000001013047836 */ /* 0x000fe20000000000 */
[----:B------:R-:W-:Y:S01]  /*0f40*/  SHF.R.S32.HI R0, RZ, 0x1f, R23 ;  /* 0x0000001fff007819 */ /* 0x000fe20000011417 */
[----:B------:R-:W-:Y:S01]  /*0f50*/  IMAD.IADD R5, R6, 0x1, R5 ;  /* 0x0000000106057824 */ /* 0x000fe200078e0205 */
[----:B------:R-:W-:Y:S01]  /*0f60*/  LOP3.LUT R0, R3, 0x8, R19, 0xf8, !PT ;  /* 0x0000000803007812 */ /* 0x000fe200078ef813 */
[----:B------:R-:W-:Y:S01]  /*0f70*/  IMAD.SHL.U32 R4, R12, 0x20, RZ ;  /* 0x000000200c047824 */ /* 0x000fe200078e00ff */
[----:B------:R0:W-:Y:S01]  /*0f80*/  STL [R1+0xc], R3 ;  /* 0x00000c0301007387 */ /* 0x0001e20000100800 */
[----:B------:R-:W-:Y:S01]  /*0f90*/  IMAD R137, R5, 0x2, R2 ;  /* 0x0000000205897824 */ /* 0x000fe200078e0202 */
[----:B------:R-:W-:-:S02]  /*0fa0*/  SHF.R.U32.HI R5, RZ, 0x3, R3 ;  /* 0x00000003ff057819 */ /* 0x000fc40000011603 */
[----:B------:R-:W-:Y:S01]  /*0fb0*/  SHF.R.S32.HI R13, RZ, 0x1f, R136 ;  /* 0x0000001fff0d7819 */ /* 0x000fe20000011488 */
[----:B------:R-:W-:Y:S01]  /*0fc0*/  VIADD R139, R137, 0x21800 ;  /* 0x00021800898b7836 */ /* 0x000fe20000000000 */
[----:B------:R-:W-:Y:S01]  /*0fd0*/  LOP3.LUT R0, R0, R5, RZ, 0x3c, !PT ;  /* 0x0000000500007212 */ /* 0x000fe200078e3cff */
[----:B------:R1:W-:Y:S01]  /*0fe0*/  STL [R1+0x10], R5 ;  /* 0x0000100501007387 */ /* 0x0003e20000100800 */
[----:B------:R-:W-:Y:S01]  /*0ff0*/  LEA.HI R13, R13, R136, RZ, 0x2 ;  /* 0x000000880d0d7211 */ /* 0x000fe200078f10ff */
[----:B0-----:R-:W-:Y:S02]  /*1000*/  VIADD R3, R137, 0x21820 ;  /* 0x0002182089037836 */ /* 0x001fe40000000000 */
[----:B------:R-:W-:Y:S01]  /*1010*/  STL [R1+0x14], R4 ;  /* 0x0000140401007387 */ /* 0x000fe20000100800 */
[----:B------:R-:W-:Y:S01]  /*1020*/  @P1 VIADD R3, R139, 0xffffffe0 ;  /* 0xffffffe08b031836 */ /* 0x000fe20000000000 */
[----:B------:R-:W-:Y:S01]  /*1030*/  SEL R138, R138, 0xffffffc0, !P2 ;  /* 0xffffffc08a8a7807 */ /* 0x000fe20005000000 */
[----:B------:R-:W-:Y:S01]  /*1040*/  IMAD.IADD R0, R4, 0x1, R0 ;  /* 0x0000000104007824 */ /* 0x000fe200078e0200 */
[----:B------:R-:W-:-:S02]  /*1050*/  LOP3.LUT R13, R13, 0x7ffffffc, RZ, 0xc0, !PT ;  /* 0x7ffffffc0d0d7812 */ /* 0x000fc400078ec0ff */
[----:B------:R-:W-:Y:S01]  /*1060*/  STL [R1+0x1c], R3 ;  /* 0x00001c0301007387 */ /* 0x000fe20000100800 */
[----:B------:R-:W-:Y:S02]  /*1070*/  IMAD.IADD R139, R139, 0x1, R138 ;  /* 0x000000018b8b7824 */ /* 0x000fe400078e028a */
[----:B------:R-:W-:Y:S01]  /*1080*/  IMAD.IADD R136, R136, 0x1, -R13 ;  /* 0x0000000188887824 */ /* 0x000fe200078e0a0d */
[----:B------:R0:W-:Y:S01]  /*1090*/  STL [R1+0x40], R0 ;  /* 0x0000400001007387 */ /* 0x0001e20000100800 */
[----:B-1----:R-:W-:Y:S02]  /*10a0*/  VIADD R5, R19, 0x20 ;  /* 0x0000002013057836 */ /* 0x002fe40000000000 */
[----:B------:R-:W-:Y:S02]  /*10b0*/  IMAD.IADD R138, R138, 0x1, R3 ;  /* 0x000000018a8a7824 */ /* 0x000fe400078e0203 */
[----:B0-----:R-:W-:-:S05]  /*10c0*/  VIADD R0, R3, 0x6000 ;  /* 0x0000600003007836 */ /* 0x001fca0000000000 */
[----:B------:R0:W-:Y:S02]  /*10d0*/  STL [R1+0x20], R0 ;  /* 0x0000200001007387 */ /* 0x0001e40000100800 */
.L_x_1298:
[----:B0-2--5:R-:W2:Y:S01]  /*10e0*/  LDL R30, [R1+0x3c] ;  /* 0x00003c00011e7983 */ /* 0x025ea20000100800 */
[----:B------:R-:W-:Y:S05]  /*10f0*/  YIELD ;  /* 0x0000000000007946 */ /* 0x000fea0003800000 */
[----:B------:R-:W-:Y:S01]  /*1100*/  ULDC.64 UR4, c[0x0][0xa28] ;  /* 0x00028a0000047ab9 */ /* 0x000fe20000000a00 */
[----:B-1-3--:R-:W2:Y:S01]  /*1110*/  LDC.64 R6, c[0x0][0xa08] ;  /* 0x00028200ff067b82 */ /* 0x00aea20000000a00 */
[----:B------:R-:W-:Y:S01]  /*1120*/  ISETP.NE.U32.AND P1, PT, RZ, UR4, PT ;  /* 0x00000004ff007c0c */ /* 0x000fe2000bf25070 */
[----:B0-----:R-:W-:Y:S02]  /*1130*/  IMAD.MOV.U32 R0, RZ, RZ, RZ ;  /* 0x000000ffff007224 */ /* 0x001fe400078e00ff */
[----:B------:R-:W-:Y:S01]  /*1140*/  IMAD.MOV.U32 R72, RZ, RZ, RZ ;  /* 0x000000ffff487224 */ /* 0x000fe200078e00ff */
[----:B------:R-:W-:Y:S01]  /*1150*/  ISETP.NE.AND.EX P1, PT, RZ, UR5, PT, P1 ;  /* 0x00000005ff007c0c */ /* 0x000fe2000bf25310 */
[----:B------:R-:W-:-:S02]  /*1160*/  ULDC.64 UR4, c[0x0][0xa18] ;  /* 0x0002860000047ab9 */ /* 0x000fc40000000a00 */
[----:B------:R-:W-:-:S04]  /*1170*/  ISETP.NE.U32.AND P2, PT, RZ, UR4, PT ;  /* 0x00000004ff007c0c */ /* 0x000fc8000bf45070 */
[----:B------:R-:W-:Y:S01]  /*1180*/  ISETP.NE.AND.EX P2, PT, RZ, UR5, PT, P2 ;  /* 0x00000005ff007c0c */ /* 0x000fe2000bf45320 */
[----:B------:R-:W-:Y:S02]  /*1190*/  ULDC.64 UR4, c[0x0][0xa08] ;  /* 0x0002820000047ab9 */ /* 0x000fe40000000a00 */
[----:B------:R-:W-:-:S03]  /*11a0*/  ISETP.NE.U32.AND P0, PT, RZ, UR4, PT ;  /* 0x00000004ff007c0c */ /* 0x000fc6000bf05070 */
[----:B------:R-:W0:Y:S08]  /*11b0*/  @P1 LDC.64 R4, c[0x0][0xa28] ;  /* 0x00028a00ff041b82 */ /* 0x000e300000000a00 */
[----:B------:R-:W1:Y:S01]  /*11c0*/  @P2 LDC.64 R8, c[0x0][0xa18] ;  /* 0x00028600ff082b82 */ /* 0x000e620000000a00 */
[----:B------:R-:W-:Y:S01]  /*11d0*/  ULDC UR4, c[0x0][0x288] ;  /* 0x0000a20000047ab9 */ /* 0x000fe20000000800 */
[----:B------:R-:W-:Y:S01]  /*11e0*/  ISETP.NE.AND.EX P0, PT, RZ, UR5, PT, P0 ;  /* 0x00000005ff007c0c */ /* 0x000fe2000bf05300 */
[----:B------:R-:W-:Y:S01]  /*11f0*/  IMAD.U32 R3, RZ, RZ, UR4 ;  /* 0x00000004ff037e24 */ /* 0x000fe2000f8e00ff */
[----:B------:R-:W-:Y:S01]  /*1200*/  ULDC.64 UR4, c[0x0][0x3f8] ;  /* 0x0000fe0000047ab9 */ /* 0x000fe20000000a00 */
[----:B--2---:R-:W-:-:S04]  /*1210*/  IMAD.WIDE R10, R30, 0x4, R6 ;  /* 0x000000041e0a7825 */ /* 0x004fc800078e0206 */
[----:B-1----:R-:W-:-:S06]  /*1220*/  @P2 IMAD.WIDE R6, R30, 0x4, R8 ;  /* 0x000000041e062825 */ /* 0x002fcc00078e0208 */
[----:B------:R1:W5:Y:S01]  /*1230*/  @P0 LDG.E R72, desc[UR52][R10.64] ;  /* 0x000000340a480981 */ /* 0x000362000c1e1900 */
[----:B0-----:R-:W-:-:S03]  /*1240*/  @P1 IMAD.WIDE R4, R30, 0x4, R4 ;  /* 0x000000041e041825 */ /* 0x001fc600078e0204 */
[----:B------:R-:W2:Y:S04]  /*1250*/  @P2 LDG.E R3, desc[UR52][R6.64] ;  /* 0x0000003406032981 */ /* 0x000ea8000c1e1900 */
        /* <DEDUP_REMOVED lines=9> */
[----:B------:R-:W-:Y:S01]  /*12f0*/  IMAD.U32 R27, RZ, RZ, UR4 ;  /* 0x00000004ff1b7e24 */ /* 0x000fe2000f8e00ff */
[----:B--2---:R1:W-:Y:S01]  /*1300*/  STL [R1+0x30], R3 ;  /* 0x0000300301007387 */ /* 0x0043e20000100800 */
[----:B------:R-:W-:Y:S01]  /*1310*/  IMAD.MOV.U32 R14, RZ, RZ, R3 ;  /* 0x000000ffff0e7224 */ /* 0x000fe200078e0003 */
[----:B------:R-:W-:Y:S06]  /*1320*/  @P2 BRA `(.L_x_1090) ;  /* 0x0000000000282947 */ /* 0x000fec0003800000 */
[----:B------:R-:W-:Y:S02]  /*1330*/  ULDC.64 UR4, c[0x0][0xa00] ;  /* 0x0002800000047ab9 */ /* 0x000fe40000000a00 */
[----:B------:R-:W-:-:S04]  /*1340*/  ISETP.NE.U32.AND P1, PT, RZ, UR4, PT ;  /* 0x00000004ff007c0c */ /* 0x000fc8000bf25070 */
[----:B------:R-:W-:-:S13]  /*1350*/  ISETP.NE.AND.EX P1, PT, RZ, UR5, PT, P1 ;  /* 0x00000005ff007c0c */ /* 0x000fda000bf25310 */
[----:B------:R-:W-:Y:S05]  /*1360*/  @!P1 BRA `(.L_x_1090) ;  /* 0x0000000000189947 */ /* 0x000fea0003800000 */
[----:B-1----:R-:W0:Y:S02]  /*1370*/  LDC.64 R4, c[0x0][0xa00] ;  /* 0x00028000ff047b82 */ /* 0x002e240000000a00 */
[----:B0-----:R-:W-:-:S05]  /*1380*/  IMAD.WIDE R4, R30, 0x4, R4 ;  /* 0x000000041e047825 */ /* 0x001fca00078e0204 */
[----:B------:R-:W2:Y:S04]  /*1390*/  LDG.E R3, desc[UR52][R4.64] ;  /* 0x0000003404037981 */ /* 0x000ea8000c1e1900 */
[----:B------:R-:W2:Y:S02]  /*13a0*/  LDG.E R6, desc[UR52][R4.64+0x4] ;  /* 0x0000043404067981 */ /* 0x000ea4000c1e1900 */
[----:B--2---:R-:W-:-:S05]  /*13b0*/  IMAD.IADD R14, R6, 0x1, -R3 ;  /* 0x00000001060e7824 */ /* 0x004fca00078e0a03 */
[----:B------:R0:W-:Y:S02]  /*13c0*/  STL [R1+0x30], R14 ;  /* 0x0000300e01007387 */ /* 0x0001e40000100800 */
.L_x_1090:
[----:B------:R-:W2:Y:S01]  /*13d0*/  LDL R13, [R1+0x34] ;  /* 0x00003400010d7983 */ /* 0x000ea20000100800 */
[----:B------:R-:W-:-:S03]  /*13e0*/  ULDC.64 UR4, c[0x0][0xa20] ;  /* 0x0002880000047ab9 */ /* 0x000fc60000000a00 */
[----:B------:R-:W3:Y:S01]  /*13f0*/  LDL R29, [R1+0x38] ;  /* 0x00003800011d7983 */ /* 0x000ee20000100800 */
[----:B------:R-:W-:-:S04]  /*1400*/  ISETP.NE.U32.AND P1, PT, RZ, UR4, PT ;  /* 0x00000004ff007c0c */ /* 0x000fc8000bf25070 */
[----:B------:R-:W-:Y:S01]  /*1410*/  ISETP.NE.AND.EX P1, PT, RZ, UR5, PT, P1 ;  /* 0x00000005ff007c0c */ /* 0x000fe2000bf25310 */
[----:B--2---:R2:W-:Y:S04]  /*1420*/  STL [R1+0x50], R13 ;  /* 0x0000500d01007387 */ /* 0x0045e80000100800 */
[----:B---3--:R2:W-:Y:S04]  /*1430*/  STL [R1+0x44], R29 ;  /* 0x0000441d01007387 */ /* 0x0085e80000100800 */
[----:B------:R2:W-:Y:S04]  /*1440*/  STL [R1+0x48], R30 ;  /* 0x0000481e01007387 */ /* 0x0005e80000100800 */
[----:B------:R-:W-:Y:S05]  /*1450*/  @!P1 BRA `(.L_x_1091) ;  /* 0x0000000000109947 */ /* 0x000fea0003800000 */
[----:B-1----:R-:W1:Y:S02]  /*1460*/  LDC.64 R4, c[0x0][0xa20] ;  /* 0x00028800ff047b82 */ /* 0x002e640000000a00 */
[----:B-1----:R-:W-:-:S05]  /*1470*/  IMAD.WIDE R4, R30, 0x4, R4 ;  /* 0x000000041e047825 */ /* 0x002fca00078e0204 */
[----:B------:R3:W5:Y:S01]  /*1480*/  LDG.E R27, desc[UR52][R4.64] ;  /* 0x00000034041b7981 */ /* 0x000762000c1e1900 */
[----:B------:R-:W-:Y:S05]  /*1490*/  BRA `(.L_x_1092) ;  /* 0x0000000000107947 */ /* 0x000fea0003800000 */
.L_x_1091:
[----:B------:R-:W-:Y:S05]  /*14a0*/  @!P0 BRA `(.L_x_1092) ;  /* 0x00000000000c8947 */ /* 0x000fea0003800000 */
[----:B-1----:R-:W3:Y:S04]  /*14b0*/  LDG.E R4, desc[UR52][R10.64] ;  /* 0x000000340a047981 */ /* 0x002ee8000c1e1900 */
[----:B------:R-:W3:Y:S02]  /*14c0*/  LDG.E R27, desc[UR52][R10.64+0x4] ;  /* 0x000004340a1b7981 */ /* 0x000ee4000c1e1900 */
[----:B---3--:R-:W-:-:S07]  /*14d0*/  IMAD.IADD R27, R27, 0x1, -R4 ;  /* 0x000000011b1b7824 */ /* 0x008fce00078e0a04 */
.L_x_1092:
[----:B------:R-:W-:Y:S01]  /*14e0*/  ULDC.64 UR4, c[0x0][0xa10] ;  /* 0x0002840000047ab9 */ /* 0x000fe20000000a00 */
[----:B-1----:R-:W1:Y:S01]  /*14f0*/  LDC.64 R10, c[0x0][0x9e0] ;  /* 0x00027800ff0a7b82 */ /* 0x002e620000000a00 */
[----:B------:R-:W-:-:S04]  /*1500*/  ISETP.NE.U32.AND P0, PT, RZ, UR4, PT ;  /* 0x00000004ff007c0c */ /* 0x000fc8000bf05070 */
[----:B------:R-:W-:Y:S01]  /*1510*/  ISETP.NE.AND.EX P0, PT, RZ, UR5, PT, P0 ;  /* 0x00000005ff007c0c */ /* 0x000fe2000bf05300 */
[----:B------:R-:W-:Y:S02]  /*1520*/  ULDC.64 UR4, c[0x0][0xa30] ;  /* 0x00028c0000047ab9 */ /* 0x000fe40000000a00 */
[----:B------:R-:W-:-:S04]  /*1530*/  ISETP.NE.U32.AND P1, PT, RZ, UR4, PT ;  /* 0x00000004ff007c0c */ /* 0x000fc8000bf25070 */
[----:B------:R-:W-:-:S06]  /*1540*/  ISETP.NE.AND.EX P1, PT, RZ, UR5, PT, P1 ;  /* 0x00000005ff007c0c */ /* 0x000fcc000bf25310 */
[----:B---3--:R-:W3:Y:S08]  /*1550*/  @P0 LDC.64 R4, c[0x0][0xa10] ;  /* 0x00028400ff040b82 */ /* 0x008ef00000000a00 */
[----:B------:R-:W4:Y:S01]  /*1560*/  @P1 LDC.64 R6, c[0x0][0xa30] ;  /* 0x00028c00ff061b82 */ /* 0x000f220000000a00 */
[----:B---3--:R-:W-:-:S05]  /*1570*/  @P0 IMAD.WIDE R4, R30, 0x4, R4 ;  /* 0x000000041e040825 */ /* 0x008fca00078e0204 */
[----:B------:R-:W3:Y:S04]  /*1580*/  @P0 LDG.E R3, desc[UR52][R4.64] ;  /* 0x0000003404030981 */ /* 0x000ee8000c1e1900 */
[----:B------:R-:W3:Y:S01]  /*1590*/  @P0 LDG.E R8, desc[UR52][R4.64+0x4] ;  /* 0x0000043404080981 */ /* 0x000ee2000c1e1900 */
[----:B-----5:R-:W-:Y:S02]  /*15a0*/  IMAD.IADD R9, R27, 0x1, -R0 ;  /* 0x000000011b097824 */ /* 0x020fe400078e0a00 */
[----:B------:R-:W-:Y:S02]  /*15b0*/  IMAD.MOV.U32 R105, RZ, RZ, R27 ;  /* 0x000000ffff697224 */ /* 0x000fe400078e001b */
[----:B----4-:R-:W-:-:S05]  /*15c0*/  @P1 IMAD.WIDE R6, R30, 0x4, R6 ;  /* 0x000000041e061825 */ /* 0x010fca00078e0206 */
[----:B------:R4:W5:Y:S01]  /*15d0*/  @P1 LDG.E R105, desc[UR52][R6.64] ;  /* 0x0000003406691981 */ /* 0x000962000c1e1900 */
[----:B-1----:R-:W-:Y:S01]  /*15e0*/  ISETP.GE.AND P1, PT, R11, 0x1, PT ;  /* 0x000000010b00780c */ /* 0x002fe20003f26270 */
[----:B------:R-:W-:-:S04]  /*15f0*/  IMAD.MOV.U32 R108, RZ, RZ, 0xc0 ;  /* 0x000000c0ff6c7424 */ /* 0x000fc800078e00ff */
[----:B------:R-:W-:Y:S02]  /*1600*/  IMAD R108, R13, R108, 0xc0 ;  /* 0x000000c00d6c7424 */ /* 0x000fe400078e026c */
[----:B---3--:R-:W-:-:S04]  /*1610*/  @P0 IMAD.IADD R24, R8, 0x1, -R3 ;  /* 0x0000000108180824 */ /* 0x008fc800078e0a03 */
[----:B------:R-:W-:-:S04]  /*1620*/  IMAD.IADD R12, R9, 0x1, R24 ;  /* 0x00000001090c7824 */ /* 0x000fc800078e0218 */
[C---:B------:R-:W-:Y:S01]  /*1630*/  VIADD R0, R12.reuse, 0x7f ;  /* 0x0000007f0c007836 */ /* 0x040fe20000000000 */
[----:B------:R4:W-:Y:S01]  /*1640*/  STL [R1+0x28], R12 ;  /* 0x0000280c01007387 */ /* 0x0009e20000100800 */
[----:B------:R-:W-:-:S03]  /*1650*/  IADD3 R108, R12, R108, -R14 ;  /* 0x0000006c0c6c7210 */ /* 0x000fc60007ffe80e */
[----:B------:R-:W-:-:S04]  /*1660*/  SHF.R.S32.HI R3, RZ, 0x1f, R0 ;  /* 0x0000001fff037819 */ /* 0x000fc80000011400 */
[----:B------:R-:W-:Y:S01]  /*1670*/  LEA.HI R3, R3, R0, RZ, 0x7 ;  /* 0x0000000003037211 */ /* 0x000fe200078f38ff */
[----:B------:R-:W-:-:S03]  /*1680*/  IMAD.IADD R0, R108, 0x1, R10 ;  /* 0x000000016c007824 */ /* 0x000fc600078e020a */
[----:B------:R-:W-:Y:S01]  /*1690*/  SHF.R.S32.HI R110, RZ, 0x7, R3 ;  /* 0x00000007ff6e7819 */ /* 0x000fe20000011403 */
[----:B----4-:R-:W-:Y:S06]  /*16a0*/  @!P1 BRA `(.L_x_1093) ;  /* 0x0000000000489947 */ /* 0x010fec0003800000 */
[C---:B------:R-:W-:Y:S01]  /*16b0*/  ISETP.GT.AND P0, PT, R108.reuse, RZ, PT ;  /* 0x000000ff6c00720c */ /* 0x040fe20003f04270 */
[----:B------:R-:W-:Y:S01]  /*16c0*/  BSSY B0, `(.L_x_1094) ;  /* 0x000000e000007945 */ /* 0x000fe20003800000 */
[----:B------:R-:W-:-:S11]  /*16d0*/  VIADD R3, R108, 0xffffffff ;  /* 0xffffffff6c037836 */ /* 0x000fd60000000000 */
[----:B------:R-:W-:Y:S05]  /*16e0*/  @P0 BRA `(.L_x_1095) ;  /* 0x00000000001c0947 */ /* 0x000fea0003800000 */
[----:B------:R-:W-:Y:S01]  /*16f0*/  ISETP.NE.AND P0, PT, R11, 0x1, PT ;  /* 0x000000010b00780c */ /* 0x000fe20003f05270 */
[----:B------:R-:W-:-:S12]  /*1700*/  IMAD.MOV R3, RZ, RZ, -R108 ;  /* 0x000000ffff037224 */ /* 0x000fd800078e0a6c */
[----:B------:R-:W1:Y:S02]  /*1710*/  @P0 LDC.64 R4, c[0x0][0x9e8] ;  /* 0x00027a00ff040b82 */ /* 0x000e640000000a00 */
[----:B-1----:R-:W-:-:S05]  /*1720*/  @P0 IMAD.HI.U32 R4, R3, R4, RZ ;  /* 0x0000000403040227 */ /* 0x002fca00078e00ff */
[----:B------:R-:W-:-:S04]  /*1730*/  @P0 SHF.R.U32.HI R3, RZ, R5, R4 ;  /* 0x00000005ff030219 */ /* 0x000fc80000011604 */
[----:B------:R-:W-:Y:S01]  /*1740*/  LOP3.LUT R3, RZ, R3, RZ, 0x33, !PT ;  /* 0x00000003ff037212 */ /* 0x000fe200078e33ff */
[----:B------:R-:W-:Y:S06]  /*1750*/  BRA `(.L_x_1096) ;  /* 0x0000000000107947 */ /* 0x000fec0003800000 */
.L_x_1095:
[----:B------:R-:W-:-:S13]  /*1760*/  ISETP.NE.AND P0, PT, R11, 0x1, PT ;  /* 0x000000010b00780c */ /* 0x000fda0003f05270 */
[----:B------:R-:W1:Y:S02]  /*1770*/  @P0 LDC.64 R4, c[0x0][0x9e8] ;  /* 0x00027a00ff040b82 */ /* 0x000e640000000a00 */
[----:B-1----:R-:W-:-:S05]  /*1780*/  @P0 IMAD.HI.U32 R4, R3, R4, RZ ;  /* 0x0000000403040227 */ /* 0x002fca00078e00ff */
[----:B------:R-:W-:-:S07]  /*1790*/  @P0 SHF.R.U32.HI R3, RZ, R5, R4 ;  /* 0x00000005ff030219 */ /* 0x000fce0000011604 */
.L_x_1096:
[----:B------:R-:W-:Y:S05]  /*17a0*/  BSYNC B0 ;  /* 0x0000000000007941 */ /* 0x000fea0003800000 */
.L_x_1094:
[----:B------:R-:W-:-:S05]  /*17b0*/  IMAD R3, R3, R11, R11 ;  /* 0x0000000b03037224 */ /* 0x000fca00078e020b */
[----:B------:R-:W-:-:S07]  /*17c0*/  VIMNMX R0, R0, R3, PT ;  /* 0x0000000300007248 */ /* 0x000fce0003fe0100 */
.L_x_1093:
[----:B------:R-:W-:Y:S01]  /*17d0*/  IMAD R106, R13, 0xc0, -R14 ;  /* 0x000000c00d6a7824 */ /* 0x000fe200078e0a0e */
[----:B------:R-:W-:-:S03]  /*17e0*/  ULDC UR4, c[0x0][0x9dc] ;  /* 0x0002770000047ab9 */ /* 0x000fc60000000800 */
[----:B------:R-:W-:-:S04]  /*17f0*/  IMAD.IADD R106, R12, 0x1, R106 ;  /* 0x000000010c6a7824 */ /* 0x000fc800078e026a */
[----:B------:R-:W-:Y:S01]  /*1800*/  VIADD R3, R106, -UR4 ;  /* 0x800000046a037c36 */ /* 0x000fe20008000000 */
[----:B------:R-:W-:Y:S06]  /*1810*/  @!P1 BRA `(.L_x_1097) ;  /* 0x0000000000489947 */ /* 0x000fec0003800000 */
[----:B------:R-:W-:Y:S01]  /*1820*/  ISETP.GT.AND P0, PT, R106, -0x1, PT ;  /* 0xffffffff6a00780c */ /* 0x000fe20003f04270 */
[----:B------:R-:W-:-:S12]  /*1830*/  BSSY B0, `(.L_x_1098) ;  /* 0x000000e000007945 */ /* 0x000fd80003800000 */
[----:B------:R-:W-:Y:S05]  /*1840*/  @P0 BRA `(.L_x_1099) ;  /* 0x00000000001c0947 */ /* 0x000fea0003800000 */
[----:B------:R-:W-:Y:S02]  /*1850*/  ISETP.NE.AND P0, PT, R11, 0x1, PT ;  /* 0x000000010b00780c */ /* 0x000fe40003f05270 */
[----:B------:R-:W-:-:S11]  /*1860*/  LOP3.LUT R5, RZ, R106, RZ, 0x33, !PT ;  /* 0x0000006aff057212 */ /* 0x000fd600078e33ff */
[----:B------:R-:W1:Y:S02]  /*1870*/  @P0 LDC.64 R6, c[0x0][0x9e8] ;  /* 0x00027a00ff060b82 */ /* 0x000e640000000a00 */
[----:B-1----:R-:W-:-:S05]  /*1880*/  @P0 IMAD.HI.U32 R4, R5, R6, RZ ;  /* 0x0000000605040227 */ /* 0x002fca00078e00ff */
[----:B------:R-:W-:-:S04]  /*1890*/  @P0 SHF.R.U32.HI R5, RZ, R7, R4 ;  /* 0x00000007ff050219 */ /* 0x000fc80000011604 */
[----:B------:R-:W-:Y:S01]  /*18a0*/  LOP3.LUT R4, RZ, R5, RZ, 0x33, !PT ;  /* 0x00000005ff047212 */ /* 0x000fe200078e33ff */
[----:B------:R-:W-:Y:S06]  /*18b0*/  BRA `(.L_x_1100) ;  /* 0x0000000000147947 */ /* 0x000fec0003800000 */
.L_x_1099:
[----:B------:R-:W-:Y:S01]  /*18c0*/  ISETP.NE.AND P0, PT, R11, 0x1, PT ;  /* 0x000000010b00780c */ /* 0x000fe20003f05270 */
[----:B------:R-:W-:-:S12]  /*18d0*/  IMAD.MOV.U32 R4, RZ, RZ, R106 ;  /* 0x000000ffff047224 */ /* 0x000fd800078e006a */
[----:B------:R-:W1:Y:S02]  /*18e0*/  @P0 LDC.64 R6, c[0x0][0x9e8] ;  /* 0x00027a00ff060b82 */ /* 0x000e640000000a00 */
[----:B-1----:R-:W-:-:S05]  /*18f0*/  @P0 IMAD.HI.U32 R6, R106, R6, RZ ;  /* 0x000000066a060227 */ /* 0x002fca00078e00ff */
[----:B------:R-:W-:-:S07]  /*1900*/  @P0 SHF.R.U32.HI R4, RZ, R7, R6 ;  /* 0x00000007ff040219 */ /* 0x000fce0000011606 */
.L_x_1100:
[----:B------:R-:W-:Y:S05]  /*1910*/  BSYNC B0 ;  /* 0x0000000000007941 */ /* 0x000fea0003800000 */
.L_x_1098:
[----:B------:R-:W-:-:S05]  /*1920*/  IMAD R4, R4, R11, RZ ;  /* 0x0000000b04047224 */ /* 0x000fca00078e02ff */
[----:B------:R-:W-:-:S07]  /*1930*/  VIMNMX R3, R3, R4, !PT ;  /* 0x0000000403037248 */ /* 0x000fce0007fe0100 */
.L_x_1097:
[----:B------:R-:W-:Y:S01]  /*1940*/  VIADD R0, R0, 0x7f ;  /* 0x0000007f00007836 */ /* 0x000fe20000000000 */
[----:B------:R-:W-:-:S04]  /*1950*/  SHF.R.S32.HI R4, RZ, 0x1f, R3 ;  /* 0x0000001fff047819 */ /* 0x000fc80000011403 */
[----:B------:R-:W-:Y:S02]  /*1960*/  SHF.R.S32.HI R5, RZ, 0x1f, R0 ;  /* 0x0000001fff057819 */ /* 0x000fe40000011400 */
[----:B------:R-:W-:Y:S02]  /*1970*/  LEA.HI R4, R4, R3, RZ, 0x7 ;  /* 0x0000000304047211 */ /* 0x000fe400078f38ff */
[----:B------:R-:W-:Y:S02]  /*1980*/  LEA.HI R5, R5, R0, RZ, 0x7 ;  /* 0x0000000005057211 */ /* 0x000fe400078f38ff */
[----:B------:R-:W-:Y:S02]  /*1990*/  SHF.R.S32.HI R4, RZ, 0x7, R4 ;  /* 0x00000007ff047819 */ /* 0x000fe40000011404 */
[----:B------:R-:W-:Y:S02]  /*19a0*/  SHF.R.S32.HI R5, RZ, 0x7, R5 ;  /* 0x00000007ff057819 */ /* 0x000fe40000011405 */
[----:B------:R-:W-:-:S02]  /*19b0*/  VIMNMX R4, RZ, R4, !PT ;  /* 0x00000004ff047248 */ /* 0x000fc40007fe0100 */
[----:B------:R-:W-:-:S03]  /*19c0*/  VIMNMX R5, R110, R5, PT ;  /* 0x000000056e057248 */ /* 0x000fc60003fe0100 */
[--C-:B------:R-:W-:Y:S02]  /*19d0*/  IMAD R4, R4, 0x80, -R9.reuse ;  /* 0x0000008004047824 */ /* 0x100fe400078e0a09 */
[----:B------:R-:W-:-:S03]  /*19e0*/  IMAD R5, R5, 0x80, -R9 ;  /* 0x0000008005057824 */ /* 0x000fc600078e0a09 */
[----:B------:R-:W-:Y:S02]  /*19f0*/  VIMNMX R4, RZ, R4, !PT ;  /* 0x00000004ff047248 */ /* 0x000fe40007fe0100 */
[----:B------:R-:W-:Y:S02]  /*1a00*/  VIMNMX R5, R5, R24, PT ;  /* 0x0000001805057248 */ /* 0x000fe40003fe0100 */
[----:B------:R-:W-:Y:S02]  /*1a10*/  SHF.R.U32.HI R76, RZ, 0x7, R4 ;  /* 0x00000007ff4c7819 */ /* 0x000fe40000011604 */
[----:B------:R-:W-:-:S03]  /*1a20*/  ISETP.GT.AND P0, PT, R5, R4, PT ;  /* 0x000000040500720c */ /* 0x000fc60003f04270 */
[----:B------:R-:W-:-:S10]  /*1a30*/  IMAD.MOV.U32 R25, RZ, RZ, R76 ;  /* 0x000000ffff197224 */ /* 0x000fd400078e004c */
[----:B------:R-:W-:-:S05]  /*1a40*/  @P0 VIADD R0, R5, 0x7f ;  /* 0x0000007f05000836 */ /* 0x000fca0000000000 */
[----:B------:R-:W-:-:S04]  /*1a50*/  @P0 SHF.R.S32.HI R3, RZ, 0x1f, R0 ;  /* 0x0000001fff030819 */ /* 0x000fc80000011400 */
[----:B------:R-:W-:-:S04]  /*1a60*/  @P0 LEA.HI R3, R3, R0, RZ, 0x7 ;  /* 0x0000000003030211 */ /* 0x000fc800078f38ff */
[----:B------:R-:W-:Y:S02]  /*1a70*/  @P0 SHF.R.S32.HI R25, RZ, 0x7, R3 ;  /* 0x00000007ff190819 */ /* 0x000fe40000011403 */
[----:B------:R-:W-:Y:S02]  /*1a80*/  PLOP3.LUT P0, PT, PT, PT, PT, 0x80, 0x0 ;  /* 0x000000000000781c */ /* 0x000fe40003f0f070 */
[----:B------:R-:W-:-:S13]  /*1a90*/  ISETP.GT.AND P1, PT, R25, R76, PT ;  /* 0x0000004c1900720c */ /* 0x000fda0003f24270 */
[----:B------:R-:W-:Y:S05]  /*1aa0*/  @!P1 BRA `(.L_x_1101) ;  /* 0x0000005400409947 */ /* 0x000fea0003800000 */
        /* <DEDUP_REMOVED lines=8> */
[----:B0-----:R0:W1:Y:S01]  /*1b30*/  LDC.64 R14, c[0x4][R0] ;  /* 0x01000000000e7b82 */ /* 0x0010620000000a00 */
        /* <DEDUP_REMOVED lines=8> */
[----:B0-2---:R-:W-:-:S07]  /*1bc0*/  IMAD.MOV.U32 R13, RZ, RZ, RZ ;  /* 0x000000ffff0d7224 */ /* 0x005fce00078e00ff */
[----:B------:R-:W-:-:S07]  /*1bd0*/  LEPC R20, `(.L_x_1103) ;  /* 0x000000001014794e */ /* 0x000fce0000000000 */
[----:B-1---5:R-:W-:Y:S05]  /*1be0*/  CALL.ABS.NOINC R14 ;  /* 0x000000000e007343 */ /* 0x022fea0003c00000 */
.L_x_1103:
[----:B------:R-:W-:Y:S05]  /*1bf0*/  BSYNC B6 ;  /* 0x0000000000067941 */ /* 0x000fea0003800000 */
.L_x_1102:
        /* <DEDUP_REMOVED lines=20> */
.L_x_1105:
[----:B------:R-:W-:Y:S05]  /*1d40*/  BSYNC B6 ;  /* 0x0000000000067941 */ /* 0x000fea0003800000 */
.L_x_1104:
[----:B------:R-:W-:Y:S01]  /*1d50*/  ULDC.64 UR4, c[0x0][0x9f8] ;  /* 0x00027e0000047ab9 */ /* 0x000fe20000000a00 */
[----:B------:R-:W-:Y:S01]  /*1d60*/  IMAD.MOV.U32 R3, RZ, RZ, R30 ;  /* 0x000000ffff037224 */ /* 0x000fe200078e001e */
[----:B------:R-:W-:Y:S01]  /*1d70*/  ISETP.NE.U32.AND P0, PT, RZ, UR4, PT ;  /* 0x00000004ff007c0c */ /* 0x000fe2000bf05070 */
[----:B------:R-:W3:Y:S01]  /*1d80*/  LDL.LU R38, [R1] ;  /* 0x0000000001267983 */ /* 0x000ee20000300800 */
[----:B------:R-:W1:Y:S01]  /*1d90*/  LDC R0, c[0x0][0x428] ;  /* 0x00010a00ff007b82 */ /* 0x000e620000000800 */
[----:B------:R-:W4:Y:S01]  /*1da0*/  S2R R20, SR_TID.X ;  /* 0x0000000000147919 */ /* 0x000f220000002100 */
[----:B------:R-:W-:-:S06]  /*1db0*/  ISETP.NE.AND.EX P0, PT, RZ, UR5, PT, P0 ;  /* 0x00000005ff007c0c */ /* 0x000fcc000bf05300 */
[----:B------:R-:W0:Y:S01]  /*1dc0*/  LDC.64 R6, c[0x0][0x2f0] ;  /* 0x0000bc00ff067b82 */ /* 0x000e220000000a00 */
[----:B------:R-:W-:Y:S01]  /*1dd0*/  IMAD.IADD R72, R72, 0x1, R27 ;  /* 0x0000000148487824 */ /* 0x000fe200078e021b */
[----:B------:R-:W-:Y:S01]  /*1de0*/  ULDC.64 UR6, c[0x0][0xa08] ;  /* 0x0002820000067ab9 */ /* 0x000fe20000000a00 */
[----:B------:R-:W-:Y:S01]  /*1df0*/  IMAD.MOV.U32 R15, RZ, RZ, R29 ;  /* 0x000000ffff0f7224 */ /* 0x000fe200078e001d */
[----:B------:R-:W-:Y:S01]  /*1e00*/  ULDC.64 UR4, c[0x0][0x2f8] ;  /* 0x0000be0000047ab9 */ /* 0x000fe20000000a00 */
[----:B------:R-:W-:Y:S01]  /*1e10*/  SHF.R.S32.HI R32, RZ, 0x1f, R23 ;  /* 0x0000001fff207819 */ /* 0x000fe20000011417 */
[C---:B------:R-:W-:Y:S01]  /*1e20*/  VIADD R37, R19.reuse, 0x10 ;  /* 0x0000001013257836 */ /* 0x040fe20000000000 */
[----:B------:R-:W3:Y:S01]  /*1e30*/  LDL R36, [R1+0xc] ;  /* 0x00000c0001247983 */ /* 0x000ee20000100800 */
[C---:B------:R-:W-:Y:S01]  /*1e40*/  VIADD R103, R19.reuse, 0x30 ;  /* 0x0000003013677836 */ /* 0x040fe20000000000 */
[----:B------:R-:W2:Y:S01]  /*1e50*/  @P0 LDC.64 R4, c[0x0][0x9f8] ;  /* 0x00027e00ff040b82 */ /* 0x000ea20000000a00 */
[----:B------:R-:W-:Y:S01]  /*1e60*/  VIADD R31, R19, 0x20 ;  /* 0x00000020131f7836 */ /* 0x000fe20000000000 */
[----:B------:R-:W3:Y:S06]  /*1e70*/  LDL R35, [R1+0x10] ;  /* 0x0000100001237983 */ /* 0x000eec0000100800 */
[----:B------:R-:W3:Y:S01]  /*1e80*/  LDC R104, c[0x0][0x3d4] ;  /* 0x0000f500ff687b82 */ /* 0x000ee20000000800 */
[----:B--2---:R-:W-:-:S05]  /*1e90*/  @P0 IMAD.WIDE R4, R30, 0x4, R4 ;  /* 0x000000041e040825 */ /* 0x004fca00078e0204 */
[----:B------:R2:W3:Y:S01]  /*1ea0*/  @P0 LDG.E R3, desc[UR52][R4.64] ;  /* 0x0000003404030981 */ /* 0x0004e2000c1e1900 */
[----:B-1----:R-:W-:Y:S02]  /*1eb0*/  ISETP.NE.AND P0, PT, R0, 0x1, PT ;  /* 0x000000010000780c */ /* 0x002fe40003f05270 */
[----:B------:R-:W-:Y:S02]  /*1ec0*/  SHF.R.S32.HI R13, RZ, 0x1f, R72 ;  /* 0x0000001fff0d7819 */ /* 0x000fe40000011448 */
[----:B----4-:R-:W-:-:S03]  /*1ed0*/  SHF.R.U32.HI R34, RZ, 0x7, R20 ;  /* 0x00000007ff227819 */ /* 0x010fc60000011614 */
[-C--:B0-----:R-:W-:Y:S02]  /*1ee0*/  IMAD R8, R13, R6.reuse, RZ ;  /* 0x000000060d087224 */ /* 0x081fe400078e02ff */
[----:B--2---:R-:W-:-:S04]  /*1ef0*/  IMAD.WIDE.U32 R4, R72, R6, RZ ;  /* 0x0000000648047225 */ /* 0x004fc800078e00ff */
[----:B------:R-:W0:Y:S08]  /*1f00*/  @P0 LDC R0, c[0x0][0x42c] ;  /* 0x00010b00ff000b82 */ /* 0x000e300000000800 */
[----:B------:R-:W1:Y:S01]  /*1f10*/  @P0 LDC R9, c[0x0][0x430] ;  /* 0x00010c00ff090b82 */ /* 0x000e620000000800 */
[----:B0-----:R-:W-:-:S05]  /*1f20*/  @P0 IMAD.HI.U32 R0, R29, R0, RZ ;  /* 0x000000001d000227 */ /* 0x001fca00078e00ff */
[----:B-1----:R-:W-:Y:S01]  /*1f30*/  @P0 SHF.R.U32.HI R15, RZ, R9, R0 ;  /* 0x00000009ff0f0219 */ /* 0x002fe20000011600 */
[----:B------:R-:W-:Y:S01]  /*1f40*/  VIADD R0, R20, 0xffffff80 ;  /* 0xffffff8014007836 */ /* 0x000fe20000000000 */
[----:B------:R-:W-:Y:S01]  /*1f50*/  ISETP.NE.U32.AND P0, PT, RZ, UR6, PT ;  /* 0x00000006ff007c0c */ /* 0x000fe2000bf05070 */
[----:B------:R-:W-:Y:S01]  /*1f60*/  IMAD R9, R72, R7, R8 ;  /* 0x0000000748097224 */ /* 0x000fe200078e0208 */
[----:B------:R-:W-:Y:S02]  /*1f70*/  SHF.R.S32.HI R10, RZ, 0x1f, R15 ;  /* 0x0000001fff0a7819 */ /* 0x000fe4000001140f */
[----:B------:R-:W-:Y:S01]  /*1f80*/  SHF.R.S32.HI R11, RZ, 0x1f, R0 ;  /* 0x0000001fff0b7819 */ /* 0x000fe20000011400 */
[----:B------:R-:W-:Y:S01]  /*1f90*/  IMAD.IADD R5, R5, 0x1, R9 ;  /* 0x0000000105057824 */ /* 0x000fe200078e0209 */
[----:B------:R-:W-:Y:S01]  /*1fa0*/  ISETP.NE.AND.EX P0, PT, RZ, UR7, PT, P0 ;  /* 0x00000007ff007c0c */ /* 0x000fe2000bf05300 */
[----:B------:R-:W-:Y:S01]  /*1fb0*/  IMAD R8, R10, UR4, RZ ;  /* 0x000000040a087c24 */ /* 0x000fe2000f8e02ff */
[----:B------:R-:W-:Y:S01]  /*1fc0*/  LEA.HI R11, R11, R0, RZ, 0x2 ;  /* 0x000000000b0b7211 */ /* 0x000fe200078f10ff */
[----:B------:R-:W-:Y:S01]  /*1fd0*/  IMAD.WIDE.U32 R4, R15, UR4, R4 ;  /* 0x000000040f047c25 */ /* 0x000fe2000f8e0004 */
[----:B------:R-:W-:-:S02]  /*1fe0*/  ISETP.NE.AND P6, PT, R34, 0x1, PT ;  /* 0x000000012200780c */ /* 0x000fc40003fc5270 */
[--C-:B------:R-:W-:Y:S01]  /*1ff0*/  SHF.R.S32.HI R21, RZ, 0x2, R11.reuse ;  /* 0x00000002ff157819 */ /* 0x100fe2000001140b */
[----:B------:R-:W-:Y:S01]  /*2000*/  IMAD R9, R15, UR5, R8 ;  /* 0x000000050f097c24 */ /* 0x000fe2000f8e0208 */
[----:B------:R-:W-:Y:S01]  /*2010*/  ULDC.64 UR4, c[0x0][0x300] ;  /* 0x0000c00000047ab9 */ /* 0x000fe20000000a00 */
[----:B------:R-:W-:Y:S02]  /*2020*/  SHF.R.S32.HI R8, RZ, 0x1f, R11 ;  /* 0x0000001fff087819 */ /* 0x000fe4000001140b */
[----:B------:R-:W-:Y:S02]  /*2030*/  IMAD.IADD R5, R5, 0x1, R9 ;  /* 0x0000000105057824 */ /* 0x000fe400078e0209 */
[----:B------:R-:W-:-:S04]  /*2040*/  LEA.HI R8, R8, R21, RZ, 0x2 ;  /* 0x0000001508087211 */ /* 0x000fc800078f10ff */
[----:B------:R-:W-:-:S05]  /*2050*/  LOP3.LUT R8, R8, 0xfffffffc, RZ, 0xc0, !PT ;  /* 0xfffffffc08087812 */ /* 0x000fca00078ec0ff */
[----:B------:R-:W-:Y:S01]  /*2060*/  IMAD.IADD R21, R21, 0x1, -R8 ;  /* 0x0000000115157824 */ /* 0x000fe200078e0a08 */
[----:B---3--:R-:W-:Y:S02]  /*2070*/  LOP3.LUT R38, R38, 0xfffffffd, RZ, 0xc0, !PT ;  /* 0xfffffffd26267812 */ /* 0x008fe400078ec0ff */
[----:B------:R-:W-:Y:S02]  /*2080*/  SHF.R.S32.HI R0, RZ, 0x1f, R3 ;  /* 0x0000001fff007819 */ /* 0x000fe40000011403 */
[----:B------:R-:W-:Y:S02]  /*2090*/  SEL R63, R3, RZ, !P0 ;  /* 0x000000ff033f7207 */ /* 0x000fe40004000000 */
[----:B------:R-:W-:-:S05]  /*20a0*/  SEL R30, R0, RZ, !P0 ;  /* 0x000000ff001e7207 */ /* 0x000fca0004000000 */
[----:B------:R-:W-:Y:S02]  /*20b0*/  IMAD R0, R30, UR4, RZ ;  /* 0x000000041e007c24 */ /* 0x000fe4000f8e02ff */
[----:B------:R-:W-:-:S04]  /*20c0*/  IMAD.WIDE.U32 R60, R63, UR4, R4 ;  /* 0x000000043f3c7c25 */ /* 0x000fc8000f8e0004 */
[----:B------:R-:W-:Y:S01]  /*20d0*/  IMAD R3, R63, UR5, R0 ;  /* 0x000000053f037c24 */ /* 0x000fe2000f8e0200 */
[----:B------:R-:W-:Y:S05]  /*20e0*/  @!P6 WARPSYNC.ALL ;  /* 0x000000000000e948 */ /* 0x000fea0003800000 */
[----:B------:R-:W-:Y:S01]  /*20f0*/  ULDC.64 UR4, c[0x0][0x320] ;  /* 0x0000c80000047ab9 */ /* 0x000fe20000000a00 */
[--C-:B------:R-:W-:Y:S01]  /*2100*/  SHF.R.S32.HI R5, RZ, 0x1f, R19.reuse ;  /* 0x0000001fff057819 */ /* 0x100fe20000011413 */
[----:B------:R-:W-:Y:S01]  /*2110*/  IMAD R0, R10, UR4, RZ ;  /* 0x000000040a007c24 */ /* 0x000fe2000f8e02ff */
[----:B------:R-:W-:Y:S01]  /*2120*/  ULDC.64 UR6, c[0x0][0x328] ;  /* 0x0000ca0000067ab9 */ /* 0x000fe20000000a00 */
[----:B------:R-:W-:Y:S01]  /*2130*/  IMAD.MOV.U32 R4, RZ, RZ, R19 ;  /* 0x000000ffff047224 */ /* 0x000fe200078e0013 */
[----:B------:R-:W0:Y:S01]  /*2140*/  LDC.64 R10, c[0x0][0x3e8] ;  /* 0x0000fa00ff0a7b82 */ /* 0x000e220000000a00 */
[----:B------:R-:W-:-:S02]  /*2150*/  IMAD R27, R15, UR5, R0 ;  /* 0x000000050f1b7c24 */ /* 0x000fc4000f8e0200 */
[----:B------:R-:W-:Y:S01]  /*2160*/  IMAD.WIDE.U32 R14, R15, UR4, R4 ;  /* 0x000000040f0e7c25 */ /* 0x000fe2000f8e0004 */
[----:B------:R-:W-:-:S03]  /*2170*/  ULDC UR4, c[0x0][0x2e4] ;  /* 0x0000b90000047ab9 */ /* 0x000fc60000000800 */
[-C--:B------:R-:W-:Y:S01]  /*2180*/  IMAD R0, R32, R6.reuse, RZ ;  /* 0x0000000620007224 */ /* 0x080fe200078e02ff */
[----:B------:R-:W-:Y:S02]  /*2190*/  ISETP.GE.AND P0, PT, R19, UR4, PT ;  /* 0x0000000413007c0c */ /* 0x000fe4000bf06270 */
[----:B------:R-:W-:Y:S01]  /*21a0*/  ISETP.GE.AND P1, PT, R37, UR4, PT ;  /* 0x0000000425007c0c */ /* 0x000fe2000bf26270 */
[----:B------:R-:W-:Y:S02]  /*21b0*/  IMAD R83, R23, R7, R0 ;  /* 0x0000000717537224 */ /* 0x000fe400078e0200 */
[----:B------:R-:W-:Y:S01]  /*21c0*/  IMAD.IADD R0, R61, 0x1, R3 ;  /* 0x000000013d007824 */ /* 0x000fe200078e0203 */
[----:B------:R-:W-:Y:S02]  /*21d0*/  SEL R3, RZ, 0x1, P0 ;  /* 0x00000001ff037807 */ /* 0x000fe40000000000 */
[----:B------:R-:W-:Y:S02]  /*21e0*/  LOP3.LUT P0, RZ, R21, 0x2, RZ, 0xc0, !PT ;  /* 0x0000000215ff7812 */ /* 0x000fe4000780c0ff */
[----:B------:R-:W-:Y:S01]  /*21f0*/  SEL R12, RZ, 0xffffffff, P1 ;  /* 0xffffffffff0c7807 */ /* 0x000fe20000800000 */
[----:B------:R-:W-:-:S04]  /*2200*/  IMAD.WIDE.U32 R8, R23, R6, R4 ;  /* 0x0000000617087225 */ /* 0x000fc800078e0004 */
[----:B------:R-:W-:Y:S01]  /*2210*/  IMAD.SHL.U32 R12, R12, 0x2, RZ ;  /* 0x000000020c0c7824 */ /* 0x000fe200078e00ff */
[----:B------:R-:W-:-:S04]  /*2220*/  IADD3 R84, P1, R60, R8, RZ ;  /* 0x000000083c547210 */ /* 0x000fc80007f3e0ff */
[----:B------:R-:W-:Y:S01]  /*2230*/  LOP3.LUT R3, R12, 0x2, R3, 0xe2, !PT ;  /* 0x000000020c037812 */ /* 0x000fe200078ee203 */
[----:B0-----:R-:W-:Y:S01]  /*2240*/  IMAD R12, R32, R10, RZ ;  /* 0x0000000a200c7224 */ /* 0x001fe200078e02ff */
[----:B------:R-:W-:Y:S02]  /*2250*/  IADD3.X R83, R0, R9, R83, P1, !PT ;  /* 0x0000000900537210 */ /* 0x000fe40000ffe453 */
[----:B------:R-:W-:Y:S01]  /*2260*/  @P0 LOP3.LUT R38, R38, 0x2, RZ, 0xfc, !PT ;  /* 0x0000000226260812 */ /* 0x000fe200078efcff */
[----:B------:R-:W-:Y:S01]  /*2270*/  IMAD.IADD R15, R15, 0x1, R27 ;  /* 0x000000010f0f7824 */ /* 0x000fe200078e021b */
[----:B------:R-:W-:Y:S01]  /*2280*/  ISETP.GE.AND P0, PT, R31, UR4, PT ;  /* 0x000000041f007c0c */ /* 0x000fe2000bf06270 */
[----:B------:R-:W0:Y:S01]  /*2290*/  LDC.64 R8, c[0x0][0x3d8] ;  /* 0x0000f600ff087b82 */ /* 0x000e220000000a00 */
[----:B------:R-:W-:Y:S01]  /*22a0*/  ISETP.GE.AND P1, PT, R103, UR4, PT ;  /* 0x0000000467007c0c */ /* 0x000fe2000bf26270 */
[----:B------:R-:W-:Y:S01]  /*22b0*/  IMAD R27, R23, R11, R12 ;  /* 0x0000000b171b7224 */ /* 0x000fe200078e020c */
[----:B------:R-:W-:-:S02]  /*22c0*/  SEL R12, RZ, 0x4, P0 ;  /* 0x00000004ff0c7807 */ /* 0x000fc40000000000 */
[----:B------:R-:W-:-:S04]  /*22d0*/  SEL R20, RZ, 0x8, P1 ;  /* 0x00000008ff147807 */ /* 0x000fc80000800000 */
[----:B------:R-:W-:Y:S01]  /*22e0*/  LOP3.LUT R3, R20, R3, R12, 0xfe, !PT ;  /* 0x0000000314037212 */ /* 0x000fe200078efe0c */
[----:B------:R-:W-:Y:S02]  /*22f0*/  IMAD R20, R30, UR6, RZ ;  /* 0x000000061e147c24 */ /* 0x000fe4000f8e02ff */
[----:B------:R-:W2:Y:S01]  /*2300*/  LDL R30, [R1+0x14] ;  /* 0x00001400011e7983 */ /* 0x000ea20000100800 */
[----:B------:R-:W-:-:S05]  /*2310*/  VIADD R102, R19, 0x40 ;  /* 0x0000004013667836 */ /* 0x000fca0000000000 */
[----:B------:R-:W-:Y:S01]  /*2320*/  ISETP.GE.AND P0, PT, R102, UR4, PT ;  /* 0x0000000466007c0c */ /* 0x000fe2000bf06270 */
[----:B------:R-:W-:-:S03]  /*2330*/  IMAD R33, R63, UR7, R20 ;  /* 0x000000073f217c24 */ /* 0x000fc6000f8e0214 */
[----:B------:R-:W-:Y:S02]  /*2340*/  SEL R12, RZ, 0x10, P0 ;  /* 0x00000010ff0c7807 */ /* 0x000fe40000000000 */
[-C--:B------:R-:W-:Y:S01]  /*2350*/  ISETP.GE.AND P0, PT, R19, R104.reuse, PT ;  /* 0x000000681300720c */ /* 0x080fe20003f06270 */
[----:B------:R-:W-:Y:S01]  /*2360*/  IMAD.WIDE.U32 R62, R63, UR6, R14 ;  /* 0x000000063f3e7c25 */ /* 0x000fe2000f8e000e */
[--C-:B------:R-:W-:Y:S02]  /*2370*/  SHF.R.S32.HI R29, RZ, 0x1f, R16.reuse ;  /* 0x0000001fff1d7819 */ /* 0x100fe40000011410 */
[-C--:B------:R-:W-:Y:S01]  /*2380*/  ISETP.GE.AND P1, PT, R37, R104.reuse, PT ;  /* 0x000000682500720c */ /* 0x080fe20003f26270 */
[----:B------:R-:W-:Y:S01]  /*2390*/  IMAD.MOV.U32 R28, RZ, RZ, R16 ;  /* 0x000000ffff1c7224 */ /* 0x000fe200078e0010 */
[----:B------:R-:W-:Y:S01]  /*23a0*/  ISETP.GE.AND P2, PT, R31, R104, PT ;  /* 0x000000681f00720c */ /* 0x000fe20003f46270 */
[----:B------:R-:W-:Y:S01]  /*23b0*/  IMAD.WIDE.U32 R64, R23, R10, R4 ;  /* 0x0000000a17407225 */ /* 0x000fe200078e0004 */
[----:B------:R-:W-:-:S03]  /*23c0*/  LOP3.LUT R12, R3, R12, RZ, 0xfc, !PT ;  /* 0x0000000c030c7212 */ /* 0x000fc600078efcff */
[-C--:B0-----:R-:W-:Y:S02]  /*23d0*/  IMAD R14, R32, R8.reuse, RZ ;  /* 0x00000008200e7224 */ /* 0x081fe400078e02ff */
[CC--:B------:R-:W-:Y:S01]  /*23e0*/  IMAD.WIDE.U32 R68, R23.reuse, R8.reuse, R4 ;  /* 0x0000000817447225 */ /* 0x0c0fe200078e0004 */
[C---:B------:R-:W-:Y:S02]  /*23f0*/  SEL R4, R104.reuse, RZ, P0 ;  /* 0x000000ff68047207 */ /* 0x040fe40000000000 */
[C---:B------:R-:W-:Y:S01]  /*2400*/  SEL R3, R104.reuse, RZ, P1 ;  /* 0x000000ff68037207 */ /* 0x040fe20000800000 */
[C---:B------:R-:W-:Y:S01]  /*2410*/  IMAD R15, R23.reuse, R9, R14 ;  /* 0x00000009170f7224 */ /* 0x040fe200078e020e */
[----:B------:R-:W-:Y:S01]  /*2420*/  SEL R5, R104, RZ, P2 ;  /* 0x000000ff68057207 */ /* 0x000fe20001000000 */
[----:B------:R-:W-:-:S04]  /*2430*/  IMAD.WIDE.U32 R70, R23, R8, R28 ;  /* 0x0000000817467225 */ /* 0x000fc800078e001c */
[----:B------:R-:W-:-:S04]  /*2440*/  IMAD.WIDE.U32 R66, R23, R10, R28 ;  /* 0x0000000a17427225 */ /* 0x000fc800078e001c */
[----:B------:R-:W-:Y:S02]  /*2450*/  IMAD.IADD R4, R19, 0x1, R4 ;  /* 0x0000000113047824 */ /* 0x000fe400078e0204 */
[----:B------:R-:W-:Y:S02]  /*2460*/  IMAD.IADD R69, R69, 0x1, R15 ;  /* 0x0000000145457824 */ /* 0x000fe400078e020f */
[----:B------:R-:W-:Y:S02]  /*2470*/  IMAD.IADD R71, R15, 0x1, R71 ;  /* 0x000000010f477824 */ /* 0x000fe400078e0247 */
[----:B------:R-:W-:Y:S02]  /*2480*/  IMAD.IADD R65, R65, 0x1, R27 ;  /* 0x0000000141417824 */ /* 0x000fe400078e021b */
[----:B------:R-:W-:Y:S02]  /*2490*/  IMAD.IADD R67, R27, 0x1, R67 ;  /* 0x000000011b437824 */ /* 0x000fe400078e0243 */
[----:B------:R-:W-:-:S02]  /*24a0*/  IMAD.IADD R15, R37, 0x1, R3 ;  /* 0x00000001250f7824 */ /* 0x000fc400078e0203 */
[----:B------:R-:W-:Y:S01]  /*24b0*/  IMAD.IADD R27, R31, 0x1, R5 ;  /* 0x000000011f1b7824 */ /* 0x000fe200078e0205 */
[----:B------:R-:W-:Y:S02]  /*24c0*/  SHF.R.S32.HI R5, RZ, 0x1f, R4 ;  /* 0x0000001fff057819 */ /* 0x000fe40000011404 */
[----:B------:R-:W-:Y:S02]  /*24d0*/  SHF.R.S32.HI R20, RZ, 0x1f, R15 ;  /* 0x0000001fff147819 */ /* 0x000fe4000001140f */
[CC--:B------:R-:W-:Y:S02]  /*24e0*/  LEA.HI R14, R5.reuse, R4.reuse, RZ, 0x5 ;  /* 0x00000004050e7211 */ /* 0x0c0fe400078f28ff */
[----:B------:R-:W-:Y:S02]  /*24f0*/  LEA.HI R3, R5, R4, RZ, 0x3 ;  /* 0x0000000405037211 */ /* 0x000fe400078f18ff */
[CC--:B------:R-:W-:Y:S02]  /*2500*/  LEA.HI R4, R20.reuse, R15.reuse, RZ, 0x3 ;  /* 0x0000000f14047211 */ /* 0x0c0fe400078f18ff */
[----:B------:R-:W-:Y:S01]  /*2510*/  LEA.HI R20, R20, R15, RZ, 0x5 ;  /* 0x0000000f14147211 */ /* 0x000fe200078f28ff */
[----:B------:R-:W-:Y:S01]  /*2520*/  IMAD.SHL.U32 R15, R14, 0x80, RZ ;  /* 0x000000800e0f7824 */ /* 0x000fe200078e00ff */
[----:B------:R-:W-:-:S02]  /*2530*/  LOP3.LUT R38, R38, 0xfffffffe, RZ, 0xc0, !PT ;  /* 0xfffffffe26267812 */ /* 0x000fc400078ec0ff */
[----:B------:R-:W-:Y:S02]  /*2540*/  LOP3.LUT R14, R36, 0x18, R3, 0xf8, !PT ;  /* 0x00000018240e7812 */ /* 0x000fe400078ef803 */
[----:B------:R-:W-:Y:S02]  /*2550*/  @P2 LOP3.LUT R38, R38, 0x1, RZ, 0xfc, !PT ;  /* 0x0000000126262812 */ /* 0x000fe400078efcff */
[----:B-----5:R-:W-:Y:S02]  /*2560*/  SHF.R.S32.HI R31, RZ, 0x1f, R105 ;  /* 0x0000001fff1f7819 */ /* 0x020fe40000011469 */
[----:B------:R-:W-:Y:S02]  /*2570*/  LOP3.LUT R15, R15, 0xfffff000, RZ, 0xc0, !PT ;  /* 0xfffff0000f0f7812 */ /* 0x000fe400078ec0ff */
[----:B------:R-:W-:Y:S01]  /*2580*/  LOP3.LUT R14, R14, R35, RZ, 0x3c, !PT ;  /* 0x000000230e0e7212 */ /* 0x000fe200078e3cff */
[----:B------:R0:W-:Y:S01]  /*2590*/  STL [R1], R38 ;  /* 0x0000002601007387 */ /* 0x0001e20000100800 */
[----:B------:R-:W-:Y:S01]  /*25a0*/  SHF.R.S32.HI R28, RZ, 0x1f, R27 ;  /* 0x0000001fff1c7819 */ /* 0x000fe2000001141b */
[----:B------:R-:W-:Y:S01]  /*25b0*/  VIADD R101, R19, 0x50 ;  /* 0x0000005013657836 */ /* 0x000fe20000000000 */
[----:B------:R-:W-:-:S02]  /*25c0*/  IADD3 R72, P2, R23, R72, RZ ;  /* 0x0000004817487210 */ /* 0x000fc40007f5e0ff */
[CC--:B------:R-:W-:Y:S02]  /*25d0*/  LEA.HI R5, R28.reuse, R27.reuse, RZ, 0x3 ;  /* 0x0000001b1c057211 */ /* 0x0c0fe400078f18ff */
[----:B------:R-:W-:Y:S01]  /*25e0*/  LEA.HI R28, R28, R27, RZ, 0x5 ;  /* 0x0000001b1c1c7211 */ /* 0x000fe200078f28ff */
[----:B------:R-:W-:Y:S01]  /*25f0*/  IMAD.SHL.U32 R27, R20, 0x80, RZ ;  /* 0x00000080141b7824 */ /* 0x000fe200078e00ff */
[----:B------:R-:W-:Y:S01]  /*2600*/  LOP3.LUT R20, R36, 0x18, R4, 0xf8, !PT ;  /* 0x0000001824147812 */ /* 0x000fe200078ef804 */
[----:B------:R-:W-:Y:S01]  /*2610*/  IMAD.X R73, R32, 0x1, R13, P2 ;  /* 0x0000000120497824 */ /* 0x000fe200010e060d */
[----:B------:R-:W-:Y:S01]  /*2620*/  ISETP.GE.AND P2, PT, R101, UR4, PT ;  /* 0x0000000465007c0c */ /* 0x000fe2000bf46270 */
[----:B------:R-:W-:Y:S01]  /*2630*/  IMAD.SHL.U32 R29, R28, 0x80, RZ ;  /* 0x000000801c1d7824 */ /* 0x000fe200078e00ff */
[----:B------:R-:W-:Y:S02]  /*2640*/  SHF.L.U64.HI R93, R8, 0x7, R9 ;  /* 0x00000007085d7819 */ /* 0x000fe40000010209 */
[----:B------:R-:W-:-:S02]  /*2650*/  LOP3.LUT R27, R27, 0xfffff000, RZ, 0xc0, !PT ;  /* 0xfffff0001b1b7812 */ /* 0x000fc400078ec0ff */
[-C--:B------:R-:W-:Y:S02]  /*2660*/  LOP3.LUT R20, R20, R35.reuse, RZ, 0x3c, !PT ;  /* 0x0000002314147212 */ /* 0x080fe400078e3cff */
[----:B------:R-:W-:Y:S01]  /*2670*/  LOP3.LUT R28, R36, 0x18, R5, 0xf8, !PT ;  /* 0x00000018241c7812 */ /* 0x000fe200078ef805 */
[----:B------:R-:W-:Y:S01]  /*2680*/  IMAD.WIDE.U32 R68, R105, R8, R68 ;  /* 0x0000000869447225 */ /* 0x000fe200078e0044 */
[----:B------:R-:W-:Y:S02]  /*2690*/  LOP3.LUT R29, R29, 0xfffff000, RZ, 0xc0, !PT ;  /* 0xfffff0001d1d7812 */ /* 0x000fe400078ec0ff */
[----:B------:R-:W-:Y:S01]  /*26a0*/  LOP3.LUT R28, R28, R35, RZ, 0x3c, !PT ;  /* 0x000000231c1c7212 */ /* 0x000fe200078e3cff */
[-C--:B------:R-:W-:Y:S01]  /*26b0*/  IMAD.WIDE.U32 R64, R105, R10.reuse, R64 ;  /* 0x0000000a69407225 */ /* 0x080fe200078e0040 */
[----:B------:R-:W-:Y:S02]  /*26c0*/  LOP3.LUT R75, R3, 0xfffffff8, RZ, 0xc0, !PT ;  /* 0xfffffff8034b7812 */ /* 0x000fe400078ec0ff */
[----:B------:R-:W-:Y:S01]  /*26d0*/  LOP3.LUT R74, R4, 0xfffffff8, RZ, 0xc0, !PT ;  /* 0xfffffff8044a7812 */ /* 0x000fe200078ec0ff */
[----:B------:R-:W-:Y:S01]  /*26e0*/  IMAD.WIDE.U32 R66, R105, R10, R66 ;  /* 0x0000000a69427225 */ /* 0x000fe200078e0042 */
[----:B------:R-:W-:-:S03]  /*26f0*/  SHF.L.U64.HI R87, R6, 0x7, R7 ;  /* 0x0000000706577819 */ /* 0x000fc60000010207 */
[----:B------:R-:W-:Y:S01]  /*2700*/  IMAD.WIDE.U32 R70, R105, R8, R70 ;  /* 0x0000000869467225 */ /* 0x000fe200078e0046 */
[----:B------:R-:W-:-:S03]  /*2710*/  SHF.L.U64.HI R92, R10, 0x7, R11 ;  /* 0x000000070a5c7819 */ /* 0x000fc6000001020b */
[----:B------:R-:W-:Y:S01]  /*2720*/  IMAD.SHL.U32 R7, R10, 0x80, RZ ;  /* 0x000000800a077824 */ /* 0x000fe200078e00ff */
[----:B------:R-:W-:Y:S01]  /*2730*/  SHF.R.S32.HI R96, RZ, 0x1f, R75 ;  /* 0x0000001fff607819 */ /* 0x000fe2000001144b */
[----:B------:R-:W-:Y:S01]  /*2740*/  IMAD.SHL.U32 R6, R6, 0x80, RZ ;  /* 0x0000008006067824 */ /* 0x000fe200078e00ff */
[----:B------:R-:W-:Y:S01]  /*2750*/  SHF.R.S32.HI R95, RZ, 0x1f, R74 ;  /* 0x0000001fff5f7819 */ /* 0x000fe2000001144a */
[----:B------:R-:W-:Y:S02]  /*2760*/  VIADD R109, R34, 0x8 ;  /* 0x00000008226d7836 */ /* 0x000fe40000000000 */
[----:B------:R-:W-:Y:S02]  /*2770*/  IMAD.SHL.U32 R107, R104, 0x2, RZ ;  /* 0x00000002686b7824 */ /* 0x000fe400078e00ff */
[----:B------:R-:W-:Y:S01]  /*2780*/  IMAD.IADD R82, R63, 0x1, R33 ;  /* 0x000000013f527824 */ /* 0x000fe200078e0221 */
[----:B--2---:R-:W-:Y:S01]  /*2790*/  IADD3 R100, R14, R15, R30 ;  /* 0x0000000f0e647210 */ /* 0x004fe20007ffe01e */
[----:B------:R-:W-:-:S04]  /*27a0*/  IMAD R14, R31, R10, RZ ;  /* 0x0000000a1f0e7224 */ /* 0x000fc800078e02ff */
[----:B------:R-:W-:Y:S02]  /*27b0*/  IMAD R15, R105, R11, R14 ;  /* 0x0000000b690f7224 */ /* 0x000fe400078e020e */
[----:B------:R-:W-:-:S04]  /*27c0*/  IMAD R14, R31, R8, RZ ;  /* 0x000000081f0e7224 */ /* 0x000fc800078e02ff */
[----:B------:R-:W-:Y:S01]  /*27d0*/  IMAD R77, R105, R9, R14 ;  /* 0x00000009694d7224 */ /* 0x000fe200078e020e */
[----:B------:R-:W-:Y:S02]  /*27e0*/  SEL R9, RZ, 0x20, P2 ;  /* 0x00000020ff097807 */ /* 0x000fe40001000000 */
[----:B------:R-:W-:Y:S02]  /*27f0*/  IADD3 R98, R20, R27, R30 ;  /* 0x0000001b14627210 */ /* 0x000fe40007ffe01e */
[C---:B------:R-:W-:Y:S02]  /*2800*/  LOP3.LUT R14, R12.reuse, R9, RZ, 0xfc, !PT ;  /* 0x000000090c0e7212 */ /* 0x040fe400078efcff */
[----:B------:R-:W-:Y:S01]  /*2810*/  LOP3.LUT R27, R5, 0xfffffff8, RZ, 0xc0, !PT ;  /* 0xfffffff8051b7812 */ /* 0x000fe200078ec0ff */
[----:B------:R-:W-:Y:S01]  /*2820*/  IMAD.IADD R79, R69, 0x1, R77 ;  /* 0x00000001454f7824 */ /* 0x000fe200078e024d */
[----:B------:R-:W-:Y:S01]  /*2830*/  LOP3.LUT R9, R12, 0x1, RZ, 0xc0, !PT ;  /* 0x000000010c097812 */ /* 0x000fe200078ec0ff */
[----:B------:R-:W-:Y:S01]  /*2840*/  IMAD.SHL.U32 R8, R8, 0x80, RZ ;  /* 0x0000008008087824 */ /* 0x000fe200078e00ff */
[C---:B------:R-:W-:Y:S01]  /*2850*/  LOP3.LUT R10, R14.reuse, 0x2, RZ, 0xc0, !PT ;  /* 0x000000020e0a7812 */ /* 0x040fe200078ec0ff */
[----:B------:R-:W-:Y:S01]  /*2860*/  IMAD.IADD R81, R65, 0x1, R15 ;  /* 0x0000000141517824 */ /* 0x000fe200078e020f */
[C---:B------:R-:W-:Y:S01]  /*2870*/  LOP3.LUT R11, R14.reuse, 0x4, RZ, 0xc0, !PT ;  /* 0x000000040e0b7812 */ /* 0x040fe200078ec0ff */
[----:B------:R-:W-:Y:S01]  /*2880*/  IMAD.IADD R78, R15, 0x1, R67 ;  /* 0x000000010f4e7824 */ /* 0x000fe200078e0243 */
[C---:B------:R-:W-:Y:S01]  /*2890*/  LOP3.LUT R12, R14.reuse, 0x8, RZ, 0xc0, !PT ;  /* 0x000000080e0c7812 */ /* 0x040fe200078ec0ff */
[----:B------:R-:W-:Y:S01]  /*28a0*/  IMAD.IADD R77, R77, 0x1, R71 ;  /* 0x000000014d4d7824 */ /* 0x000fe200078e0247 */
[----:B------:R-:W-:-:S02]  /*28b0*/  LOP3.LUT R13, R14, 0x10, RZ, 0xc0, !PT ;  /* 0x000000100e0d7812 */ /* 0x000fc400078ec0ff */
[----:B------:R-:W-:Y:S02]  /*28c0*/  IADD3 R97, R28, R29, R30 ;  /* 0x0000001d1c617210 */ /* 0x000fe40007ffe01e */
[----:B------:R-:W-:Y:S02]  /*28d0*/  SHF.R.S32.HI R94, RZ, 0x1f, R27 ;  /* 0x0000001fff5e7819 */ /* 0x000fe4000001141b */
[----:B------:R-:W-:Y:S01]  /*28e0*/  LOP3.LUT R14, R14, 0x20, RZ, 0xc0, !PT ;  /* 0x000000200e0e7812 */ /* 0x000fe200078ec0ff */
[----:B0-----:R-:W-:Y:S06]  /*28f0*/  @!P6 BAR.SYNC.DEFER_BLOCKING 0x9, 0x100 ;  /* 0x024400000000eb1d */ /* 0x001fec0000010000 */
.L_x_1161:
[----:B-1-3--:R-:W2:Y:S01]  /*2900*/  LDL R28, [R1+0x40] ;  /* 0x00004000011c7983 */ /* 0x00aea20000100800 */
[----:B0-----:R-:W0:Y:S01]  /*2910*/  LDC.64 R88, c[0x0][0x2d8] ;  /* 0x0000b600ff587b82 */ /* 0x001e220000000a00 */
[----:B------:R-:W-:Y:S01]  /*2920*/  VIADD R31, R25, 0xffffffff ;  /* 0xffffffff191f7836 */ /* 0x000fe20000000000 */
[----:B------:R-:W-:Y:S01]  /*2930*/  LOP3.LUT P4, RZ, R21, 0x2, RZ, 0xc0, !PT ;  /* 0x0000000215ff7812 */ /* 0x000fe2000788c0ff */
[----:B------:R-:W-:Y:S05]  /*2940*/  YIELD ;  /* 0x0000000000007946 */ /* 0x000fea0003800000 */
[----:B------:R-:W1:Y:S01]  /*2950*/  LDC R99, c[0x0][0x3d4] ;  /* 0x0000f500ff637b82 */ /* 0x000e620000000800 */
[----:B------:R-:W-:Y:S01]  /*2960*/  SHF.R.S32.HI R30, RZ, 0x1f, R31 ;  /* 0x0000001fff1e7819 */ /* 0x000fe2000001141f */
[-C--:B------:R-:W-:Y:S01]  /*2970*/  IMAD R15, R87, R31.reuse, RZ ;  /* 0x0000001f570f7224 */ /* 0x080fe200078e02ff */
[----:B------:R-:W-:Y:S01]  /*2980*/  BSSY B0, `(.L_x_1106) ;  /* 0x0000413000007945 */ /* 0x000fe20003800000 */
[----:B------:R-:W-:-:S04]  /*2990*/  IMAD.WIDE.U32 R56, R6, R31, RZ ;  /* 0x0000001f06387225 */ /* 0x000fc800078e00ff */
[----:B------:R-:W-:Y:S01]  /*29a0*/  IMAD R15, R30, R6, R15 ;  /* 0x000000061e0f7224 */ /* 0x000fe200078e020f */
[----:B------:R-:W-:-:S03]  /*29b0*/  IADD3 R20, P2, R84, R56, RZ ;  /* 0x0000003854147210 */ /* 0x000fc60007f5e0ff */
[----:B------:R-:W-:-:S04]  /*29c0*/  IMAD.IADD R91, R57, 0x1, R15 ;  /* 0x00000001395b7824 */ /* 0x000fc800078e020f */
[----:B------:R-:W-:Y:S01]  /*29d0*/  IMAD.X R25, R91, 0x1, R83, P2 ;  /* 0x000000015b197824 */ /* 0x000fe200010e0653 */
[C---:B0-----:R-:W-:Y:S02]  /*29e0*/  LEA R32, P3, R20.reuse, R88, 0x1 ;  /* 0x0000005814207211 */ /* 0x041fe400078608ff */
[----:B------:R-:W-:Y:S02]  /*29f0*/  ISETP.GT.AND P2, PT, R31, R76, PT ;  /* 0x0000004c1f00720c */ /* 0x000fe40003f44270 */
[----:B------:R-:W-:Y:S01]  /*2a00*/  LEA.HI.X R33, R20, R89, R25, 0x1, P3 ;  /* 0x0000005914217211 */ /* 0x000fe200018f0c19 */
[----:B------:R-:W-:Y:S01]  /*2a10*/  IMAD.MOV.U32 R25, RZ, RZ, R31 ;  /* 0x000000ffff197224 */ /* 0x000fe200078e001f */
[----:B-1----:R-:W-:Y:S01]  /*2a20*/  ISETP.GE.AND P3, PT, R99, 0x1, PT ;  /* 0x000000016300780c */ /* 0x002fe20003f66270 */
[----:B--2---:R-:W-:-:S04]  /*2a30*/  IMAD R15, R18, 0x3000, R28 ;  /* 0x00003000120f7824 */ /* 0x004fc800078e021c */
[C---:B------:R-:W-:Y:S02]  /*2a40*/  VIADD R29, R15.reuse, 0x10 ;  /* 0x000000100f1d7836 */ /* 0x040fe40000000000 */
[C---:B------:R-:W-:Y:S02]  /*2a50*/  @P4 VIADD R29, R15.reuse, 0xfffffff0 ;  /* 0xfffffff00f1d4836 */ /* 0x040fe40000000000 */
[--C-:B------:R-:W-:Y:S02]  /*2a60*/  IMAD R80, R15, 0x2, R26.reuse ;  /* 0x000000020f507824 */ /* 0x100fe400078e021a */
[----:B------:R-:W-:Y:S02]  /*2a70*/  IMAD R20, R29, 0x2, R26 ;  /* 0x000000021d147824 */ /* 0x000fe400078e021a */
[----:B------:R-:W-:Y:S05]  /*2a80*/  @!P3 BRA `(.L_x_1107) ;  /* 0x0000003c0088b947 */ /* 0x000fea0003800000 */
[----:B------:R-:W-:Y:S01]  /*2a90*/  ULDC.U8 UR4, c[0x0][0x3f0] ;  /* 0x0000fc0000047ab9 */ /* 0x000fe20000000000 */
[-C--:B------:R-:W-:Y:S01]  /*2aa0*/  IMAD R15, R93, R31.reuse, RZ ;  /* 0x0000001f5d0f7224 */ /* 0x080fe200078e02ff */
[----:B------:R-:W-:Y:S01]  /*2ab0*/  ISETP.NE.AND P3, PT, RZ, UR4, PT ;  /* 0x00000004ff007c0c */ /* 0x000fe2000bf65270 */
[-C--:B------:R-:W-:Y:S02]  /*2ac0*/  IMAD R28, R92, R31.reuse, RZ ;  /* 0x0000001f5c1c7224 */ /* 0x080fe400078e02ff */
[----:B------:R-:W-:Y:S02]  /*2ad0*/  IMAD R15, R30, R8, R15 ;  /* 0x000000081e0f7224 */ /* 0x000fe400078e020f */
[----:B------:R-:W-:Y:S02]  /*2ae0*/  IMAD R85, R25, -0x80, R24 ;  /* 0xffffff8019557824 */ /* 0x000fe400078e0218 */
[----:B------:R-:W-:-:S03]  /*2af0*/  IMAD.WIDE.U32 R54, R8, R31, RZ ;  /* 0x0000001f08367225 */ /* 0x000fc600078e00ff */
[----:B------:R-:W-:Y:S01]  /*2b00*/  VIMNMX R85, R85, 0x80, PT ;  /* 0x0000008055557848 */ /* 0x000fe20003fe0100 */
[----:B------:R-:W-:Y:S02]  /*2b10*/  IMAD R29, R30, R7, R28 ;  /* 0x000000071e1d7224 */ /* 0x000fe400078e021c */
        /* <DEDUP_REMOVED lines=64> */
.L_x_1110:
[----:B------:R-:W-:Y:S05]  /*2f20*/  BSYNC B1 ;  /* 0x0000000000017941 */ /* 0x000fea0003800000 */
.L_x_1109:
[----:B-----5:R-:W-:Y:S01]  /*2f30*/  IMAD.MOV.U32 R15, RZ, RZ, R34 ;  /* 0x000000ffff0f7224 */ /* 0x020fe200078e0022 */
[----:B------:R-:W-:Y:S01]  /*2f40*/  UISETP.NE.AND UP0, UPT, UR37, 0x3, UPT ;  /* 0x000000032500788c */ /* 0x000fe2000bf05270 */
[----:B0-----:R-:W-:Y:S02]  /*2f50*/  IMAD.MOV.U32 R28, RZ, RZ, R35 ;  /* 0x000000ffff1c7224 */ /* 0x001fe400078e0023 */
        /* <DEDUP_REMOVED lines=46> */
[----:B------:R-:W-:Y:S01]  /*3240*/  PRMT R123, R30, 0x7610, R123 ;  /* 0x000076101e7b7816 */ /* 0x000fe2000000007b */
[----:B------:R-:W-:Y:S06]  /*3250*/  @!P3 BRA `(.L_x_1111) ;  /* 0x000000000004b947 */ /* 0x000fec0003800000 */
[----:B------:R-:W-:Y:S01]  /*3260*/  BPT.TRAP 0x1 ;  /* 0x000000040000795c */ /* 0x000fe20000300000 */
.L_x_1111:
[----:B------:R-:W-:Y:S01]  /*3270*/  IMAD R15, R18, 0x8, R2 ;  /* 0x00000008120f7824 */ /* 0x000fe200078e0202 */
[----:B------:R-:W-:Y:S01]  /*3280*/  SHF.L.U32 R86, R157, 0x1f, RZ ;  /* 0x0000001f9d567819 */ /* 0x000fe200000006ff */
[----:B------:R-:W-:Y:S03]  /*3290*/  BSSY B1, `(.L_x_1112) ;  /* 0x0000003000017945 */ /* 0x000fe60003800000 */
[----:B------:R-:W0:Y:S02]  /*32a0*/  SYNCS.PHASECHK.TRANS64.TRYWAIT P5, [R15+URZ+0x2d890], R86 ;  /* 0x02d890560f0075a7 */ /* 0x000e2400080a017f */
[----:B0-----:R-:W-:Y:S05]  /*32b0*/  @!P5 BRA `(.L_x_1113) ;  /* 0x000001f00048d947 */ /* 0x001fea0003800000 */
.L_x_1419:
[----:B------:R-:W-:Y:S05]  /*32c0*/  BSYNC B1 ;  /* 0x0000000000017941 */ /* 0x000fea0003800000 */
.L_x_1112:
        /* <DEDUP_REMOVED lines=8> */
[----:B------:R-:W-:Y:S01]  /*3350*/  SHF.R.U64 R88, R88, 0x10, R89 ;  /* 0x0000001058587819 */ /* 0x000fe20000001259 */
[----:B--2---:R-:W-:Y:S01]  /*3360*/  IMAD.U32 R52, R30, 0x10000, RZ ;  /* 0x000100001e347824 */ /* 0x004fe200078e00ff */
[--C-:B------:R-:W-:Y:S01]  /*3370*/  SHF.R.U64 R53, R58, 0x10, R59.reuse ;  /* 0x000000103a357819 */ /* 0x100fe2000000123b */
[C---:B------:R-:W-:Y:S01]  /*3380*/  IMAD.U32 R54, R31.reuse, 0x10000, RZ ;  /* 0x000100001f367824 */ /* 0x040fe200078e00ff */
[----:B------:R-:W-:Y:S02]  /*3390*/  LOP3.LUT R58, R30, 0xffff0000, RZ, 0xc0, !PT ;  /* 0xffff00001e3a7812 */ /* 0x000fe400078ec0ff */
[----:B------:R-:W-:Y:S02]  /*33a0*/  LOP3.LUT R30, R31, 0xffff0000, RZ, 0xc0, !PT ;  /* 0xffff00001f1e7812 */ /* 0x000fe400078ec0ff */
[----:B------:R-:W-:Y:S02]  /*33b0*/  PRMT R31, R90, 0x5432, R88 ;  /* 0x000054325a1f7816 */ /* 0x000fe40000000058 */
[----:B------:R-:W-:-:S02]  /*33c0*/  SHF.R.U32.HI R55, RZ, 0x10, R59 ;  /* 0x00000010ff377819 */ /* 0x000fc4000001163b */
[----:B------:R-:W-:Y:S02]  /*33d0*/  PRMT R53, R117, 0x5410, R53 ;  /* 0x0000541075357816 */ /* 0x000fe40000000035 */
[----:B------:R-:W-:Y:S02]  /*33e0*/  SHF.R.U32.HI R59, RZ, 0x10, R89 ;  /* 0x00000010ff3b7819 */ /* 0x000fe40000011659 */
[----:B------:R-:W-:Y:S02]  /*33f0*/  LOP3.LUT R124, R29, 0xffff0000, RZ, 0xc0, !PT ;  /* 0xffff00001d7c7812 */ /* 0x000fe400078ec0ff */
[C---:B------:R-:W-:Y:S01]  /*3400*/  LOP3.LUT R117, R31.reuse, 0xffff0000, RZ, 0xc0, !PT ;  /* 0xffff00001f757812 */ /* 0x040fe200078ec0ff */
[----:B------:R-:W-:Y:S01]  /*3410*/  IMAD.U32 R31, R31, 0x10000, RZ ;  /* 0x000100001f1f7824 */ /* 0x000fe200078e00ff */
[C---:B------:R-:W-:Y:S01]  /*3420*/  LOP3.LUT R89, R53.reuse, 0xffff0000, RZ, 0xc0, !PT ;  /* 0xffff000035597812 */ /* 0x040fe200078ec0ff */
[----:B------:R-:W-:Y:S01]  /*3430*/  IMAD.U32 R53, R53, 0x10000, RZ ;  /* 0x0001000035357824 */ /* 0x000fe200078e00ff */
[----:B------:R-:W-:Y:S01]  /*3440*/  PRMT R55, R118, 0x5410, R55 ;  /* 0x0000541076377816 */ /* 0x000fe20000000037 */
[----:B------:R-:W-:Y:S01]  /*3450*/  IMAD.U32 R118, R29, 0x10000, RZ ;  /* 0x000100001d767824 */ /* 0x000fe200078e00ff */
[----:B------:R-:W-:Y:S01]  /*3460*/  PRMT R59, R123, 0x5410, R59 ;  /* 0x000054107b3b7816 */ /* 0x000fe2000000003b */
[C---:B------:R-:W-:Y:S01]  /*3470*/  FMUL.FTZ R123, R124.reuse, R117 ;  /* 0x000000757c7b7220 */ /* 0x040fe20000410000 */
[----:B------:R-:W-:-:S03]  /*3480*/  FMUL.FTZ R124, R124, R89 ;  /* 0x000000597c7c7220 */ /* 0x000fc60000410000 */
[----:B------:R-:W-:Y:S02]  /*3490*/  IMAD.U32 R29, R59, 0x10000, RZ ;  /* 0x000100003b1d7824 */ /* 0x000fe400078e00ff */
[C---:B------:R-:W-:Y:S01]  /*34a0*/  FFMA.FTZ R88, R118.reuse, R89, -R123 ;  /* 0x0000005976587223 */ /* 0x040fe2000001087b */
[----:B------:R-:W-:Y:S02]  /*34b0*/  IMAD.U32 R89, R55, 0x10000, RZ ;  /* 0x0001000037597824 */ /* 0x000fe400078e00ff */
[----:B------:R-:W-:Y:S01]  /*34c0*/  FFMA.FTZ R117, R118, R117, R124 ;  /* 0x0000007576757223 */ /* 0x000fe2000001007c */
[----:B------:R-:W-:Y:S01]  /*34d0*/  FMUL.FTZ R125, R58, R29 ;  /* 0x0000001d3a7d7220 */ /* 0x000fe20000410000 */
[C---:B------:R-:W-:Y:S01]  /*34e0*/  IMAD.U32 R118, R28.reuse, 0x10000, RZ ;  /* 0x000100001c767824 */ /* 0x040fe200078e00ff */
[----:B------:R-:W-:Y:S01]  /*34f0*/  LOP3.LUT R28, R28, 0xffff0000, RZ, 0xc0, !PT ;  /* 0xffff00001c1c7812 */ /* 0x000fe200078ec0ff */
[-C--:B------:R-:W-:Y:S01]  /*3500*/  FMUL.FTZ R123, R58, R89.reuse ;  /* 0x000000593a7b7220 */ /* 0x080fe20000410000 */
[----:B------:R-:W-:Y:S01]  /*3510*/  LOP3.LUT R59, R59, 0xffff0000, RZ, 0xc0, !PT ;  /* 0xffff00003b3b7812 */ /* 0x000fe200078ec0ff */
[C---:B------:R-:W-:Y:S01]  /*3520*/  FFMA.FTZ R125, R52.reuse, R89, -R125 ;  /* 0x00000059347d7223 */ /* 0x040fe2000001087d */
[----:B------:R-:W-:Y:S01]  /*3530*/  LOP3.LUT R55, R55, 0xffff0000, RZ, 0xc0, !PT ;  /* 0xffff000037377812 */ /* 0x000fe200078ec0ff */
[----:B------:R-:W-:Y:S01]  /*3540*/  FFMA.FTZ R52, R52, R29, R123 ;  /* 0x0000001d34347223 */ /* 0x000fe2000001007b */
[----:B------:R-:W-:Y:S01]  /*3550*/  FMUL.FTZ R29, R28, R31 ;  /* 0x0000001f1c1d7220 */ /* 0x000fe20000410000 */
[----:B------:R-:W-:Y:S01]  /*3560*/  FMUL.FTZ R89, R30, R59 ;  /* 0x0000003b1e597220 */ /* 0x000fe20000410000 */
[----:B------:R-:W-:Y:S01]  /*3570*/  FMUL.FTZ R28, R28, R53 ;  /* 0x000000351c1c7220 */ /* 0x000fe20000410000 */
[----:B------:R-:W-:Y:S01]  /*3580*/  FMUL.FTZ R30, R30, R55 ;  /* 0x000000371e1e7220 */ /* 0x000fe20000410000 */
[----:B------:R-:W-:Y:S01]  /*3590*/  FFMA.FTZ R29, R118, R53, -R29 ;  /* 0x00000035761d7223 */ /* 0x000fe2000001081d */
[----:B------:R-:W-:Y:S01]  /*35a0*/  FFMA.FTZ R55, R54, R55, -R89 ;  /* 0x0000003736377223 */ /* 0x000fe20000010859 */
[----:B------:R-:W-:Y:S01]  /*35b0*/  FFMA.FTZ R28, R118, R31, R28 ;  /* 0x0000001f761c7223 */ /* 0x000fe2000001001c */
[----:B------:R-:W-:Y:S01]  /*35c0*/  FFMA.FTZ R30, R54, R59, R30 ;  /* 0x0000003b361e7223 */ /* 0x000fe2000001001e */
[----:B------:R-:W-:-:S03]  /*35d0*/  F2FP.BF16.F32.PACK_AB R88, R117, R88 ;  /* 0x000000587558723e */ /* 0x000fc600000010ff */
[----:B------:R-:W-:Y:S02]  /*35e0*/  F2FP.BF16.F32.PACK_AB R28, R28, R29 ;  /* 0x0000001d1c1c723e */ /* 0x000fe400000010ff */
[----:B------:R-:W-:Y:S01]  /*35f0*/  F2FP.BF16.F32.PACK_AB R31, R30, R55 ;  /* 0x000000371e1f723e */ /* 0x000fe200000010ff */
[----:B------:R-:W-:Y:S01]  /*3600*/  IMAD.MOV.U32 R29, RZ, RZ, R88 ;  /* 0x000000ffff1d7224 */ /* 0x000fe200078e0058 */
[----:B------:R-:W-:-:S07]  /*3610*/  F2FP.BF16.F32.PACK_AB R30, R52, R125 ;  /* 0x0000007d341e723e */ /* 0x000fce00000010ff */
.L_x_1118:
[----:B------:R-:W-:Y:S05]  /*3620*/  BSYNC B2 ;  /* 0x0000000000027941 */ /* 0x000fea0003800000 */
.L_x_1117:
[----:B--2---:R1:W-:Y:S02]  /*3630*/  STG.E.128 desc[UR52][R32.64], R28 ;  /* 0x0000001c20007986 */ /* 0x0043e4000c101d34 */
.L_x_1116:
[----:B------:R-:W-:Y:S05]  /*3640*/  BSYNC B1 ;  /* 0x0000000000017941 */ /* 0x000fea0003800000 */
.L_x_1115:
        /* <DEDUP_REMOVED lines=9> */
[----:B------:R-:W-:Y:S01]  /*36e0*/  SHF.R.U64 R55, R50, 0x10, R51 ;  /* 0x0000001032377819 */ /* 0x000fe20000001233 */
[----:B--2---:R-:W-:Y:S01]  /*36f0*/  IMAD.U32 R50, R30, 0x10000, RZ ;  /* 0x000100001e327824 */ /* 0x004fe200078e00ff */
[----:B------:R-:W-:Y:S02]  /*3700*/  PRMT R132, R132, 0x5410, R53 ;  /* 0x0000541084847816 */ /* 0x000fe40000000035 */
[----:B------:R-:W-:Y:S02]  /*3710*/  SHF.R.U32.HI R56, RZ, 0x10, R57 ;  /* 0x00000010ff387819 */ /* 0x000fe40000011639 */
[----:B------:R-:W-:Y:S01]  /*3720*/  PRMT R130, R130, 0x5410, R55 ;  /* 0x0000541082827816 */ /* 0x000fe20000000037 */
[----:B------:R-:W-:Y:S01]  /*3730*/  IMAD.U32 R55, R29, 0x10000, RZ ;  /* 0x000100001d377824 */ /* 0x000fe200078e00ff */
[----:B------:R-:W-:-:S02]  /*3740*/  SHF.R.U32.HI R52, RZ, 0x10, R51 ;  /* 0x00000010ff347819 */ /* 0x000fc40000011633 */
[----:B------:R-:W-:Y:S01]  /*3750*/  LOP3.LUT R53, R29, 0xffff0000, RZ, 0xc0, !PT ;  /* 0xffff00001d357812 */ /* 0x000fe200078ec0ff */
[----:B------:R-:W-:Y:S01]  /*3760*/  IMAD.U32 R29, R28, 0x10000, RZ ;  /* 0x000100001c1d7824 */ /* 0x000fe200078e00ff */
[C---:B------:R-:W-:Y:S01]  /*3770*/  LOP3.LUT R58, R132.reuse, 0xffff0000, RZ, 0xc0, !PT ;  /* 0xffff0000843a7812 */ /* 0x040fe200078ec0ff */
[----:B------:R-:W-:Y:S01]  /*3780*/  IMAD.U32 R132, R132, 0x10000, RZ ;  /* 0x0001000084847824 */ /* 0x000fe200078e00ff */
[----:B------:R-:W-:Y:S02]  /*3790*/  PRMT R133, R133, 0x5410, R56 ;  /* 0x0000541085857816 */ /* 0x000fe40000000038 */
[----:B------:R-:W-:Y:S01]  /*37a0*/  LOP3.LUT R54, R130, 0xffff0000, RZ, 0xc0, !PT ;  /* 0xffff000082367812 */ /* 0x000fe200078ec0ff */
[----:B------:R-:W-:Y:S01]  /*37b0*/  FMUL.FTZ R88, R53, R58 ;  /* 0x0000003a35587220 */ /* 0x000fe20000410000 */
[----:B------:R-:W-:Y:S01]  /*37c0*/  PRMT R131, R131, 0x5410, R52 ;  /* 0x0000541083837816 */ /* 0x000fe20000000034 */
[----:B------:R-:W-:Y:S01]  /*37d0*/  IMAD.U32 R52, R133, 0x10000, RZ ;  /* 0x0001000085347824 */ /* 0x000fe200078e00ff */
[----:B------:R-:W-:Y:S01]  /*37e0*/  LOP3.LUT R51, R30, 0xffff0000, RZ, 0xc0, !PT ;  /* 0xffff00001e337812 */ /* 0x000fe200078ec0ff */
[----:B------:R-:W-:Y:S01]  /*37f0*/  FMUL.FTZ R57, R53, R54 ;  /* 0x0000003635397220 */ /* 0x000fe20000410000 */
[----:B------:R-:W-:Y:S01]  /*3800*/  LOP3.LUT R53, R28, 0xffff0000, RZ, 0xc0, !PT ;  /* 0xffff00001c357812 */ /* 0x000fe200078ec0ff */
[----:B------:R-:W-:-:S02]  /*3810*/  IMAD.U32 R56, R131, 0x10000, RZ ;  /* 0x0001000083387824 */ /* 0x000fc400078e00ff */
[----:B------:R-:W-:Y:S01]  /*3820*/  FFMA.FTZ R28, R55, R54, -R88 ;  /* 0x00000036371c7223 */ /* 0x000fe20000010858 */
[----:B------:R-:W-:Y:S01]  /*3830*/  FMUL.FTZ R59, R51, R52 ;  /* 0x00000034333b7220 */ /* 0x000fe20000410000 */
[----:B------:R-:W-:Y:S01]  /*3840*/  FFMA.FTZ R55, R55, R58, R57 ;  /* 0x0000003a37377223 */ /* 0x000fe20000010039 */
[----:B------:R-:W-:Y:S01]  /*3850*/  LOP3.LUT R30, R31, 0xffff0000, RZ, 0xc0, !PT ;  /* 0xffff00001f1e7812 */ /* 0x000fe200078ec0ff */
[-C--:B------:R-:W-:Y:S01]  /*3860*/  FMUL.FTZ R57, R51, R56.reuse ;  /* 0x0000003833397220 */ /* 0x080fe20000410000 */
[----:B------:R-:W-:Y:S01]  /*3870*/  LOP3.LUT R133, R133, 0xffff0000, RZ, 0xc0, !PT ;  /* 0xffff000085857812 */ /* 0x000fe200078ec0ff */
[----:B------:R-:W-:Y:S01]  /*3880*/  FFMA.FTZ R51, R50, R56, -R59 ;  /* 0x0000003832337223 */ /* 0x000fe2000001083b */
[----:B------:R-:W-:Y:S01]  /*3890*/  LOP3.LUT R131, R131, 0xffff0000, RZ, 0xc0, !PT ;  /* 0xffff000083837812 */ /* 0x000fe200078ec0ff */
[----:B------:R-:W-:Y:S02]  /*38a0*/  IMAD.U32 R130, R130, 0x10000, RZ ;  /* 0x0001000082827824 */ /* 0x000fe400078e00ff */
[----:B------:R-:W-:Y:S01]  /*38b0*/  FFMA.FTZ R50, R50, R52, R57 ;  /* 0x0000003432327223 */ /* 0x000fe20000010039 */
[----:B------:R-:W-:Y:S01]  /*38c0*/  FMUL.FTZ R52, R30, R133 ;  /* 0x000000851e347220 */ /* 0x000fe20000410000 */
[----:B------:R-:W-:-:S02]  /*38d0*/  IMAD.U32 R31, R31, 0x10000, RZ ;  /* 0x000100001f1f7824 */ /* 0x000fc400078e00ff */
[-C--:B------:R-:W-:Y:S01]  /*38e0*/  FMUL.FTZ R54, R30, R131.reuse ;  /* 0x000000831e367220 */ /* 0x080fe20000410000 */
[C---:B------:R-:W-:Y:S01]  /*38f0*/  FMUL.FTZ R30, R53.reuse, R132 ;  /* 0x00000084351e7220 */ /* 0x040fe20000410000 */
[-C--:B------:R-:W-:Y:S01]  /*3900*/  FMUL.FTZ R53, R53, R130.reuse ;  /* 0x0000008235357220 */ /* 0x080fe20000410000 */
        /* <DEDUP_REMOVED lines=8> */
[----:B------:R-:W-:-:S07]  /*3990*/  F2FP.BF16.F32.PACK_AB R31, R31, R52 ;  /* 0x000000341f1f723e */ /* 0x000fce00000010ff */
.L_x_1122:
[----:B------:R-:W-:Y:S05]  /*39a0*/  BSYNC B2 ;  /* 0x0000000000027941 */ /* 0x000fea0003800000 */
.L_x_1121:
[----:B--2---:R2:W-:Y:S02]  /*39b0*/  STG.E.128 desc[UR52][R32.64+0x20], R28 ;  /* 0x0000201c20007986 */ /* 0x0045e4000c101d34 */
.L_x_1120:
[----:B------:R-:W-:Y:S05]  /*39c0*/  BSYNC B1 ;  /* 0x0000000000017941 */ /* 0x000fea0003800000 */
.L_x_1119:
        /* <DEDUP_REMOVED lines=8> */
[----:B------:R-:W-:Y:S02]  /*3a50*/  SHF.R.U64 R51, R48, 0x10, R49 ;  /* 0x0000001030337819 */ /* 0x000fe40000001231 */
[----:B------:R-:W-:Y:S01]  /*3a60*/  SHF.R.U64 R53, R46, 0x10, R47 ;  /* 0x000000102e357819 */ /* 0x000fe2000000122f */
[----:B--2---:R-:W-:Y:S01]  /*3a70*/  IMAD.U32 R46, R30, 0x10000, RZ ;  /* 0x000100001e2e7824 */ /* 0x004fe200078e00ff */
[----:B------:R-:W-:Y:S01]  /*3a80*/  SHF.R.U32.HI R48, RZ, 0x10, R49 ;  /* 0x00000010ff307819 */ /* 0x000fe20000011631 */
[----:B------:R-:W-:Y:S01]  /*3a90*/  IMAD.U32 R49, R29, 0x10000, RZ ;  /* 0x000100001d317824 */ /* 0x000fe200078e00ff */
[----:B------:R-:W-:Y:S02]  /*3aa0*/  SHF.R.U32.HI R50, RZ, 0x10, R47 ;  /* 0x00000010ff327819 */ /* 0x000fe4000001162f */
        /* <DEDUP_REMOVED lines=9> */
[C---:B------:R-:W-:Y:S01]  /*3b40*/  FMUL.FTZ R57, R47.reuse, R53 ;  /* 0x000000352f397220 */ /* 0x040fe20000410000 */
[----:B------:R-:W-:Y:S01]  /*3b50*/  LOP3.LUT R50, R126, 0xffff0000, RZ, 0xc0, !PT ;  /* 0xffff00007e327812 */ /* 0x000fe200078ec0ff */
[----:B------:R-:W-:Y:S01]  /*3b60*/  FMUL.FTZ R47, R47, R51 ;  /* 0x000000332f2f7220 */ /* 0x000fe20000410000 */
[----:B------:R-:W-:Y:S01]  /*3b70*/  LOP3.LUT R30, R31, 0xffff0000, RZ, 0xc0, !PT ;  /* 0xffff00001f1e7812 */ /* 0x000fe200078ec0ff */
[C---:B------:R-:W-:Y:S01]  /*3b80*/  FMUL.FTZ R54, R48.reuse, R52 ;  /* 0x0000003430367220 */ /* 0x040fe20000410000 */
[----:B------:R-:W-:Y:S01]  /*3b90*/  LOP3.LUT R129, R129, 0xffff0000, RZ, 0xc0, !PT ;  /* 0xffff000081817812 */ /* 0x000fe200078ec0ff */
[----:B------:R-:W-:Y:S01]  /*3ba0*/  FMUL.FTZ R55, R48, R50 ;  /* 0x0000003230377220 */ /* 0x000fe20000410000 */
[----:B------:R-:W-:Y:S01]  /*3bb0*/  LOP3.LUT R127, R127, 0xffff0000, RZ, 0xc0, !PT ;  /* 0xffff00007f7f7812 */ /* 0x000fe200078ec0ff */
[----:B------:R-:W-:Y:S01]  /*3bc0*/  IMAD.U32 R128, R128, 0x10000, RZ ;  /* 0x0001000080807824 */ /* 0x000fe200078e00ff */
[----:B------:R-:W-:Y:S01]  /*3bd0*/  LOP3.LUT R48, R28, 0xffff0000, RZ, 0xc0, !PT ;  /* 0xffff00001c307812 */ /* 0x000fe200078ec0ff */
[----:B------:R-:W-:-:S02]  /*3be0*/  IMAD.U32 R126, R126, 0x10000, RZ ;  /* 0x000100007e7e7824 */ /* 0x000fc400078e00ff */
[C---:B------:R-:W-:Y:S01]  /*3bf0*/  FFMA.FTZ R55, R49.reuse, R52, R55 ;  /* 0x0000003431377223 */ /* 0x040fe20000010037 */
[----:B------:R-:W-:Y:S02]  /*3c00*/  IMAD.U32 R29, R28, 0x10000, RZ ;  /* 0x000100001c1d7824 */ /* 0x000fe400078e00ff */
[----:B------:R-:W-:Y:S01]  /*3c10*/  FFMA.FTZ R28, R49, R50, -R54 ;  /* 0x00000032311c7223 */ /* 0x000fe20000010836 */
[C---:B------:R-:W-:Y:S01]  /*3c20*/  FFMA.FTZ R57, R46.reuse, R51, -R57 ;  /* 0x000000332e397223 */ /* 0x040fe20000010839 */
[----:B------:R-:W-:Y:S01]  /*3c30*/  FFMA.FTZ R46, R46, R53, R47 ;  /* 0x000000352e2e7223 */ /* 0x000fe2000001002f */
[C---:B------:R-:W-:Y:S01]  /*3c40*/  FMUL.FTZ R50, R30.reuse, R129 ;  /* 0x000000811e327220 */ /* 0x040fe20000410000 */
[----:B------:R-:W-:Y:S01]  /*3c50*/  FMUL.FTZ R52, R30, R127 ;  /* 0x0000007f1e347220 */ /* 0x000fe20000410000 */
[----:B------:R-:W-:Y:S02]  /*3c60*/  IMAD.U32 R31, R31, 0x10000, RZ ;  /* 0x000100001f1f7824 */ /* 0x000fe400078e00ff */
[C---:B------:R-:W-:Y:S01]  /*3c70*/  FMUL.FTZ R30, R48.reuse, R128 ;  /* 0x00000080301e7220 */ /* 0x040fe20000410000 */
[-C--:B------:R-:W-:Y:S01]  /*3c80*/  FMUL.FTZ R47, R48, R126.reuse ;  /* 0x0000007e302f7220 */ /* 0x080fe20000410000 */
[----:B------:R-:W-:Y:S01]  /*3c90*/  F2FP.BF16.F32.PACK_AB R46, R46, R57 ;  /* 0x000000392e2e723e */ /* 0x000fe200000010ff */
[----:B------:R-:W-:Y:S01]  /*3ca0*/  FFMA.FTZ R50, R31, R127, -R50 ;  /* 0x0000007f1f327223 */ /* 0x000fe20000010832 */
[C---:B------:R-:W-:Y:S01]  /*3cb0*/  FFMA.FTZ R30, R29.reuse, R126, -R30 ;  /* 0x0000007e1d1e7223 */ /* 0x040fe2000001081e */
[----:B------:R-:W-:Y:S01]  /*3cc0*/  FFMA.FTZ R47, R29, R128, R47 ;  /* 0x000000801d2f7223 */ /* 0x000fe2000001002f */
[----:B------:R-:W-:Y:S01]  /*3cd0*/  FFMA.FTZ R31, R31, R129, R52 ;  /* 0x000000811f1f7223 */ /* 0x000fe20000010034 */
[----:B------:R-:W-:-:S03]  /*3ce0*/  F2FP.BF16.F32.PACK_AB R29, R55, R28 ;  /* 0x0000001c371d723e */ /* 0x000fc600000010ff */
[----:B------:R-:W-:Y:S01]  /*3cf0*/  F2FP.BF16.F32.PACK_AB R28, R47, R30 ;  /* 0x0000001e2f1c723e */ /* 0x000fe200000010ff */
[----:B------:R-:W-:Y:S01]  /*3d00*/  IMAD.MOV.U32 R30, RZ, RZ, R46 ;  /* 0x000000ffff1e7224 */ /* 0x000fe200078e002e */
[----:B------:R-:W-:-:S07]  /*3d10*/  F2FP.BF16.F32.PACK_AB R31, R31, R50 ;  /* 0x000000321f1f723e */ /* 0x000fce00000010ff */
.L_x_1126:
[----:B------:R-:W-:Y:S05]  /*3d20*/  BSYNC B2 ;  /* 0x0000000000027941 */ /* 0x000fea0003800000 */
.L_x_1125:
[----:B--2---:R3:W-:Y:S02]  /*3d30*/  STG.E.128 desc[UR52][R32.64+0x40], R28 ;  /* 0x0000401c20007986 */ /* 0x0047e4000c101d34 */
.L_x_1124:
[----:B------:R-:W-:Y:S05]  /*3d40*/  BSYNC B1 ;  /* 0x0000000000017941 */ /* 0x000fea0003800000 */
.L_x_1123:
        /* <DEDUP_REMOVED lines=8> */
[----:B------:R-:W-:Y:S01]  /*3dd0*/  SHF.R.U64 R46, R44, 0x10, R45 ;  /* 0x000000102c2e7819 */ /* 0x000fe2000000122d */
[----:B--2---:R-:W-:Y:S01]  /*3de0*/  IMAD.U32 R44, R30, 0x10000, RZ ;  /* 0x000100001e2c7824 */ /* 0x004fe200078e00ff */
[--C-:B------:R-:W-:Y:S02]  /*3df0*/  SHF.R.U64 R47, R42, 0x10, R43.reuse ;  /* 0x000000102a2f7819 */ /* 0x100fe4000000122b */
[----:B------:R-:W-:Y:S02]  /*3e00*/  SHF.R.U32.HI R48, RZ, 0x10, R43 ;  /* 0x00000010ff307819 */ /* 0x000fe4000001162b */
[----:B------:R-:W-:Y:S02]  /*3e10*/  SHF.R.U32.HI R43, RZ, 0x10, R45 ;  /* 0x00000010ff2b7819 */ /* 0x000fe4000001162d */
[----:B------:R-:W-:Y:S02]  /*3e20*/  PRMT R121, R121, 0x5410, R46 ;  /* 0x0000541079797816 */ /* 0x000fe4000000002e */
[----:B------:R-:W-:-:S02]  /*3e30*/  PRMT R120, R120, 0x5410, R47 ;  /* 0x0000541078787816 */ /* 0x000fc4000000002f */
[----:B------:R-:W-:Y:S02]  /*3e40*/  PRMT R119, R119, 0x5410, R48 ;  /* 0x0000541077777816 */ /* 0x000fe40000000030 */
[----:B------:R-:W-:Y:S02]  /*3e50*/  PRMT R122, R122, 0x5410, R43 ;  /* 0x000054107a7a7816 */ /* 0x000fe4000000002b */
[----:B------:R-:W-:Y:S01]  /*3e60*/  LOP3.LUT R43, R29, 0xffff0000, RZ, 0xc0, !PT ;  /* 0xffff00001d2b7812 */ /* 0x000fe200078ec0ff */
[----:B------:R-:W-:Y:S01]  /*3e70*/  IMAD.U32 R47, R119, 0x10000, RZ ;  /* 0x00010000772f7824 */ /* 0x000fe200078e00ff */
[C---:B------:R-:W-:Y:S01]  /*3e80*/  LOP3.LUT R48, R121.reuse, 0xffff0000, RZ, 0xc0, !PT ;  /* 0xffff000079307812 */ /* 0x040fe200078ec0ff */
        /* <DEDUP_REMOVED lines=8> */
[-C--:B------:R-:W-:Y:S01]  /*3f10*/  FMUL.FTZ R43, R43, R46.reuse ;  /* 0x0000002e2b2b7220 */ /* 0x080fe20000410000 */
[----:B------:R-:W-:Y:S01]  /*3f20*/  FMUL.FTZ R51, R45, R49 ;  /* 0x000000312d337220 */ /* 0x000fe20000410000 */
[----:B------:R-:W-:Y:S02]  /*3f30*/  IMAD.U32 R29, R28, 0x10000, RZ ;  /* 0x000100001c1d7824 */ /* 0x000fe400078e00ff */
[C---:B------:R-:W-:Y:S01]  /*3f40*/  FFMA.FTZ R50, R31.reuse, R46, -R50 ;  /* 0x0000002e1f327223 */ /* 0x040fe20000010832 */
[----:B------:R-:W-:Y:S01]  /*3f50*/  FFMA.FTZ R43, R31, R48, R43 ;  /* 0x000000301f2b7223 */ /* 0x000fe2000001002b */
[-C--:B------:R-:W-:Y:S01]  /*3f60*/  FMUL.FTZ R45, R45, R47.reuse ;  /* 0x0000002f2d2d7220 */ /* 0x080fe20000410000 */
[----:B------:R-:W-:Y:S01]  /*3f70*/  LOP3.LUT R31, R122, 0xffff0000, RZ, 0xc0, !PT ;  /* 0xffff00007a1f7812 */ /* 0x000fe200078ec0ff */
[----:B------:R-:W-:Y:S01]  /*3f80*/  FFMA.FTZ R51, R44, R47, -R51 ;  /* 0x0000002f2c337223 */ /* 0x000fe20000010833 */
[----:B------:R-:W-:Y:S01]  /*3f90*/  LOP3.LUT R119, R119, 0xffff0000, RZ, 0xc0, !PT ;  /* 0xffff000077777812 */ /* 0x000fe200078ec0ff */
[----:B------:R-:W-:Y:S01]  /*3fa0*/  IMAD.U32 R120, R120, 0x10000, RZ ;  /* 0x0001000078787824 */ /* 0x000fe200078e00ff */
[----:B------:R-:W-:Y:S01]  /*3fb0*/  LOP3.LUT R28, R28, 0xffff0000, RZ, 0xc0, !PT ;  /* 0xffff00001c1c7812 */ /* 0x000fe200078ec0ff */
[----:B------:R-:W-:Y:S01]  /*3fc0*/  FFMA.FTZ R44, R44, R49, R45 ;  /* 0x000000312c2c7223 */ /* 0x000fe2000001002d */
[C---:B------:R-:W-:Y:S01]  /*3fd0*/  FMUL.FTZ R45, R42.reuse, R31 ;  /* 0x0000001f2a2d7220 */ /* 0x040fe20000410000 */
[----:B------:R-:W-:Y:S01]  /*3fe0*/  FMUL.FTZ R46, R42, R119 ;  /* 0x000000772a2e7220 */ /* 0x000fe20000410000 */
[----:B------:R-:W-:Y:S01]  /*3ff0*/  F2FP.BF16.F32.PACK_AB R43, R43, R50 ;  /* 0x000000322b2b723e */ /* 0x000fe200000010ff */
        /* <DEDUP_REMOVED lines=9> */
[----:B------:R-:W-:-:S07]  /*4090*/  IMAD.MOV.U32 R29, RZ, RZ, R43 ;  /* 0x000000ffff1d7224 */ /* 0x000fce00078e002b */
.L_x_1130:
[----:B------:R-:W-:Y:S05]  /*40a0*/  BSYNC B2 ;  /* 0x0000000000027941 */ /* 0x000fea0003800000 */
.L_x_1129:
[----:B--2---:R4:W-:Y:S02]  /*40b0*/  STG.E.128 desc[UR52][R32.64+0x60], R28 ;  /* 0x0000601c20007986 */ /* 0x0049e4000c101d34 */
.L_x_1128:
[----:B------:R-:W-:Y:S05]  /*40c0*/  BSYNC B1 ;  /* 0x0000000000017941 */ /* 0x000fea0003800000 */
.L_x_1127:
        /* <DEDUP_REMOVED lines=8> */
[----:B------:R-:W-:Y:S01]  /*4150*/  SHF.R.U64 R42, R40, 0x10, R41 ;  /* 0x00000010282a7819 */ /* 0x000fe20000001229 */
[----:B--2---:R-:W-:Y:S01]  /*4160*/  IMAD.U32 R40, R31, 0x10000, RZ ;  /* 0x000100001f287824 */ /* 0x004fe200078e00ff */
[----:B------:R-:W-:Y:S01]  /*4170*/  SHF.R.U64 R44, R38, 0x10, R39 ;  /* 0x00000010262c7819 */ /* 0x000fe20000001227 */
[----:B------:R-:W-:Y:S01]  /*4180*/  IMAD.U32 R38, R30, 0x10000, RZ ;  /* 0x000100001e267824 */ /* 0x000fe200078e00ff */
[----:B------:R-:W-:Y:S02]  /*4190*/  SHF.R.U32.HI R43, RZ, 0x10, R41 ;  /* 0x00000010ff2b7819 */ /* 0x000fe40000011629 */
[----:B------:R-:W-:Y:S02]  /*41a0*/  SHF.R.U32.HI R45, RZ, 0x10, R39 ;  /* 0x00000010ff2d7819 */ /* 0x000fe40000011627 */
[----:B------:R-:W-:Y:S02]  /*41b0*/  PRMT R115, R115, 0x5410, R42 ;  /* 0x0000541073737816 */ /* 0x000fe4000000002a */
[----:B------:R-:W-:-:S02]  /*41c0*/  PRMT R113, R113, 0x5410, R44 ;  /* 0x0000541071717816 */ /* 0x000fc4000000002c */
[----:B------:R-:W-:Y:S02]  /*41d0*/  PRMT R116, R116, 0x5410, R43 ;  /* 0x0000541074747816 */ /* 0x000fe4000000002b */
[----:B------:R-:W-:Y:S02]  /*41e0*/  LOP3.LUT R41, R31, 0xffff0000, RZ, 0xc0, !PT ;  /* 0xffff00001f297812 */ /* 0x000fe400078ec0ff */
[----:B------:R-:W-:Y:S01]  /*41f0*/  PRMT R114, R114, 0x5410, R45 ;  /* 0x0000541072727816 */ /* 0x000fe2000000002d */
[----:B------:R-:W-:Y:S01]  /*4200*/  IMAD.U32 R45, R116, 0x10000, RZ ;  /* 0x00010000742d7824 */ /* 0x000fe200078e00ff */
[----:B------:R-:W-:Y:S02]  /*4210*/  LOP3.LUT R31, R29, 0xffff0000, RZ, 0xc0, !PT ;  /* 0xffff00001d1f7812 */ /* 0x000fe400078ec0ff */
[----:B------:R-:W-:Y:S01]  /*4220*/  LOP3.LUT R44, R115, 0xffff0000, RZ, 0xc0, !PT ;  /* 0xffff0000732c7812 */ /* 0x000fe200078ec0ff */
[----:B------:R-:W-:Y:S01]  /*4230*/  IMAD.U32 R43, R114, 0x10000, RZ ;  /* 0x00010000722b7824 */ /* 0x000fe200078e00ff */
[----:B------:R-:W-:Y:S01]  /*4240*/  LOP3.LUT R42, R113, 0xffff0000, RZ, 0xc0, !PT ;  /* 0xffff0000712a7812 */ /* 0x000fe200078ec0ff */
[----:B------:R-:W-:Y:S01]  /*4250*/  IMAD.U32 R115, R115, 0x10000, RZ ;  /* 0x0001000073737824 */ /* 0x000fe200078e00ff */
[----:B------:R-:W-:Y:S01]  /*4260*/  LOP3.LUT R39, R30, 0xffff0000, RZ, 0xc0, !PT ;  /* 0xffff00001e277812 */ /* 0x000fe200078ec0ff */
[----:B------:R-:W-:-:S02]  /*4270*/  IMAD.U32 R30, R29, 0x10000, RZ ;  /* 0x000100001d1e7824 */ /* 0x000fc400078e00ff */
[C---:B------:R-:W-:Y:S01]  /*4280*/  FMUL.FTZ R47, R31.reuse, R44 ;  /* 0x0000002c1f2f7220 */ /* 0x040fe20000410000 */
[C---:B------:R-:W-:Y:S02]  /*4290*/  IMAD.U32 R29, R28.reuse, 0x10000, RZ ;  /* 0x000100001c1d7824 */ /* 0x040fe400078e00ff */
[-C--:B------:R-:W-:Y:S01]  /*42a0*/  FMUL.FTZ R31, R31, R42.reuse ;  /* 0x0000002a1f1f7220 */ /* 0x080fe20000410000 */
[----:B------:R-:W-:Y:S01]  /*42b0*/  LOP3.LUT R28, R28, 0xffff0000, RZ, 0xc0, !PT ;  /* 0xffff00001c1c7812 */ /* 0x000fe200078ec0ff */
[C---:B------:R-:W-:Y:S01]  /*42c0*/  FMUL.FTZ R49, R39.reuse, R45 ;  /* 0x0000002d27317220 */ /* 0x040fe20000410000 */
[----:B------:R-:W-:Y:S01]  /*42d0*/  LOP3.LUT R116, R116, 0xffff0000, RZ, 0xc0, !PT ;  /* 0xffff000074747812 */ /* 0x000fe200078ec0ff */
[-C--:B------:R-:W-:Y:S01]  /*42e0*/  FMUL.FTZ R39, R39, R43.reuse ;  /* 0x0000002b27277220 */ /* 0x080fe20000410000 */
[----:B------:R-:W-:Y:S01]  /*42f0*/  LOP3.LUT R114, R114, 0xffff0000, RZ, 0xc0, !PT ;  /* 0xffff000072727812 */ /* 0x000fe200078ec0ff */
[----:B------:R-:W-:Y:S02]  /*4300*/  IMAD.U32 R113, R113, 0x10000, RZ ;  /* 0x0001000071717824 */ /* 0x000fe400078e00ff */
[C---:B------:R-:W-:Y:S01]  /*4310*/  FFMA.FTZ R47, R30.reuse, R42, -R47 ;  /* 0x0000002a1e2f7223 */ /* 0x040fe2000001082f */
[----:B------:R-:W-:Y:S01]  /*4320*/  FFMA.FTZ R44, R30, R44, R31 ;  /* 0x0000002c1e2c7223 */ /* 0x000fe2000001001f */
[----:B------:R-:W-:Y:S01]  /*4330*/  FFMA.FTZ R49, R38, R43, -R49 ;  /* 0x0000002b26317223 */ /* 0x000fe20000010831 */
[----:B------:R-:W-:Y:S01]  /*4340*/  FMUL.FTZ R30, R28, R115 ;  /* 0x000000731c1e7220 */ /* 0x000fe20000410000 */
[----:B------:R-:W-:Y:S01]  /*4350*/  FFMA.FTZ R38, R38, R45, R39 ;  /* 0x0000002d26267223 */ /* 0x000fe20000010027 */
[C---:B------:R-:W-:Y:S01]  /*4360*/  FMUL.FTZ R31, R41.reuse, R116 ;  /* 0x00000074291f7220 */ /* 0x040fe20000410000 */
[-C--:B------:R-:W-:Y:S01]  /*4370*/  FMUL.FTZ R28, R28, R113.reuse ;  /* 0x000000711c1c7220 */ /* 0x080fe20000410000 */
[-C--:B------:R-:W-:Y:S01]  /*4380*/  FMUL.FTZ R41, R41, R114.reuse ;  /* 0x0000007229297220 */ /* 0x080fe20000410000 */
[C---:B------:R-:W-:Y:S01]  /*4390*/  FFMA.FTZ R30, R29.reuse, R113, -R30 ;  /* 0x000000711d1e7223 */ /* 0x040fe2000001081e */
[C---:B------:R-:W-:Y:S01]  /*43a0*/  FFMA.FTZ R31, R40.reuse, R114, -R31 ;  /* 0x00000072281f7223 */ /* 0x040fe2000001081f */
[----:B------:R-:W-:Y:S01]  /*43b0*/  FFMA.FTZ R29, R29, R115, R28 ;  /* 0x000000731d1d7223 */ /* 0x000fe2000001001c */
[----:B------:R-:W-:Y:S01]  /*43c0*/  FFMA.FTZ R40, R40, R116, R41 ;  /* 0x0000007428287223 */ /* 0x000fe20000010029 */
[----:B------:R-:W-:-:S02]  /*43d0*/  F2FP.BF16.F32.PACK_AB R44, R44, R47 ;  /* 0x0000002f2c2c723e */ /* 0x000fc400000010ff */
[----:B------:R-:W-:Y:S02]  /*43e0*/  F2FP.BF16.F32.PACK_AB R38, R38, R49 ;  /* 0x000000312626723e */ /* 0x000fe400000010ff */
[----:B------:R-:W-:Y:S01]  /*43f0*/  F2FP.BF16.F32.PACK_AB R28, R29, R30 ;  /* 0x0000001e1d1c723e */ /* 0x000fe200000010ff */
[----:B------:R-:W-:Y:S01]  /*4400*/  IMAD.MOV.U32 R29, RZ, RZ, R44 ;  /* 0x000000ffff1d7224 */ /* 0x000fe200078e002c */
[----:B------:R-:W-:Y:S01]  /*4410*/  F2FP.BF16.F32.PACK_AB R31, R40, R31 ;  /* 0x0000001f281f723e */ /* 0x000fe200000010ff */
[----:B------:R-:W-:-:S07]  /*4420*/  IMAD.MOV.U32 R30, RZ, RZ, R38 ;  /* 0x000000ffff1e7224 */ /* 0x000fce00078e0026 */
.L_x_1134:
[----:B------:R-:W-:Y:S05]  /*4430*/  BSYNC B2 ;  /* 0x0000000000027941 */ /* 0x000fea0003800000 */
.L_x_1133:
[----:B--2---:R1:W-:Y:S02]  /*4440*/  STG.E.128 desc[UR52][R32.64+0x80], R28 ;  /* 0x0000801c20007986 */ /* 0x0043e4000c101d34 */
.L_x_1132:
[----:B------:R-:W-:Y:S05]  /*4450*/  BSYNC B1 ;  /* 0x0000000000017941 */ /* 0x000fea0003800000 */
.L_x_1131:
[----:B------:R-:W-:-:S13]  /*4460*/  ISETP.NE.AND P4, PT, R14, RZ, PT ;  /* 0x000000ff0e00720c */ /* 0x000fda0003f85270 */
        /* <DEDUP_REMOVED lines=52> */
.L_x_1136:
[----:B------:R-:W-:Y:S05]  /*47b0*/  BSYNC B1 ;  /* 0x0000000000017941 */ /* 0x000fea0003800000 */
.L_x_1135:
[----:B--2---:R1:W-:Y:S01]  /*47c0*/  STG.E.128 desc[UR52][R32.64+0xa0], R28 ;  /* 0x0000a01c20007986 */ /* 0x0043e2000c101d34 */
[----:B------:R-:W-:Y:S05]  /*47d0*/  BRA `(.L_x_1114) ;  /* 0x0000002000b47947 */ /* 0x000fea0003800000 */
.L_x_1108:
        /* <DEDUP_REMOVED lines=18> */
[----:B------:R-:W-:Y:S02]  /*4900*/  CS2R R36, SRZ ;  /* 0x0000000000247805 */ /* 0x000fe4000001ff00 */
[----:B------:R-:W-:Y:S01]  /*4910*/  CS2R R50, SRZ ;  /* 0x0000000000327805 */ /* 0x000fe2000001ff00 */
[----:B------:R-:W-:Y:S01]  /*4920*/  IMAD.X R29, R86, 0x1, R79, P3 ;  /* 0x00000001561d7824 */ /* 0x000fe200018e064f */
[----:B------:R-:W-:Y:S02]  /*4930*/  IADD3 R28, P3, R64, R52, RZ ;  /* 0x00000034401c7210 */ /* 0x000fe40007f7e0ff */
[----:B------:R-:W-:-:S03]  /*4940*/  CS2R R48, SRZ ;  /* 0x0000000000307805 */ /* 0x000fc6000001ff00 */
        /* <DEDUP_REMOVED lines=9> */
[----:B------:R-:W-:Y:S02]  /*49e0*/  CS2R R32, SRZ ;  /* 0x0000000000207805 */ /* 0x000fe4000001ff00 */
[----:B------:R-:W-:Y:S02]  /*49f0*/  CS2R R46, SRZ ;  /* 0x00000000002e7805 */ /* 0x000fe4000001ff00 */
[----:B------:R-:W-:-:S05]  /*4a00*/  CS2R R44, SRZ ;  /* 0x00000000002c7805 */ /* 0x000fca000001ff00 */
[----:B------:R0:W5:Y:S04]  /*4a10*/  @!P3 LDG.E.128 R36, desc[UR52][R52.64] ;  /* 0x000000343424b981 */ /* 0x000168000c1e1d00 */
[----:B------:R0:W5:Y:S01]  /*4a20*/  @!P3 LDG.E.128 R48, desc[UR52][R54.64] ;  /* 0x000000343630b981 */ /* 0x000162000c1e1d00 */
[----:B------:R-:W-:Y:S01]  /*4a30*/  ISETP.GE.AND P3, PT, R58, R99, PT ;  /* 0x000000633a00720c */ /* 0x000fe20003f66270 */
[----:B------:R-:W-:Y:S01]  /*4a40*/  VIADD R58, R19, 0x20 ;  /* 0x00000020133a7836 */ /* 0x000fe20000000000 */
[----:B------:R-:W-:Y:S02]  /*4a50*/  CS2R R30, SRZ ;  /* 0x00000000001e7805 */ /* 0x000fe4000001ff00 */
[----:B------:R-:W-:Y:S02]  /*4a60*/  CS2R R28, SRZ ;  /* 0x00000000001c7805 */ /* 0x000fe4000001ff00 */
[----:B------:R-:W-:-:S02]  /*4a70*/  CS2R R42, SRZ ;  /* 0x00000000002a7805 */ /* 0x000fc4000001ff00 */
[----:B------:R-:W-:-:S05]  /*4a80*/  CS2R R40, SRZ ;  /* 0x0000000000287805 */ /* 0x000fca000001ff00 */
[----:B------:R0:W5:Y:S04]  /*4a90*/  @!P3 LDG.E.128 R32, desc[UR52][R52.64+0x20] ;  /* 0x000020343420b981 */ /* 0x000168000c1e1d00 */
[----:B------:R0:W5:Y:S01]  /*4aa0*/  @!P3 LDG.E.128 R44, desc[UR52][R54.64+0x20] ;  /* 0x00002034362cb981 */ /* 0x000162000c1e1d00 */
[----:B------:R-:W-:-:S13]  /*4ab0*/  ISETP.GE.AND P3, PT, R58, R99, PT ;  /* 0x000000633a00720c */ /* 0x000fda0003f66270 */
[----:B------:R0:W5:Y:S04]  /*4ac0*/  @!P3 LDG.E.128 R28, desc[UR52][R52.64+0x40] ;  /* 0x00004034341cb981 */ /* 0x000168000c1e1d00 */
[----:B------:R0:W5:Y:S02]  /*4ad0*/  @!P3 LDG.E.128 R40, desc[UR52][R54.64+0x40] ;  /* 0x000040343628b981 */ /* 0x000164000c1e1d00 */
.L_x_1138:
[----:B------:R-:W-:Y:S05]  /*4ae0*/  BSYNC B1 ;  /* 0x0000000000017941 */ /* 0x000fea0003800000 */
.L_x_1137:
        /* <DEDUP_REMOVED lines=52> */
.L_x_1139:
[----:B------:R-:W-:Y:S01]  /*4e30*/  IMAD R15, R18, 0x8, R2 ;  /* 0x00000008120f7824 */ /* 0x000fe200078e0202 */
[----:B------:R-:W-:Y:S01]  /*4e40*/  SHF.L.U32 R86, R157, 0x1f, RZ ;  /* 0x0000001f9d567819 */ /* 0x000fe200000006ff */
[----:B------:R-:W-:Y:S03]  /*4e50*/  BSSY B1, `(.L_x_1140) ;  /* 0x0000003000017945 */ /* 0x000fe60003800000 */
[----:B------:R-:W0:Y:S02]  /*4e60*/  SYNCS.PHASECHK.TRANS64.TRYWAIT P5, [R15+URZ+0x2d890], R86 ;  /* 0x02d890560f0075a7 */ /* 0x000e2400080a017f */
[----:B0-----:R-:W-:Y:S05]  /*4e70*/  @!P5 BRA `(.L_x_1141) ;  /* 0x000001d4006cd947 */ /* 0x001fea0003800000 */
.L_x_1420:
[----:B------:R-:W-:Y:S05]  /*4e80*/  BSYNC B1 ;  /* 0x0000000000017941 */ /* 0x000fea0003800000 */
.L_x_1140:
[----:B------:R-:W-:Y:S05]  /*4e90*/  @P4 BRA `(.L_x_1114) ;  /* 0x0000001c00044947 */ /* 0x000fea0003800000 */
[----:B------:R-:W1:Y:S01]  /*4ea0*/  LDC R111, c[0x0][0x2e4] ;  /* 0x0000b900ff6f7b82 */ /* 0x000e620000000800 */
[----:B------:R-:W-:Y:S01]  /*4eb0*/  ISETP.NE.AND P4, PT, R9, RZ, PT ;  /* 0x000000ff0900720c */ /* 0x000fe20003f85270 */
[----:B------:R-:W-:Y:S01]  /*4ec0*/  ULDC.64 UR4, c[0x0][0x2f0] ;  /* 0x0000bc0000047ab9 */ /* 0x000fe20000000a00 */
[----:B------:R-:W-:Y:S01]  /*4ed0*/  SHF.R.S32.HI R52, RZ, 0x1f, R23 ;  /* 0x0000001fff347819 */ /* 0x000fe20000011417 */
[----:B------:R-:W-:Y:S01]  /*4ee0*/  IMAD.MOV.U32 R90, RZ, RZ, R56 ;  /* 0x000000ffff5a7224 */ /* 0x000fe200078e0038 */
[----:B------:R-:W-:Y:S03]  /*4ef0*/  BSSY B1, `(.L_x_1142) ;  /* 0x0000089000017945 */ /* 0x000fe60003800000 */
        /* <DEDUP_REMOVED lines=9> */
[----:B------:R-:W-:Y:S01]  /*4f90*/  SEL R52, R107, R114, !P0 ;  /* 0x000000726b347207 */ /* 0x000fe20004000000 */
[----:B------:R-:W-:Y:S01]  /*4fa0*/  BSSY B2, `(.L_x_1144) ;  /* 0x0000073000027945 */ /* 0x000fe20003800000 */
[----:B------:R-:W-:-:S02]  /*4fb0*/  IADD3 R121, P4, P5, R60, R90, R75 ;  /* 0x0000005a3c797210 */ /* 0x000fc40007d9e04b */
[----:B------:R-:W-:Y:S02]  /*4fc0*/  SHF.R.S32.HI R53, RZ, 0x1f, R52 ;  /* 0x0000001fff357819 */ /* 0x000fe40000011434 */
[----:B------:R-:W-:Y:S02]  /*4fd0*/  IADD3.X R122, R0, R112, R96, P4, P5 ;  /* 0x00000070007a7210 */ /* 0x000fe400027ea460 */
[----:B------:R-:W-:Y:S02]  /*4fe0*/  LEA.HI R53, R53, R52, RZ, 0x4 ;  /* 0x0000003435357211 */ /* 0x000fe400078f20ff */
[----:B------:R-:W-:Y:S02]  /*4ff0*/  ISETP.GE.AND P4, PT, R19, R99, PT ;  /* 0x000000631300720c */ /* 0x000fe40003f86270 */
[----:B------:R-:W-:-:S04]  /*5000*/  SHF.R.S32.HI R52, RZ, 0x4, R53 ;  /* 0x00000004ff347819 */ /* 0x000fc80000011435 */
[----:B------:R-:W-:-:S04]  /*5010*/  LEA.HI.SX32 R52, R3, R52, 0x1d ;  /* 0x0000003403347211 */ /* 0x000fc800078feaff */
[----:B------:R-:W-:Y:S01]  /*5020*/  SHF.R.S32.HI R53, RZ, 0x1f, R52 ;  /* 0x0000001fff357819 */ /* 0x000fe20000011434 */
[----:B------:R-:W-:-:S03]  /*5030*/  IMAD.SHL.U32 R123, R52, 0x8, RZ ;  /* 0x00000008347b7824 */ /* 0x000fc600078e00ff */
[----:B------:R-:W-:-:S05]  /*5040*/  LEA.HI R52, R53, R52, RZ, 0x2 ;  /* 0x0000003435347211 */ /* 0x000fca00078f10ff */
[----:B------:R-:W-:-:S05]  /*5050*/  IMAD.SHL.U32 R52, R52, 0x400, RZ ;  /* 0x0000040034347824 */ /* 0x000fca00078e00ff */
[----:B------:R-:W-:Y:S02]  /*5060*/  LOP3.LUT R52, R52, 0x7ffff000, RZ, 0xc0, !PT ;  /* 0x7ffff00034347812 */ /* 0x000fe400078ec0ff */
[----:B--2---:R-:W-:-:S04]  /*5070*/  LOP3.LUT R53, R58, 0x18, R123, 0xf8, !PT ;  /* 0x000000183a357812 */ /* 0x004fc800078ef87b */
[----:B---3--:R-:W-:Y:S01]  /*5080*/  LOP3.LUT R53, R53, R55, RZ, 0x3c, !PT ;  /* 0x0000003735357212 */ /* 0x008fe200078e3cff */
[----:B------:R-:W-:-:S03]  /*5090*/  IMAD R55, R18, 0x3000, R100 ;  /* 0x0000300012377824 */ /* 0x000fc600078e0264 */
[----:B----4-:R-:W-:Y:S01]  /*50a0*/  IADD3 R53, R53, R52, R54 ;  /* 0x0000003435357210 */ /* 0x010fe20007ffe036 */
[----:B------:R-:W-:-:S04]  /*50b0*/  IMAD R52, R55, 0x2, R2 ;  /* 0x0000000237347824 */ /* 0x000fc800078e0202 */
[----:B------:R-:W-:-:S04]  /*50c0*/  IMAD R53, R18, 0x3000, R53 ;  /* 0x0000300012357824 */ /* 0x000fc800078e0235 */
[----:B------:R-:W-:Y:S02]  /*50d0*/  IMAD R56, R53, 0x2, R2 ;  /* 0x0000000235387824 */ /* 0x000fe400078e0202 */
[----:B------:R-:W1:Y:S04]  /*50e0*/  LDS.128 R52, [R52+0x15400] ;  /* 0x0154000034347984 */ /* 0x000e680000000c00 */
[----:B------:R-:W2:Y:S01]  /*50f0*/  LDS.128 R56, [R56+0x15400] ;  /* 0x0154000038387984 */ /* 0x000ea20000000c00 */
[----:B------:R-:W-:Y:S05]  /*5100*/  @P4 BRA `(.L_x_1145) ;  /* 0x0000000400704947 */ /* 0x000fea0003800000 */
[----:B------:R-:W-:Y:S01]  /*5110*/  SHF.R.U64 R124, R36, 0x10, R37 ;  /* 0x00000010247c7819 */ /* 0x000fe20000001225 */
[----:B--2---:R-:W-:Y:S01]  /*5120*/  IMAD.U32 R135, R57, 0x10000, RZ ;  /* 0x0001000039877824 */ /* 0x004fe200078e00ff */
[----:B------:R-:W-:Y:S02]  /*5130*/  SHF.R.U32.HI R126, RZ, 0x10, R49 ;  /* 0x00000010ff7e7819 */ /* 0x000fe40000011631 */
[----:B------:R-:W-:Y:S02]  /*5140*/  SHF.R.U32.HI R125, RZ, 0x10, R37 ;  /* 0x00000010ff7d7819 */ /* 0x000fe40000011625 */
[--C-:B------:R-:W-:Y:S02]  /*5150*/  SHF.R.U64 R36, R38, 0x10, R39.reuse ;  /* 0x0000001026247819 */ /* 0x100fe40000001227 */
[----:B------:R-:W-:Y:S02]  /*5160*/  SHF.R.U32.HI R38, RZ, 0x10, R39 ;  /* 0x00000010ff267819 */ /* 0x000fe40000011627 */
[----:B------:R-:W-:-:S02]  /*5170*/  SHF.R.U64 R39, R48, 0x10, R49 ;  /* 0x0000001030277819 */ /* 0x000fc40000001231 */
[----:B------:R-:W-:Y:S02]  /*5180*/  PRMT R48, R117, 0x5432, R126 ;  /* 0x0000543275307816 */ /* 0x000fe4000000007e */
[----:B------:R-:W-:Y:S01]  /*5190*/  PRMT R49, R127, 0x5410, R125 ;  /* 0x000054107f317816 */ /* 0x000fe2000000007d */
[----:B-1----:R-:W-:Y:S01]  /*51a0*/  IMAD.U32 R125, R53, 0x10000, RZ ;  /* 0x00010000357d7824 */ /* 0x002fe200078e00ff */
[--C-:B------:R-:W-:Y:S01]  /*51b0*/  SHF.R.U64 R37, R50, 0x10, R51.reuse ;  /* 0x0000001032257819 */ /* 0x100fe20000001233 */
[----:B------:R-:W-:Y:S01]  /*51c0*/  IMAD.U32 R50, R48, 0x10000, RZ ;  /* 0x0001000030327824 */ /* 0x000fe200078e00ff */
[----:B------:R-:W-:Y:S01]  /*51d0*/  SHF.R.U32.HI R51, RZ, 0x10, R51 ;  /* 0x00000010ff337819 */ /* 0x000fe20000011633 */
[----:B------:R-:W-:Y:S01]  /*51e0*/  IMAD.U32 R126, R49, 0x10000, RZ ;  /* 0x00010000317e7824 */ /* 0x000fe200078e00ff */
[----:B------:R-:W-:Y:S01]  /*51f0*/  PRMT R39, R145, 0x5410, R39 ;  /* 0x0000541091277816 */ /* 0x000fe20000000027 */
[C---:B------:R-:W-:Y:S01]  /*5200*/  FMUL.FTZ R128, R135.reuse, R50 ;  /* 0x0000003287807220 */ /* 0x040fe20000410000 */
[----:B------:R-:W-:Y:S01]  /*5210*/  PRMT R37, R144, 0x5410, R37 ;  /* 0x0000541090257816 */ /* 0x000fe20000000025 */
[-C--:B------:R-:W-:Y:S01]  /*5220*/  FMUL.FTZ R135, R135, R126.reuse ;  /* 0x0000007e87877220 */ /* 0x080fe20000410000 */
[----:B------:R-:W-:Y:S01]  /*5230*/  PRMT R36, R113, 0x5432, R36 ;  /* 0x0000543271247816 */ /* 0x000fe20000000024 */
[----:B------:R-:W-:Y:S01]  /*5240*/  FFMA.FTZ R127, R125, R126, -R128 ;  /* 0x0000007e7d7f7223 */ /* 0x000fe20000010880 */
[----:B------:R-:W-:Y:S01]  /*5250*/  LOP3.LUT R126, R57, 0xffff0000, RZ, 0xc0, !PT ;  /* 0xffff0000397e7812 */ /* 0x000fe200078ec0ff */
[----:B------:R-:W-:Y:S01]  /*5260*/  FFMA.FTZ R125, R125, R50, R135 ;  /* 0x000000327d7d7223 */ /* 0x000fe20000010087 */
[----:B------:R-:W-:Y:S01]  /*5270*/  LOP3.LUT R135, R49, 0xffff0000, RZ, 0xc0, !PT ;  /* 0xffff000031877812 */ /* 0x000fe200078ec0ff */
[----:B------:R-:W-:Y:S01]  /*5280*/  IMAD.U32 R57, R59, 0x10000, RZ ;  /* 0x000100003b397824 */ /* 0x000fe200078e00ff */
[----:B------:R-:W-:-:S02]  /*5290*/  LOP3.LUT R49, R48, 0xffff0000, RZ, 0xc0, !PT ;  /* 0xffff000030317812 */ /* 0x000fc400078ec0ff */
[----:B------:R-:W-:-:S03]  /*52a0*/  LOP3.LUT R48, R53, 0xffff0000, RZ, 0xc0, !PT ;  /* 0xffff000035307812 */ /* 0x000fc600078ec0ff */
[C---:B------:R-:W-:Y:S01]  /*52b0*/  FMUL.FTZ R53, R126.reuse, R49 ;  /* 0x000000317e357220 */ /* 0x040fe20000410000 */
[----:B------:R-:W-:-:S03]  /*52c0*/  FMUL.FTZ R126, R126, R135 ;  /* 0x000000877e7e7220 */ /* 0x000fc60000410000 */
[C---:B------:R-:W-:Y:S01]  /*52d0*/  FFMA.FTZ R50, R48.reuse, R135, -R53 ;  /* 0x0000008730327223 */ /* 0x040fe20000010835 */
[----:B------:R-:W-:Y:S01]  /*52e0*/  FFMA.FTZ R48, R48, R49, R126 ;  /* 0x0000003130307223 */ /* 0x000fe2000001007e */
[----:B------:R-:W-:Y:S02]  /*52f0*/  PRMT R49, R115, 0x5432, R38 ;  /* 0x0000543273317816 */ /* 0x000fe40000000026 */
[----:B------:R-:W-:Y:S01]  /*5300*/  PRMT R38, R130, 0x5410, R51 ;  /* 0x0000541082267816 */ /* 0x000fe20000000033 */
[----:B------:R-:W-:Y:S01]  /*5310*/  IMAD.U32 R51, R55, 0x10000, RZ ;  /* 0x0001000037337824 */ /* 0x000fe200078e00ff */
[----:B------:R-:W-:Y:S01]  /*5320*/  PRMT R53, R116, 0x5432, R124 ;  /* 0x0000543274357816 */ /* 0x000fe2000000007c */
[C---:B------:R-:W-:Y:S01]  /*5330*/  IMAD.U32 R124, R49.reuse, 0x10000, RZ ;  /* 0x00010000317c7824 */ /* 0x040fe200078e00ff */
[----:B------:R-:W-:Y:S01]  /*5340*/  LOP3.LUT R49, R49, 0xffff0000, RZ, 0xc0, !PT ;  /* 0xffff000031317812 */ /* 0x000fe200078ec0ff */
[----:B------:R-:W-:Y:S01]  /*5350*/  IMAD.U32 R126, R38, 0x10000, RZ ;  /* 0x00010000267e7824 */ /* 0x000fe200078e00ff */
[----:B------:R-:W-:-:S03]  /*5360*/  F2FP.BF16.F32.PACK_AB R48, R48, R125 ;  /* 0x0000007d3030723e */ /* 0x000fc600000010ff */
[C---:B------:R-:W-:Y:S01]  /*5370*/  FMUL.FTZ R128, R57.reuse, R126 ;  /* 0x0000007e39807220 */ /* 0x040fe20000410000 */
[----:B------:R-:W-:-:S03]  /*5380*/  FMUL.FTZ R57, R57, R124 ;  /* 0x0000007c39397220 */ /* 0x000fc60000410000 */
[C---:B------:R-:W-:Y:S01]  /*5390*/  FFMA.FTZ R124, R51.reuse, R124, -R128 ;  /* 0x0000007c337c7223 */ /* 0x040fe20000010880 */
[----:B------:R-:W-:Y:S01]  /*53a0*/  FFMA.FTZ R51, R51, R126, R57 ;  /* 0x0000007e33337223 */ /* 0x000fe20000010039 */
[----:B------:R-:W-:Y:S01]  /*53b0*/  LOP3.LUT R57, R38, 0xffff0000, RZ, 0xc0, !PT ;  /* 0xffff000026397812 */ /* 0x000fe200078ec0ff */
[----:B------:R-:W-:Y:S01]  /*53c0*/  IMAD.U32 R128, R53, 0x10000, RZ ;  /* 0x0001000035807824 */ /* 0x000fe200078e00ff */
[----:B------:R-:W-:Y:S02]  /*53d0*/  LOP3.LUT R126, R59, 0xffff0000, RZ, 0xc0, !PT ;  /* 0xffff00003b7e7812 */ /* 0x000fe400078ec0ff */
[----:B------:R-:W-:-:S03]  /*53e0*/  LOP3.LUT R38, R55, 0xffff0000, RZ, 0xc0, !PT ;  /* 0xffff000037267812 */ /* 0x000fc600078ec0ff */
[C---:B------:R-:W-:Y:S01]  /*53f0*/  FMUL.FTZ R55, R126.reuse, R57 ;  /* 0x000000397e377220 */ /* 0x040fe20000410000 */
[----:B------:R-:W-:-:S03]  /*5400*/  FMUL.FTZ R126, R126, R49 ;  /* 0x000000317e7e7220 */ /* 0x000fc60000410000 */
[C---:B------:R-:W-:Y:S01]  /*5410*/  FFMA.FTZ R49, R38.reuse, R49, -R55 ;  /* 0x0000003126317223 */ /* 0x040fe20000010837 */
[----:B------:R-:W-:Y:S01]  /*5420*/  FFMA.FTZ R38, R38, R57, R126 ;  /* 0x0000003926267223 */ /* 0x000fe2000001007e */
[C---:B------:R-:W-:Y:S01]  /*5430*/  IMAD.U32 R57, R56.reuse, 0x10000, RZ ;  /* 0x0001000038397824 */ /* 0x040fe200078e00ff */
[----:B------:R-:W-:Y:S01]  /*5440*/  LOP3.LUT R56, R56, 0xffff0000, RZ, 0xc0, !PT ;  /* 0xffff000038387812 */ /* 0x000fe200078ec0ff */
[----:B------:R-:W-:Y:S01]  /*5450*/  IMAD.U32 R126, R39, 0x10000, RZ ;  /* 0x00010000277e7824 */ /* 0x000fe200078e00ff */
[----:B------:R-:W-:Y:S01]  /*5460*/  F2FP.BF16.F32.PACK_AB R49, R49, R124 ;  /* 0x0000007c3131723e */ /* 0x000fe200000010ff */
[C---:B------:R-:W-:Y:S01]  /*5470*/  IMAD.U32 R55, R52.reuse, 0x10000, RZ ;  /* 0x0001000034377824 */ /* 0x040fe200078e00ff */
[----:B------:R-:W-:Y:S01]  /*5480*/  LOP3.LUT R52, R52, 0xffff0000, RZ, 0xc0, !PT ;  /* 0xffff000034347812 */ /* 0x000fe200078ec0ff */
        /* <DEDUP_REMOVED lines=8> */
[C---:B------:R-:W-:Y:S02]  /*5510*/  FMUL.FTZ R53, R56.reuse, R55 ;  /* 0x0000003738357220 */ /* 0x040fe40000410000 */
[-C--:B------:R-:W-:Y:S02]  /*5520*/  FMUL.FTZ R56, R56, R39.reuse ;  /* 0x0000002738387220 */ /* 0x080fe40000410000 */
[----:B------:R-:W-:Y:S01]  /*5530*/  FFMA.FTZ R39, R52, R39, -R53 ;  /* 0x0000002734277223 */ /* 0x000fe20000010835 */
[----:B------:R-:W-:Y:S02]  /*5540*/  IMAD.U32 R53, R54, 0x10000, RZ ;  /* 0x0001000036357824 */ /* 0x000fe400078e00ff */
[----:B------:R-:W-:Y:S01]  /*5550*/  FFMA.FTZ R52, R52, R55, R56 ;  /* 0x0000003734347223 */ /* 0x000fe20000010038 */
[C---:B------:R-:W-:Y:S01]  /*5560*/  IMAD.U32 R55, R58.reuse, 0x10000, RZ ;  /* 0x000100003a377824 */ /* 0x040fe200078e00ff */
[----:B------:R-:W-:Y:S01]  /*5570*/  LOP3.LUT R58, R58, 0xffff0000, RZ, 0xc0, !PT ;  /* 0xffff00003a3a7812 */ /* 0x000fe200078ec0ff */
[C---:B------:R-:W-:Y:S01]  /*5580*/  IMAD.U32 R56, R37.reuse, 0x10000, RZ ;  /* 0x0001000025387824 */ /* 0x040fe200078e00ff */
[----:B------:R-:W-:-:S02]  /*5590*/  LOP3.LUT R37, R37, 0xffff0000, RZ, 0xc0, !PT ;  /* 0xffff000025257812 */ /* 0x000fc400078ec0ff */
[----:B------:R-:W-:Y:S01]  /*55a0*/  LOP3.LUT R54, R54, 0xffff0000, RZ, 0xc0, !PT ;  /* 0xffff000036367812 */ /* 0x000fe200078ec0ff */
[C---:B------:R-:W-:Y:S01]  /*55b0*/  FMUL.FTZ R128, R55.reuse, R56 ;  /* 0x0000003837807220 */ /* 0x040fe20000410000 */
[----:B------:R-:W-:Y:S01]  /*55c0*/  FMUL.FTZ R55, R55, R126 ;  /* 0x0000007e37377220 */ /* 0x000fe20000410000 */
[----:B------:R-:W-:Y:S01]  /*55d0*/  FMUL.FTZ R59, R58, R37 ;  /* 0x000000253a3b7220 */ /* 0x000fe20000410000 */
[----:B------:R-:W-:Y:S01]  /*55e0*/  F2FP.BF16.F32.PACK_AB R130, R39, R130 ;  /* 0x000000822782723e */ /* 0x000fe200000010ff */
[C---:B------:R-:W-:Y:S01]  /*55f0*/  FFMA.FTZ R128, R53.reuse, R126, -R128 ;  /* 0x0000007e35807223 */ /* 0x040fe20000010880 */
[----:B------:R-:W-:Y:S01]  /*5600*/  FFMA.FTZ R55, R53, R56, R55 ;  /* 0x0000003835377223 */ /* 0x000fe20000010037 */
[----:B------:R-:W-:Y:S02]  /*5610*/  LOP3.LUT R53, R36, 0xffff0000, RZ, 0xc0, !PT ;  /* 0xffff000024357812 */ /* 0x000fe400078ec0ff */
[----:B------:R-:W-:Y:S01]  /*5620*/  F2FP.BF16.F32.PACK_AB R56, R52, R57 ;  /* 0x000000393438723e */ /* 0x000fe200000010ff */
[----:B------:R-:W-:-:S02]  /*5630*/  IMAD.MOV.U32 R52, RZ, RZ, R130 ;  /* 0x000000ffff347224 */ /* 0x000fc400078e0082 */
[-C--:B------:R-:W-:Y:S01]  /*5640*/  FMUL.FTZ R58, R58, R53.reuse ;  /* 0x000000353a3a7220 */ /* 0x080fe20000410000 */
[----:B------:R-:W-:Y:S01]  /*5650*/  FFMA.FTZ R59, R54, R53, -R59 ;  /* 0x00000035363b7223 */ /* 0x000fe2000001083b */
[----:B------:R-:W-:Y:S01]  /*5660*/  F2FP.BF16.F32.PACK_AB R53, R50, R127 ;  /* 0x0000007f3235723e */ /* 0x000fe200000010ff */
[----:B------:R-:W-:Y:S02]  /*5670*/  IMAD.MOV.U32 R57, RZ, RZ, R48 ;  /* 0x000000ffff397224 */ /* 0x000fe400078e0030 */
[----:B------:R-:W-:Y:S01]  /*5680*/  FFMA.FTZ R58, R54, R37, R58 ;  /* 0x00000025363a7223 */ /* 0x000fe2000001003a */
[----:B------:R-:W-:Y:S01]  /*5690*/  F2FP.BF16.F32.PACK_AB R54, R59, R128 ;  /* 0x000000803b36723e */ /* 0x000fe200000010ff */
[----:B------:R-:W-:-:S03]  /*56a0*/  IMAD.MOV.U32 R59, RZ, RZ, R38 ;  /* 0x000000ffff3b7224 */ /* 0x000fc600078e0026 */
[----:B------:R-:W-:Y:S01]  /*56b0*/  F2FP.BF16.F32.PACK_AB R58, R58, R55 ;  /* 0x000000373a3a723e */ /* 0x000fe200000010ff */
[----:B------:R-:W-:-:S07]  /*56c0*/  IMAD.MOV.U32 R55, RZ, RZ, R49 ;  /* 0x000000ffff377224 */ /* 0x000fce00078e0031 */
.L_x_1145:
[----:B------:R-:W-:Y:S05]  /*56d0*/  BSYNC B2 ;  /* 0x0000000000027941 */ /* 0x000fea0003800000 */
.L_x_1144:
        /* <DEDUP_REMOVED lines=10> */
.L_x_1143:
[----:B------:R-:W-:Y:S05]  /*5780*/  BSYNC B1 ;  /* 0x0000000000017941 */ /* 0x000fea0003800000 */
.L_x_1142:
[----:B------:R-:W-:Y:S01]  /*5790*/  ISETP.NE.AND P4, PT, R10, RZ, PT ;  /* 0x000000ff0a00720c */ /* 0x000fe20003f85270 */
[----:B------:R-:W-:-:S12]  /*57a0*/  BSSY B1, `(.L_x_1146) ;  /* 0x0000086000017945 */ /* 0x000fd80003800000 */
[----:B------:R-:W-:Y:S05]  /*57b0*/  @!P4 BRA `(.L_x_1147) ;  /* 0x000000080010c947 */ /* 0x000fea0003800000 */
[----:B------:R-:W2:Y:S04]  /*57c0*/  LDL R48, [R1+0xc] ;  /* 0x00000c0001307983 */ /* 0x000ea80000100800 */
[----:B-1----:R-:W3:Y:S04]  /*57d0*/  LDL R39, [R1+0x10] ;  /* 0x0000100001277983 */ /* 0x002ee80000100800 */
[----:B------:R-:W4:Y:S01]  /*57e0*/  LDL R38, [R1+0x14] ;  /* 0x0000140001267983 */ /* 0x000f220000100800 */
[----:B------:R-:W-:Y:S01]  /*57f0*/  SEL R36, R107, R114, !P1 ;  /* 0x000000726b247207 */ /* 0x000fe20004800000 */
[----:B------:R-:W-:Y:S01]  /*5800*/  VIADD R54, R19, 0x10 ;  /* 0x0000001013367836 */ /* 0x000fe20000000000 */
[----:B------:R-:W-:Y:S01]  /*5810*/  IADD3 R52, P4, P5, R60, R90, R74 ;  /* 0x0000005a3c347210 */ /* 0x000fe20007d9e04a */
[----:B------:R-:W-:Y:S01]  /*5820*/  BSSY B2, `(.L_x_1148) ;  /* 0x0000073000027945 */ /* 0x000fe20003800000 */
[----:B------:R-:W-:-:S02]  /*5830*/  SHF.R.S32.HI R37, RZ, 0x1f, R36 ;  /* 0x0000001fff257819 */ /* 0x000fc40000011424 */
        /* <DEDUP_REMOVED lines=11> */
[----:B---3--:R-:W-:-:S04]  /*58f0*/  LOP3.LUT R36, R36, R39, RZ, 0x3c, !PT ;  /* 0x0000002724247212 */ /* 0x008fc800078e3cff */
[----:B----4-:R-:W-:Y:S01]  /*5900*/  IADD3 R39, R36, R37, R38 ;  /* 0x0000002524277210 */ /* 0x010fe20007ffe026 */
[----:B------:R-:W-:-:S04]  /*5910*/  IMAD R37, R18, 0x3000, R98 ;  /* 0x0000300012257824 */ /* 0x000fc800078e0262 */
[----:B------:R-:W-:Y:S02]  /*5920*/  IMAD R39, R18, 0x3000, R39 ;  /* 0x0000300012277824 */ /* 0x000fe400078e0227 */
[--C-:B------:R-:W-:Y:S02]  /*5930*/  IMAD R37, R37, 0x2, R2.reuse ;  /* 0x0000000225257824 */ /* 0x100fe400078e0202 */
[----:B------:R-:W-:-:S04]  /*5940*/  IMAD R48, R39, 0x2, R2 ;  /* 0x0000000227307824 */ /* 0x000fc800078e0202 */
[----:B------:R-:W1:Y:S04]  /*5950*/  LDS.128 R36, [R37+0x15400] ;  /* 0x0154000025247984 */ /* 0x000e680000000c00 */
[----:B------:R-:W2:Y:S01]  /*5960*/  LDS.128 R48, [R48+0x15400] ;  /* 0x0154000030307984 */ /* 0x000ea20000000c00 */
[----:B------:R-:W-:Y:S05]  /*5970*/  @P4 BRA `(.L_x_1149) ;  /* 0x0000000400744947 */ /* 0x000fea0003800000 */
[--C-:B------:R-:W-:Y:S01]  /*5980*/  SHF.R.U64 R32, R32, 0x10, R33.reuse ;  /* 0x0000001020207819 */ /* 0x100fe20000001221 */
[----:B--2---:R-:W-:Y:S01]  /*5990*/  IMAD.U32 R56, R49, 0x10000, RZ ;  /* 0x0001000031387824 */ /* 0x004fe200078e00ff */
[----:B------:R-:W-:Y:S02]  /*59a0*/  SHF.R.U32.HI R54, RZ, 0x10, R33 ;  /* 0x00000010ff367819 */ /* 0x000fe40000011621 */
[--C-:B------:R-:W-:Y:S02]  /*59b0*/  SHF.R.U64 R33, R34, 0x10, R35.reuse ;  /* 0x0000001022217819 */ /* 0x100fe40000001223 */
[----:B------:R-:W-:Y:S02]  /*59c0*/  SHF.R.U32.HI R34, RZ, 0x10, R35 ;  /* 0x00000010ff227819 */ /* 0x000fe40000011623 */
[--C-:B------:R-:W-:Y:S02]  /*59d0*/  SHF.R.U32.HI R35, RZ, 0x10, R45.reuse ;  /* 0x00000010ff237819 */ /* 0x100fe4000001162d */
[----:B------:R-:W-:-:S02]  /*59e0*/  SHF.R.U64 R45, R44, 0x10, R45 ;  /* 0x000000102c2d7819 */ /* 0x000fc4000000122d */
[----:B------:R-:W-:Y:S02]  /*59f0*/  PRMT R142, R142, 0x5410, R35 ;  /* 0x000054108e8e7816 */ /* 0x000fe40000000023 */
[----:B------:R-:W-:Y:S01]  /*5a00*/  PRMT R143, R143, 0x5410, R54 ;  /* 0x000054108f8f7816 */ /* 0x000fe20000000036 */
[----:B-1----:R-:W-:Y:S01]  /*5a10*/  IMAD.U32 R54, R37, 0x10000, RZ ;  /* 0x0001000025367824 */ /* 0x002fe200078e00ff */
[--C-:B------:R-:W-:Y:S01]  /*5a20*/  SHF.R.U64 R44, R46, 0x10, R47.reuse ;  /* 0x000000102e2c7819 */ /* 0x100fe2000000122f */
[C---:B------:R-:W-:Y:S01]  /*5a30*/  IMAD.U32 R57, R142.reuse, 0x10000, RZ ;  /* 0x000100008e397824 */ /* 0x040fe200078e00ff */
[----:B------:R-:W-:Y:S01]  /*5a40*/  LOP3.LUT R46, R49, 0xffff0000, RZ, 0xc0, !PT ;  /* 0xffff0000312e7812 */ /* 0x000fe200078ec0ff */
[----:B------:R-:W-:Y:S01]  /*5a50*/  IMAD.U32 R59, R143, 0x10000, RZ ;  /* 0x000100008f3b7824 */ /* 0x000fe200078e00ff */
[----:B------:R-:W-:Y:S01]  /*5a60*/  LOP3.LUT R142, R142, 0xffff0000, RZ, 0xc0, !PT ;  /* 0xffff00008e8e7812 */ /* 0x000fe200078ec0ff */
[C---:B------:R-:W-:Y:S01]  /*5a70*/  FMUL.FTZ R121, R56.reuse, R57 ;  /* 0x0000003938797220 */ /* 0x040fe20000410000 */
[----:B------:R-:W-:Y:S01]  /*5a80*/  SHF.R.U32.HI R47, RZ, 0x10, R47 ;  /* 0x00000010ff2f7819 */ /* 0x000fe2000001162f */
[-C--:B------:R-:W-:Y:S01]  /*5a90*/  FMUL.FTZ R58, R56, R59.reuse ;  /* 0x0000003b383a7220 */ /* 0x080fe20000410000 */
[----:B------:R-:W-:Y:S01]  /*5aa0*/  LOP3.LUT R35, R37, 0xffff0000, RZ, 0xc0, !PT ;  /* 0xffff000025237812 */ /* 0x000fe200078ec0ff */
[----:B------:R-:W-:Y:S01]  /*5ab0*/  FFMA.FTZ R56, R54, R59, -R121 ;  /* 0x0000003b36387223 */ /* 0x000fe20000010879 */
[----:B------:R-:W-:Y:S01]  /*5ac0*/  LOP3.LUT R143, R143, 0xffff0000, RZ, 0xc0, !PT ;  /* 0xffff00008f8f7812 */ /* 0x000fe200078ec0ff */
[----:B------:R-:W-:Y:S01]  /*5ad0*/  IMAD.U32 R121, R51, 0x10000, RZ ;  /* 0x0001000033797824 */ /* 0x000fe200078e00ff */
[----:B------:R-:W-:Y:S01]  /*5ae0*/  PRMT R141, R141, 0x5410, R32 ;  /* 0x000054108d8d7816 */ /* 0x000fe20000000020 */
[----:B------:R-:W-:Y:S01]  /*5af0*/  FMUL.FTZ R32, R46, R142 ;  /* 0x0000008e2e207220 */ /* 0x000fe20000410000 */
[----:B------:R-:W-:Y:S01]  /*5b00*/  PRMT R140, R140, 0x5410, R47 ;  /* 0x000054108c8c7816 */ /* 0x000fe2000000002f */
[----:B------:R-:W-:Y:S01]  /*5b10*/  FFMA.FTZ R54, R54, R57, R58 ;  /* 0x0000003936367223 */ /* 0x000fe2000001003a */
[----:B------:R-:W-:Y:S01]  /*5b20*/  PRMT R133, R133, 0x5410, R34 ;  /* 0x0000541085857816 */ /* 0x000fe20000000022 */
[----:B------:R-:W-:Y:S01]  /*5b30*/  FFMA.FTZ R47, R35, R143, -R32 ;  /* 0x0000008f232f7223 */ /* 0x000fe20000010820 */
[----:B------:R-:W-:Y:S01]  /*5b40*/  PRMT R134, R134, 0x5410, R33 ;  /* 0x0000541086867816 */ /* 0x000fe20000000021 */
[C---:B------:R-:W-:Y:S01]  /*5b50*/  IMAD.U32 R32, R140.reuse, 0x10000, RZ ;  /* 0x000100008c207824 */ /* 0x040fe200078e00ff */
[----:B------:R-:W-:Y:S01]  /*5b60*/  LOP3.LUT R51, R51, 0xffff0000, RZ, 0xc0, !PT ;  /* 0xffff000033337812 */ /* 0x000fe200078ec0ff */
[----:B------:R-:W-:Y:S01]  /*5b70*/  IMAD.U32 R34, R133, 0x10000, RZ ;  /* 0x0001000085227824 */ /* 0x000fe200078e00ff */
[----:B------:R-:W-:Y:S01]  /*5b80*/  LOP3.LUT R140, R140, 0xffff0000, RZ, 0xc0, !PT ;  /* 0xffff00008c8c7812 */ /* 0x000fe200078ec0ff */
[----:B------:R-:W-:-:S02]  /*5b90*/  IMAD.U32 R58, R39, 0x10000, RZ ;  /* 0x00010000273a7824 */ /* 0x000fc400078e00ff */
[C---:B------:R-:W-:Y:S01]  /*5ba0*/  FMUL.FTZ R33, R121.reuse, R32 ;  /* 0x0000002079217220 */ /* 0x040fe20000410000 */
[-C--:B------:R-:W-:Y:S01]  /*5bb0*/  FMUL.FTZ R121, R121, R34.reuse ;  /* 0x0000002279797220 */ /* 0x080fe20000410000 */
[----:B------:R-:W-:Y:S01]  /*5bc0*/  PRMT R132, R132, 0x5410, R45 ;  /* 0x0000541084847816 */ /* 0x000fe2000000002d */
[----:B------:R-:W-:Y:S01]  /*5bd0*/  FMUL.FTZ R123, R46, R143 ;  /* 0x0000008f2e7b7220 */ /* 0x000fe20000410000 */
[C---:B------:R-:W-:Y:S01]  /*5be0*/  FFMA.FTZ R33, R58.reuse, R34, -R33 ;  /* 0x000000223a217223 */ /* 0x040fe20000010821 */
[----:B------:R-:W-:Y:S01]  /*5bf0*/  LOP3.LUT R34, R133, 0xffff0000, RZ, 0xc0, !PT ;  /* 0xffff000085227812 */ /* 0x000fe200078ec0ff */
[----:B------:R-:W-:Y:S01]  /*5c00*/  FFMA.FTZ R32, R58, R32, R121 ;  /* 0x000000203a207223 */ /* 0x000fe20000010079 */
[----:B------:R-:W-:Y:S01]  /*5c10*/  LOP3.LUT R39, R39, 0xffff0000, RZ, 0xc0, !PT ;  /* 0xffff000027277812 */ /* 0x000fe200078ec0ff */
[----:B------:R-:W-:Y:S01]  /*5c20*/  FMUL.FTZ R58, R51, R140 ;  /* 0x0000008c333a7220 */ /* 0x000fe20000410000 */
[----:B------:R-:W-:Y:S01]  /*5c30*/  IMAD.U32 R49, R48, 0x10000, RZ ;  /* 0x0001000030317824 */ /* 0x000fe200078e00ff */
[----:B------:R-:W-:Y:S01]  /*5c40*/  PRMT R131, R131, 0x5410, R44 ;  /* 0x0000541083837816 */ /* 0x000fe2000000002c */
[----:B------:R-:W-:-:S02]  /*5c50*/  IMAD.U32 R46, R132, 0x10000, RZ ;  /* 0x00010000842e7824 */ /* 0x000fc400078e00ff */
[-C--:B------:R-:W-:Y:S01]  /*5c60*/  FMUL.FTZ R122, R51, R34.reuse ;  /* 0x00000022337a7220 */ /* 0x080fe20000410000 */
[----:B------:R-:W-:Y:S01]  /*5c70*/  IMAD.U32 R44, R141, 0x10000, RZ ;  /* 0x000100008d2c7824 */ /* 0x000fe200078e00ff */
[----:B------:R-:W-:Y:S01]  /*5c80*/  LOP3.LUT R48, R48, 0xffff0000, RZ, 0xc0, !PT ;  /* 0xffff000030307812 */ /* 0x000fe200078ec0ff */
[----:B------:R-:W-:Y:S01]  /*5c90*/  FFMA.FTZ R34, R39, R34, -R58 ;  /* 0x0000002227227223 */ /* 0x000fe2000001083a */
[----:B------:R-:W-:Y:S01]  /*5ca0*/  LOP3.LUT R45, R132, 0xffff0000, RZ, 0xc0, !PT ;  /* 0xffff0000842d7812 */ /* 0x000fe200078ec0ff */
[C---:B------:R-:W-:Y:S01]  /*5cb0*/  IMAD.U32 R37, R36.reuse, 0x10000, RZ ;  /* 0x0001000024257824 */ /* 0x040fe200078e00ff */
[----:B------:R-:W-:Y:S01]  /*5cc0*/  LOP3.LUT R141, R141, 0xffff0000, RZ, 0xc0, !PT ;  /* 0xffff00008d8d7812 */ /* 0x000fe200078ec0ff */
[C---:B------:R-:W-:Y:S01]  /*5cd0*/  FMUL.FTZ R58, R49.reuse, R46 ;  /* 0x0000002e313a7220 */ /* 0x040fe20000410000 */
[-C--:B------:R-:W-:Y:S01]  /*5ce0*/  FMUL.FTZ R49, R49, R44.reuse ;  /* 0x0000002c31317220 */ /* 0x080fe20000410000 */
[----:B------:R-:W-:Y:S01]  /*5cf0*/  LOP3.LUT R36, R36, 0xffff0000, RZ, 0xc0, !PT ;  /* 0xffff000024247812 */ /* 0x000fe200078ec0ff */
[C---:B------:R-:W-:Y:S01]  /*5d00*/  IMAD.U32 R57, R38.reuse, 0x10000, RZ ;  /* 0x0001000026397824 */ /* 0x040fe200078e00ff */
[----:B------:R-:W-:Y:S01]  /*5d10*/  LOP3.LUT R59, R38, 0xffff0000, RZ, 0xc0, !PT ;  /* 0xffff0000263b7812 */ /* 0x000fe200078ec0ff */
[C---:B------:R-:W-:Y:S01]  /*5d20*/  FMUL.FTZ R51, R48.reuse, R45 ;  /* 0x0000002d30337220 */ /* 0x040fe20000410000 */
[----:B------:R-:W-:Y:S01]  /*5d30*/  FFMA.FTZ R44, R37, R44, -R58 ;  /* 0x0000002c252c7223 */ /* 0x000fe2000001083a */
[----:B------:R-:W-:Y:S01]  /*5d40*/  FMUL.FTZ R121, R48, R141 ;  /* 0x0000008d30797220 */ /* 0x000fe20000410000 */
[----:B------:R-:W-:-:S02]  /*5d50*/  IMAD.U32 R38, R50, 0x10000, RZ ;  /* 0x0001000032267824 */ /* 0x000fc400078e00ff */
[----:B------:R-:W-:Y:S01]  /*5d60*/  FFMA.FTZ R37, R37, R46, R49 ;  /* 0x0000002e25257223 */ /* 0x000fe20000010031 */
[C---:B------:R-:W-:Y:S01]  /*5d70*/  IMAD.U32 R48, R131.reuse, 0x10000, RZ ;  /* 0x0001000083307824 */ /* 0x040fe200078e00ff */
[----:B------:R-:W-:Y:S01]  /*5d80*/  LOP3.LUT R50, R50, 0xffff0000, RZ, 0xc0, !PT ;  /* 0xffff000032327812 */ /* 0x000fe200078ec0ff */
[----:B------:R-:W-:Y:S01]  /*5d90*/  IMAD.U32 R46, R134, 0x10000, RZ ;  /* 0x00010000862e7824 */ /* 0x000fe200078e00ff */
[----:B------:R-:W-:Y:S01]  /*5da0*/  LOP3.LUT R131, R131, 0xffff0000, RZ, 0xc0, !PT ;  /* 0xffff000083837812 */ /* 0x000fe200078ec0ff */
[----:B------:R-:W-:Y:S01]  /*5db0*/  FFMA.FTZ R49, R36, R141, -R51 ;  /* 0x0000008d24317223 */ /* 0x000fe20000010833 */
[----:B------:R-:W-:Y:S01]  /*5dc0*/  LOP3.LUT R134, R134, 0xffff0000, RZ, 0xc0, !PT ;  /* 0xffff000086867812 */ /* 0x000fe200078ec0ff */
[----:B------:R-:W-:Y:S01]  /*5dd0*/  FFMA.FTZ R36, R36, R45, R121 ;  /* 0x0000002d24247223 */ /* 0x000fe20000010079 */
[C---:B------:R-:W-:Y:S01]  /*5de0*/  FMUL.FTZ R58, R38.reuse, R48 ;  /* 0x00000030263a7220 */ /* 0x040fe20000410000 */
[----:B------:R-:W-:Y:S01]  /*5df0*/  FMUL.FTZ R45, R38, R46 ;  /* 0x0000002e262d7220 */ /* 0x000fe20000410000 */
[----:B------:R-:W-:Y:S01]  /*5e00*/  FFMA.FTZ R35, R35, R142, R123 ;  /* 0x0000008e23237223 */ /* 0x000fe2000001007b */
        /* <DEDUP_REMOVED lines=17> */
[----:B------:R-:W-:Y:S01]  /*5f20*/  IMAD.MOV.U32 R36, RZ, RZ, R46 ;  /* 0x000000ffff247224 */ /* 0x000fe200078e002e */
[----:B------:R-:W-:Y:S01]  /*5f30*/  F2FP.BF16.F32.PACK_AB R50, R50, R45 ;  /* 0x0000002d3232723e */ /* 0x000fe200000010ff */
[----:B------:R-:W-:-:S07]  /*5f40*/  IMAD.MOV.U32 R51, RZ, RZ, R32 ;  /* 0x000000ffff337224 */ /* 0x000fce00078e0020 */
.L_x_1149:
[----:B------:R-:W-:Y:S05]  /*5f50*/  BSYNC B2 ;  /* 0x0000000000027941 */ /* 0x000fea0003800000 */
.L_x_1148:
        /* <DEDUP_REMOVED lines=10> */
.L_x_1147:
[----:B------:R-:W-:Y:S05]  /*6000*/  BSYNC B1 ;  /* 0x0000000000017941 */ /* 0x000fea0003800000 */
.L_x_1146:
[----:B------:R-:W-:-:S13]  /*6010*/  ISETP.NE.AND P4, PT, R11, RZ, PT ;  /* 0x000000ff0b00720c */ /* 0x000fda0003f85270 */
[----:B------:R-:W-:Y:S05]  /*6020*/  @!P4 BRA `(.L_x_1114) ;  /* 0x0000000800a0c947 */ /* 0x000fea0003800000 */
[----:B-1-3--:R-:W2:Y:S04]  /*6030*/  LDL R36, [R1+0xc] ;  /* 0x00000c0001247983 */ /* 0x00aea80000100800 */
[----:B------:R-:W3:Y:S04]  /*6040*/  LDL R35, [R1+0x10] ;  /* 0x0000100001237983 */ /* 0x000ee80000100800 */
[----:B------:R-:W4:Y:S01]  /*6050*/  LDL R34, [R1+0x14] ;  /* 0x0000140001227983 */ /* 0x000f220000100800 */
[----:B------:R-:W-:Y:S01]  /*6060*/  VIADD R46, R19, 0x20 ;  /* 0x00000020132e7836 */ /* 0x000fe20000000000 */
[----:B------:R-:W-:Y:S01]  /*6070*/  IADD3 R32, P4, P5, R60, R90, R27 ;  /* 0x0000005a3c207210 */ /* 0x000fe20007d9e01b */
[----:B------:R-:W-:Y:S03]  /*6080*/  BSSY B1, `(.L_x_1150) ;  /* 0x0000078000017945 */ /* 0x000fe60003800000 */
[----:B------:R-:W-:-:S02]  /*6090*/  ISETP.GE.AND P6, PT, R46, R104, PT ;  /* 0x000000682e00720c */ /* 0x000fc40003fc6270 */
[----:B------:R-:W-:Y:S02]  /*60a0*/  IADD3.X R33, R0, R112, R94, P4, P5 ;  /* 0x0000007000217210 */ /* 0x000fe400027ea45e */
[C---:B------:R-:W-:Y:S02]  /*60b0*/  LEA R44, P4, R32.reuse, R88, 0x1 ;  /* 0x00000058202c7211 */ /* 0x040fe400078808ff */
[----:B------:R-:W-:Y:S02]  /*60c0*/  SEL R114, R107, R114, !P6 ;  /* 0x000000726b727207 */ /* 0x000fe40007000000 */
[----:B------:R-:W-:Y:S02]  /*60d0*/  LEA.HI.X R45, R32, R89, R33, 0x1, P4 ;  /* 0x00000059202d7211 */ /* 0x000fe400020f0c21 */
[----:B------:R-:W-:Y:S02]  /*60e0*/  SHF.R.S32.HI R33, RZ, 0x1f, R114 ;  /* 0x0000001fff217819 */ /* 0x000fe40000011472 */
[----:B------:R-:W-:-:S02]  /*60f0*/  ISETP.GE.AND P4, PT, R46, R99, PT ;  /* 0x000000632e00720c */ /* 0x000fc40003f86270 */
[----:B------:R-:W-:-:S04]  /*6100*/  LEA.HI R33, R33, R114, RZ, 0x4 ;  /* 0x0000007221217211 */ /* 0x000fc800078f20ff */
        /* <DEDUP_REMOVED lines=17> */
[----:B------:R-:W-:Y:S01]  /*6220*/  SHF.R.U32.HI R52, RZ, 0x10, R41 ;  /* 0x00000010ff347819 */ /* 0x000fe20000011629 */
[----:B--2---:R-:W-:Y:S01]  /*6230*/  IMAD.U32 R48, R37, 0x10000, RZ ;  /* 0x0001000025307824 */ /* 0x004fe200078e00ff */
[----:B------:R-:W-:Y:S01]  /*6240*/  SHF.R.U32.HI R58, RZ, 0x10, R29 ;  /* 0x00000010ff3a7819 */ /* 0x000fe2000001161d */
[----:B------:R-:W-:Y:S01]  /*6250*/  IMAD.U32 R46, R39, 0x10000, RZ ;  /* 0x00010000272e7824 */ /* 0x000fe200078e00ff */
[----:B------:R-:W-:Y:S02]  /*6260*/  PRMT R129, R129, 0x5410, R52 ;  /* 0x0000541081817816 */ /* 0x000fe40000000034 */
[--C-:B------:R-:W-:Y:S01]  /*6270*/  SHF.R.U64 R49, R42, 0x10, R43.reuse ;  /* 0x000000102a317819 */ /* 0x100fe2000000122b */
[----:B-1----:R-:W-:Y:S01]  /*6280*/  IMAD.U32 R42, R33, 0x10000, RZ ;  /* 0x00010000212a7824 */ /* 0x002fe200078e00ff */
[----:B------:R-:W-:Y:S02]  /*6290*/  SHF.R.U32.HI R50, RZ, 0x10, R43 ;  /* 0x00000010ff327819 */ /* 0x000fe4000001162b */
[----:B------:R-:W-:-:S02]  /*62a0*/  LOP3.LUT R43, R37, 0xffff0000, RZ, 0xc0, !PT ;  /* 0xffff0000252b7812 */ /* 0x000fc400078ec0ff */
[----:B------:R-:W-:Y:S02]  /*62b0*/  PRMT R117, R117, 0x5410, R58 ;  /* 0x0000541075757816 */ /* 0x000fe4000000003a */
[----:B------:R-:W-:Y:S01]  /*62c0*/  LOP3.LUT R37, R39, 0xffff0000, RZ, 0xc0, !PT ;  /* 0xffff000027257812 */ /* 0x000fe200078ec0ff */
[----:B------:R-:W-:Y:S01]  /*62d0*/  IMAD.U32 R39, R129, 0x10000, RZ ;  /* 0x0001000081277824 */ /* 0x000fe200078e00ff */
[----:B------:R-:W-:Y:S01]  /*62e0*/  SHF.R.U64 R51, R40, 0x10, R41 ;  /* 0x0000001028337819 */ /* 0x000fe20000001229 */
[----:B------:R-:W-:Y:S01]  /*62f0*/  IMAD.U32 R41, R35, 0x10000, RZ ;  /* 0x0001000023297824 */ /* 0x000fe200078e00ff */
[----:B------:R-:W-:Y:S02]  /*6300*/  LOP3.LUT R40, R33, 0xffff0000, RZ, 0xc0, !PT ;  /* 0xffff000021287812 */ /* 0x000fe400078ec0ff */
[----:B------:R-:W-:Y:S02]  /*6310*/  SHF.R.U32.HI R54, RZ, 0x10, R31 ;  /* 0x00000010ff367819 */ /* 0x000fe4000001161f */
[----:B------:R-:W-:Y:S01]  /*6320*/  LOP3.LUT R33, R35, 0xffff0000, RZ, 0xc0, !PT ;  /* 0xffff000023217812 */ /* 0x000fe200078ec0ff */
[----:B------:R-:W-:Y:S01]  /*6330*/  IMAD.U32 R35, R117, 0x10000, RZ ;  /* 0x0001000075237824 */ /* 0x000fe200078e00ff */
[----:B------:R-:W-:Y:S01]  /*6340*/  PRMT R118, R118, 0x5410, R49 ;  /* 0x0000541076767816 */ /* 0x000fe20000000031 */
[----:B------:R-:W-:Y:S01]  /*6350*/  FMUL.FTZ R49, R48, R39 ;  /* 0x0000002730317220 */ /* 0x000fe20000410000 */
[----:B------:R-:W-:-:S02]  /*6360*/  PRMT R119, R119, 0x5410, R50 ;  /* 0x0000541077777816 */ /* 0x000fc40000000032 */
[----:B------:R-:W-:Y:S01]  /*6370*/  SHF.R.U64 R53, R28, 0x10, R29 ;  /* 0x000000101c357819 */ /* 0x000fe2000000121d */
[----:B------:R-:W-:Y:S01]  /*6380*/  IMAD.U32 R29, R36, 0x10000, RZ ;  /* 0x00010000241d7824 */ /* 0x000fe200078e00ff */
[----:B------:R-:W-:Y:S01]  /*6390*/  PRMT R115, R115, 0x5410, R54 ;  /* 0x0000541073737816 */ /* 0x000fe20000000036 */
[----:B------:R-:W-:Y:S01]  /*63a0*/  IMAD.U32 R28, R32, 0x10000, RZ ;  /* 0x00010000201c7824 */ /* 0x000fe200078e00ff */
[----:B------:R-:W-:Y:S01]  /*63b0*/  PRMT R120, R120, 0x5410, R51 ;  /* 0x0000541078787816 */ /* 0x000fe20000000033 */
[-C--:B------:R-:W-:Y:S01]  /*63c0*/  FMUL.FTZ R51, R48, R35.reuse ;  /* 0x0000002330337220 */ /* 0x080fe20000410000 */
[----:B------:R-:W-:Y:S01]  /*63d0*/  LOP3.LUT R129, R129, 0xffff0000, RZ, 0xc0, !PT ;  /* 0xffff000081817812 */ /* 0x000fe200078ec0ff */
[----:B------:R-:W-:Y:S01]  /*63e0*/  FFMA.FTZ R35, R42, R35, -R49 ;  /* 0x000000232a237223 */ /* 0x000fe20000010831 */
[----:B------:R-:W-:Y:S01]  /*63f0*/  LOP3.LUT R117, R117, 0xffff0000, RZ, 0xc0, !PT ;  /* 0xffff000075757812 */ /* 0x000fe200078ec0ff */
[----:B------:R-:W-:Y:S01]  /*6400*/  IMAD.U32 R49, R119, 0x10000, RZ ;  /* 0x0001000077317824 */ /* 0x000fe200078e00ff */
[----:B------:R-:W-:Y:S01]  /*6410*/  PRMT R116, R116, 0x5410, R53 ;  /* 0x0000541074747816 */ /* 0x000fe20000000035 */
[----:B------:R-:W-:Y:S01]  /*6420*/  FMUL.FTZ R53, R43, R129 ;  /* 0x000000812b357220 */ /* 0x000fe20000410000 */
[----:B------:R-:W-:-:S02]  /*6430*/  IMAD.U32 R48, R115, 0x10000, RZ ;  /* 0x0001000073307824 */ /* 0x000fc400078e00ff */
[----:B------:R-:W-:Y:S01]  /*6440*/  FMUL.FTZ R43, R43, R117 ;  /* 0x000000752b2b7220 */ /* 0x000fe20000410000 */
[----:B------:R-:W-:Y:S01]  /*6450*/  FMUL.FTZ R52, R46, R49 ;  /* 0x000000312e347220 */ /* 0x000fe20000410000 */
[----:B------:R-:W-:Y:S01]  /*6460*/  FFMA.FTZ R39, R42, R39, R51 ;  /* 0x000000272a277223 */ /* 0x000fe20000010033 */
[----:B------:R-:W-:Y:S01]  /*6470*/  LOP3.LUT R50, R119, 0xffff0000, RZ, 0xc0, !PT ;  /* 0xffff000077327812 */ /* 0x000fe200078ec0ff */
[----:B------:R-:W-:Y:S01]  /*6480*/  FFMA.FTZ R42, R40, R117, -R53 ;  /* 0x00000075282a7223 */ /* 0x000fe20000010835 */
[-C--:B------:R-:W-:Y:S01]  /*6490*/  FMUL.FTZ R46, R46, R48.reuse ;  /* 0x000000302e2e7220 */ /* 0x080fe20000410000 */
[----:B------:R-:W-:Y:S01]  /*64a0*/  FFMA.FTZ R40, R40, R129, R43 ;  /* 0x0000008128287223 */ /* 0x000fe2000001002b */
[----:B------:R-:W-:Y:S01]  /*64b0*/  FFMA.FTZ R43, R41, R48, -R52 ;  /* 0x00000030292b7223 */ /* 0x000fe20000010834 */
[----:B------:R-:W-:Y:S01]  /*64c0*/  LOP3.LUT R48, R115, 0xffff0000, RZ, 0xc0, !PT ;  /* 0xffff000073307812 */ /* 0x000fe200078ec0ff */
[----:B------:R-:W-:Y:S01]  /*64d0*/  FFMA.FTZ R41, R41, R49, R46 ;  /* 0x0000003129297223 */ /* 0x000fe2000001002e */
[C---:B------:R-:W-:Y:S01]  /*64e0*/  FMUL.FTZ R52, R37.reuse, R50 ;  /* 0x0000003225347220 */ /* 0x040fe20000410000 */
[----:B------:R-:W-:Y:S01]  /*64f0*/  IMAD.U32 R46, R116, 0x10000, RZ ;  /* 0x00010000742e7824 */ /* 0x000fe200078e00ff */
[----:B------:R-:W-:Y:S01]  /*6500*/  LOP3.LUT R36, R36, 0xffff0000, RZ, 0xc0, !PT ;  /* 0xffff000024247812 */ /* 0x000fe200078ec0ff */
[C---:B------:R-:W-:Y:S01]  /*6510*/  IMAD.U32 R49, R120.reuse, 0x10000, RZ ;  /* 0x0001000078317824 */ /* 0x040fe200078e00ff */
[----:B------:R-:W-:Y:S01]  /*6520*/  LOP3.LUT R51, R120, 0xffff0000, RZ, 0xc0, !PT ;  /* 0xffff000078337812 */ /* 0x000fe200078ec0ff */
[-C--:B------:R-:W-:Y:S01]  /*6530*/  FMUL.FTZ R54, R37, R48.reuse ;  /* 0x0000003025367220 */ /* 0x080fe20000410000 */
[----:B------:R-:W-:Y:S01]  /*6540*/  SHF.R.U64 R56, R30, 0x10, R31 ;  /* 0x000000101e387819 */ /* 0x000fe2000000121f */
[----:B------:R-:W-:Y:S01]  /*6550*/  FFMA.FTZ R52, R33, R48, -R52 ;  /* 0x0000003021347223 */ /* 0x000fe20000010834 */
[----:B------:R-:W-:Y:S01]  /*6560*/  LOP3.LUT R37, R116, 0xffff0000, RZ, 0xc0, !PT ;  /* 0xffff000074257812 */ /* 0x000fe200078ec0ff */
[C---:B------:R-:W-:Y:S01]  /*6570*/  FMUL.FTZ R48, R29.reuse, R46 ;  /* 0x0000002e1d307220 */ /* 0x040fe20000410000 */
[----:B------:R-:W-:Y:S01]  /*6580*/  LOP3.LUT R32, R32, 0xffff0000, RZ, 0xc0, !PT ;  /* 0xffff000020207812 */ /* 0x000fe200078ec0ff */
[----:B------:R-:W-:Y:S01]  /*6590*/  FMUL.FTZ R53, R29, R49 ;  /* 0x000000311d357220 */ /* 0x000fe20000410000 */
[----:B------:R-:W-:Y:S01]  /*65a0*/  PRMT R113, R113, 0x5410, R56 ;  /* 0x0000541071717816 */ /* 0x000fe20000000038 */
[----:B------:R-:W-:Y:S01]  /*65b0*/  FMUL.FTZ R29, R36, R51 ;  /* 0x00000033241d7220 */ /* 0x000fe20000410000 */
[----:B------:R-:W-:Y:S01]  /*65c0*/  FFMA.FTZ R48, R28, R49, R48 ;  /* 0x000000311c307223 */ /* 0x000fe20000010030 */
[----:B------:R-:W-:Y:S01]  /*65d0*/  FMUL.FTZ R49, R36, R37 ;  /* 0x0000002524317220 */ /* 0x000fe20000410000 */
[----:B------:R-:W-:-:S02]  /*65e0*/  IMAD.U32 R31, R38, 0x10000, RZ ;  /* 0x00010000261f7824 */ /* 0x000fc400078e00ff */
[----:B------:R-:W-:Y:S01]  /*65f0*/  FFMA.FTZ R54, R33, R50, R54 ;  /* 0x0000003221367223 */ /* 0x000fe20000010036 */
[----:B------:R-:W-:Y:S01]  /*6600*/  FFMA.FTZ R53, R28, R46, -R53 ;  /* 0x0000002e1c357223 */ /* 0x000fe20000010835 */
[----:B------:R-:W-:Y:S01]  /*6610*/  FFMA.FTZ R36, R32, R37, -R29 ;  /* 0x0000002520247223 */ /* 0x000fe2000001081d */
[----:B------:R-:W-:Y:S01]  /*6620*/  LOP3.LUT R38, R38, 0xffff0000, RZ, 0xc0, !PT ;  /* 0xffff000026267812 */ /* 0x000fe200078ec0ff */
[C---:B------:R-:W-:Y:S01]  /*6630*/  IMAD.U32 R29, R118.reuse, 0x10000, RZ ;  /* 0x00010000761d7824 */ /* 0x040fe200078e00ff */
[----:B------:R-:W-:Y:S01]  /*6640*/  LOP3.LUT R33, R118, 0xffff0000, RZ, 0xc0, !PT ;  /* 0xffff000076217812 */ /* 0x000fe200078ec0ff */
[C---:B------:R-:W-:Y:S01]  /*6650*/  IMAD.U32 R28, R113.reuse, 0x10000, RZ ;  /* 0x00010000711c7824 */ /* 0x040fe200078e00ff */
[----:B------:R-:W-:Y:S01]  /*6660*/  LOP3.LUT R113, R113, 0xffff0000, RZ, 0xc0, !PT ;  /* 0xffff000071717812 */ /* 0x000fe200078ec0ff */
[----:B------:R-:W-:Y:S02]  /*6670*/  IMAD.U32 R30, R34, 0x10000, RZ ;  /* 0x00010000221e7824 */ /* 0x000fe400078e00ff */
[----:B------:R-:W-:Y:S01]  /*6680*/  FFMA.FTZ R49, R32, R51, R49 ;  /* 0x0000003320317223 */ /* 0x000fe20000010031 */
[----:B------:R-:W-:Y:S01]  /*6690*/  LOP3.LUT R34, R34, 0xffff0000, RZ, 0xc0, !PT ;  /* 0xffff000022227812 */ /* 0x000fe200078ec0ff */
        /* <DEDUP_REMOVED lines=18> */
[----:B------:R-:W-:-:S02]  /*67c0*/  IMAD.MOV.U32 R33, RZ, RZ, R35 ;  /* 0x000000ffff217224 */ /* 0x000fc400078e0023 */
[----:B------:R-:W-:Y:S02]  /*67d0*/  IMAD.MOV.U32 R34, RZ, RZ, R42 ;  /* 0x000000ffff227224 */ /* 0x000fe400078e002a */
[----:B------:R-:W-:Y:S02]  /*67e0*/  IMAD.MOV.U32 R35, RZ, RZ, R43 ;  /* 0x000000ffff237224 */ /* 0x000fe400078e002b */
[----:B------:R-:W-:-:S07]  /*67f0*/  IMAD.MOV.U32 R39, RZ, RZ, R41 ;  /* 0x000000ffff277224 */ /* 0x000fce00078e0029 */
.L_x_1151:
[----:B------:R-:W-:Y:S05]  /*6800*/  BSYNC B1 ;  /* 0x0000000000017941 */ /* 0x000fea0003800000 */
.L_x_1150:
        /* <DEDUP_REMOVED lines=10> */
.L_x_1107:
[----:B------:R-:W-:-:S06]  /*68b0*/  UISETP.NE.AND UP0, UPT, UR37, 0x3, UPT ;  /* 0x000000032500788c */ /* 0x000fcc000bf05270 */
[----:B------:R-:W-:-:S13]  /*68c0*/  PLOP3.LUT P3, PT, PT, PT, UP0, 0x80, 0x0 ;  /* 0x000000000000781c */ /* 0x000fda0003f6f008 */
[----:B------:R-:W-:Y:S05]  /*68d0*/  @!P3 BRA `(.L_x_1152) ;  /* 0x000000000004b947 */ /* 0x000fea0003800000 */
[----:B------:R-:W-:Y:S01]  /*68e0*/  BPT.TRAP 0x1 ;  /* 0x000000040000795c */ /* 0x000fe20000300000 */
.L_x_1152:
[----:B------:R-:W-:Y:S01]  /*68f0*/  IMAD R15, R18, 0x8, R2 ;  /* 0x00000008120f7824 */ /* 0x000fe200078e0202 */
[----:B------:R-:W-:Y:S01]  /*6900*/  SHF.L.U32 R86, R157, 0x1f, RZ ;  /* 0x0000001f9d567819 */ /* 0x000fe200000006ff */
[----:B------:R-:W-:Y:S01]  /*6910*/  IMAD R85, R25, -0x80, R24 ;  /* 0xffffff8019557824 */ /* 0x000fe200078e0218 */
[----:B------:R-:W-:Y:S02]  /*6920*/  BSSY B1, `(.L_x_1153) ;  /* 0x0000004000017945 */ /* 0x000fe40003800000 */
[----:B------:R-:W0:Y:S02]  /*6930*/  SYNCS.PHASECHK.TRANS64.TRYWAIT P4, [R15+URZ+0x2d890], R86 ;  /* 0x02d890560f0075a7 */ /* 0x000e24000808017f */
[----:B------:R-:W-:Y:S01]  /*6940*/  VIMNMX R85, R85, 0x80, PT ;  /* 0x0000008055557848 */ /* 0x000fe20003fe0100 */
[----:B0-----:R-:W-:Y:S06]  /*6950*/  @!P4 BRA `(.L_x_1154) ;  /* 0x000001b800c8c947 */ /* 0x001fec0003800000 */
.L_x_1421:
[----:B------:R-:W-:Y:S05]  /*6960*/  BSYNC B1 ;  /* 0x0000000000017941 */ /* 0x000fea0003800000 */
.L_x_1153:
        /* <DEDUP_REMOVED lines=20> */
.L_x_1114:
[----:B------:R-:W-:Y:S05]  /*6ab0*/  BSYNC B0 ;  /* 0x0000000000007941 */ /* 0x000fea0003800000 */
.L_x_1106:
        /* <DEDUP_REMOVED lines=17> */
.L_x_1156:
[----:B------:R-:W-:Y:S05]  /*6bd0*/  BSYNC B0 ;  /* 0x0000000000007941 */ /* 0x000fea0003800000 */
.L_x_1155:
[----:B------:R-:W2:Y:S01]  /*6be0*/  SYNCS.PHASECHK.TRANS64.TRYWAIT P3, [R15+URZ+0x2d8b0], R86 ;  /* 0x02d8b0560f0075a7 */ /* 0x000ea2000806017f */
[----:B------:R-:W-:Y:S04]  /*6bf0*/  BSSY B0, `(.L_x_1157) ;  /* 0x0000002000007945 */ /* 0x000fe80003800000 */
[----:B--2---:R-:W-:Y:S05]  /*6c00*/  @!P3 BRA `(.L_x_1158) ;  /* 0x000001b80030b947 */ /* 0x004fea0003800000 */
.L_x_1422:
[----:B------:R-:W-:Y:S05]  /*6c10*/  BSYNC B0 ;  /* 0x0000000000007941 */ /* 0x000fea0003800000 */
.L_x_1157:
[----:B------:R-:W-:Y:S01]  /*6c20*/  ISETP.GE.AND P3, PT, R23, R85, PT ;  /* 0x000000551700720c */ /* 0x000fe20003f66270 */
[----:B------:R-:W-:-:S12]  /*6c30*/  BSSY B0, `(.L_x_1159) ;  /* 0x0000022000007945 */ /* 0x000fd80003800000 */
[----:B------:R-:W-:Y:S05]  /*6c40*/  @P3 BRA `(.L_x_1160) ;  /* 0x0000000000803947 */ /* 0x000fea0003800000 */
        /* <DEDUP_REMOVED lines=9> */
[C---:B------:R-:W-:Y:S01]  /*6ce0*/  LEA R32, P3, R28.reuse, UR4, 0x1 ;  /* 0x000000041c207c11 */ /* 0x040fe2000f8608ff */
[----:B------:R-:W-:Y:S01]  /*6cf0*/  ULDC UR4, c[0x0][0x2e4] ;  /* 0x0000b90000047ab9 */ /* 0x000fe20000000800 */
[C---:B------:R-:W-:Y:S02]  /*6d00*/  VIADD R34, R19.reuse, 0x20 ;  /* 0x0000002013227836 */ /* 0x040fe40000000000 */
[----:B------:R-:W-:Y:S02]  /*6d10*/  LEA.HI.X R33, R28, UR5, R29, 0x1, P3 ;  /* 0x000000051c217c11 */ /* 0x000fe400098f0c1d */
[----:B------:R-:W-:-:S13]  /*6d20*/  ISETP.GE.AND P3, PT, R19, UR4, PT ;  /* 0x0000000413007c0c */ /* 0x000fda000bf66270 */
[----:B------:R-:W1:Y:S04]  /*6d30*/  @!P3 LDS.128 R28, [R80] ;  /* 0x00000000501cb984 */ /* 0x000e680000000c00 */
[----:B-1----:R-:W-:Y:S01]  /*6d40*/  @!P3 STG.E.128 desc[UR52][R32.64], R28 ;  /* 0x0000001c2000b986 */ /* 0x002fe2000c101d34 */
[----:B------:R-:W-:Y:S01]  /*6d50*/  ISETP.GE.AND P3, PT, R34, UR4, PT ;  /* 0x0000000422007c0c */ /* 0x000fe2000bf66270 */
[----:B------:R-:W-:-:S12]  /*6d60*/  VIADD R34, R19, 0x10 ;  /* 0x0000001013227836 */ /* 0x000fd80000000000 */
[----:B------:R-:W1:Y:S04]  /*6d70*/  @!P3 LDS.128 R28, [R80+0x2000] ;  /* 0x00200000501cb984 */ /* 0x000e680000000c00 */
[----:B-1----:R-:W-:Y:S01]  /*6d80*/  @!P3 STG.E.128 desc[UR52][R32.64+0x40], R28 ;  /* 0x0000401c2000b986 */ /* 0x002fe2000c101d34 */
[----:B------:R-:W-:-:S13]  /*6d90*/  ISETP.GE.AND P3, PT, R102, UR4, PT ;  /* 0x0000000466007c0c */ /* 0x000fda000bf66270 */
[----:B------:R-:W1:Y:S04]  /*6da0*/  @!P3 LDS.128 R28, [R80+0x4000] ;  /* 0x00400000501cb984 */ /* 0x000e680000000c00 */
[----:B-1----:R-:W-:Y:S01]  /*6db0*/  @!P3 STG.E.128 desc[UR52][R32.64+0x80], R28 ;  /* 0x0000801c2000b986 */ /* 0x002fe2000c101d34 */
[----:B------:R-:W-:-:S13]  /*6dc0*/  ISETP.GE.AND P3, PT, R34, UR4, PT ;  /* 0x0000000422007c0c */ /* 0x000fda000bf66270 */
        /* <DEDUP_REMOVED lines=8> */
.L_x_1160:
[----:B------:R-:W-:Y:S05]  /*6e50*/  BSYNC B0 ;  /* 0x0000000000007941 */ /* 0x000fea0003800000 */
.L_x_1159:
[----:B------:R-:W-:Y:S01]  /*6e60*/  @!PT LDS RZ, [RZ] ;  /* 0x00000000fffff984 */ /* 0x000fe20000000800 */
[----:B------:R-:W-:Y:S01]  /*6e70*/  @!PT LDS RZ, [RZ] ;  /* 0x00000000fffff984 */ /* 0x000fe20000000800 */
[----:B------:R-:W-:Y:S01]  /*6e80*/  @!PT LDS RZ, [RZ] ;  /* 0x00000000fffff984 */ /* 0x000fe20000000800 */
[----:B------:R-:W-:Y:S01]  /*6e90*/  @!PT LDS RZ, [RZ] ;  /* 0x00000000fffff984 */ /* 0x000fe20000000800 */
[----:B------:R4:W-:Y:S06]  /*6ea0*/  MEMBAR.ALL.CTA ;  /* 0x0000000000007992 */ /* 0x0009ec0000008000 */
[----:B----4-:R-:W4:Y:S01]  /*6eb0*/  FENCE.VIEW.ASYNC.S ;  /* 0x00000000000073c6 */ /* 0x010f220000000000 */
[----:B------:R-:W-:Y:S02]  /*6ec0*/  VIADD R18, R18, 0x1 ;  /* 0x0000000112127836 */ /* 0x000fe40000000000 */
[----:B0-2---:R-:W-:Y:S01]  /*6ed0*/  @!P4 VIADD R15, R15, 0x2d8c0 ;  /* 0x0002d8c00f0fc836 */ /* 0x005fe20000000000 */
[----:B----4-:R0:W-:Y:S02]  /*6ee0*/  BAR.SYNC.DEFER_BLOCKING R109, 0x80 ;  /* 0x0002006d0000751d */ /* 0x0101e40000010000 */
[----:B------:R-:W-:-:S02]  /*6ef0*/  ISETP.NE.AND P3, PT, R18, 0x2, PT ;  /* 0x000000021200780c */ /* 0x000fc40003f65270 */
[----:B------:R-:W-:Y:S02]  /*6f00*/  @!P4 PRMT R15, RZ, 0x654, R15 ;  /* 0x00000654ff0fc816 */ /* 0x000fe4000000000f */
[----:B------:R-:W-:Y:S02]  /*6f10*/  SEL R20, RZ, 0x1, P3 ;  /* 0x00000001ff147807 */ /* 0x000fe40001800000 */
[----:B------:R-:W-:Y:S02]  /*6f20*/  SEL R18, R18, RZ, P3 ;  /* 0x000000ff12127207 */ /* 0x000fe40001800000 */
[----:B------:R-:W-:Y:S01]  /*6f30*/  LOP3.LUT R157, R157, R20, RZ, 0x3c, !PT ;  /* 0x000000149d9d7212 */ /* 0x000fe200078e3cff */
[----:B------:R0:W-:Y:S01]  /*6f40*/  @!P4 SYNCS.ARRIVE.TRANS64.RED.A1T0 RZ, [R15+URZ], RZ ;  /* 0x000000ff0fffc9a7 */ /* 0x0001e2000810043f */
[----:B------:R-:W-:Y:S05]  /*6f50*/  @P2 BRA `(.L_x_1161) ;  /* 0xffffffb800682947 */ /* 0x000fea000383ffff */
[----:B-1-3--:R-:W1:Y:S01]  /*6f60*/  S2R R28, SR_TID.X ;  /* 0x00000000001c7919 */ /* 0x00ae620000002100 */
[----:B------:R-:W-:Y:S02]  /*6f70*/  PLOP3.LUT P0, PT, PT, PT, PT, 0x8, 0x0 ;  /* 0x000000000000781c */ /* 0x000fe40003f0e170 */
[----:B-1----:R-:W-:-:S04]  /*6f80*/  SHF.R.U32.HI R28, RZ, 0x7, R28 ;  /* 0x00000007ff1c7819 */ /* 0x002fc8000001161c */
[----:B------:R-:W-:-:S13]  /*6f90*/  ISETP.NE.AND P5, PT, R28, 0x1, PT ;  /* 0x000000011c00780c */ /* 0x000fda0003fa5270 */
[----:B------:R-:W-:Y:S06]  /*6fa0*/  @!P5 BAR.ARV 0x9, 0x100 ;  /* 0x024400000000db1d */ /* 0x000fec0000002000 */
.L_x_1101:
[----:B------:R-:W1:Y:S02]  /*6fb0*/  LDC.64 R4, c[0x0][0x9e0] ;  /* 0x00027800ff047b82 */ /* 0x000e640000000a00 */
[----:B-1----:R-:W-:Y:S01]  /*6fc0*/  ISETP.GE.AND P1, PT, R5, 0x1, PT ;  /* 0x000000010500780c */ /* 0x002fe20003f26270 */
[----:B------:R-:W-:-:S12]  /*6fd0*/  @P0 BRA `(.L_x_1162) ;  /* 0x00000000000c0947 */ /* 0x000fd80003800000 */
[----:B------:R-:W1:Y:S01]  /*6fe0*/  FENCE.VIEW.ASYNC.G ;  /* 0x00000000000073c6 */ /* 0x000e620000000100 */
[----:B------:R-:W-:Y:S05]  /*6ff0*/  WARPSYNC.ALL ;  /* 0x0000000000007948 */ /* 0x000fea0003800000 */
[----:B-1----:R-:W-:Y:S06]  /*7000*/  BAR.ARV 0xc, 0x1a0 ;  /* 0x0306800000007b1d */ /* 0x002fec0000002000 */
.L_x_1162:
[----:B------:R-:W-:Y:S01]  /*7010*/  IMAD.IADD R0, R108, 0x1, R4 ;  /* 0x000000016c007824 */ /* 0x000fe200078e0204 */
[----:B------:R-:W-:Y:S06]  /*7020*/  @!P1 BRA `(.L_x_1163) ;  /* 0x0000000000489947 */ /* 0x000fec0003800000 */
        /* <DEDUP_REMOVED lines=11> */
.L_x_1165:
[----:B------:R-:W-:-:S13]  /*70e0*/  ISETP.NE.AND P0, PT, R5, 0x1, PT ;  /* 0x000000010500780c */ /* 0x000fda0003f05270 */
[----:B------:R-:W1:Y:S02]  /*70f0*/  @P0 LDC.64 R6, c[0x0][0x9e8] ;  /* 0x00027a00ff060b82 */ /* 0x000e640000000a00 */
[----:B-1----:R-:W-:-:S05]  /*7100*/  @P0 IMAD.HI.U32 R4, R3, R6, RZ ;  /* 0x0000000603040227 */ /* 0x002fca00078e00ff */
[----:B------:R-:W-:-:S07]  /*7110*/  @P0 SHF.R.U32.HI R3, RZ, R7, R4 ;  /* 0x00000007ff030219 */ /* 0x000fce0000011604 */
.L_x_1166:
[----:B------:R-:W-:Y:S05]  /*7120*/  BSYNC B0 ;  /* 0x0000000000007941 */ /* 0x000fea0003800000 */
.L_x_1164:
[----:B------:R-:W-:-:S05]  /*7130*/  IMAD R3, R3, R5, R5 ;  /* 0x0000000503037224 */ /* 0x000fca00078e0205 */
[----:B------:R-:W-:-:S07]  /*7140*/  VIMNMX R0, R0, R3, PT ;  /* 0x0000000300007248 */ /* 0x000fce0003fe0100 */
.L_x_1163:
[----:B------:R-:W-:Y:S01]  /*7150*/  VIADD R0, R0, 0x7f ;  /* 0x0000007f00007836 */ /* 0x000fe20000000000 */
[----:B------:R-:W-:-:S04]  /*7160*/  ULDC UR4, c[0x0][0x9dc] ;  /* 0x0002770000047ab9 */ /* 0x000fc80000000800 */
[----:B------:R-:W-:-:S04]  /*7170*/  SHF.R.S32.HI R3, RZ, 0x1f, R0 ;  /* 0x0000001fff037819 */ /* 0x000fc80000011400 */
[----:B------:R-:W-:Y:S01]  /*7180*/  LEA.HI R3, R3, R0, RZ, 0x7 ;  /* 0x0000000003037211 */ /* 0x000fe200078f38ff */
[----:B------:R-:W-:-:S03]  /*7190*/  VIADD R0, R106, -UR4 ;  /* 0x800000046a007c36 */ /* 0x000fc60008000000 */
        /* <DEDUP_REMOVED lines=13> */
.L_x_1169:
[----:B------:R-:W-:-:S13]  /*7270*/  ISETP.NE.AND P0, PT, R5, 0x1, PT ;  /* 0x000000010500780c */ /* 0x000fda0003f05270 */
[----:B------:R-:W1:Y:S02]  /*7280*/  @P0 LDC.64 R6, c[0x0][0x9e8] ;  /* 0x00027a00ff060b82 */ /* 0x000e640000000a00 */
[----:B-1----:R-:W-:-:S05]  /*7290*/  @P0 IMAD.HI.U32 R6, R106, R6, RZ ;  /* 0x000000066a060227 */ /* 0x002fca00078e00ff */
[----:B------:R-:W-:-:S07]  /*72a0*/  @P0 SHF.R.U32.HI R106, RZ, R7, R6 ;  /* 0x00000007ff6a0219 */ /* 0x000fce0000011606 */
.L_x_1170:
[----:B------:R-:W-:Y:S05]  /*72b0*/  BSYNC B0 ;  /* 0x0000000000007941 */ /* 0x000fea0003800000 */
.L_x_1168:
[----:B------:R-:W-:-:S05]  /*72c0*/  IMAD R3, R106, R5, RZ ;  /* 0x000000056a037224 */ /* 0x000fca00078e02ff */
[----:B------:R-:W-:-:S07]  /*72d0*/  VIMNMX R0, R0, R3, !PT ;  /* 0x0000000300007248 */ /* 0x000fce0007fe0100 */
.L_x_1167:
[----:B------:R-:W-:Y:S01]  /*72e0*/  SHF.R.S32.HI R5, RZ, 0x1f, R0 ;  /* 0x0000001fff057819 */ /* 0x000fe20000011400 */
[----:B------:R-:W-:Y:S01]  /*72f0*/  IMAD.MOV.U32 R3, RZ, RZ, RZ ;  /* 0x000000ffff037224 */ /* 0x000fe200078e00ff */
[----:B------:R-:W-:Y:S02]  /*7300*/  PLOP3.LUT P0, PT, PT, PT, PT, 0x80, 0x0 ;  /* 0x000000000000781c */ /* 0x000fe40003f0f070 */
[----:B------:R-:W-:Y:S02]  /*7310*/  CS2R R134, SRZ ;  /* 0x0000000000867805 */ /* 0x000fe4000001ff00 */
[----:B------:R-:W-:Y:S01]  /*7320*/  LEA.HI R5, R5, R0, RZ, 0x7 ;  /* 0x0000000005057211 */ /* 0x000fe200078f38ff */
[----:B------:R-:W-:Y:S01]  /*7330*/  IMAD.MOV.U32 R0, RZ, RZ, RZ ;  /* 0x000000ffff007224 */ /* 0x000fe200078e00ff */
[----:B------:R-:W-:Y:S02]  /*7340*/  CS2R R132, SRZ ;  /* 0x0000000000847805 */ /* 0x000fe4000001ff00 */
[----:B------:R-:W-:-:S02]  /*7350*/  CS2R R130, SRZ ;  /* 0x0000000000827805 */ /* 0x000fc4000001ff00 */
[----:B------:R-:W-:Y:S02]  /*7360*/  SHF.R.S32.HI R5, RZ, 0x7, R5 ;  /* 0x00000007ff057819 */ /* 0x000fe40000011405 */
[----:B------:R-:W-:Y:S01]  /*7370*/  CS2R R128, SRZ ;  /* 0x0000000000807805 */ /* 0x000fe2000001ff00 */
[----:B------:R-:W-:Y:S01]  /*7380*/  IMAD.MOV.U32 R34, RZ, RZ, RZ ;  /* 0x000000ffff227224 */ /* 0x000fe200078e00ff */
[----:B------:R-:W-:Y:S02]  /*7390*/  CS2R R26, SRZ ;  /* 0x00000000001a7805 */ /* 0x000fe4000001ff00 */
[----:B------:R-:W-:Y:S01]  /*73a0*/  VIMNMX R4, RZ, R5, !PT ;  /* 0x00000005ff047248 */ /* 0x000fe20007fe0100 */
[----:B------:R-:W-:Y:S01]  /*73b0*/  IMAD.MOV.U32 R125, RZ, RZ, RZ ;  /* 0x000000ffff7d7224 */ /* 0x000fe200078e00ff */
[----:B------:R-:W-:Y:S02]  /*73c0*/  CS2R R122, SRZ ;  /* 0x00000000007a7805 */ /* 0x000fe4000001ff00 */
[----:B------:R-:W-:-:S02]  /*73d0*/  CS2R R120, SRZ ;  /* 0x0000000000787805 */ /* 0x000fc4000001ff00 */
[----:B------:R-:W-:Y:S01]  /*73e0*/  ISETP.GT.AND P1, PT, R88, R4, PT ;  /* 0x000000045800720c */ /* 0x000fe20003f24270 */
[----:B------:R1:W-:Y:S01]  /*73f0*/  STL [R1+0x3c], R4 ;  /* 0x00003c0401007387 */ /* 0x0003e20000100800 */
[----:B------:R-:W-:Y:S02]  /*7400*/  CS2R R118, SRZ ;  /* 0x0000000000767805 */ /* 0x000fe4000001ff00 */
[----:B------:R-:W-:Y:S02]  /*7410*/  CS2R R116, SRZ ;  /* 0x0000000000747805 */ /* 0x000fe4000001ff00 */
[----:B------:R-:W-:Y:S02]  /*7420*/  CS2R R114, SRZ ;  /* 0x0000000000727805 */ /* 0x000fe4000001ff00 */
[----:B------:R-:W-:Y:S02]  /*7430*/  CS2R R112, SRZ ;  /* 0x0000000000707805 */ /* 0x000fe4000001ff00 */
[----:B------:R-:W-:-:S02]  /*7440*/  CS2R R110, SRZ ;  /* 0x00000000006e7805 */ /* 0x000fc4000001ff00 */
[----:B0-----:R-:W-:Y:S02]  /*7450*/  CS2R R108, SRZ ;  /* 0x00000000006c7805 */ /* 0x001fe4000001ff00 */
[----:B------:R-:W-:Y:S01]  /*7460*/  CS2R R106, SRZ ;  /* 0x00000000006a7805 */ /* 0x000fe2000001ff00 */
[----:B------:R-:W-:Y:S01]  /*7470*/  IMAD.MOV.U32 R21, RZ, RZ, RZ ;  /* 0x000000ffff157224 */ /* 0x000fe200078e00ff */
[----:B------:R-:W-:Y:S01]  /*7480*/  CS2R R102, SRZ ;  /* 0x0000000000667805 */ /* 0x000fe2000001ff00 */
[----:B------:R-:W-:Y:S01]  /*7490*/  IMAD.MOV.U32 R104, RZ, RZ, RZ ;  /* 0x000000ffff687224 */ /* 0x000fe200078e00ff */
[----:B------:R-:W-:Y:S02]  /*74a0*/  CS2R R100, SRZ ;  /* 0x0000000000647805 */ /* 0x000fe4000001ff00 */
[----:B------:R-:W-:Y:S02]  /*74b0*/  CS2R R98, SRZ ;  /* 0x0000000000627805 */ /* 0x000fe4000001ff00 */
[----:B------:R-:W-:-:S02]  /*74c0*/  CS2R R96, SRZ ;  /* 0x0000000000607805 */ /* 0x000fc4000001ff00 */
[----:B------:R-:W-:Y:S01]  /*74d0*/  CS2R R94, SRZ ;  /* 0x00000000005e7805 */ /* 0x000fe2000001ff00 */
[----:B------:R-:W-:Y:S01]  /*74e0*/  IMAD.MOV.U32 R93, RZ, RZ, RZ ;  /* 0x000000ffff5d7224 */ /* 0x000fe200078e00ff */
[----:B------:R-:W-:Y:S02]  /*74f0*/  CS2R R6, SRZ ;  /* 0x0000000000067805 */ /* 0x000fe4000001ff00 */
[----:B------:R-:W-:Y:S01]  /*7500*/  CS2R R90, SRZ ;  /* 0x00000000005a7805 */ /* 0x000fe2000001ff00 */
[----:B--2---:R-:W-:Y:S01]  /*7510*/  IMAD.MOV.U32 R30, RZ, RZ, RZ ;  /* 0x000000ffff1e7224 */ /* 0x004fe200078e00ff */
[----:B-1----:R-:W-:Y:S06]  /*7520*/  @!P1 BRA `(.L_x_1171) ;  /* 0x0000013400609947 */ /* 0x002fec0003800000 */
[----:B------:R-:W0:Y:S01]  /*7530*/  S2R R4, SR_TID.X ;  /* 0x0000000000047919 */ /* 0x000e220000002100 */
[----:B------:R-:W-:Y:S01]  /*7540*/  UMOV UR4, 0xffffffff ;  /* 0xffffffff00047882 */ /* 0x000fe20000000000 */
[----:B0-----:R-:W-:-:S05]  /*7550*/  VIADD R46, R4, 0xffffff80 ;  /* 0xffffff80042e7836 */ /* 0x001fca0000000000 */
[----:B------:R-:W-:-:S04]  /*7560*/  SHF.R.S32.HI R59, RZ, 0x1f, R46 ;  /* 0x0000001fff3b7819 */ /* 0x000fc8000001142e */
[----:B------:R-:W-:-:S04]  /*7570*/  LEA.HI R47, R59, R46, RZ, 0x7 ;  /* 0x0000002e3b2f7211 */ /* 0x000fc800078f38ff */
[----:B------:R-:W-:Y:S01]  /*7580*/  SHF.R.S32.HI R44, RZ, 0x7, R47 ;  /* 0x00000007ff2c7819 */ /* 0x000fe2000001142f */
[----:B------:R-:W-:Y:S06]  /*7590*/  BRA.DIV UR4, `(.L_x_1172) ;  /* 0x000001ae04e07947 */ /* 0x000fec000b800000 */
[----:B------:R-:W0:Y:S04]  /*75a0*/  SHFL.IDX PT, R0, R44, RZ, 0x1f ;  /* 0x00001fff2c007589 */ /* 0x000e2800000e0000 */
[----:B0-----:R0:W-:Y:S02]  /*75b0*/  STL [R1+0x4], R0 ;  /* 0x0000040001007387 */ /* 0x0011e40000100800 */
.L_x_1425:
[----:B------:R-:W0:Y:S01]  /*75c0*/  LDL R3, [R1+0x4] ;  /* 0x0000040001037983 */ /* 0x000e220000100800 */
[----:B------:R-:W-:Y:S01]  /*75d0*/  BSSY B6, `(.L_x_1173) ;  /* 0x0000020000067945 */ /* 0x000fe20003800000 */
[----:B0-----:R-:W-:-:S05]  /*75e0*/  IMAD.HI R0, R3, 0x55555556, RZ ;  /* 0x5555555603007827 */ /* 0x001fca00078e02ff */
[----:B------:R-:W-:-:S05]  /*75f0*/  LEA.HI R0, R0, R0, RZ, 0x1 ;  /* 0x0000000000007211 */ /* 0x000fca00078f08ff */
[----:B------:R-:W-:Y:S02]  /*7600*/  IMAD R4, R0, -0x3, R3 ;  /* 0xfffffffd00047824 */ /* 0x000fe400078e0203 */
[----:B------:R-:W-:Y:S02]  /*7610*/  VIADD R3, R2, 0x21800 ;  /* 0x0002180002037836 */ /* 0x000fe40000000000 */
[----:B------:R-:W-:Y:S01]  /*7620*/  IMAD R0, R4, 0x1000, R2 ;  /* 0x0000100004007824 */ /* 0x000fe200078e0202 */
[----:B------:R0:W-:Y:S02]  /*7630*/  STL [R1+0x24], R4 ;  /* 0x0000240401007387 */ /* 0x0001e40000100800 */
[----:B------:R-:W-:Y:S01]  /*7640*/  LOP3.LUT P0, RZ, R3, 0x3ff, RZ, 0xc0, !PT ;  /* 0x000003ff03ff7812 */ /* 0x000fe2000780c0ff */
[----:B------:R-:W-:-:S05]  /*7650*/  VIADD R0, R0, 0xc400 ;  /* 0x0000c40000007836 */ /* 0x000fca0000000000 */
[----:B------:R-:W-:Y:S01]  /*7660*/  SHF.R.U32.HI R0, RZ, 0x4, R0 ;  /* 0x00000004ff007819 */ /* 0x000fe20000011600 */
[----:B0-----:R-:W-:-:S03]  /*7670*/  IMAD R4, R4, 0x2000, R3 ;  /* 0x0000200004047824 */ /* 0x001fc600078e0203 */
[----:B------:R-:W-:Y:S02]  /*7680*/  LOP3.LUT R45, R0, 0x3fff, RZ, 0xc0, !PT ;  /* 0x00003fff002d7812 */ /* 0x000fe400078ec0ff */
[----:B------:R-:W-:-:S04]  /*7690*/  SHF.R.U32.HI R4, RZ, 0x4, R4 ;  /* 0x00000004ff047819 */ /* 0x000fc80000011604 */
[----:B------:R-:W-:-:S05]  /*76a0*/  LOP3.LUT R3, R4, 0x3fff, RZ, 0xc0, !PT ;  /* 0x00003fff04037812 */ /* 0x000fca00078ec0ff */
[----:B------:R0:W-:Y:S01]  /*76b0*/  STL [R1+0x38], R3 ;  /* 0x0000380301007387 */ /* 0x0001e20000100800 */
[----:B------:R-:W-:Y:S05]  /*76c0*/  @!P0 BRA `(.L_x_1174) ;  /* 0x0000000000408947 */ /* 0x000fea0003800000 */
[----:B------:R-:W-:Y:S01]  /*76d0*/  MOV R0, 0x0 ;  /* 0x0000000000007802 */ /* 0x000fe20000000f00 */
[----:B------:R-:W-:Y:S01]  /*76e0*/  ULDC.64 UR4, c[0x4][0xa8] ;  /* 0x01002a0000047ab9 */ /* 0x000fe20000000a00 */
[----:B------:R-:W-:Y:S01]  /*76f0*/  ULDC.64 UR6, c[0x4][0xb0] ;  /* 0x01002c0000067ab9 */ /* 0x000fe20000000a00 */
[----:B------:R-:W-:Y:S01]  /*7700*/  IMAD.U32 R4, RZ, RZ, UR4 ;  /* 0x00000004ff047e24 */ /* 0x000fe2000f8e00ff */
[----:B-1----:R1:W2:Y:S01]  /*7710*/  LDC.64 R14, c[0x4][R0] ;  /* 0x01000000000e7b82 */ /* 0x0022a20000000a00 */
        /* <DEDUP_REMOVED lines=10> */
[----:B0-2--5:R-:W-:Y:S05]  /*77c0*/  CALL.ABS.NOINC R14 ;  /* 0x000000000e007343 */ /* 0x025fea0003c00000 */
.L_x_1174:
[----:B------:R-:W-:Y:S05]  /*77d0*/  BSYNC B6 ;  /* 0x0000000000067941 */ /* 0x000fea0003800000 */
.L_x_1173:
[----:B------:R-:W-:Y:S02]  /*77e0*/  ULDC UR4, c[0x0][0x3d4] ;  /* 0x0000f50000047ab9 */ /* 0x000fe40000000800 */
[----:B------:R-:W-:-:S13]  /*77f0*/  ISETP.LT.AND P0, PT, RZ, UR4, PT ;  /* 0x00000004ff007c0c */ /* 0x000fda000bf01270 */
[----:B------:R-:W-:Y:S05]  /*7800*/  @P0 BRA `(.L_x_1175) ;  /* 0x0000000000400947 */ /* 0x000fea0003800000 */
[----:B------:R-:W2:Y:S02]  /*7810*/  LDL R20, [R1+0x4c] ;  /* 0x00004c0001147983 */ /* 0x000ea40000100800 */
[----:B--2---:R-:W-:-:S04]  /*7820*/  LEA.HI R0, R20, R20, RZ, 0x1 ;  /* 0x0000001414007211 */ /* 0x004fc800078f08ff */
[----:B------:R-:W-:-:S05]  /*7830*/  LOP3.LUT R0, R0, 0xfffffffe, RZ, 0xc0, !PT ;  /* 0xfffffffe00007812 */ /* 0x000fca00078ec0ff */
[----:B------:R-:W-:-:S05]  /*7840*/  IMAD.IADD R0, R20, 0x1, -R0 ;  /* 0x0000000114007824 */ /* 0x000fca00078e0a00 */
[----:B0-----:R-:W-:-:S04]  /*7850*/  SHF.L.U32 R3, R0, 0x1f, RZ ;  /* 0x0000001f00037819 */ /* 0x001fc800000006ff */
[----:B------:R0:W2:Y:S03]  /*7860*/  SYNCS.PHASECHK.TRANS64.TRYWAIT P0, [R2+URZ+0x2d800], R3 ;  /* 0x02d80003020075a7 */ /* 0x0000a6000800017f */
[----:B--2---:R-:W-:Y:S05]  /*7870*/  @!P0 NANOSLEEP.SYNCS 0x989680 ;  /* 0x009896800000895d */ /* 0x004fea0003900000 */
[----:B------:R-:W2:Y:S01]  /*7880*/  @!P0 SYNCS.PHASECHK.TRANS64 P0, [R2+URZ+0x2d800], R3 ;  /* 0x02d80003020085a7 */ /* 0x000ea2000800007f */
[----:B------:R-:W-:Y:S04]  /*7890*/  BSSY B0, `(.L_x_1176) ;  /* 0x0000006000007945 */ /* 0x000fe80003800000 */
[----:B--2---:R-:W-:Y:S05]  /*78a0*/  @P0 BRA `(.L_x_1177) ;  /* 0x0000000000100947 */ /* 0x004fea0003800000 */
.L_x_1178:
[----:B--2---:R2:W3:Y:S02]  /*78b0*/  SYNCS.PHASECHK.TRANS64.TRYWAIT P0, [R2+URZ+0x2d800], R3 ;  /* 0x02d80003020075a7 */ /* 0x0044e4000800017f */
[----:B---3--:R-:W-:Y:S05]  /*78c0*/  @!P0 NANOSLEEP.SYNCS 0x989680 ;  /* 0x009896800000895d */ /* 0x008fea0003900000 */
[----:B------:R-:W3:Y:S02]  /*78d0*/  @!P0 SYNCS.PHASECHK.TRANS64 P0, [R2+URZ+0x2d800], R3 ;  /* 0x02d80003020085a7 */ /* 0x000ee4000800007f */
[----:B---3--:R-:W-:Y:S05]  /*78e0*/  @!P0 BRA `(.L_x_1178) ;  /* 0xfffffffc00f08947 */ /* 0x008fea000383ffff */
.L_x_1177:
[----:B------:R-:W-:Y:S05]  /*78f0*/  BSYNC B0 ;  /* 0x0000000000007941 */ /* 0x000fea0003800000 */
.L_x_1176:
[----:B------:R-:W-:Y:S05]  /*7900*/  BRA `(.L_x_1179) ;  /* 0x0000004000607947 */ /* 0x000fea0003800000 */
.L_x_1175:
[----:B------:R-:W-:Y:S01]  /*7910*/  ULOP3.LUT UP0, URZ, UR38, 0x1bf, URZ, 0xc0, !UPT ;  /* 0x000001bf263f7892 */ /* 0x000fe2000f80c03f */
[----:B-----5:R-:W-:Y:S01]  /*7920*/  SHF.R.S32.HI R0, RZ, 0x1f, R105 ;  /* 0x0000001fff007819 */ /* 0x020fe20000011469 */
[----:B------:R-:W-:Y:S01]  /*7930*/  ULDC.64 UR4, c[0x0][0x3d8] ;  /* 0x0000f60000047ab9 */ /* 0x000fe20000000a00 */
[----:B------:R-:W-:Y:S01]  /*7940*/  ULDC.64 UR6, c[0x0][0x3e8] ;  /* 0x0000fa0000067ab9 */ /* 0x000fe20000000a00 */
[----:B------:R-:W-:Y:S01]  /*7950*/  IMAD.WIDE.U32 R48, R105, UR4, RZ ;  /* 0x0000000469307c25 */ /* 0x000fe2000f8e00ff */
[----:B------:R-:W-:Y:S02]  /*7960*/  SHF.R.S32.HI R61, RZ, 0x1f, R16 ;  /* 0x0000001fff3d7819 */ /* 0x000fe40000011410 */
[----:B------:R-:W-:Y:S01]  /*7970*/  PLOP3.LUT P0, PT, PT, PT, UP0, 0x80, 0x0 ;  /* 0x000000000000781c */ /* 0x000fe20003f0f008 */
[C---:B------:R-:W-:Y:S01]  /*7980*/  IMAD R4, R0.reuse, UR4, RZ ;  /* 0x0000000400047c24 */ /* 0x040fe2000f8e02ff */
[----:B------:R-:W-:Y:S01]  /*7990*/  SHF.R.S32.HI R62, RZ, 0x1f, R19 ;  /* 0x0000001fff3e7819 */ /* 0x000fe20000011413 */
[----:B------:R-:W-:-:S02]  /*79a0*/  IMAD R0, R0, UR6, RZ ;  /* 0x0000000600007c24 */ /* 0x000fc4000f8e02ff */
[C---:B------:R-:W-:Y:S02]  /*79b0*/  IMAD R57, R105.reuse, UR5, R4 ;  /* 0x0000000569397c24 */ /* 0x040fe4000f8e0204 */
[C---:B------:R-:W-:Y:S02]  /*79c0*/  IMAD R55, R105.reuse, UR7, R0 ;  /* 0x0000000769377c24 */ /* 0x040fe4000f8e0200 */
[----:B------:R-:W-:-:S04]  /*79d0*/  IMAD.WIDE.U32 R50, R105, UR6, RZ ;  /* 0x0000000669327c25 */ /* 0x000fc8000f8e00ff */
[----:B------:R-:W-:Y:S02]  /*79e0*/  IMAD.IADD R57, R57, 0x1, R49 ;  /* 0x0000000139397824 */ /* 0x000fe400078e0231 */
[----:B------:R-:W-:Y:S01]  /*79f0*/  IMAD.IADD R55, R55, 0x1, R51 ;  /* 0x0000000137377824 */ /* 0x000fe200078e0233 */
[----:B------:R-:W-:Y:S06]  /*7a00*/  @!P0 BRA `(.L_x_1180) ;  /* 0x0000000000408947 */ /* 0x000fec0003800000 */
        /* <DEDUP_REMOVED lines=15> */
[----:B0-2---:R-:W-:Y:S05]  /*7b00*/  CALL.ABS.NOINC R14 ;  /* 0x000000000e007343 */ /* 0x005fea0003c00000 */
.L_x_1180:
[----:B------:R-:W0:Y:S01]  /*7b10*/  LDL R56, [R1+0x34] ;  /* 0x0000340001387983 */ /* 0x000e220000100800 */
[----:B------:R-:W2:Y:S01]  /*7b20*/  LDC.64 R12, c[0x0][0x3d8] ;  /* 0x0000f600ff0c7b82 */ /* 0x000ea20000000a00 */
[----:B------:R-:W-:Y:S02]  /*7b30*/  ULDC.U8 UR4, c[0x0][0x3f0] ;  /* 0x0000fc0000047ab9 */ /* 0x000fe40000000000 */
[----:B------:R-:W3:Y:S05]  /*7b40*/  LDL R20, [R1+0x30] ;  /* 0x0000300001147983 */ /* 0x000eea0000100800 */
[----:B------:R-:W4:Y:S01]  /*7b50*/  LDC.64 R10, c[0x0][0x3e8] ;  /* 0x0000fa00ff0a7b82 */ /* 0x000f220000000a00 */
[----:B------:R-:W-:Y:S01]  /*7b60*/  ISETP.NE.AND P0, PT, RZ, UR4, PT ;  /* 0x00000004ff007c0c */ /* 0x000fe2000bf05270 */
[----:B------:R-:W-:Y:S01]  /*7b70*/  BSSY B0, `(.L_x_1181) ;  /* 0x00003e9000007945 */ /* 0x000fe20003800000 */
[----:B0-----:R-:W-:Y:S01]  /*7b80*/  SHF.R.S32.HI R3, RZ, 0x1f, R56 ;  /* 0x0000001fff037819 */ /* 0x001fe20000011438 */
[----:B--2---:R-:W-:-:S04]  /*7b90*/  IMAD.WIDE.U32 R52, R56, R12, RZ ;  /* 0x0000000c38347225 */ /* 0x004fc800078e00ff */
[C---:B------:R-:W-:Y:S02]  /*7ba0*/  IMAD R4, R3.reuse, R12, RZ ;  /* 0x0000000c03047224 */ /* 0x040fe400078e02ff */
[-C--:B----4-:R-:W-:Y:S02]  /*7bb0*/  IMAD R6, R3, R10.reuse, RZ ;  /* 0x0000000a03067224 */ /* 0x090fe400078e02ff */
[C---:B---3--:R-:W-:Y:S02]  /*7bc0*/  IMAD R0, R56.reuse, -0xc0, R20 ;  /* 0xffffff4038007824 */ /* 0x048fe400078e0214 */
[----:B-1----:R-:W-:-:S04]  /*7bd0*/  IMAD.WIDE.U32 R14, R56, R10, RZ ;  /* 0x0000000a380e7225 */ /* 0x002fc800078e00ff */
[C---:B------:R-:W-:Y:S02]  /*7be0*/  IMAD R3, R56.reuse, R13, R4 ;  /* 0x0000000d38037224 */ /* 0x040fe400078e0204 */
[----:B------:R-:W-:Y:S01]  /*7bf0*/  IMAD R5, R56, R11, R6 ;  /* 0x0000000b38057224 */ /* 0x000fe200078e0206 */
[----:B------:R-:W-:Y:S01]  /*7c00*/  VIMNMX R4, R0, 0xc0, PT ;  /* 0x000000c000047848 */ /* 0x000fe20003fe0100 */
[----:B------:R-:W-:Y:S02]  /*7c10*/  IMAD.IADD R60, R53, 0x1, R3 ;  /* 0x00000001353c7824 */ /* 0x000fe400078e0203 */
[----:B------:R-:W-:Y:S01]  /*7c20*/  IMAD.IADD R0, R15, 0x1, R5 ;  /* 0x000000010f007824 */ /* 0x000fe200078e0205 */
[----:B------:R-:W-:Y:S06]  /*7c30*/  @!P0 BRA `(.L_x_1182) ;  /* 0x0000001c008c8947 */ /* 0x000fec0003800000 */
[----:B------:R-:W0:Y:S01]  /*7c40*/  LDC R54, c[0x0][0x428] ;  /* 0x00010a00ff367b82 */ /* 0x000e220000000800 */
        /* <DEDUP_REMOVED lines=15> */
[----:B------:R-:W-:Y:S01]  /*7d40*/  SHF.R.S32.HI R58, RZ, 0x1f, R23 ;  /* 0x0000001fff3a7819 */ /* 0x000fe20000011417 */
[----:B------:R-:W-:Y:S01]  /*7d50*/  IMAD.MOV.U32 R4, RZ, RZ, R16 ;  /* 0x000000ffff047224 */ /* 0x000fe200078e0010 */
[----:B------:R-:W-:Y:S01]  /*7d60*/  ULDC UR4, c[0x0][0x3d4] ;  /* 0x0000f50000047ab9 */ /* 0x000fe20000000800 */
[----:B------:R-:W-:Y:S01]  /*7d70*/  IMAD.MOV.U32 R5, RZ, RZ, R61 ;  /* 0x000000ffff057224 */ /* 0x000fe200078e003d */
[----:B------:R-:W-:Y:S01]  /*7d80*/  ISETP.GE.AND P4, PT, R16, UR4, PT ;  /* 0x0000000410007c0c */ /* 0x000fe2000bf86270 */
[CC--:B------:R-:W-:Y:S01]  /*7d90*/  IMAD R20, R58.reuse, R12.reuse, RZ ;  /* 0x0000000c3a147224 */ /* 0x0c0fe200078e02ff */
[----:B------:R-:W-:Y:S01]  /*7da0*/  ULDC.64 UR6, c[0x0][0x3c8] ;  /* 0x0000f20000067ab9 */ /* 0x000fe20000000a00 */
[----:B------:R-:W-:Y:S01]  /*7db0*/  IMAD.WIDE.U32 R6, R23, R12, R4 ;  /* 0x0000000c17067225 */ /* 0x000fe200078e0004 */
[----:B------:R-:W-:Y:S01]  /*7dc0*/  ULDC.64 UR8, c[0x0][0x3e0] ;  /* 0x0000f80000087ab9 */ /* 0x000fe20000000a00 */
[----:B------:R-:W-:Y:S02]  /*7dd0*/  CS2R R40, SRZ ;  /* 0x0000000000287805 */ /* 0x000fe4000001ff00 */
[----:B------:R-:W-:Y:S01]  /*7de0*/  CS2R R42, SRZ ;  /* 0x00000000002a7805 */ /* 0x000fe2000001ff00 */
[----:B------:R-:W-:-:S02]  /*7df0*/  IMAD R24, R58, R10, RZ ;  /* 0x0000000a3a187224 */ /* 0x000fc400078e02ff */
[----:B------:R-:W-:Y:S01]  /*7e00*/  IMAD.WIDE.U32 R8, R23, R10, R4 ;  /* 0x0000000a17087225 */ /* 0x000fe200078e0004 */
[----:B------:R-:W-:-:S03]  /*7e10*/  IADD3 R4, P1, R6, R48, RZ ;  /* 0x0000003006047210 */ /* 0x000fc60007f3e0ff */
[C---:B------:R-:W-:Y:S01]  /*7e20*/  IMAD R20, R23.reuse, R13, R20 ;  /* 0x0000000d17147224 */ /* 0x040fe200078e0214 */
[----:B------:R-:W-:Y:S01]  /*7e30*/  IADD3 R6, P2, R8, R50, RZ ;  /* 0x0000003208067210 */ /* 0x000fe20007f5e0ff */
[----:B------:R-:W-:Y:S02]  /*7e40*/  IMAD R24, R23, R11, R24 ;  /* 0x0000000b17187224 */ /* 0x000fe400078e0218 */
[C---:B------:R-:W-:Y:S01]  /*7e50*/  VIADD R3, R16.reuse, 0x8 ;  /* 0x0000000810037836 */ /* 0x040fe20000000000 */
[----:B------:R-:W-:Y:S01]  /*7e60*/  IADD3.X R5, R57, R20, R7, P1, !PT ;  /* 0x0000001439057210 */ /* 0x000fe20000ffe407 */
[----:B------:R-:W-:Y:S01]  /*7e70*/  VIADD R8, R16, 0x10 ;  /* 0x0000001010087836 */ /* 0x000fe20000000000 */
[----:B------:R-:W-:Y:S02]  /*7e80*/  IADD3.X R7, R55, R24, R9, P2, !PT ;  /* 0x0000001837077210 */ /* 0x000fe400017fe409 */
[----:B------:R-:W-:Y:S01]  /*7e90*/  ISETP.GE.AND P1, PT, R3, UR4, PT ;  /* 0x0000000403007c0c */ /* 0x000fe2000bf26270 */
[----:B------:R-:W-:Y:S01]  /*7ea0*/  IMAD.WIDE.U32 R52, R52, 0xc0, R4 ;  /* 0x000000c034347825 */ /* 0x000fe200078e0004 */
[----:B------:R-:W-:-:S03]  /*7eb0*/  ISETP.GE.AND P3, PT, R8, UR4, PT ;  /* 0x0000000408007c0c */ /* 0x000fc6000bf66270 */
[----:B------:R-:W-:Y:S01]  /*7ec0*/  IMAD R5, R60, 0xc0, RZ ;  /* 0x000000c03c057824 */ /* 0x000fe200078e02ff */
[----:B------:R-:W-:Y:S01]  /*7ed0*/  LEA R4, P2, R52, UR6, 0x1 ;  /* 0x0000000634047c11 */ /* 0x000fe2000f8408ff */
[----:B------:R-:W-:-:S04]  /*7ee0*/  IMAD.WIDE.U32 R14, R14, 0xc0, R6 ;  /* 0x000000c00e0e7825 */ /* 0x000fc800078e0006 */
[----:B------:R-:W-:Y:S01]  /*7ef0*/  IMAD R3, R0, 0xc0, RZ ;  /* 0x000000c000037824 */ /* 0x000fe200078e02ff */
[----:B------:R-:W-:Y:S01]  /*7f00*/  LEA R6, P5, R14, UR8, 0x1 ;  /* 0x000000080e067c11 */ /* 0x000fe2000f8a08ff */
[----:B------:R-:W-:Y:S02]  /*7f10*/  IMAD.IADD R5, R53, 0x1, R5 ;  /* 0x0000000135057824 */ /* 0x000fe400078e0205 */
[----:B------:R-:W-:Y:S02]  /*7f20*/  VIADD R0, R16, 0x18 ;  /* 0x0000001810007836 */ /* 0x000fe40000000000 */
[----:B------:R-:W-:Y:S01]  /*7f30*/  IMAD.IADD R3, R15, 0x1, R3 ;  /* 0x000000010f037824 */ /* 0x000fe200078e0203 */
[----:B------:R-:W-:Y:S01]  /*7f40*/  LEA.HI.X R5, R52, UR7, R5, 0x1, P2 ;  /* 0x0000000734057c11 */ /* 0x000fe200090f0c05 */
[----:B------:R-:W-:Y:S01]  /*7f50*/  VIADD R8, R16, 0x20 ;  /* 0x0000002010087836 */ /* 0x000fe20000000000 */
[----:B------:R-:W-:Y:S01]  /*7f60*/  ISETP.GE.AND P2, PT, R0, UR4, PT ;  /* 0x0000000400007c0c */ /* 0x000fe2000bf46270 */
[----:B------:R-:W-:Y:S01]  /*7f70*/  VIADD R0, R16, 0x28 ;  /* 0x0000002810007836 */ /* 0x000fe20000000000 */
[----:B------:R-:W-:Y:S01]  /*7f80*/  LEA.HI.X R7, R14, UR9, R3, 0x1, P5 ;  /* 0x000000090e077c11 */ /* 0x000fe2000a8f0c03 */
[----:B------:R1:W5:Y:S01]  /*7f90*/  @!P4 LDG.E.64 R40, desc[UR52][R4.64] ;  /* 0x000000340428c981 */ /* 0x000362000c1e1b00 */
[----:B------:R-:W-:-:S03]  /*7fa0*/  ISETP.GE.AND P5, PT, R8, UR4, PT ;  /* 0x0000000408007c0c */ /* 0x000fc6000bfa6270 */
[----:B------:R1:W5:Y:S01]  /*7fb0*/  @!P4 LDG.E.64 R42, desc[UR52][R6.64] ;  /* 0x00000034062ac981 */ /* 0x000362000c1e1b00 */
        /* <DEDUP_REMOVED lines=21> */
.L_x_1184:
[----:B------:R-:W-:Y:S05]  /*8110*/  BSYNC B1 ;  /* 0x0000000000017941 */ /* 0x000fea0003800000 */
.L_x_1183:
[----:B------:R-:W2:Y:S01]  /*8120*/  LDL R52, [R1+0x4c] ;  /* 0x00004c0001347983 */ /* 0x000ea20000100800 */
[----:B0-----:R-:W-:Y:S01]  /*8130*/  ISETP.NE.AND P1, PT, R54, 0x1, PT ;  /* 0x000000013600780c */ /* 0x001fe20003f25270 */
[----:B------:R-:W-:Y:S01]  /*8140*/  IMAD R3, R56, 0xc0, R23 ;  /* 0x000000c038037824 */ /* 0x000fe200078e0217 */
[----:B------:R-:W-:Y:S01]  /*8150*/  ULDC.64 UR4, c[0x0][0x3c8] ;  /* 0x0000f20000047ab9 */ /* 0x000fe20000000a00 */
[----:B-1---5:R-:W-:Y:S01]  /*8160*/  IMAD.MOV.U32 R4, RZ, RZ, R43 ;  /* 0x000000ffff047224 */ /* 0x022fe200078e002b */
[----:B------:R-:W-:-:S09]  /*8170*/  ULDC.64 UR6, c[0x0][0x3e0] ;  /* 0x0000f80000067ab9 */ /* 0x000fd20000000a00 */
[----:B------:R-:W0:Y:S08]  /*8180*/  @P1 LDC R0, c[0x0][0x42c] ;  /* 0x00010b00ff001b82 */ /* 0x000e300000000800 */
[----:B------:R-:W1:Y:S01]  /*8190*/  @P1 LDC R5, c[0x0][0x430] ;  /* 0x00010c00ff051b82 */ /* 0x000e620000000800 */
[----:B------:R-:W-:Y:S02]  /*81a0*/  IMAD.MOV.U32 R6, RZ, RZ, R38 ;  /* 0x000000ffff067224 */ /* 0x000fe400078e0026 */
[----:B------:R-:W-:-:S02]  /*81b0*/  IMAD.MOV.U32 R7, RZ, RZ, R39 ;  /* 0x000000ffff077224 */ /* 0x000fc400078e0027 */
[----:B0-----:R-:W-:-:S05]  /*81c0*/  @P1 IMAD.HI.U32 R0, R3, R0, RZ ;  /* 0x0000000003001227 */ /* 0x001fca00078e00ff */
[----:B-1----:R-:W-:Y:S01]  /*81d0*/  @P1 SHF.R.U32.HI R3, RZ, R5, R0 ;  /* 0x00000005ff031219 */ /* 0x002fe20000011600 */
[----:B------:R-:W-:-:S03]  /*81e0*/  IMAD.MOV.U32 R0, RZ, RZ, R42 ;  /* 0x000000ffff007224 */ /* 0x000fc600078e002a */
[----:B------:R-:W-:Y:S01]  /*81f0*/  SHF.R.S32.HI R5, RZ, 0x1f, R3 ;  /* 0x0000001fff057819 */ /* 0x000fe20000011403 */
[----:B------:R-:W-:Y:S01]  /*8200*/  IMAD.MOV.U32 R56, RZ, RZ, R48 ;  /* 0x000000ffff387224 */ /* 0x000fe200078e0030 */
[----:B------:R-:W-:Y:S01]  /*8210*/  PRMT R62, R0, 0x7610, R62 ;  /* 0x00007610003e7816 */ /* 0x000fe2000000003e */
[----:B------:R-:W-:Y:S01]  /*8220*/  IMAD.MOV.U32 R54, RZ, RZ, R50 ;  /* 0x000000ffff367224 */ /* 0x000fe200078e0032 */
[----:B------:R-:W-:Y:S01]  /*8230*/  PRMT R48, R48, 0x5410, R4 ;  /* 0x0000541030307816 */ /* 0x000fe20000000004 */
[C---:B------:R-:W-:Y:S02]  /*8240*/  IMAD R0, R5.reuse, R12, RZ ;  /* 0x0000000c05007224 */ /* 0x040fe400078e02ff */
[-C--:B------:R-:W-:Y:S01]  /*8250*/  IMAD R4, R5, R10.reuse, RZ ;  /* 0x0000000a05047224 */ /* 0x080fe200078e02ff */
[----:B------:R-:W-:Y:S01]  /*8260*/  PRMT R60, R6, 0x7610, R60 ;  /* 0x00007610063c7816 */ /* 0x000fe2000000003c */
[----:B------:R-:W-:Y:S01]  /*8270*/  IMAD.WIDE.U32 R14, R3, R10, R54 ;  /* 0x0000000a030e7225 */ /* 0x000fe200078e0036 */
[----:B------:R-:W-:-:S03]  /*8280*/  PRMT R58, R7, 0x7610, R58 ;  /* 0x00007610073a7816 */ /* 0x000fc6000000003a */
[----:B------:R-:W-:-:S04]  /*8290*/  IMAD.WIDE.U32 R6, R3, R12, R56 ;  /* 0x0000000c03067225 */ /* 0x000fc800078e0038 */
[C---:B------:R-:W-:Y:S02]  /*82a0*/  IMAD R13, R3.reuse, R13, R0 ;  /* 0x0000000d030d7224 */ /* 0x040fe400078e0200 */
[----:B------:R-:W-:Y:S01]  /*82b0*/  IMAD R3, R3, R11, R4 ;  /* 0x0000000b03037224 */ /* 0x000fe200078e0204 */
[----:B------:R-:W-:Y:S01]  /*82c0*/  LEA R4, P1, R6, UR4, 0x1 ;  /* 0x0000000406047c11 */ /* 0x000fe2000f8208ff */
[----:B------:R-:W-:Y:S01]  /*82d0*/  IMAD.IADD R13, R7, 0x1, R13 ;  /* 0x00000001070d7824 */ /* 0x000fe200078e020d */
[----:B------:R-:W-:Y:S01]  /*82e0*/  LEA R0, P2, R14, UR6, 0x1 ;  /* 0x000000060e007c11 */ /* 0x000fe2000f8408ff */
[----:B------:R-:W-:Y:S01]  /*82f0*/  IMAD.IADD R3, R15, 0x1, R3 ;  /* 0x000000010f037824 */ /* 0x000fe200078e0203 */
[----:B------:R-:W-:Y:S01]  /*8300*/  UMOV UR4, 0xffffffff ;  /* 0xffffffff00047882 */ /* 0x000fe20000000000 */
[----:B------:R-:W-:Y:S02]  /*8310*/  IMAD.MOV.U32 R5, RZ, RZ, R32 ;  /* 0x000000ffff057224 */ /* 0x000fe400078e0020 */
[----:B------:R-:W-:Y:S01]  /*8320*/  IMAD.MOV.U32 R10, RZ, RZ, R33 ;  /* 0x000000ffff0a7224 */ /* 0x000fe200078e0021 */
[----:B------:R-:W-:-:S02]  /*8330*/  LEA.HI.X R13, R6, UR5, R13, 0x1, P1 ;  /* 0x00000005060d7c11 */ /* 0x000fc400088f0c0d */
[----:B------:R-:W-:Y:S02]  /*8340*/  LEA.HI.X R3, R14, UR7, R3, 0x1, P2 ;  /* 0x000000070e037c11 */ /* 0x000fe400090f0c03 */
[----:B------:R-:W-:Y:S02]  /*8350*/  PRMT R50, R5, 0x7610, R50 ;  /* 0x0000761005327816 */ /* 0x000fe40000000032 */
[----:B------:R-:W-:Y:S02]  /*8360*/  PRMT R51, R10, 0x7610, R51 ;  /* 0x000076100a337816 */ /* 0x000fe40000000033 */
[----:B--2---:R-:W-:Y:S01]  /*8370*/  LEA.HI R5, R52, R52, RZ, 0x1 ;  /* 0x0000003434057211 */ /* 0x004fe200078f08ff */
[----:B------:R-:W-:Y:S06]  /*8380*/  BRA.DIV UR4, `(.L_x_1185) ;  /* 0x000001a204907947 */ /* 0x000fec000b800000 */
.L_x_1428:
[----:B------:R-:W-:Y:S01]  /*8390*/  UMOV UR4, 0xffffffff ;  /* 0xffffffff00047882 */ /* 0x000fe20000000000 */
[----:B------:R-:W-:Y:S02]  /*83a0*/  LOP3.LUT R5, R5, 0xfffffffe, RZ, 0xc0, !PT ;  /* 0xfffffffe05057812 */ /* 0x000fe400078ec0ff */
[----:B------:R-:W-:Y:S05]  /*83b0*/  BRA.DIV UR4, `(.L_x_1186) ;  /* 0x000001a204a87947 */ /* 0x000fea000b800000 */
.L_x_1431:
[----:B------:R-:W-:Y:S01]  /*83c0*/  UMOV UR4, 0xffffffff ;  /* 0xffffffff00047882 */ /* 0x000fe20000000000 */
[----:B------:R-:W-:Y:S02]  /*83d0*/  IMAD.IADD R5, R52, 0x1, -R5 ;  /* 0x0000000134057824 */ /* 0x000fe400078e0a05 */
[----:B------:R-:W-:Y:S05]  /*83e0*/  BRA.DIV UR4, `(.L_x_1187) ;  /* 0x000001a204c47947 */ /* 0x000fea000b800000 */
.L_x_1434:
[----:B------:R-:W-:Y:S01]  /*83f0*/  UMOV UR4, 0xffffffff ;  /* 0xffffffff00047882 */ /* 0x000fe20000000000 */
[----:B------:R-:W-:Y:S02]  /*8400*/  SHF.L.U32 R3, R5, 0x1f, RZ ;  /* 0x0000001f05037819 */ /* 0x000fe400000006ff */
[----:B------:R-:W-:Y:S05]  /*8410*/  BRA.DIV UR4, `(.L_x_1188) ;  /* 0x000001a204e07947 */ /* 0x000fea000b800000 */
.L_x_1437:
        /* <DEDUP_REMOVED lines=37> */
.L_x_1438:
[----:B------:R-:W-:Y:S05]  /*8670*/  BSYNC B1 ;  /* 0x0000000000017941 */ /* 0x000fea0003800000 */
.L_x_1189:
[----:B------:R-:W-:Y:S02]  /*8680*/  PRMT R12, R0, 0x7610, R12 ;  /* 0x00007610000c7816 */ /* 0x000fe4000000000c */
[----:B------:R-:W-:Y:S01]  /*8690*/  PRMT R13, R4, 0x7610, R13 ;  /* 0x00007610040d7816 */ /* 0x000fe2000000000d */
[----:B------:R-:W-:Y:S06]  /*86a0*/  @P0 BRA `(.L_x_1191) ;  /* 0x0000003000d40947 */ /* 0x000fec0003800000 */
[----:B------:R-:W2:Y:S01]  /*86b0*/  LDL R6, [R1+0x40] ;  /* 0x0000400001067983 */ /* 0x000ea20000100800 */
[----:B------:R-:W1:Y:S01]  /*86c0*/  LDC R5, c[0x0][0x3d4] ;  /* 0x0000f500ff057b82 */ /* 0x000e620000000800 */
[----:B------:R-:W-:Y:S01]  /*86d0*/  LEA.HI R59, R59, R46, RZ, 0x2 ;  /* 0x0000002e3b3b7211 */ /* 0x000fe200078f10ff */
[----:B------:R-:W-:Y:S03]  /*86e0*/  BSSY B1, `(.L_x_1192) ;  /* 0x0000043000017945 */ /* 0x000fe60003800000 */
[--C-:B0-----:R-:W-:Y:S02]  /*86f0*/  SHF.R.S32.HI R3, RZ, 0x2, R59.reuse ;  /* 0x00000002ff037819 */ /* 0x101fe4000001143b */
[----:B------:R-:W-:-:S04]  /*8700*/  SHF.R.S32.HI R0, RZ, 0x1f, R59 ;  /* 0x0000001fff007819 */ /* 0x000fc8000001143b */
[----:B------:R-:W-:-:S04]  /*8710*/  LEA.HI R0, R0, R3, RZ, 0x2 ;  /* 0x0000000300007211 */ /* 0x000fc800078f10ff */
[----:B------:R-:W-:Y:S01]  /*8720*/  LOP3.LUT R4, R0, 0xfffffffc, RZ, 0xc0, !PT ;  /* 0xfffffffc00047812 */ /* 0x000fe200078ec0ff */
[----:B------:R-:W-:-:S04]  /*8730*/  VIADD R0, R16, 0x8 ;  /* 0x0000000810007836 */ /* 0x000fc80000000000 */
[----:B------:R-:W-:Y:S02]  /*8740*/  IMAD.IADD R3, R3, 0x1, -R4 ;  /* 0x0000000103037824 */ /* 0x000fe400078e0a04 */
[C---:B------:R-:W-:Y:S01]  /*8750*/  VIADD R4, R16.reuse, 0x10 ;  /* 0x0000001010047836 */ /* 0x040fe20000000000 */
[-C--:B-1----:R-:W-:Y:S02]  /*8760*/  ISETP.GE.AND P6, PT, R16, R5.reuse, PT ;  /* 0x000000051000720c */ /* 0x082fe40003fc6270 */
[-C--:B------:R-:W-:Y:S01]  /*8770*/  ISETP.GE.AND P0, PT, R0, R5.reuse, PT ;  /* 0x000000050000720c */ /* 0x080fe20003f06270 */
[----:B------:R-:W-:Y:S01]  /*8780*/  VIADD R0, R16, 0x18 ;  /* 0x0000001810007836 */ /* 0x000fe20000000000 */
[----:B------:R-:W-:Y:S02]  /*8790*/  LOP3.LUT P1, RZ, R3, 0x2, RZ, 0xc0, !PT ;  /* 0x0000000203ff7812 */ /* 0x000fe4000782c0ff */
[-C--:B------:R-:W-:Y:S01]  /*87a0*/  ISETP.GE.AND P2, PT, R4, R5.reuse, PT ;  /* 0x000000050400720c */ /* 0x080fe20003f46270 */
[----:B------:R-:W-:Y:S01]  /*87b0*/  VIADD R4, R16, 0x20 ;  /* 0x0000002010047836 */ /* 0x000fe20000000000 */
[----:B------:R-:W-:-:S04]  /*87c0*/  ISETP.GE.AND P3, PT, R0, R5, PT ;  /* 0x000000050000720c */ /* 0x000fc80003f66270 */
[----:B------:R-:W-:Y:S01]  /*87d0*/  ISETP.GE.AND P4, PT, R4, R5, PT ;  /* 0x000000050400720c */ /* 0x000fe20003f86270 */
[----:B--2---:R-:W-:Y:S02]  /*87e0*/  IMAD R3, R6, 0x2, R2 ;  /* 0x0000000206037824 */ /* 0x004fe400078e0202 */
[----:B------:R-:W-:Y:S02]  /*87f0*/  VIADD R6, R16, 0x28 ;  /* 0x0000002810067836 */ /* 0x000fe40000000000 */
[----:B------:R-:W-:-:S03]  /*8800*/  VIADD R0, R3, 0x20 ;  /* 0x0000002003007836 */ /* 0x000fc60000000000 */
[----:B------:R-:W-:Y:S01]  /*8810*/  ISETP.GE.AND P5, PT, R6, R5, PT ;  /* 0x000000050600720c */ /* 0x000fe20003fa6270 */
[----:B------:R-:W-:-:S12]  /*8820*/  @P6 BRA `(.L_x_1193) ;  /* 0x0000000000b86947 */ /* 0x000fd80003800000 */
[----:B------:R-:W0:Y:S01]  /*8830*/  LDS.128 R4, [R3+0xc400] ;  /* 0x00c4000003047984 */ /* 0x000e220000000c00 */
[----:B------:R-:W-:Y:S02]  /*8840*/  SHF.R.U32.HI R64, RZ, 0x10, R43 ;  /* 0x00000010ff407819 */ /* 0x000fe4000001162b */
[--C-:B------:R-:W-:Y:S02]  /*8850*/  SHF.R.U32.HI R61, RZ, 0x10, R41.reuse ;  /* 0x00000010ff3d7819 */ /* 0x100fe40000011629 */
[----:B------:R-:W-:Y:S02]  /*8860*/  SHF.R.U64 R59, R40, 0x10, R41 ;  /* 0x00000010283b7819 */ /* 0x000fe40000001229 */
[----:B------:R-:W-:Y:S02]  /*8870*/  PRMT R64, R48, 0x5432, R64 ;  /* 0x0000543230407816 */ /* 0x000fe40000000040 */
[----:B------:R-:W-:Y:S02]  /*8880*/  SHF.R.U64 R63, R42, 0x10, R43 ;  /* 0x000000102a3f7819 */ /* 0x000fe4000000122b */
        /* <DEDUP_REMOVED lines=11> */
[CC--:B------:R-:W-:Y:S01]  /*8940*/  FMUL.FTZ R67, R41.reuse, R65.reuse ;  /* 0x0000004129437220 */ /* 0x0c0fe20000410000 */
[----:B------:R-:W-:Y:S01]  /*8950*/  FMUL.FTZ R66, R41, R62 ;  /* 0x0000003e29427220 */ /* 0x000fe20000410000 */
[----:B------:R-:W-:Y:S01]  /*8960*/  FMUL.FTZ R41, R43, R64 ;  /* 0x000000402b297220 */ /* 0x000fe20000410000 */
[----:B------:R-:W-:Y:S02]  /*8970*/  IMAD.U32 R6, R4, 0x10000, RZ ;  /* 0x0001000004067824 */ /* 0x000fe400078e00ff */
[C---:B------:R-:W-:Y:S01]  /*8980*/  FFMA.FTZ R67, R40.reuse, R62, -R67 ;  /* 0x0000003e28437223 */ /* 0x040fe20000010843 */
[----:B------:R-:W-:Y:S02]  /*8990*/  IMAD.U32 R7, R5, 0x10000, RZ ;  /* 0x0001000005077824 */ /* 0x000fe400078e00ff */
[----:B------:R-:W-:Y:S01]  /*89a0*/  FFMA.FTZ R66, R40, R65, R66 ;  /* 0x0000004128427223 */ /* 0x000fe20000010042 */
[----:B------:R-:W-:Y:S01]  /*89b0*/  LOP3.LUT R4, R4, 0xffff0000, RZ, 0xc0, !PT ;  /* 0xffff000004047812 */ /* 0x000fe200078ec0ff */
[-C--:B------:R-:W-:Y:S01]  /*89c0*/  FMUL.FTZ R69, R43, R61.reuse ;  /* 0x0000003d2b457220 */ /* 0x080fe20000410000 */
[----:B------:R-:W-:Y:S01]  /*89d0*/  LOP3.LUT R5, R5, 0xffff0000, RZ, 0xc0, !PT ;  /* 0xffff000005057812 */ /* 0x000fe200078ec0ff */
[----:B------:R-:W-:Y:S01]  /*89e0*/  FFMA.FTZ R65, R42, R61, -R41 ;  /* 0x0000003d2a417223 */ /* 0x000fe20000010829 */
[C---:B------:R-:W-:Y:S01]  /*89f0*/  LOP3.LUT R62, R63.reuse, 0xffff0000, RZ, 0xc0, !PT ;  /* 0xffff00003f3e7812 */ /* 0x040fe200078ec0ff */
[----:B------:R-:W-:Y:S01]  /*8a00*/  IMAD.U32 R43, R63, 0x10000, RZ ;  /* 0x000100003f2b7824 */ /* 0x000fe200078e00ff */
[C---:B------:R-:W-:Y:S01]  /*8a10*/  LOP3.LUT R40, R59.reuse, 0xffff0000, RZ, 0xc0, !PT ;  /* 0xffff00003b287812 */ /* 0x040fe200078ec0ff */
[----:B------:R-:W-:-:S02]  /*8a20*/  IMAD.U32 R41, R59, 0x10000, RZ ;  /* 0x000100003b297824 */ /* 0x000fc400078e00ff */
[----:B------:R-:W-:Y:S01]  /*8a30*/  FFMA.FTZ R68, R42, R64, R69 ;  /* 0x000000402a447223 */ /* 0x000fe20000010045 */
[C---:B------:R-:W-:Y:S01]  /*8a40*/  FMUL.FTZ R59, R4.reuse, R43 ;  /* 0x0000002b043b7220 */ /* 0x040fe20000410000 */
[C---:B------:R-:W-:Y:S01]  /*8a50*/  FMUL.FTZ R64, R5.reuse, R62 ;  /* 0x0000003e05407220 */ /* 0x040fe20000410000 */
[-C--:B------:R-:W-:Y:S01]  /*8a60*/  FMUL.FTZ R42, R4, R41.reuse ;  /* 0x00000029042a7220 */ /* 0x080fe20000410000 */
[-C--:B------:R-:W-:Y:S01]  /*8a70*/  FMUL.FTZ R61, R5, R40.reuse ;  /* 0x00000028053d7220 */ /* 0x080fe20000410000 */
[C---:B------:R-:W-:Y:S01]  /*8a80*/  FFMA.FTZ R4, R6.reuse, R41, -R59 ;  /* 0x0000002906047223 */ /* 0x040fe2000001083b */
[C---:B------:R-:W-:Y:S01]  /*8a90*/  FFMA.FTZ R5, R7.reuse, R40, -R64 ;  /* 0x0000002807057223 */ /* 0x040fe20000010840 */
[----:B------:R-:W-:Y:S01]  /*8aa0*/  FFMA.FTZ R43, R6, R43, R42 ;  /* 0x0000002b062b7223 */ /* 0x000fe2000001002a */
[----:B------:R-:W-:Y:S01]  /*8ab0*/  FFMA.FTZ R62, R7, R62, R61 ;  /* 0x0000003e073e7223 */ /* 0x000fe2000001003d */
[----:B------:R-:W-:Y:S02]  /*8ac0*/  F2FP.BF16.F32.PACK_AB R6, R66, R67 ;  /* 0x000000434206723e */ /* 0x000fe400000010ff */
[----:B------:R-:W-:-:S02]  /*8ad0*/  F2FP.BF16.F32.PACK_AB R7, R68, R65 ;  /* 0x000000414407723e */ /* 0x000fc400000010ff */
[----:B------:R-:W-:Y:S02]  /*8ae0*/  F2FP.BF16.F32.PACK_AB R4, R43, R4 ;  /* 0x000000042b04723e */ /* 0x000fe400000010ff */
[----:B------:R-:W-:-:S05]  /*8af0*/  F2FP.BF16.F32.PACK_AB R5, R62, R5 ;  /* 0x000000053e05723e */ /* 0x000fca00000010ff */
[----:B------:R0:W-:Y:S02]  /*8b00*/  STS.128 [R3+0xc400], R4 ;  /* 0x00c4000403007388 */ /* 0x0001e40000000c00 */
.L_x_1193:
[----:B------:R-:W-:Y:S05]  /*8b10*/  BSYNC B1 ;  /* 0x0000000000017941 */ /* 0x000fea0003800000 */
.L_x_1192:
[----:B------:R-:W-:Y:S01]  /*8b20*/  BSSY B1, `(.L_x_1194) ;  /* 0x0000031000017945 */ /* 0x000fe20003800000 */
[----:B------:R-:W-:-:S03]  /*8b30*/  @P1 VIADD R0, R3, 0xffffffe0 ;  /* 0xffffffe003001836 */ /* 0x000fc60000000000 */
[----:B------:R-:W-:Y:S05]  /*8b40*/  @P0 BRA `(.L_x_1195) ;  /* 0x0000000000b80947 */ /* 0x000fea0003800000 */
[----:B0-----:R-:W0:Y:S01]  /*8b50*/  LDS.128 R4, [R0+0xc400] ;  /* 0x00c4000000047984 */ /* 0x001e220000000c00 */
[--C-:B------:R-:W-:Y:S02]  /*8b60*/  SHF.R.U64 R40, R36, 0x10, R37.reuse ;  /* 0x0000001024287819 */ /* 0x100fe40000001225 */
[----:B------:R-:W-:Y:S02]  /*8b70*/  SHF.R.U32.HI R41, RZ, 0x10, R37 ;  /* 0x00000010ff297819 */ /* 0x000fe40000011625 */
[--C-:B------:R-:W-:Y:S02]  /*8b80*/  SHF.R.U64 R37, R38, 0x10, R39.reuse ;  /* 0x0000001026257819 */ /* 0x100fe40000001227 */
[----:B------:R-:W-:Y:S02]  /*8b90*/  SHF.R.U32.HI R39, RZ, 0x10, R39 ;  /* 0x00000010ff277819 */ /* 0x000fe40000011627 */
[----:B------:R-:W-:Y:S02]  /*8ba0*/  PRMT R41, R70, 0x5410, R41 ;  /* 0x0000541046297816 */ /* 0x000fe40000000029 */
[----:B------:R-:W-:-:S02]  /*8bb0*/  PRMT R58, R58, 0x5410, R39 ;  /* 0x000054103a3a7816 */ /* 0x000fc40000000027 */
[----:B------:R-:W-:Y:S01]  /*8bc0*/  PRMT R60, R60, 0x5410, R37 ;  /* 0x000054103c3c7816 */ /* 0x000fe20000000025 */
[C---:B------:R-:W-:Y:S01]  /*8bd0*/  IMAD.U32 R42, R41.reuse, 0x10000, RZ ;  /* 0x00010000292a7824 */ /* 0x040fe200078e00ff */
[----:B------:R-:W-:Y:S01]  /*8be0*/  LOP3.LUT R41, R41, 0xffff0000, RZ, 0xc0, !PT ;  /* 0xffff000029297812 */ /* 0x000fe200078ec0ff */
[C---:B------:R-:W-:Y:S01]  /*8bf0*/  IMAD.U32 R43, R58.reuse, 0x10000, RZ ;  /* 0x000100003a2b7824 */ /* 0x040fe200078e00ff */
[----:B------:R-:W-:Y:S02]  /*8c00*/  LOP3.LUT R58, R58, 0xffff0000, RZ, 0xc0, !PT ;  /* 0xffff00003a3a7812 */ /* 0x000fe400078ec0ff */
[----:B------:R-:W-:Y:S02]  /*8c10*/  PRMT R40, R10, 0x5432, R40 ;  /* 0x000054320a287816 */ /* 0x000fe40000000028 */
[C---:B0-----:R-:W-:Y:S01]  /*8c20*/  LOP3.LUT R37, R6.reuse, 0xffff0000, RZ, 0xc0, !PT ;  /* 0xffff000006257812 */ /* 0x041fe200078ec0ff */
[----:B------:R-:W-:Y:S01]  /*8c30*/  IMAD.U32 R36, R6, 0x10000, RZ ;  /* 0x0001000006247824 */ /* 0x000fe200078e00ff */
[C---:B------:R-:W-:Y:S01]  /*8c40*/  LOP3.LUT R39, R7.reuse, 0xffff0000, RZ, 0xc0, !PT ;  /* 0xffff000007277812 */ /* 0x040fe200078ec0ff */
        /* <DEDUP_REMOVED lines=8> */
[----:B------:R-:W-:Y:S01]  /*8cd0*/  FFMA.FTZ R42, R38, R41, -R37 ;  /* 0x00000029262a7223 */ /* 0x000fe20000010825 */
[C---:B------:R-:W-:Y:S01]  /*8ce0*/  IMAD.U32 R7, R5.reuse, 0x10000, RZ ;  /* 0x0001000005077824 */ /* 0x040fe200078e00ff */
[----:B------:R-:W-:Y:S01]  /*8cf0*/  LOP3.LUT R4, R4, 0xffff0000, RZ, 0xc0, !PT ;  /* 0xffff000004047812 */ /* 0x000fe200078ec0ff */
[----:B------:R-:W-:Y:S01]  /*8d00*/  IMAD.U32 R39, R60, 0x10000, RZ ;  /* 0x000100003c277824 */ /* 0x000fe200078e00ff */
[----:B------:R-:W-:Y:S01]  /*8d10*/  LOP3.LUT R5, R5, 0xffff0000, RZ, 0xc0, !PT ;  /* 0xffff000005057812 */ /* 0x000fe200078ec0ff */
[----:B------:R-:W-:Y:S01]  /*8d20*/  IMAD.U32 R37, R40, 0x10000, RZ ;  /* 0x0001000028257824 */ /* 0x000fe200078e00ff */
[----:B------:R-:W-:Y:S01]  /*8d30*/  LOP3.LUT R60, R60, 0xffff0000, RZ, 0xc0, !PT ;  /* 0xffff00003c3c7812 */ /* 0x000fe200078ec0ff */
[----:B------:R-:W-:Y:S01]  /*8d40*/  FFMA.FTZ R61, R38, R58, R43 ;  /* 0x0000003a263d7223 */ /* 0x000fe2000001002b */
[----:B------:R-:W-:Y:S01]  /*8d50*/  LOP3.LUT R40, R40, 0xffff0000, RZ, 0xc0, !PT ;  /* 0xffff000028287812 */ /* 0x000fe200078ec0ff */
[C---:B------:R-:W-:Y:S01]  /*8d60*/  FMUL.FTZ R41, R4.reuse, R39 ;  /* 0x0000002704297220 */ /* 0x040fe20000410000 */
[----:B------:R-:W-:Y:S01]  /*8d70*/  FMUL.FTZ R36, R4, R37 ;  /* 0x0000002504247220 */ /* 0x000fe20000410000 */
[----:B------:R-:W-:-:S02]  /*8d80*/  FMUL.FTZ R38, R5, R60 ;  /* 0x0000003c05267220 */ /* 0x000fc40000410000 */
[-C--:B------:R-:W-:Y:S01]  /*8d90*/  FMUL.FTZ R43, R5, R40.reuse ;  /* 0x00000028052b7220 */ /* 0x080fe20000410000 */
[C---:B------:R-:W-:Y:S01]  /*8da0*/  FFMA.FTZ R4, R6.reuse, R37, -R41 ;  /* 0x0000002506047223 */ /* 0x040fe20000010829 */
[----:B------:R-:W-:Y:S01]  /*8db0*/  FFMA.FTZ R39, R6, R39, R36 ;  /* 0x0000002706277223 */ /* 0x000fe20000010024 */
[C---:B------:R-:W-:Y:S01]  /*8dc0*/  FFMA.FTZ R5, R7.reuse, R40, -R38 ;  /* 0x0000002807057223 */ /* 0x040fe20000010826 */
[----:B------:R-:W-:Y:S01]  /*8dd0*/  FFMA.FTZ R60, R7, R60, R43 ;  /* 0x0000003c073c7223 */ /* 0x000fe2000001002b */
[----:B------:R-:W-:Y:S02]  /*8de0*/  F2FP.BF16.F32.PACK_AB R6, R62, R59 ;  /* 0x0000003b3e06723e */ /* 0x000fe400000010ff */
[----:B------:R-:W-:Y:S02]  /*8df0*/  F2FP.BF16.F32.PACK_AB R7, R61, R42 ;  /* 0x0000002a3d07723e */ /* 0x000fe400000010ff */
[----:B------:R-:W-:Y:S02]  /*8e00*/  F2FP.BF16.F32.PACK_AB R4, R39, R4 ;  /* 0x000000042704723e */ /* 0x000fe400000010ff */
[----:B------:R-:W-:-:S05]  /*8e10*/  F2FP.BF16.F32.PACK_AB R5, R60, R5 ;  /* 0x000000053c05723e */ /* 0x000fca00000010ff */
[----:B------:R1:W-:Y:S02]  /*8e20*/  STS.128 [R0+0xc400], R4 ;  /* 0x00c4000400007388 */ /* 0x0003e40000000c00 */
.L_x_1195:
[----:B------:R-:W-:Y:S05]  /*8e30*/  BSYNC B1 ;  /* 0x0000000000017941 */ /* 0x000fea0003800000 */
.L_x_1194:
[----:B------:R-:W-:Y:S04]  /*8e40*/  BSSY B1, `(.L_x_1196) ;  /* 0x0000030000017945 */ /* 0x000fe80003800000 */
[----:B------:R-:W-:Y:S05]  /*8e50*/  @P2 BRA `(.L_x_1197) ;  /* 0x0000000000b82947 */ /* 0x000fea0003800000 */
[----:B01----:R-:W0:Y:S01]  /*8e60*/  LDS.128 R4, [R3+0xf400] ;  /* 0x00f4000003047984 */ /* 0x003e220000000c00 */
        /* <DEDUP_REMOVED lines=16> */
[C---:B------:R-:W-:Y:S01]  /*8f70*/  FMUL.FTZ R40, R33.reuse, R36 ;  /* 0x0000002421287220 */ /* 0x040fe20000410000 */
[----:B------:R-:W-:Y:S01]  /*8f80*/  FMUL.FTZ R39, R33, R37 ;  /* 0x0000002521277220 */ /* 0x000fe20000410000 */
[C---:B------:R-:W-:Y:S01]  /*8f90*/  FMUL.FTZ R33, R35.reuse, R51 ;  /* 0x0000003323217220 */ /* 0x040fe20000410000 */
[----:B------:R-:W-:Y:S02]  /*8fa0*/  IMAD.U32 R6, R4, 0x10000, RZ ;  /* 0x0001000004067824 */ /* 0x000fe400078e00ff */
[C---:B------:R-:W-:Y:S01]  /*8fb0*/  FFMA.FTZ R41, R32.reuse, R37, R40 ;  /* 0x0000002520297223 */ /* 0x040fe20000010028 */
[----:B------:R-:W-:Y:S01]  /*8fc0*/  FMUL.FTZ R37, R35, R56 ;  /* 0x0000003823257220 */ /* 0x000fe20000410000 */
[C---:B------:R-:W-:Y:S02]  /*8fd0*/  IMAD.U32 R7, R5.reuse, 0x10000, RZ ;  /* 0x0001000005077824 */ /* 0x040fe400078e00ff */
[----:B------:R-:W-:Y:S01]  /*8fe0*/  FFMA.FTZ R38, R32, R36, -R39 ;  /* 0x0000002420267223 */ /* 0x000fe20000010827 */
[----:B------:R-:W-:Y:S01]  /*8ff0*/  IMAD.U32 R35, R50, 0x10000, RZ ;  /* 0x0001000032237824 */ /* 0x000fe200078e00ff */
[----:B------:R-:W-:Y:S01]  /*9000*/  LOP3.LUT R4, R4, 0xffff0000, RZ, 0xc0, !PT ;  /* 0xffff000004047812 */ /* 0x000fe200078ec0ff */
[----:B------:R-:W-:Y:S01]  /*9010*/  FFMA.FTZ R56, R34, R56, -R33 ;  /* 0x0000003822387223 */ /* 0x000fe20000010821 */
[----:B------:R-:W-:Y:S01]  /*9020*/  LOP3.LUT R5, R5, 0xffff0000, RZ, 0xc0, !PT ;  /* 0xffff000005057812 */ /* 0x000fe200078ec0ff */
[C---:B------:R-:W-:Y:S01]  /*9030*/  IMAD.U32 R33, R57.reuse, 0x10000, RZ ;  /* 0x0001000039217824 */ /* 0x040fe200078e00ff */
        /* <DEDUP_REMOVED lines=16> */
.L_x_1197:
[----:B------:R-:W-:Y:S05]  /*9140*/  BSYNC B1 ;  /* 0x0000000000017941 */ /* 0x000fea0003800000 */
.L_x_1196:
[----:B------:R-:W-:Y:S04]  /*9150*/  BSSY B1, `(.L_x_1198) ;  /* 0x0000030000017945 */ /* 0x000fe80003800000 */
[----:B------:R-:W-:Y:S05]  /*9160*/  @P3 BRA `(.L_x_1199) ;  /* 0x0000000000b83947 */ /* 0x000fea0003800000 */
[----:B012---:R-:W0:Y:S01]  /*9170*/  LDS.128 R4, [R0+0xf400] ;  /* 0x00f4000000047984 */ /* 0x007e220000000c00 */
[--C-:B------:R-:W-:Y:S02]  /*9180*/  SHF.R.U64 R33, R30, 0x10, R31.reuse ;  /* 0x000000101e217819 */ /* 0x100fe4000000121f */
[----:B------:R-:W-:Y:S02]  /*9190*/  SHF.R.U32.HI R30, RZ, 0x10, R31 ;  /* 0x00000010ff1e7819 */ /* 0x000fe4000001161f */
[--C-:B------:R-:W-:Y:S02]  /*91a0*/  SHF.R.U64 R31, R28, 0x10, R29.reuse ;  /* 0x000000101c1f7819 */ /* 0x100fe4000000121d */
        /* <DEDUP_REMOVED lines=42> */
.L_x_1199:
[----:B------:R-:W-:Y:S05]  /*9450*/  BSYNC B1 ;  /* 0x0000000000017941 */ /* 0x000fea0003800000 */
.L_x_1198:
[----:B------:R-:W-:Y:S04]  /*9460*/  BSSY B1, `(.L_x_1200) ;  /* 0x0000030000017945 */ /* 0x000fe80003800000 */
[----:B------:R-:W-:Y:S05]  /*9470*/  @P4 BRA `(.L_x_1201) ;  /* 0x0000000000b84947 */ /* 0x000fea0003800000 */
[----:B0123--:R-:W0:Y:S01]  /*9480*/  LDS.128 R4, [R3+0x12400] ;  /* 0x0124000003047984 */ /* 0x00fe220000000c00 */
        /* <DEDUP_REMOVED lines=45> */
.L_x_1201:
[----:B------:R-:W-:Y:S05]  /*9760*/  BSYNC B1 ;  /* 0x0000000000017941 */ /* 0x000fea0003800000 */
.L_x_1200:
        /* <DEDUP_REMOVED lines=48> */
.L_x_1182:
[----:B------:R-:W2:Y:S01]  /*9a70*/  LDL R5, [R1+0x34] ;  /* 0x0000340001057983 */ /* 0x000ea20000100800 */
[----:B------:R-:W0:Y:S01]  /*9a80*/  LDC R3, c[0x0][0x428] ;  /* 0x00010a00ff037b82 */ /* 0x000e220000000800 */
[----:B------:R-:W-:Y:S01]  /*9a90*/  ISETP.GE.AND P0, PT, R23, R4, PT ;  /* 0x000000041700720c */ /* 0x000fe20003f06270 */
[----:B------:R-:W-:Y:S01]  /*9aa0*/  BSSY B1, `(.L_x_1202) ;  /* 0x0000046000017945 */ /* 0x000fe20003800000 */
[----:B------:R-:W-:Y:S01]  /*9ab0*/  IMAD.MOV.U32 R56, RZ, RZ, R48 ;  /* 0x000000ffff387224 */ /* 0x000fe200078e0030 */
[----:B------:R-:W-:Y:S01]  /*9ac0*/  CS2R R6, SRZ ;  /* 0x0000000000067805 */ /* 0x000fe2000001ff00 */
[----:B------:R-:W-:Y:S01]  /*9ad0*/  IMAD.MOV.U32 R54, RZ, RZ, R50 ;  /* 0x000000ffff367224 */ /* 0x000fe200078e0032 */
        /* <DEDUP_REMOVED lines=10> */
[----:B0-----:R-:W-:-:S13]  /*9b80*/  ISETP.NE.AND P1, PT, R3, 0x1, PT ;  /* 0x000000010300780c */ /* 0x001fda0003f25270 */
[----:B------:R-:W0:Y:S08]  /*9b90*/  @P1 LDC R58, c[0x0][0x42c] ;  /* 0x00010b00ff3a1b82 */ /* 0x000e300000000800 */
[----:B------:R-:W1:Y:S01]  /*9ba0*/  @P1 LDC R59, c[0x0][0x430] ;  /* 0x00010c00ff3b1b82 */ /* 0x000e620000000800 */
[----:B--2---:R-:W-:Y:S01]  /*9bb0*/  IMAD R3, R5, 0xc0, R23 ;  /* 0x000000c005037824 */ /* 0x004fe200078e0217 */
[----:B------:R-:W-:-:S03]  /*9bc0*/  CS2R R4, SRZ ;  /* 0x0000000000047805 */ /* 0x000fc6000001ff00 */
[----:B0-----:R-:W-:Y:S01]  /*9bd0*/  @P1 IMAD.HI.U32 R58, R3, R58, RZ ;  /* 0x0000003a033a1227 */ /* 0x001fe200078e00ff */
[----:B-1----:R-:W-:Y:S06]  /*9be0*/  @P0 BRA `(.L_x_1203) ;  /* 0x0000000000c40947 */ /* 0x002fec0003800000 */
[----:B------:R-:W-:Y:S01]  /*9bf0*/  IMAD.MOV.U32 R4, RZ, RZ, R19 ;  /* 0x000000ffff047224 */ /* 0x000fe200078e0013 */
[----:B------:R-:W-:Y:S01]  /*9c00*/  SHF.R.S32.HI R9, RZ, 0x1f, R23 ;  /* 0x0000001fff097819 */ /* 0x000fe20000011417 */
[----:B------:R-:W-:Y:S01]  /*9c10*/  IMAD.MOV.U32 R5, RZ, RZ, R62 ;  /* 0x000000ffff057224 */ /* 0x000fe200078e003e */
[----:B------:R-:W-:Y:S01]  /*9c20*/  ULDC.64 UR4, c[0x0][0x3c8] ;  /* 0x0000f20000047ab9 */ /* 0x000fe20000000a00 */
[----:B------:R-:W-:Y:S01]  /*9c30*/  ULDC.64 UR6, c[0x0][0x3e0] ;  /* 0x0000f80000067ab9 */ /* 0x000fe20000000a00 */
[----:B------:R-:W-:Y:S01]  /*9c40*/  VIADD R63, R19, 0x10 ;  /* 0x00000010133f7836 */ /* 0x000fe20000000000 */
[----:B------:R-:W-:Y:S01]  /*9c50*/  CS2R R32, SRZ ;  /* 0x0000000000207805 */ /* 0x000fe2000001ff00 */
[----:B------:R-:W-:Y:S01]  /*9c60*/  IMAD.WIDE.U32 R6, R23, R12, R4 ;  /* 0x0000000c17067225 */ /* 0x000fe200078e0004 */
[----:B------:R-:W-:Y:S02]  /*9c70*/  CS2R R34, SRZ ;  /* 0x0000000000227805 */ /* 0x000fe4000001ff00 */
[----:B------:R-:W-:-:S02]  /*9c80*/  CS2R R36, SRZ ;  /* 0x0000000000247805 */ /* 0x000fc4000001ff00 */
[----:B------:R-:W-:Y:S01]  /*9c90*/  CS2R R38, SRZ ;  /* 0x0000000000267805 */ /* 0x000fe2000001ff00 */
[C---:B------:R-:W-:Y:S01]  /*9ca0*/  IMAD R8, R9.reuse, R12, RZ ;  /* 0x0000000c09087224 */ /* 0x040fe200078e02ff */
[----:B------:R-:W-:Y:S01]  /*9cb0*/  IADD3 R48, P2, R6, R48, RZ ;  /* 0x0000003006307210 */ /* 0x000fe20007f5e0ff */
[-C--:B------:R-:W-:Y:S01]  /*9cc0*/  IMAD R20, R9, R10.reuse, RZ ;  /* 0x0000000a09147224 */ /* 0x080fe200078e02ff */
[----:B------:R-:W-:Y:S01]  /*9cd0*/  CS2R R40, SRZ ;  /* 0x0000000000287805 */ /* 0x000fe2000001ff00 */
[C---:B------:R-:W-:Y:S01]  /*9ce0*/  IMAD.WIDE.U32 R4, R23.reuse, R10, R4 ;  /* 0x0000000a17047225 */ /* 0x040fe200078e0004 */
[----:B------:R-:W-:Y:S02]  /*9cf0*/  CS2R R42, SRZ ;  /* 0x00000000002a7805 */ /* 0x000fe4000001ff00 */
[----:B------:R-:W-:Y:S02]  /*9d00*/  CS2R R24, SRZ ;  /* 0x0000000000187805 */ /* 0x000fe4000001ff00 */
[----:B------:R-:W-:Y:S01]  /*9d10*/  CS2R R26, SRZ ;  /* 0x00000000001a7805 */ /* 0x000fe2000001ff00 */
[C---:B------:R-:W-:Y:S01]  /*9d20*/  IMAD R6, R23.reuse, R13, R8 ;  /* 0x0000000d17067224 */ /* 0x040fe200078e0208 */
[----:B------:R-:W-:Y:S01]  /*9d30*/  IADD3 R50, P3, R4, R50, RZ ;  /* 0x0000003204327210 */ /* 0x000fe20007f7e0ff */
[----:B------:R-:W-:Y:S01]  /*9d40*/  IMAD R20, R23, R11, R20 ;  /* 0x0000000b17147224 */ /* 0x000fe200078e0214 */
[----:B------:R-:W-:Y:S01]  /*9d50*/  CS2R R28, SRZ ;  /* 0x00000000001c7805 */ /* 0x000fe2000001ff00 */
[----:B------:R-:W-:Y:S01]  /*9d60*/  VIADD R61, R19, 0x20 ;  /* 0x00000020133d7836 */ /* 0x000fe20000000000 */
[----:B------:R-:W-:Y:S01]  /*9d70*/  IADD3.X R49, R57, R7, R6, P2, !PT ;  /* 0x0000000739317210 */ /* 0x000fe200017fe406 */
[----:B------:R-:W-:Y:S01]  /*9d80*/  IMAD R7, R60, 0xc0, RZ ;  /* 0x000000c03c077824 */ /* 0x000fe200078e02ff */
[----:B------:R-:W-:Y:S01]  /*9d90*/  IADD3.X R51, R55, R5, R20, P3, !PT ;  /* 0x0000000537337210 */ /* 0x000fe20001ffe414 */
[----:B------:R-:W-:Y:S01]  /*9da0*/  IMAD R5, R0, 0xc0, RZ ;  /* 0x000000c000057824 */ /* 0x000fe200078e02ff */
[----:B------:R-:W-:Y:S01]  /*9db0*/  CS2R R30, SRZ ;  /* 0x00000000001e7805 */ /* 0x000fe2000001ff00 */
[----:B------:R-:W-:-:S04]  /*9dc0*/  IMAD.WIDE.U32 R52, R52, 0xc0, R48 ;  /* 0x000000c034347825 */ /* 0x000fc800078e0030 */
[----:B------:R-:W-:Y:S01]  /*9dd0*/  IMAD.WIDE.U32 R14, R14, 0xc0, R50 ;  /* 0x000000c00e0e7825 */ /* 0x000fe200078e0032 */
[----:B------:R-:W-:Y:S01]  /*9de0*/  LEA R8, P2, R52, UR4, 0x1 ;  /* 0x0000000434087c11 */ /* 0x000fe2000f8408ff */
[----:B------:R-:W-:Y:S02]  /*9df0*/  ULDC UR4, c[0x0][0x3d4] ;  /* 0x0000f50000047ab9 */ /* 0x000fe40000000800 */
[----:B------:R-:W-:Y:S01]  /*9e00*/  IMAD.IADD R7, R7, 0x1, R53 ;  /* 0x0000000107077824 */ /* 0x000fe200078e0235 */
[----:B------:R-:W-:Y:S01]  /*9e10*/  LEA R20, P3, R14, UR6, 0x1 ;  /* 0x000000060e147c11 */ /* 0x000fe2000f8608ff */
[----:B------:R-:W-:Y:S01]  /*9e20*/  IMAD.IADD R5, R5, 0x1, R15 ;  /* 0x0000000105057824 */ /* 0x000fe200078e020f */
[----:B------:R-:W-:Y:S02]  /*9e30*/  ISETP.GE.AND P4, PT, R61, UR4, PT ;  /* 0x000000043d007c0c */ /* 0x000fe4000bf86270 */
[----:B------:R-:W-:Y:S02]  /*9e40*/  LEA.HI.X R9, R52, UR5, R7, 0x1, P2 ;  /* 0x0000000534097c11 */ /* 0x000fe400090f0c07 */
[----:B------:R-:W-:-:S02]  /*9e50*/  CS2R R6, SRZ ;  /* 0x0000000000067805 */ /* 0x000fc4000001ff00 */
[----:B------:R-:W-:Y:S02]  /*9e60*/  LEA.HI.X R21, R14, UR7, R5, 0x1, P3 ;  /* 0x000000070e157c11 */ /* 0x000fe400098f0c05 */
[----:B------:R-:W-:Y:S02]  /*9e70*/  CS2R R4, SRZ ;  /* 0x0000000000047805 */ /* 0x000fe4000001ff00 */
[----:B------:R-:W-:Y:S02]  /*9e80*/  ISETP.GE.AND P2, PT, R19, UR4, PT ;  /* 0x0000000413007c0c */ /* 0x000fe4000bf46270 */
[----:B------:R-:W-:Y:S01]  /*9e90*/  ISETP.GE.AND P3, PT, R63, UR4, PT ;  /* 0x000000043f007c0c */ /* 0x000fe2000bf66270 */
[----:B------:R0:W5:Y:S04]  /*9ea0*/  @!P4 LDG.E.128 R40, desc[UR52][R8.64+0x40] ;  /* 0x000040340828c981 */ /* 0x000168000c1e1d00 */
[----:B------:R0:W5:Y:S06]  /*9eb0*/  @!P4 LDG.E.128 R28, desc[UR52][R20.64+0x40] ;  /* 0x00004034141cc981 */ /* 0x00016c000c1e1d00 */
[----:B------:R0:W5:Y:S04]  /*9ec0*/  @!P2 LDG.E.128 R32, desc[UR52][R8.64] ;  /* 0x000000340820a981 */ /* 0x000168000c1e1d00 */
[----:B------:R0:W5:Y:S04]  /*9ed0*/  @!P3 LDG.E.128 R36, desc[UR52][R8.64+0x20] ;  /* 0x000020340824b981 */ /* 0x000168000c1e1d00 */
[----:B------:R0:W5:Y:S04]  /*9ee0*/  @!P2 LDG.E.128 R4, desc[UR52][R20.64] ;  /* 0x000000341404a981 */ /* 0x000168000c1e1d00 */
[----:B------:R0:W5:Y:S02]  /*9ef0*/  @!P3 LDG.E.128 R24, desc[UR52][R20.64+0x20] ;  /* 0x000020341418b981 */ /* 0x000164000c1e1d00 */
.L_x_1203:
[----:B------:R-:W-:Y:S05]  /*9f00*/  BSYNC B1 ;  /* 0x0000000000017941 */ /* 0x000fea0003800000 */
.L_x_1202:
[----:B------:R-:W2:Y:S01]  /*9f10*/  LDL R49, [R1+0x4c] ;  /* 0x00004c0001317983 */ /* 0x000ea20000100800 */
[----:B------:R-:W-:Y:S01]  /*9f20*/  @P1 SHF.R.U32.HI R3, RZ, R59, R58 ;  /* 0x0000003bff031219 */ /* 0x000fe2000001163a */
[----:B-----5:R-:W-:Y:S01]  /*9f30*/  IMAD.MOV.U32 R0, RZ, RZ, R4 ;  /* 0x000000ffff007224 */ /* 0x020fe200078e0004 */
[----:B------:R-:W-:Y:S01]  /*9f40*/  ULDC.64 UR4, c[0x0][0x3c8] ;  /* 0x0000f20000047ab9 */ /* 0x000fe20000000a00 */
[----:B0-----:R-:W-:Y:S01]  /*9f50*/  IMAD.MOV.U32 R8, RZ, RZ, R5 ;  /* 0x000000ffff087224 */ /* 0x001fe200078e0005 */
[----:B------:R-:W-:Y:S01]  /*9f60*/  SHF.R.S32.HI R9, RZ, 0x1f, R3 ;  /* 0x0000001fff097819 */ /* 0x000fe20000011403 */
[----:B------:R-:W-:Y:S01]  /*9f70*/  IMAD.MOV.U32 R14, RZ, RZ, R6 ;  /* 0x000000ffff0e7224 */ /* 0x000fe200078e0006 */
[----:B------:R-:W-:Y:S01]  /*9f80*/  PRMT R20, R20, 0x5410, R0 ;  /* 0x0000541014147816 */ /* 0x000fe20000000000 */
[----:B------:R-:W-:Y:S01]  /*9f90*/  IMAD.MOV.U32 R15, RZ, RZ, R7 ;  /* 0x000000ffff0f7224 */ /* 0x000fe200078e0007 */
[----:B------:R-:W-:Y:S01]  /*9fa0*/  PRMT R21, R21, 0x5410, R8 ;  /* 0x0000541015157816 */ /* 0x000fe20000000008 */
[C---:B------:R-:W-:Y:S01]  /*9fb0*/  IMAD R0, R9.reuse, R12, RZ ;  /* 0x0000000c09007224 */ /* 0x040fe200078e02ff */
[----:B------:R-:W-:Y:S01]  /*9fc0*/  PRMT R48, R48, 0x5410, R14 ;  /* 0x0000541030307816 */ /* 0x000fe2000000000e */
[----:B------:R-:W-:Y:S01]  /*9fd0*/  IMAD R8, R9, R10, RZ ;  /* 0x0000000a09087224 */ /* 0x000fe200078e02ff */
[----:B------:R-:W-:Y:S01]  /*9fe0*/  PRMT R64, R15, 0x7610, R64 ;  /* 0x000076100f407816 */ /* 0x000fe20000000040 */
[----:B------:R-:W-:Y:S01]  /*9ff0*/  IMAD.WIDE.U32 R56, R3, R12, R56 ;  /* 0x0000000c03387225 */ /* 0x000fe200078e0038 */
[----:B------:R-:W-:-:S03]  /*a000*/  ULDC.64 UR6, c[0x0][0x3e0] ;  /* 0x0000f80000067ab9 */ /* 0x000fc60000000a00 */
[----:B------:R-:W-:-:S04]  /*a010*/  IMAD.WIDE.U32 R14, R3, R10, R54 ;  /* 0x0000000a030e7225 */ /* 0x000fc800078e0036 */
[C---:B------:R-:W-:Y:S01]  /*a020*/  IMAD R13, R3.reuse, R13, R0 ;  /* 0x0000000d030d7224 */ /* 0x040fe200078e0200 */
[----:B------:R-:W-:Y:S01]  /*a030*/  LEA R0, P2, R14, UR6, 0x1 ;  /* 0x000000060e007c11 */ /* 0x000fe2000f8408ff */
[----:B------:R-:W-:Y:S01]  /*a040*/  IMAD R3, R3, R11, R8 ;  /* 0x0000000b03037224 */ /* 0x000fe200078e0208 */
[C---:B------:R-:W-:Y:S01]  /*a050*/  LEA R8, P1, R56.reuse, UR4, 0x1 ;  /* 0x0000000438087c11 */ /* 0x040fe2000f8208ff */
[----:B------:R-:W-:Y:S01]  /*a060*/  IMAD.IADD R13, R57, 0x1, R13 ;  /* 0x00000001390d7824 */ /* 0x000fe200078e020d */
[----:B------:R-:W-:Y:S01]  /*a070*/  UMOV UR4, 0xffffffff ;  /* 0xffffffff00047882 */ /* 0x000fe20000000000 */
[----:B------:R-:W-:Y:S02]  /*a080*/  IMAD.IADD R3, R15, 0x1, R3 ;  /* 0x000000010f037824 */ /* 0x000fe400078e0203 */
[----:B------:R-:W-:Y:S01]  /*a090*/  IMAD.MOV.U32 R9, RZ, RZ, R24 ;  /* 0x000000ffff097224 */ /* 0x000fe200078e0018 */
[----:B------:R-:W-:Y:S01]  /*a0a0*/  LEA.HI.X R13, R56, UR5, R13, 0x1, P1 ;  /* 0x00000005380d7c11 */ /* 0x000fe200088f0c0d */
[----:B------:R-:W-:Y:S01]  /*a0b0*/  IMAD.MOV.U32 R10, RZ, RZ, R25 ;  /* 0x000000ffff0a7224 */ /* 0x000fe200078e0019 */
[----:B------:R-:W-:-:S02]  /*a0c0*/  LEA.HI.X R3, R14, UR7, R3, 0x1, P2 ;  /* 0x000000070e037c11 */ /* 0x000fc400090f0c03 */
[----:B------:R-:W-:Y:S02]  /*a0d0*/  PRMT R53, R9, 0x7610, R53 ;  /* 0x0000761009357816 */ /* 0x000fe40000000035 */
[----:B------:R-:W-:Y:S02]  /*a0e0*/  PRMT R54, R10, 0x7610, R54 ;  /* 0x000076100a367816 */ /* 0x000fe40000000036 */
[----:B--2---:R-:W-:Y:S01]  /*a0f0*/  LEA.HI R9, R49, R49, RZ, 0x1 ;  /* 0x0000003131097211 */ /* 0x004fe200078f08ff */
[----:B------:R-:W-:Y:S06]  /*a100*/  BRA.DIV UR4, `(.L_x_1204) ;  /* 0x0000018604e07947 */ /* 0x000fec000b800000 */
.L_x_1441:
[----:B------:R-:W-:Y:S01]  /*a110*/  UMOV UR4, 0xffffffff ;  /* 0xffffffff00047882 */ /* 0x000fe20000000000 */
[----:B------:R-:W-:Y:S02]  /*a120*/  LOP3.LUT R9, R9, 0xfffffffe, RZ, 0xc0, !PT ;  /* 0xfffffffe09097812 */ /* 0x000fe400078ec0ff */
[----:B------:R-:W-:Y:S05]  /*a130*/  BRA.DIV UR4, `(.L_x_1205) ;  /* 0x0000018604f87947 */ /* 0x000fea000b800000 */
.L_x_1444:
[----:B------:R-:W-:Y:S01]  /*a140*/  UMOV UR4, 0xffffffff ;  /* 0xffffffff00047882 */ /* 0x000fe20000000000 */
[----:B------:R-:W-:Y:S02]  /*a150*/  IMAD.IADD R9, R49, 0x1, -R9 ;  /* 0x0000000131097824 */ /* 0x000fe400078e0a09 */
[----:B------:R-:W-:Y:S05]  /*a160*/  BRA.DIV UR4, `(.L_x_1206) ;  /* 0x0000018a04147947 */ /* 0x000fea000b800000 */
.L_x_1447:
[----:B------:R-:W-:Y:S01]  /*a170*/  UMOV UR4, 0xffffffff ;  /* 0xffffffff00047882 */ /* 0x000fe20000000000 */
[----:B------:R-:W-:Y:S02]  /*a180*/  SHF.L.U32 R9, R9, 0x1f, RZ ;  /* 0x0000001f09097819 */ /* 0x000fe400000006ff */
[----:B------:R-:W-:Y:S05]  /*a190*/  BRA.DIV UR4, `(.L_x_1207) ;  /* 0x0000018a04307947 */ /* 0x000fea000b800000 */
.L_x_1450:
        /* <DEDUP_REMOVED lines=37> */
.L_x_1451:
[----:B------:R-:W-:Y:S05]  /*a3f0*/  BSYNC B1 ;  /* 0x0000000000017941 */ /* 0x000fea0003800000 */
.L_x_1208:
[----:B------:R-:W-:Y:S02]  /*a400*/  PRMT R51, R0, 0x7610, R51 ;  /* 0x0000761000337816 */ /* 0x000fe40000000033 */
[----:B------:R-:W-:Y:S01]  /*a410*/  PRMT R52, R8, 0x7610, R52 ;  /* 0x0000761008347816 */ /* 0x000fe20000000034 */
[----:B------:R-:W-:Y:S06]  /*a420*/  @P0 BRA `(.L_x_1191) ;  /* 0x0000001400740947 */ /* 0x000fec0003800000 */
[----:B------:R1:W5:Y:S01]  /*a430*/  LDL R80, [R1+0xc] ;  /* 0x00000c0001507983 */ /* 0x0003620000100800 */
[----:B------:R-:W2:Y:S03]  /*a440*/  LDC R0, c[0x0][0x3d4] ;  /* 0x0000f500ff007b82 */ /* 0x000ea60000000800 */
[----:B------:R1:W5:Y:S04]  /*a450*/  LDL R78, [R1+0x14] ;  /* 0x00001400014e7983 */ /* 0x0003680000100800 */
[----:B------:R1:W5:Y:S01]  /*a460*/  LDL R76, [R1+0x10] ;  /* 0x00001000014c7983 */ /* 0x0003620000100800 */
[C---:B------:R-:W-:Y:S01]  /*a470*/  VIADD R82, R19.reuse, 0x10 ;  /* 0x0000001013527836 */ /* 0x040fe20000000000 */
[----:B------:R-:W-:Y:S01]  /*a480*/  BSSY B1, `(.L_x_1210) ;  /* 0x0000073000017945 */ /* 0x000fe20003800000 */
[C---:B------:R-:W-:Y:S01]  /*a490*/  VIADD R81, R19.reuse, 0x20 ;  /* 0x0000002013517836 */ /* 0x040fe20000000000 */
[----:B--2---:R-:W-:-:S02]  /*a4a0*/  ISETP.GE.AND P0, PT, R19, R0, PT ;  /* 0x000000001300720c */ /* 0x004fc40003f06270 */
[-C--:B------:R-:W-:Y:S02]  /*a4b0*/  ISETP.GE.AND P1, PT, R82, R0.reuse, PT ;  /* 0x000000005200720c */ /* 0x080fe40003f26270 */
[----:B------:R-:W-:-:S09]  /*a4c0*/  ISETP.GE.AND P2, PT, R81, R0, PT ;  /* 0x000000005100720c */ /* 0x000fd20003f46270 */
[----:B-1----:R-:W-:Y:S05]  /*a4d0*/  @P0 BRA `(.L_x_1211) ;  /* 0x0000000400b40947 */ /* 0x002fea0003800000 */
[----:B------:R-:W-:Y:S02]  /*a4e0*/  LEA.HI R8, R46, R46, RZ, 0x1 ;  /* 0x0000002e2e087211 */ /* 0x000fe400078f08ff */
[----:B-----5:R-:W-:Y:S02]  /*a4f0*/  LOP3.LUT R10, R80, 0x18, R19, 0xf8, !PT ;  /* 0x00000018500a7812 */ /* 0x020fe400078ef813 */
[----:B0-----:R-:W-:Y:S02]  /*a500*/  LOP3.LUT R9, R8, 0xfffffffe, RZ, 0xc0, !PT ;  /* 0xfffffffe08097812 */ /* 0x001fe400078ec0ff */
[----:B------:R-:W-:Y:S02]  /*a510*/  LOP3.LUT R10, R10, R76, RZ, 0x3c, !PT ;  /* 0x0000004c0a0a7212 */ /* 0x000fe400078e3cff */
[----:B------:R-:W-:Y:S01]  /*a520*/  SHF.R.U64 R68, R4, 0x10, R5 ;  /* 0x0000001004447819 */ /* 0x000fe20000001205 */
[----:B------:R-:W-:Y:S01]  /*a530*/  IMAD.IADD R9, R46, 0x1, -R9 ;  /* 0x000000012e097824 */ /* 0x000fe200078e0a09 */
[----:B------:R-:W-:Y:S01]  /*a540*/  SHF.R.U64 R63, R32, 0x10, R33 ;  /* 0x00000010203f7819 */ /* 0x000fe20000001221 */
[----:B------:R-:W-:Y:S01]  /*a550*/  IMAD.IADD R10, R78, 0x1, R10 ;  /* 0x000000014e0a7824 */ /* 0x000fe200078e020a */
[----:B------:R-:W-:-:S02]  /*a560*/  SHF.R.U32.HI R70, RZ, 0x10, R5 ;  /* 0x00000010ff467819 */ /* 0x000fc40000011605 */
[----:B------:R-:W-:Y:S02]  /*a570*/  LEA.HI R8, R0, R9, RZ, 0x1d ;  /* 0x0000000900087211 */ /* 0x000fe400078fe8ff */
[----:B------:R-:W-:Y:S02]  /*a580*/  LEA R55, R10, UR38, 0x1 ;  /* 0x000000260a377c11 */ /* 0x000fe4000f8e08ff */
[----:B------:R-:W-:Y:S02]  /*a590*/  SHF.R.S32.HI R9, RZ, 0x1f, R8 ;  /* 0x0000001fff097819 */ /* 0x000fe40000011408 */
[----:B------:R-:W-:Y:S02]  /*a5a0*/  PRMT R68, R20, 0x5432, R68 ;  /* 0x0000543214447816 */ /* 0x000fe40000000044 */
[----:B------:R-:W-:Y:S01]  /*a5b0*/  LEA.HI R9, R9, R8, RZ, 0x2 ;  /* 0x0000000809097211 */ /* 0x000fe200078f10ff */
[----:B------:R-:W-:Y:S01]  /*a5c0*/  IMAD.SHL.U32 R8, R8, 0x8, RZ ;  /* 0x0000000808087824 */ /* 0x000fe200078e00ff */
[----:B------:R-:W-:-:S02]  /*a5d0*/  SHF.R.U64 R72, R6, 0x10, R7 ;  /* 0x0000001006487819 */ /* 0x000fc40000001207 */
[----:B------:R-:W-:Y:S02]  /*a5e0*/  SHF.R.S32.HI R9, RZ, 0x2, R9 ;  /* 0x00000002ff097819 */ /* 0x000fe40000011409 */
[----:B------:R-:W-:Y:S02]  /*a5f0*/  LOP3.LUT R8, R80, 0x18, R8, 0xf8, !PT ;  /* 0x0000001850087812 */ /* 0x000fe400078ef808 */
[----:B------:R-:W-:Y:S01]  /*a600*/  SHF.R.U32.HI R73, RZ, 0x10, R7 ;  /* 0x00000010ff497819 */ /* 0x000fe20000011607 */
[----:B------:R-:W-:Y:S01]  /*a610*/  IMAD R9, R9, 0x1800, R78 ;  /* 0x0000180009097824 */ /* 0x000fe200078e024e */
[----:B------:R-:W-:Y:S02]  /*a620*/  LOP3.LUT R8, R8, R76, RZ, 0x3c, !PT ;  /* 0x0000004c08087212 */ /* 0x000fe400078e3cff */
[----:B------:R-:W-:Y:S01]  /*a630*/  PRMT R63, R69, 0x5410, R63 ;  /* 0x00005410453f7816 */ /* 0x000fe2000000003f */
[----:B------:R-:W-:Y:S01]  /*a640*/  IMAD.U32 R69, R68, 0x10000, RZ ;  /* 0x0001000044457824 */ /* 0x000fe200078e00ff */
[----:B------:R-:W-:Y:S01]  /*a650*/  SHF.R.U32.HI R65, RZ, 0x10, R33 ;  /* 0x00000010ff417819 */ /* 0x000fe20000011621 */
[----:B------:R-:W-:Y:S01]  /*a660*/  IMAD.IADD R13, R9, 0x1, R8 ;  /* 0x00000001090d7824 */ /* 0x000fe200078e0208 */
[----:B------:R-:W-:Y:S01]  /*a670*/  PRMT R70, R21, 0x5432, R70 ;  /* 0x0000543215467816 */ /* 0x000fe20000000046 */
[----:B------:R-:W0:Y:S01]  /*a680*/  LDS.128 R8, [R55] ;  /* 0x0000000037087984 */ /* 0x000e220000000c00 */
[----:B------:R-:W-:Y:S01]  /*a690*/  PRMT R73, R64, 0x5410, R73 ;  /* 0x0000541040497816 */ /* 0x000fe20000000049 */
[----:B------:R-:W-:Y:S01]  /*a6a0*/  IMAD R56, R13, 0x2, R2 ;  /* 0x000000020d387824 */ /* 0x000fe200078e0202 */
[----:B------:R-:W-:Y:S01]  /*a6b0*/  SHF.R.U32.HI R67, RZ, 0x10, R35 ;  /* 0x00000010ff437819 */ /* 0x000fe20000011623 */
[----:B------:R-:W-:Y:S01]  /*a6c0*/  IMAD.U32 R64, R63, 0x10000, RZ ;  /* 0x000100003f407824 */ /* 0x000fe200078e00ff */
[----:B------:R-:W-:Y:S01]  /*a6d0*/  PRMT R65, R71, 0x5410, R65 ;  /* 0x0000541047417816 */ /* 0x000fe20000000041 */
[----:B------:R-:W-:Y:S01]  /*a6e0*/  IMAD.U32 R71, R70, 0x10000, RZ ;  /* 0x0001000046477824 */ /* 0x000fe200078e00ff */
[----:B------:R-:W1:Y:S01]  /*a6f0*/  LDS.128 R12, [R56+0xc400] ;  /* 0x00c40000380c7984 */ /* 0x000e620000000c00 */
[----:B------:R-:W-:-:S02]  /*a700*/  PRMT R67, R74, 0x5410, R67 ;  /* 0x000054104a437816 */ /* 0x000fc40000000043 */
[----:B------:R-:W-:Y:S02]  /*a710*/  SHF.R.U64 R66, R34, 0x10, R35 ;  /* 0x0000001022427819 */ /* 0x000fe40000001223 */
[----:B------:R-:W-:Y:S02]  /*a720*/  LOP3.LUT R68, R68, 0xffff0000, RZ, 0xc0, !PT ;  /* 0xffff000044447812 */ /* 0x000fe400078ec0ff */
[----:B------:R-:W-:Y:S02]  /*a730*/  LOP3.LUT R63, R63, 0xffff0000, RZ, 0xc0, !PT ;  /* 0xffff00003f3f7812 */ /* 0x000fe400078ec0ff */
[----:B------:R-:W-:Y:S02]  /*a740*/  PRMT R72, R48, 0x5432, R72 ;  /* 0x0000543230487816 */ /* 0x000fe40000000048 */
[----:B------:R-:W-:Y:S02]  /*a750*/  PRMT R66, R3, 0x5432, R66 ;  /* 0x0000543203427816 */ /* 0x000fe40000000042 */
[----:B------:R-:W-:Y:S01]  /*a760*/  LOP3.LUT R70, R70, 0xffff0000, RZ, 0xc0, !PT ;  /* 0xffff000046467812 */ /* 0x000fe200078ec0ff */
[C---:B0-----:R-:W-:Y:S01]  /*a770*/  IMAD.U32 R4, R8.reuse, 0x10000, RZ ;  /* 0x0001000008047824 */ /* 0x041fe200078e00ff */
[----:B------:R-:W-:Y:S01]  /*a780*/  LOP3.LUT R5, R8, 0xffff0000, RZ, 0xc0, !PT ;  /* 0xffff000008057812 */ /* 0x000fe200078ec0ff */
[C---:B------:R-:W-:Y:S01]  /*a790*/  IMAD.U32 R6, R9.reuse, 0x10000, RZ ;  /* 0x0001000009067824 */ /* 0x040fe200078e00ff */
[----:B------:R-:W-:Y:S01]  /*a7a0*/  LOP3.LUT R8, R9, 0xffff0000, RZ, 0xc0, !PT ;  /* 0xffff000009087812 */ /* 0x000fe200078ec0ff */
[C---:B------:R-:W-:Y:S01]  /*a7b0*/  IMAD.U32 R7, R10.reuse, 0x10000, RZ ;  /* 0x000100000a077824 */ /* 0x040fe200078e00ff */
[----:B------:R-:W-:Y:S01]  /*a7c0*/  LOP3.LUT R9, R10, 0xffff0000, RZ, 0xc0, !PT ;  /* 0xffff00000a097812 */ /* 0x000fe200078ec0ff */
[C---:B------:R-:W-:Y:S01]  /*a7d0*/  IMAD.U32 R32, R11.reuse, 0x10000, RZ ;  /* 0x000100000b207824 */ /* 0x040fe200078e00ff */
[----:B------:R-:W-:Y:S01]  /*a7e0*/  LOP3.LUT R10, R11, 0xffff0000, RZ, 0xc0, !PT ;  /* 0xffff00000b0a7812 */ /* 0x000fe200078ec0ff */
[C---:B-1----:R-:W-:Y:S01]  /*a7f0*/  IMAD.U32 R11, R12.reuse, 0x10000, RZ ;  /* 0x000100000c0b7824 */ /* 0x042fe200078e00ff */
[----:B------:R-:W-:Y:S01]  /*a800*/  LOP3.LUT R12, R12, 0xffff0000, RZ, 0xc0, !PT ;  /* 0xffff00000c0c7812 */ /* 0x000fe200078ec0ff */
[C---:B------:R-:W-:Y:S01]  /*a810*/  IMAD.U32 R33, R13.reuse, 0x10000, RZ ;  /* 0x000100000d217824 */ /* 0x040fe200078e00ff */
[----:B------:R-:W-:Y:S01]  /*a820*/  LOP3.LUT R13, R13, 0xffff0000, RZ, 0xc0, !PT ;  /* 0xffff00000d0d7812 */ /* 0x000fe200078ec0ff */
[C---:B------:R-:W-:Y:S01]  /*a830*/  FMUL.FTZ R75, R11.reuse, R69 ;  /* 0x000000450b4b7220 */ /* 0x040fe20000410000 */
[----:B------:R-:W-:Y:S01]  /*a840*/  FMUL.FTZ R77, R11, R64 ;  /* 0x000000400b4d7220 */ /* 0x000fe20000410000 */
[----:B------:R-:W-:-:S02]  /*a850*/  IMAD.U32 R11, R65, 0x10000, RZ ;  /* 0x00010000410b7824 */ /* 0x000fc400078e00ff */
[----:B------:R-:W-:Y:S01]  /*a860*/  FMUL.FTZ R79, R33, R71 ;  /* 0x00000047214f7220 */ /* 0x000fe20000410000 */
[C---:B------:R-:W-:Y:S01]  /*a870*/  FFMA.FTZ R75, R4.reuse, R64, -R75 ;  /* 0x00000040044b7223 */ /* 0x040fe2000001084b */
[----:B------:R-:W-:Y:S02]  /*a880*/  IMAD.U32 R35, R15, 0x10000, RZ ;  /* 0x000100000f237824 */ /* 0x000fe400078e00ff */
[----:B------:R-:W-:Y:S01]  /*a890*/  FFMA.FTZ R77, R4, R69, R77 ;  /* 0x00000045044d7223 */ /* 0x000fe2000001004d */
[----:B------:R-:W-:Y:S02]  /*a8a0*/  IMAD.U32 R64, R73, 0x10000, RZ ;  /* 0x0001000049407824 */ /* 0x000fe400078e00ff */
[-C--:B------:R-:W-:Y:S01]  /*a8b0*/  FMUL.FTZ R33, R33, R11.reuse ;  /* 0x0000000b21217220 */ /* 0x080fe20000410000 */
[----:B------:R-:W-:Y:S02]  /*a8c0*/  IMAD.U32 R4, R67, 0x10000, RZ ;  /* 0x0001000043047824 */ /* 0x000fe400078e00ff */
[C---:B------:R-:W-:Y:S01]  /*a8d0*/  FFMA.FTZ R79, R6.reuse, R11, -R79 ;  /* 0x0000000b064f7223 */ /* 0x040fe2000001084f */
[C---:B------:R-:W-:Y:S01]  /*a8e0*/  FMUL.FTZ R11, R35.reuse, R64 ;  /* 0x00000040230b7220 */ /* 0x040fe20000410000 */
[----:B------:R-:W-:Y:S01]  /*a8f0*/  FFMA.FTZ R33, R6, R71, R33 ;  /* 0x0000004706217223 */ /* 0x000fe20000010021 */
[----:B------:R-:W-:Y:S01]  /*a900*/  FMUL.FTZ R69, R35, R4 ;  /* 0x0000000423457220 */ /* 0x000fe20000410000 */
[----:B------:R-:W-:-:S02]  /*a910*/  IMAD.U32 R34, R14, 0x10000, RZ ;  /* 0x000100000e227824 */ /* 0x000fc400078e00ff */
[----:B------:R-:W-:Y:S01]  /*a920*/  FFMA.FTZ R35, R32, R4, -R11 ;  /* 0x0000000420237223 */ /* 0x000fe2000001080b */
[----:B------:R-:W-:Y:S01]  /*a930*/  FMUL.FTZ R4, R12, R68 ;  /* 0x000000440c047220 */ /* 0x000fe20000410000 */
[----:B------:R-:W-:Y:S01]  /*a940*/  FFMA.FTZ R69, R32, R64, R69 ;  /* 0x0000004020457223 */ /* 0x000fe20000010045 */
[-C--:B------:R-:W-:Y:S01]  /*a950*/  FMUL.FTZ R32, R12, R63.reuse ;  /* 0x0000003f0c207220 */ /* 0x080fe20000410000 */
[----:B------:R-:W-:Y:S01]  /*a960*/  LOP3.LUT R65, R65, 0xffff0000, RZ, 0xc0, !PT ;  /* 0xffff000041417812 */ /* 0x000fe200078ec0ff */
[----:B------:R-:W-:Y:S02]  /*a970*/  IMAD.U32 R6, R72, 0x10000, RZ ;  /* 0x0001000048067824 */ /* 0x000fe400078e00ff */
[C---:B------:R-:W-:Y:S01]  /*a980*/  FFMA.FTZ R12, R5.reuse, R63, -R4 ;  /* 0x0000003f050c7223 */ /* 0x040fe20000010804 */
[----:B------:R-:W-:Y:S02]  /*a990*/  IMAD.U32 R4, R66, 0x10000, RZ ;  /* 0x0001000042047824 */ /* 0x000fe400078e00ff */
[----:B------:R-:W-:Y:S01]  /*a9a0*/  FFMA.FTZ R32, R5, R68, R32 ;  /* 0x0000004405207223 */ /* 0x000fe20000010020 */
[----:B------:R-:W-:Y:S01]  /*a9b0*/  LOP3.LUT R14, R14, 0xffff0000, RZ, 0xc0, !PT ;  /* 0xffff00000e0e7812 */ /* 0x000fe200078ec0ff */
[C---:B------:R-:W-:Y:S01]  /*a9c0*/  FMUL.FTZ R11, R13.reuse, R70 ;  /* 0x000000460d0b7220 */ /* 0x040fe20000410000 */
[----:B------:R-:W-:Y:S01]  /*a9d0*/  FMUL.FTZ R68, R34, R6 ;  /* 0x0000000622447220 */ /* 0x000fe20000410000 */
[----:B------:R-:W-:Y:S01]  /*a9e0*/  LOP3.LUT R72, R72, 0xffff0000, RZ, 0xc0, !PT ;  /* 0xffff000048487812 */ /* 0x000fe200078ec0ff */
[----:B------:R-:W-:Y:S01]  /*a9f0*/  FMUL.FTZ R13, R13, R65 ;  /* 0x000000410d0d7220 */ /* 0x000fe20000410000 */
[----:B------:R-:W-:Y:S01]  /*aa00*/  LOP3.LUT R15, R15, 0xffff0000, RZ, 0xc0, !PT ;  /* 0xffff00000f0f7812 */ /* 0x000fe200078ec0ff */
[-C--:B------:R-:W-:Y:S01]  /*aa10*/  FMUL.FTZ R34, R34, R4.reuse ;  /* 0x0000000422227220 */ /* 0x080fe20000410000 */
[----:B------:R-:W-:Y:S01]  /*aa20*/  LOP3.LUT R66, R66, 0xffff0000, RZ, 0xc0, !PT ;  /* 0xffff000042427812 */ /* 0x000fe200078ec0ff */
[----:B------:R-:W-:Y:S01]  /*aa30*/  FFMA.FTZ R68, R7, R4, -R68 ;  /* 0x0000000407447223 */ /* 0x000fe20000010844 */
[----:B------:R-:W-:Y:S01]  /*aa40*/  LOP3.LUT R73, R73, 0xffff0000, RZ, 0xc0, !PT ;  /* 0xffff000049497812 */ /* 0x000fe200078ec0ff */
[----:B------:R-:W-:Y:S01]  /*aa50*/  FFMA.FTZ R70, R8, R70, R13 ;  /* 0x0000004608467223 */ /* 0x000fe2000001000d */
[----:B------:R-:W-:Y:S01]  /*aa60*/  LOP3.LUT R67, R67, 0xffff0000, RZ, 0xc0, !PT ;  /* 0xffff000043437812 */ /* 0x000fe200078ec0ff */
[C---:B------:R-:W-:Y:S01]  /*aa70*/  FMUL.FTZ R4, R14.reuse, R72 ;  /* 0x000000480e047220 */ /* 0x040fe20000410000 */
[----:B------:R-:W-:Y:S01]  /*aa80*/  FFMA.FTZ R34, R7, R6, R34 ;  /* 0x0000000607227223 */ /* 0x000fe20000010022 */
[-C--:B------:R-:W-:Y:S01]  /*aa90*/  FMUL.FTZ R5, R14, R66.reuse ;  /* 0x000000420e057220 */ /* 0x080fe20000410000 */
[C---:B------:R-:W-:Y:S01]  /*aaa0*/  FMUL.FTZ R13, R15.reuse, R73 ;  /* 0x000000490f0d7220 */ /* 0x040fe20000410000 */
[----:B------:R-:W-:Y:S01]  /*aab0*/  FMUL.FTZ R6, R15, R67 ;  /* 0x000000430f067220 */ /* 0x000fe20000410000 */
[----:B------:R-:W-:Y:S01]  /*aac0*/  FFMA.FTZ R64, R8, R65, -R11 ;  /* 0x0000004108407223 */ /* 0x000fe2000001080b */
        /* <DEDUP_REMOVED lines=14> */
.L_x_1211:
[----:B------:R-:W-:Y:S05]  /*abb0*/  BSYNC B1 ;  /* 0x0000000000017941 */ /* 0x000fea0003800000 */
.L_x_1210:
[----:B------:R-:W-:Y:S04]  /*abc0*/  BSSY B1, `(.L_x_1212) ;  /* 0x0000072000017945 */ /* 0x000fe80003800000 */
[----:B------:R-:W-:Y:S05]  /*abd0*/  @P1 BRA `(.L_x_1213) ;  /* 0x0000000400c01947 */ /* 0x000fea0003800000 */
[----:B-1----:R-:W-:Y:S02]  /*abe0*/  SHF.R.S32.HI R4, RZ, 0x1f, R82 ;  /* 0x0000001fff047819 */ /* 0x002fe40000011452 */
[----:B------:R-:W-:Y:S02]  /*abf0*/  SHF.R.U64 R34, R36, 0x10, R37 ;  /* 0x0000001024227819 */ /* 0x000fe40000001225 */
[CC--:B------:R-:W-:Y:S02]  /*ac00*/  LEA.HI R5, R4.reuse, R82.reuse, RZ, 0x3 ;  /* 0x0000005204057211 */ /* 0x0c0fe400078f18ff */
[----:B------:R-:W-:Y:S02]  /*ac10*/  LEA.HI R6, R4, R82, RZ, 0x5 ;  /* 0x0000005204067211 */ /* 0x000fe400078f28ff */
[----:B------:R-:W-:Y:S02]  /*ac20*/  SHF.R.S32.HI R7, RZ, 0x3, R5 ;  /* 0x00000003ff077819 */ /* 0x000fe40000011405 */
[----:B------:R-:W-:-:S02]  /*ac30*/  SHF.R.U64 R24, R24, 0x10, R25 ;  /* 0x0000001018187819 */ /* 0x000fc40000001219 */
[----:B------:R-:W-:Y:S02]  /*ac40*/  LEA.HI R4, R0, R7, RZ, 0x1d ;  /* 0x0000000700047211 */ /* 0x000fe400078fe8ff */
[----:B------:R-:W-:Y:S02]  /*ac50*/  SHF.R.S32.HI R7, RZ, 0x5, R6 ;  /* 0x00000005ff077819 */ /* 0x000fe40000011406 */
[----:B-----5:R-:W-:Y:S02]  /*ac60*/  LOP3.LUT R6, R80, 0x18, R5, 0xf8, !PT ;  /* 0x0000001850067812 */ /* 0x020fe400078ef805 */
[----:B------:R-:W-:Y:S01]  /*ac70*/  SHF.R.S32.HI R5, RZ, 0x1f, R4 ;  /* 0x0000001fff057819 */ /* 0x000fe20000011404 */
[----:B------:R-:W-:Y:S01]  /*ac80*/  IMAD R7, R7, 0x1800, R78 ;  /* 0x0000180007077824 */ /* 0x000fe200078e024e */
[----:B------:R-:W-:Y:S02]  /*ac90*/  LOP3.LUT R6, R6, R76, RZ, 0x3c, !PT ;  /* 0x0000004c06067212 */ /* 0x000fe400078e3cff */
[----:B------:R-:W-:Y:S01]  /*aca0*/  LEA.HI R5, R5, R4, RZ, 0x2 ;  /* 0x0000000405057211 */ /* 0x000fe200078f10ff */
[----:B------:R-:W-:Y:S01]  /*acb0*/  IMAD.SHL.U32 R4, R4, 0x8, RZ ;  /* 0x0000000804047824 */ /* 0x000fe200078e00ff */
[----:B------:R-:W-:Y:S01]  /*acc0*/  SHF.R.U32.HI R37, RZ, 0x10, R37 ;  /* 0x00000010ff257819 */ /* 0x000fe20000011625 */
[----:B------:R-:W-:Y:S01]  /*acd0*/  IMAD.IADD R6, R7, 0x1, R6 ;  /* 0x0000000107067824 */ /* 0x000fe200078e0206 */
[----:B------:R-:W-:-:S02]  /*ace0*/  SHF.R.S32.HI R5, RZ, 0x2, R5 ;  /* 0x00000002ff057819 */ /* 0x000fc40000011405 */
[----:B------:R-:W-:Y:S02]  /*acf0*/  LOP3.LUT R4, R80, 0x18, R4, 0xf8, !PT ;  /* 0x0000001850047812 */ /* 0x000fe400078ef804 */
[----:B------:R-:W-:Y:S01]  /*ad00*/  LEA R12, R6, UR38, 0x1 ;  /* 0x00000026060c7c11 */ /* 0x000fe2000f8e08ff */
[----:B------:R-:W-:Y:S01]  /*ad10*/  IMAD R5, R5, 0x1800, R78 ;  /* 0x0000180005057824 */ /* 0x000fe200078e024e */
[----:B------:R-:W-:Y:S02]  /*ad20*/  LOP3.LUT R4, R4, R76, RZ, 0x3c, !PT ;  /* 0x0000004c04047212 */ /* 0x000fe400078e3cff */
[----:B------:R-:W-:Y:S02]  /*ad30*/  PRMT R59, R59, 0x5410, R34 ;  /* 0x000054103b3b7816 */ /* 0x000fe40000000022 */
[----:B------:R-:W-:Y:S01]  /*ad40*/  PRMT R53, R53, 0x5410, R24 ;  /* 0x0000541035357816 */ /* 0x000fe20000000018 */
[----:B------:R-:W-:Y:S01]  /*ad50*/  IMAD.IADD R13, R5, 0x1, R4 ;  /* 0x00000001050d7824 */ /* 0x000fe200078e0204 */
[--C-:B------:R-:W-:Y:S01]  /*ad60*/  SHF.R.U64 R32, R38, 0x10, R39.reuse ;  /* 0x0000001026207819 */ /* 0x100fe20000001227 */
[----:B------:R-:W1:Y:S01]  /*ad70*/  LDS.128 R4, [R12] ;  /* 0x000000000c047984 */ /* 0x000e620000000c00 */
[----:B------:R-:W-:Y:S01]  /*ad80*/  SHF.R.U32.HI R39, RZ, 0x10, R39 ;  /* 0x00000010ff277819 */ /* 0x000fe20000011627 */
[----:B------:R-:W-:Y:S01]  /*ad90*/  IMAD R13, R13, 0x2, R2 ;  /* 0x000000020d0d7824 */ /* 0x000fe200078e0202 */
[----:B------:R-:W-:Y:S01]  /*ada0*/  SHF.R.U32.HI R25, RZ, 0x10, R25 ;  /* 0x00000010ff197819 */ /* 0x000fe20000011619 */
[----:B------:R-:W-:Y:S01]  /*adb0*/  IMAD.U32 R35, R59, 0x10000, RZ ;  /* 0x000100003b237824 */ /* 0x000fe200078e00ff */
[----:B------:R-:W-:-:S02]  /*adc0*/  SHF.R.U64 R14, R26, 0x10, R27 ;  /* 0x000000101a0e7819 */ /* 0x000fc4000000121b */
[----:B0-----:R-:W0:Y:S01]  /*add0*/  LDS.128 R8, [R13+0xc400] ;  /* 0x00c400000d087984 */ /* 0x001e220000000c00 */
[----:B------:R-:W-:Y:S01]  /*ade0*/  PRMT R60, R60, 0x5410, R37 ;  /* 0x000054103c3c7816 */ /* 0x000fe20000000025 */
[----:B------:R-:W-:Y:S01]  /*adf0*/  IMAD.U32 R37, R53, 0x10000, RZ ;  /* 0x0001000035257824 */ /* 0x000fe200078e00ff */
[----:B------:R-:W-:Y:S02]  /*ae00*/  SHF.R.U32.HI R27, RZ, 0x10, R27 ;  /* 0x00000010ff1b7819 */ /* 0x000fe4000001161b */
[----:B------:R-:W-:Y:S02]  /*ae10*/  PRMT R62, R62, 0x5410, R39 ;  /* 0x000054103e3e7816 */ /* 0x000fe40000000027 */
[----:B------:R-:W-:Y:S02]  /*ae20*/  PRMT R54, R54, 0x5410, R25 ;  /* 0x0000541036367816 */ /* 0x000fe40000000019 */
[----:B------:R-:W-:Y:S02]  /*ae30*/  PRMT R57, R57, 0x5410, R14 ;  /* 0x0000541039397816 */ /* 0x000fe4000000000e */
[----:B------:R-:W-:-:S02]  /*ae40*/  LOP3.LUT R53, R53, 0xffff0000, RZ, 0xc0, !PT ;  /* 0xffff000035357812 */ /* 0x000fc400078ec0ff */
[----:B------:R-:W-:Y:S02]  /*ae50*/  LOP3.LUT R59, R59, 0xffff0000, RZ, 0xc0, !PT ;  /* 0xffff00003b3b7812 */ /* 0x000fe400078ec0ff */
[----:B------:R-:W-:Y:S02]  /*ae60*/  PRMT R58, R58, 0x5410, R27 ;  /* 0x000054103a3a7816 */ /* 0x000fe4000000001b */
[----:B------:R-:W-:Y:S01]  /*ae70*/  PRMT R61, R61, 0x5410, R32 ;  /* 0x000054103d3d7816 */ /* 0x000fe20000000020 */
[C---:B-1----:R-:W-:Y:S01]  /*ae80*/  IMAD.U32 R14, R4.reuse, 0x10000, RZ ;  /* 0x00010000040e7824 */ /* 0x042fe200078e00ff */
[----:B------:R-:W-:Y:S01]  /*ae90*/  LOP3.LUT R4, R4, 0xffff0000, RZ, 0xc0, !PT ;  /* 0xffff000004047812 */ /* 0x000fe200078ec0ff */
[C---:B------:R-:W-:Y:S01]  /*aea0*/  IMAD.U32 R15, R5.reuse, 0x10000, RZ ;  /* 0x00010000050f7824 */ /* 0x040fe200078e00ff */
[----:B------:R-:W-:Y:S01]  /*aeb0*/  LOP3.LUT R5, R5, 0xffff0000, RZ, 0xc0, !PT ;  /* 0xffff000005057812 */ /* 0x000fe200078ec0ff */
[C---:B------:R-:W-:Y:S01]  /*aec0*/  IMAD.U32 R24, R6.reuse, 0x10000, RZ ;  /* 0x0001000006187824 */ /* 0x040fe200078e00ff */
[----:B------:R-:W-:Y:S01]  /*aed0*/  LOP3.LUT R6, R6, 0xffff0000, RZ, 0xc0, !PT ;  /* 0xffff000006067812 */ /* 0x000fe200078ec0ff */
[C---:B------:R-:W-:Y:S01]  /*aee0*/  IMAD.U32 R25, R7.reuse, 0x10000, RZ ;  /* 0x0001000007197824 */ /* 0x040fe200078e00ff */
[----:B------:R-:W-:Y:S01]  /*aef0*/  LOP3.LUT R7, R7, 0xffff0000, RZ, 0xc0, !PT ;  /* 0xffff000007077812 */ /* 0x000fe200078ec0ff */
[C---:B0-----:R-:W-:Y:S01]  /*af00*/  IMAD.U32 R26, R8.reuse, 0x10000, RZ ;  /* 0x00010000081a7824 */ /* 0x041fe200078e00ff */
[----:B------:R-:W-:Y:S01]  /*af10*/  LOP3.LUT R8, R8, 0xffff0000, RZ, 0xc0, !PT ;  /* 0xffff000008087812 */ /* 0x000fe200078ec0ff */
[C---:B------:R-:W-:Y:S01]  /*af20*/  IMAD.U32 R27, R9.reuse, 0x10000, RZ ;  /* 0x00010000091b7824 */ /* 0x040fe200078e00ff */
[----:B------:R-:W-:Y:S01]  /*af30*/  LOP3.LUT R9, R9, 0xffff0000, RZ, 0xc0, !PT ;  /* 0xffff000009097812 */ /* 0x000fe200078ec0ff */
[C---:B------:R-:W-:Y:S01]  /*af40*/  FMUL.FTZ R39, R26.reuse, R37 ;  /* 0x000000251a277220 */ /* 0x040fe20000410000 */
[-C--:B------:R-:W-:Y:S01]  /*af50*/  FMUL.FTZ R55, R26, R35.reuse ;  /* 0x000000231a377220 */ /* 0x080fe20000410000 */
[C---:B------:R-:W-:Y:S01]  /*af60*/  IMAD.U32 R26, R54.reuse, 0x10000, RZ ;  /* 0x00010000361a7824 */ /* 0x040fe200078e00ff */
[----:B------:R-:W-:Y:S01]  /*af70*/  LOP3.LUT R54, R54, 0xffff0000, RZ, 0xc0, !PT ;  /* 0xffff000036367812 */ /* 0x000fe200078ec0ff */
[C---:B------:R-:W-:Y:S01]  /*af80*/  FFMA.FTZ R39, R14.reuse, R35, -R39 ;  /* 0x000000230e277223 */ /* 0x040fe20000010827 */
[----:B------:R-:W-:Y:S01]  /*af90*/  FFMA.FTZ R55, R14, R37, R55 ;  /* 0x000000250e377223 */ /* 0x000fe20000010037 */
[----:B------:R-:W-:-:S02]  /*afa0*/  IMAD.U32 R14, R60, 0x10000, RZ ;  /* 0x000100003c0e7824 */ /* 0x000fc400078e00ff */
[C---:B------:R-:W-:Y:S01]  /*afb0*/  FMUL.FTZ R35, R8.reuse, R53 ;  /* 0x0000003508237220 */ /* 0x040fe20000410000 */
[-C--:B------:R-:W-:Y:S01]  /*afc0*/  FMUL.FTZ R37, R8, R59.reuse ;  /* 0x0000003b08257220 */ /* 0x080fe20000410000 */
[C---:B------:R-:W-:Y:S01]  /*afd0*/  FMUL.FTZ R8, R27.reuse, R26 ;  /* 0x0000001a1b087220 */ /* 0x040fe20000410000 */
[----:B------:R-:W-:Y:S01]  /*afe0*/  FMUL.FTZ R27, R27, R14 ;  /* 0x0000000e1b1b7220 */ /* 0x000fe20000410000 */
[----:B------:R-:W-:Y:S01]  /*aff0*/  LOP3.LUT R60, R60, 0xffff0000, RZ, 0xc0, !PT ;  /* 0xffff00003c3c7812 */ /* 0x000fe200078ec0ff */
[----:B------:R-:W-:Y:S02]  /*b000*/  IMAD.U32 R32, R10, 0x10000, RZ ;  /* 0x000100000a207824 */ /* 0x000fe400078e00ff */
[C---:B------:R-:W-:Y:S01]  /*b010*/  FFMA.FTZ R34, R4.reuse, R59, -R35 ;  /* 0x0000003b04227223 */ /* 0x040fe20000010823 */
[C---:B------:R-:W-:Y:S01]  /*b020*/  FFMA.FTZ R26, R15.reuse, R26, R27 ;  /* 0x0000001a0f1a7223 */ /* 0x040fe2000001001b */
[----:B------:R-:W-:Y:S01]  /*b030*/  FFMA.FTZ R36, R4, R53, R37 ;  /* 0x0000003504247223 */ /* 0x000fe20000010025 */
[----:B------:R-:W-:Y:S01]  /*b040*/  FFMA.FTZ R14, R15, R14, -R8 ;  /* 0x0000000e0f0e7223 */ /* 0x000fe20000010808 */
[----:B------:R-:W-:-:S02]  /*b050*/  IMAD.U32 R27, R57, 0x10000, RZ ;  /* 0x00010000391b7824 */ /* 0x000fc400078e00ff */
[----:B------:R-:W-:Y:S01]  /*b060*/  FMUL.FTZ R4, R9, R54 ;  /* 0x0000003609047220 */ /* 0x000fe20000410000 */
[----:B------:R-:W-:Y:S02]  /*b070*/  IMAD.U32 R15, R61, 0x10000, RZ ;  /* 0x000100003d0f7824 */ /* 0x000fe400078e00ff */
[-C--:B------:R-:W-:Y:S01]  /*b080*/  FMUL.FTZ R38, R9, R60.reuse ;  /* 0x0000003c09267220 */ /* 0x080fe20000410000 */
[C---:B------:R-:W-:Y:S01]  /*b090*/  FMUL.FTZ R37, R32.reuse, R27 ;  /* 0x0000001b20257220 */ /* 0x040fe20000410000 */
[----:B------:R-:W-:Y:S01]  /*b0a0*/  FFMA.FTZ R9, R5, R60, -R4 ;  /* 0x0000003c05097223 */ /* 0x000fe20000010804 */
[-C--:B------:R-:W-:Y:S01]  /*b0b0*/  FMUL.FTZ R32, R32, R15.reuse ;  /* 0x0000000f20207220 */ /* 0x080fe20000410000 */
[----:B------:R-:W-:Y:S02]  /*b0c0*/  IMAD.U32 R33, R11, 0x10000, RZ ;  /* 0x000100000b217824 */ /* 0x000fe400078e00ff */
[----:B------:R-:W-:Y:S01]  /*b0d0*/  FFMA.FTZ R37, R24, R15, -R37 ;  /* 0x0000000f18257223 */ /* 0x000fe20000010825 */
[----:B------:R-:W-:-:S02]  /*b0e0*/  IMAD.U32 R4, R62, 0x10000, RZ ;  /* 0x000100003e047824 */ /* 0x000fc400078e00ff */
[----:B------:R-:W-:Y:S01]  /*b0f0*/  FFMA.FTZ R32, R24, R27, R32 ;  /* 0x0000001b18207223 */ /* 0x000fe20000010020 */
[----:B------:R-:W-:Y:S01]  /*b100*/  IMAD.U32 R8, R58, 0x10000, RZ ;  /* 0x000100003a087824 */ /* 0x000fe200078e00ff */
[----:B------:R-:W-:Y:S01]  /*b110*/  LOP3.LUT R10, R10, 0xffff0000, RZ, 0xc0, !PT ;  /* 0xffff00000a0a7812 */ /* 0x000fe200078ec0ff */
[----:B------:R-:W-:Y:S01]  /*b120*/  FFMA.FTZ R35, R5, R54, R38 ;  /* 0x0000003605237223 */ /* 0x000fe20000010026 */
[----:B------:R-:W-:Y:S01]  /*b130*/  LOP3.LUT R11, R11, 0xffff0000, RZ, 0xc0, !PT ;  /* 0xffff00000b0b7812 */ /* 0x000fe200078ec0ff */
[----:B------:R-:W-:Y:S01]  /*b140*/  FMUL.FTZ R24, R33, R4 ;  /* 0x0000000421187220 */ /* 0x000fe20000410000 */
[----:B------:R-:W-:Y:S01]  /*b150*/  LOP3.LUT R57, R57, 0xffff0000, RZ, 0xc0, !PT ;  /* 0xffff000039397812 */ /* 0x000fe200078ec0ff */
[-C--:B------:R-:W-:Y:S01]  /*b160*/  FMUL.FTZ R38, R33, R8.reuse ;  /* 0x0000000821267220 */ /* 0x080fe20000410000 */
[----:B------:R-:W-:Y:S01]  /*b170*/  LOP3.LUT R58, R58, 0xffff0000, RZ, 0xc0, !PT ;  /* 0xffff00003a3a7812 */ /* 0x000fe200078ec0ff */
[----:B------:R-:W-:Y:S01]  /*b180*/  FFMA.FTZ R24, R25, R8, R24 ;  /* 0x0000000819187223 */ /* 0x000fe20000010018 */
[----:B------:R-:W-:Y:S01]  /*b190*/  LOP3.LUT R61, R61, 0xffff0000, RZ, 0xc0, !PT ;  /* 0xffff00003d3d7812 */ /* 0x000fe200078ec0ff */
[----:B------:R-:W-:Y:S01]  /*b1a0*/  FFMA.FTZ R38, R25, R4, -R38 ;  /* 0x0000000419267223 */ /* 0x000fe20000010826 */
[----:B------:R-:W-:Y:S01]  /*b1b0*/  LOP3.LUT R62, R62, 0xffff0000, RZ, 0xc0, !PT ;  /* 0xffff00003e3e7812 */ /* 0x000fe200078ec0ff */
[C---:B------:R-:W-:Y:S01]  /*b1c0*/  FMUL.FTZ R5, R10.reuse, R57 ;  /* 0x000000390a057220 */ /* 0x040fe20000410000 */
[----:B------:R-:W-:Y:S01]  /*b1d0*/  FMUL.FTZ R8, R11, R58 ;  /* 0x0000003a0b087220 */ /* 0x000fe20000410000 */
[----:B------:R-:W-:-:S02]  /*b1e0*/  FMUL.FTZ R4, R10, R61 ;  /* 0x0000003d0a047220 */ /* 0x000fc40000410000 */
[-C--:B------:R-:W-:Y:S01]  /*b1f0*/  FMUL.FTZ R15, R11, R62.reuse ;  /* 0x0000003e0b0f7220 */ /* 0x080fe20000410000 */
[C---:B------:R-:W-:Y:S01]  /*b200*/  FFMA.FTZ R10, R6.reuse, R61, -R5 ;  /* 0x0000003d060a7223 */ /* 0x040fe20000010805 */
[C---:B------:R-:W-:Y:S01]  /*b210*/  FFMA.FTZ R11, R7.reuse, R62, -R8 ;  /* 0x0000003e070b7223 */ /* 0x040fe20000010808 */
[----:B------:R-:W-:Y:S01]  /*b220*/  FFMA.FTZ R57, R6, R57, R4 ;  /* 0x0000003906397223 */ /* 0x000fe20000010004 */
[----:B------:R-:W-:Y:S01]  /*b230*/  FFMA.FTZ R15, R7, R58, R15 ;  /* 0x0000003a070f7223 */ /* 0x000fe2000001000f */
[----:B------:R-:W-:Y:S02]  /*b240*/  F2FP.BF16.F32.PACK_AB R4, R34, R39 ;  /* 0x000000272204723e */ /* 0x000fe400000010ff */
[----:B------:R-:W-:Y:S02]  /*b250*/  F2FP.BF16.F32.PACK_AB R5, R9, R14 ;  /* 0x0000000e0905723e */ /* 0x000fe400000010ff */
[----:B------:R-:W-:Y:S02]  /*b260*/  F2FP.BF16.F32.PACK_AB R6, R10, R37 ;  /* 0x000000250a06723e */ /* 0x000fe400000010ff */
[----:B------:R-:W-:-:S02]  /*b270*/  F2FP.BF16.F32.PACK_AB R7, R11, R38 ;  /* 0x000000260b07723e */ /* 0x000fc400000010ff */
[----:B------:R-:W-:Y:S02]  /*b280*/  F2FP.BF16.F32.PACK_AB R8, R36, R55 ;  /* 0x000000372408723e */ /* 0x000fe400000010ff */
[----:B------:R-:W-:Y:S01]  /*b290*/  F2FP.BF16.F32.PACK_AB R9, R35, R26 ;  /* 0x0000001a2309723e */ /* 0x000fe200000010ff */
[----:B------:R2:W-:Y:S01]  /*b2a0*/  STS.128 [R12], R4 ;  /* 0x000000040c007388 */ /* 0x0005e20000000c00 */
[----:B------:R-:W-:Y:S02]  /*b2b0*/  F2FP.BF16.F32.PACK_AB R10, R57, R32 ;  /* 0x00000020390a723e */ /* 0x000fe400000010ff */
[----:B------:R-:W-:-:S05]  /*b2c0*/  F2FP.BF16.F32.PACK_AB R11, R15, R24 ;  /* 0x000000180f0b723e */ /* 0x000fca00000010ff */
[----:B------:R2:W-:Y:S02]  /*b2d0*/  STS.128 [R13+0xc400], R8 ;  /* 0x00c400080d007388 */ /* 0x0005e40000000c00 */
.L_x_1213:
[----:B------:R-:W-:Y:S05]  /*b2e0*/  BSYNC B1 ;  /* 0x0000000000017941 */ /* 0x000fea0003800000 */
.L_x_1212:
[----:B------:R-:W-:Y:S05]  /*b2f0*/  @P2 BRA `(.L_x_1191) ;  /* 0x0000000400c02947 */ /* 0x000fea0003800000 */
[----:B-12---:R-:W-:Y:S02]  /*b300*/  SHF.R.S32.HI R4, RZ, 0x1f, R81 ;  /* 0x0000001fff047819 */ /* 0x006fe40000011451 */
[----:B------:R-:W-:Y:S02]  /*b310*/  SHF.R.U64 R14, R28, 0x10, R29 ;  /* 0x000000101c0e7819 */ /* 0x000fe4000000121d */
[CC--:B------:R-:W-:Y:S02]  /*b320*/  LEA.HI R5, R4.reuse, R81.reuse, RZ, 0x3 ;  /* 0x0000005104057211 */ /* 0x0c0fe400078f18ff */
[----:B------:R-:W-:Y:S02]  /*b330*/  LEA.HI R4, R4, R81, RZ, 0x5 ;  /* 0x0000005104047211 */ /* 0x000fe400078f28ff */
[----:B------:R-:W-:Y:S02]  /*b340*/  SHF.R.S32.HI R7, RZ, 0x3, R5 ;  /* 0x00000003ff077819 */ /* 0x000fe40000011405 */
[----:B------:R-:W-:-:S02]  /*b350*/  SHF.R.S32.HI R6, RZ, 0x5, R4 ;  /* 0x00000005ff067819 */ /* 0x000fc40000011404 */
[----:B------:R-:W-:Y:S02]  /*b360*/  LEA.HI R0, R0, R7, RZ, 0x1d ;  /* 0x0000000700007211 */ /* 0x000fe400078fe8ff */
[----:B-----5:R-:W-:Y:S01]  /*b370*/  LOP3.LUT R4, R80, 0x18, R5, 0xf8, !PT ;  /* 0x0000001850047812 */ /* 0x020fe200078ef805 */
[----:B------:R-:W-:Y:S01]  /*b380*/  IMAD R6, R6, 0x1800, R78 ;  /* 0x0000180006067824 */ /* 0x000fe200078e024e */
[----:B------:R-:W-:Y:S02]  /*b390*/  SHF.R.S32.HI R5, RZ, 0x1f, R0 ;  /* 0x0000001fff057819 */ /* 0x000fe40000011400 */
[----:B------:R-:W-:Y:S02]  /*b3a0*/  LOP3.LUT R7, R4, R76, RZ, 0x3c, !PT ;  /* 0x0000004c04077212 */ /* 0x000fe400078e3cff */
[----:B------:R-:W-:Y:S01]  /*b3b0*/  LEA.HI R5, R5, R0, RZ, 0x2 ;  /* 0x0000000005057211 */ /* 0x000fe200078f10ff */
[----:B------:R-:W-:Y:S01]  /*b3c0*/  IMAD.SHL.U32 R0, R0, 0x8, RZ ;  /* 0x0000000800007824 */ /* 0x000fe200078e00ff */
[----:B------:R-:W-:Y:S01]  /*b3d0*/  SHF.R.U64 R26, R40, 0x10, R41 ;  /* 0x00000010281a7819 */ /* 0x000fe20000001229 */
[----:B------:R-:W-:Y:S01]  /*b3e0*/  IMAD.IADD R6, R6, 0x1, R7 ;  /* 0x0000000106067824 */ /* 0x000fe200078e0207 */
[----:B------:R-:W-:-:S02]  /*b3f0*/  SHF.R.S32.HI R5, RZ, 0x2, R5 ;  /* 0x00000002ff057819 */ /* 0x000fc40000011405 */
[----:B------:R-:W-:Y:S02]  /*b400*/  LOP3.LUT R4, R80, 0x18, R0, 0xf8, !PT ;  /* 0x0000001850047812 */ /* 0x000fe400078ef800 */
[----:B------:R-:W-:Y:S01]  /*b410*/  LEA R0, R6, UR38, 0x1 ;  /* 0x0000002606007c11 */ /* 0x000fe2000f8e08ff */
[----:B------:R-:W-:Y:S01]  /*b420*/  IMAD R5, R5, 0x1800, R78 ;  /* 0x0000180005057824 */ /* 0x000fe200078e024e */
[----:B------:R-:W-:Y:S02]  /*b430*/  LOP3.LUT R4, R4, R76, RZ, 0x3c, !PT ;  /* 0x0000004c04047212 */ /* 0x000fe400078e3cff */
[----:B------:R-:W-:Y:S02]  /*b440*/  SHF.R.U32.HI R29, RZ, 0x10, R29 ;  /* 0x00000010ff1d7819 */ /* 0x000fe4000001161d */
[----:B------:R-:W-:Y:S01]  /*b450*/  PRMT R27, R3, 0x5410, R14 ;  /* 0x00005410031b7816 */ /* 0x000fe2000000000e */
[----:B0-----:R-:W-:Y:S01]  /*b460*/  IMAD.IADD R9, R5, 0x1, R4 ;  /* 0x0000000105097824 */ /* 0x001fe200078e0204 */
[----:B------:R-:W-:Y:S01]  /*b470*/  PRMT R49, R49, 0x5410, R26 ;  /* 0x0000541031317816 */ /* 0x000fe2000000001a */
[----:B------:R-:W0:Y:S01]  /*b480*/  LDS.128 R4, [R0] ;  /* 0x0000000000047984 */ /* 0x000e220000000c00 */
[----:B------:R-:W-:Y:S01]  /*b490*/  PRMT R29, R20, 0x5410, R29 ;  /* 0x00005410141d7816 */ /* 0x000fe2000000001d */
[----:B------:R-:W-:Y:S01]  /*b4a0*/  IMAD R12, R9, 0x2, R2 ;  /* 0x00000002090c7824 */ /* 0x000fe200078e0202 */
[----:B------:R-:W-:Y:S01]  /*b4b0*/  SHF.R.U32.HI R41, RZ, 0x10, R41 ;  /* 0x00000010ff297819 */ /* 0x000fe20000011629 */
[----:B------:R-:W-:Y:S01]  /*b4c0*/  IMAD.U32 R28, R27, 0x10000, RZ ;  /* 0x000100001b1c7824 */ /* 0x000fe200078e00ff */
[----:B------:R-:W-:Y:S01]  /*b4d0*/  SHF.R.U64 R30, R30, 0x10, R31 ;  /* 0x000000101e1e7819 */ /* 0x000fe2000000121f */
[----:B------:R-:W-:Y:S01]  /*b4e0*/  IMAD.U32 R26, R49, 0x10000, RZ ;  /* 0x00010000311a7824 */ /* 0x000fe200078e00ff */
[----:B------:R-:W1:Y:S01]  /*b4f0*/  LDS.128 R8, [R12+0xc400] ;  /* 0x00c400000c087984 */ /* 0x000e620000000c00 */
[----:B------:R-:W-:-:S02]  /*b500*/  PRMT R50, R50, 0x5410, R41 ;  /* 0x0000541032327816 */ /* 0x000fc40000000029 */
[----:B------:R-:W-:Y:S02]  /*b510*/  PRMT R30, R21, 0x5410, R30 ;  /* 0x00005410151e7816 */ /* 0x000fe4000000001e */
[----:B------:R-:W-:Y:S02]  /*b520*/  SHF.R.U32.HI R31, RZ, 0x10, R31 ;  /* 0x00000010ff1f7819 */ /* 0x000fe4000001161f */
[----:B------:R-:W-:Y:S02]  /*b530*/  LOP3.LUT R27, R27, 0xffff0000, RZ, 0xc0, !PT ;  /* 0xffff00001b1b7812 */ /* 0x000fe400078ec0ff */
[----:B------:R-:W-:Y:S02]  /*b540*/  LOP3.LUT R49, R49, 0xffff0000, RZ, 0xc0, !PT ;  /* 0xffff000031317812 */ /* 0x000fe400078ec0ff */
[----:B------:R-:W-:Y:S02]  /*b550*/  SHF.R.U64 R24, R42, 0x10, R43 ;  /* 0x000000102a187819 */ /* 0x000fe4000000122b */
[----:B------:R-:W-:-:S02]  /*b560*/  PRMT R48, R48, 0x5410, R31 ;  /* 0x0000541030307816 */ /* 0x000fc4000000001f */
[----:B------:R-:W-:Y:S02]  /*b570*/  PRMT R51, R51, 0x5410, R24 ;  /* 0x0000541033337816 */ /* 0x000fe40000000018 */
[----:B------:R-:W-:-:S04]  /*b580*/  SHF.R.U32.HI R43, RZ, 0x10, R43 ;  /* 0x00000010ff2b7819 */ /* 0x000fc8000001162b */
[----:B------:R-:W-:Y:S01]  /*b590*/  PRMT R52, R52, 0x5410, R43 ;  /* 0x0000541034347816 */ /* 0x000fe2000000002b */
        /* <DEDUP_REMOVED lines=14> */
[----:B------:R-:W-:Y:S01]  /*b680*/  FMUL.FTZ R31, R8, R27 ;  /* 0x0000001b081f7220 */ /* 0x000fe20000410000 */
[----:B------:R-:W-:-:S02]  /*b690*/  IMAD.U32 R24, R10, 0x10000, RZ ;  /* 0x000100000a187824 */ /* 0x000fc400078e00ff */
[----:B------:R-:W-:Y:S01]  /*b6a0*/  FFMA.FTZ R32, R3, R26, -R32 ;  /* 0x0000001a03207223 */ /* 0x000fe20000010820 */
[----:B------:R-:W-:Y:S02]  /*b6b0*/  IMAD.U32 R26, R29, 0x10000, RZ ;  /* 0x000100001d1a7824 */ /* 0x000fe400078e00ff */
[----:B------:R-:W-:Y:S01]  /*b6c0*/  FFMA.FTZ R28, R3, R28, R20 ;  /* 0x0000001c031c7223 */ /* 0x000fe20000010014 */
[----:B------:R-:W-:Y:S02]  /*b6d0*/  IMAD.U32 R20, R50, 0x10000, RZ ;  /* 0x0001000032147824 */ /* 0x000fe400078e00ff */
[-C--:B------:R-:W-:Y:S01]  /*b6e0*/  FMUL.FTZ R3, R8, R49.reuse ;  /* 0x0000003108037220 */ /* 0x080fe20000410000 */
[----:B------:R-:W-:Y:S01]  /*b6f0*/  FMUL.FTZ R34, R21, R26 ;  /* 0x0000001a15227220 */ /* 0x000fe20000410000 */
[----:B------:R-:W-:Y:S01]  /*b700*/  LOP3.LUT R8, R29, 0xffff0000, RZ, 0xc0, !PT ;  /* 0xffff00001d087812 */ /* 0x000fe200078ec0ff */
[-C--:B------:R-:W-:Y:S01]  /*b710*/  FMUL.FTZ R21, R21, R20.reuse ;  /* 0x0000001415157220 */ /* 0x080fe20000410000 */
[----:B------:R-:W-:Y:S01]  /*b720*/  LOP3.LUT R50, R50, 0xffff0000, RZ, 0xc0, !PT ;  /* 0xffff000032327812 */ /* 0x000fe200078ec0ff */
[C---:B------:R-:W-:Y:S01]  /*b730*/  FFMA.FTZ R34, R13.reuse, R20, -R34 ;  /* 0x000000140d227223 */ /* 0x040fe20000010822 */
[----:B------:R-:W-:Y:S01]  /*b740*/  FFMA.FTZ R31, R4, R49, -R31 ;  /* 0x00000031041f7223 */ /* 0x000fe2000001081f */
[----:B------:R-:W-:Y:S01]  /*b750*/  FFMA.FTZ R21, R13, R26, R21 ;  /* 0x0000001a0d157223 */ /* 0x000fe20000010015 */
[----:B------:R-:W-:-:S02]  /*b760*/  IMAD.U32 R13, R30, 0x10000, RZ ;  /* 0x000100001e0d7824 */ /* 0x000fc400078e00ff */
[----:B------:R-:W-:Y:S01]  /*b770*/  FFMA.FTZ R27, R4, R27, R3 ;  /* 0x0000001b041b7223 */ /* 0x000fe20000010003 */
[----:B------:R-:W-:Y:S01]  /*b780*/  FMUL.FTZ R4, R9, R8 ;  /* 0x0000000809047220 */ /* 0x000fe20000410000 */
[----:B------:R-:W-:Y:S02]  /*b790*/  IMAD.U32 R3, R51, 0x10000, RZ ;  /* 0x0001000033037824 */ /* 0x000fe400078e00ff */
[-C--:B------:R-:W-:Y:S01]  /*b7a0*/  FMUL.FTZ R26, R9, R50.reuse ;  /* 0x00000032091a7220 */ /* 0x080fe20000410000 */
[----:B------:R-:W-:Y:S01]  /*b7b0*/  FMUL.FTZ R29, R24, R13 ;  /* 0x0000000d181d7220 */ /* 0x000fe20000410000 */
[----:B------:R-:W-:Y:S02]  /*b7c0*/  IMAD.U32 R25, R11, 0x10000, RZ ;  /* 0x000100000b197824 */ /* 0x000fe400078e00ff */
[C---:B------:R-:W-:Y:S01]  /*b7d0*/  FFMA.FTZ R9, R5.reuse, R50, -R4 ;  /* 0x0000003205097223 */ /* 0x040fe20000010804 */
[----:B------:R-:W-:Y:S02]  /*b7e0*/  IMAD.U32 R20, R48, 0x10000, RZ ;  /* 0x0001000030147824 */ /* 0x000fe400078e00ff */
[-C--:B------:R-:W-:Y:S01]  /*b7f0*/  FMUL.FTZ R24, R24, R3.reuse ;  /* 0x0000000318187220 */ /* 0x080fe20000410000 */
[----:B------:R-:W-:Y:S01]  /*b800*/  FFMA.FTZ R26, R5, R8, R26 ;  /* 0x00000008051a7223 */ /* 0x000fe2000001001a */
[----:B------:R-:W-:Y:S01]  /*b810*/  FFMA.FTZ R29, R14, R3, -R29 ;  /* 0x000000030e1d7223 */ /* 0x000fe2000001081d */
[----:B------:R-:W-:Y:S01]  /*b820*/  LOP3.LUT R10, R10, 0xffff0000, RZ, 0xc0, !PT ;  /* 0xffff00000a0a7812 */ /* 0x000fe200078ec0ff */
[----:B------:R-:W-:Y:S01]  /*b830*/  IMAD.U32 R4, R52, 0x10000, RZ ;  /* 0x0001000034047824 */ /* 0x000fe200078e00ff */
[----:B------:R-:W-:Y:S01]  /*b840*/  LOP3.LUT R11, R11, 0xffff0000, RZ, 0xc0, !PT ;  /* 0xffff00000b0b7812 */ /* 0x000fe200078ec0ff */
[----:B------:R-:W-:Y:S01]  /*b850*/  FMUL.FTZ R8, R25, R20 ;  /* 0x0000001419087220 */ /* 0x000fe20000410000 */
[----:B------:R-:W-:Y:S01]  /*b860*/  LOP3.LUT R3, R30, 0xffff0000, RZ, 0xc0, !PT ;  /* 0xffff00001e037812 */ /* 0x000fe200078ec0ff */
[----:B------:R-:W-:Y:S01]  /*b870*/  FFMA.FTZ R24, R14, R13, R24 ;  /* 0x0000000d0e187223 */ /* 0x000fe20000010018 */
[----:B------:R-:W-:Y:S01]  /*b880*/  LOP3.LUT R48, R48, 0xffff0000, RZ, 0xc0, !PT ;  /* 0xffff000030307812 */ /* 0x000fe200078ec0ff */
[-C--:B------:R-:W-:Y:S01]  /*b890*/  FFMA.FTZ R13, R15, R4.reuse, -R8 ;  /* 0x000000040f0d7223 */ /* 0x080fe20000010808 */
[----:B------:R-:W-:Y:S01]  /*b8a0*/  LOP3.LUT R51, R51, 0xffff0000, RZ, 0xc0, !PT ;  /* 0xffff000033337812 */ /* 0x000fe200078ec0ff */
[----:B------:R-:W-:Y:S01]  /*b8b0*/  FMUL.FTZ R14, R25, R4 ;  /* 0x00000004190e7220 */ /* 0x000fe20000410000 */
[----:B------:R-:W-:Y:S01]  /*b8c0*/  LOP3.LUT R52, R52, 0xffff0000, RZ, 0xc0, !PT ;  /* 0xffff000034347812 */ /* 0x000fe200078ec0ff */
[C---:B------:R-:W-:Y:S01]  /*b8d0*/  FMUL.FTZ R5, R10.reuse, R3 ;  /* 0x000000030a057220 */ /* 0x040fe20000410000 */
[----:B------:R-:W-:Y:S01]  /*b8e0*/  FMUL.FTZ R8, R11, R48 ;  /* 0x000000300b087220 */ /* 0x000fe20000410000 */
[-C--:B------:R-:W-:Y:S01]  /*b8f0*/  FMUL.FTZ R4, R10, R51.reuse ;  /* 0x000000330a047220 */ /* 0x080fe20000410000 */
[----:B------:R-:W-:Y:S01]  /*b900*/  FFMA.FTZ R14, R15, R20, R14 ;  /* 0x000000140f0e7223 */ /* 0x000fe2000001000e */
[-C--:B------:R-:W-:Y:S01]  /*b910*/  FMUL.FTZ R11, R11, R52.reuse ;  /* 0x000000340b0b7220 */ /* 0x080fe20000410000 */
        /* <DEDUP_REMOVED lines=9> */
[----:B------:R-:W-:Y:S01]  /*b9b0*/  F2FP.BF16.F32.PACK_AB R9, R26, R21 ;  /* 0x000000151a09723e */ /* 0x000fe200000010ff */
[----:B------:R0:W-:Y:S01]  /*b9c0*/  STS.128 [R0], R4 ;  /* 0x0000000400007388 */ /* 0x0001e20000000c00 */
[----:B------:R-:W-:-:S02]  /*b9d0*/  F2FP.BF16.F32.PACK_AB R10, R3, R24 ;  /* 0x00000018030a723e */ /* 0x000fc400000010ff */
[----:B------:R-:W-:-:S05]  /*b9e0*/  F2FP.BF16.F32.PACK_AB R11, R11, R14 ;  /* 0x0000000e0b0b723e */ /* 0x000fca00000010ff */
[----:B------:R0:W-:Y:S02]  /*b9f0*/  STS.128 [R12+0xc400], R8 ;  /* 0x00c400080c007388 */ /* 0x0001e40000000c00 */
.L_x_1191:
[----:B------:R-:W-:Y:S05]  /*ba00*/  BSYNC B0 ;  /* 0x0000000000007941 */ /* 0x000fea0003800000 */
.L_x_1181:
        /* <DEDUP_REMOVED lines=8> */
.L_x_1179:
[----:B0--3--:R-:W-:-:S05]  /*ba90*/  IMAD.U32 R0, RZ, RZ, UR37 ;  /* 0x00000025ff007e24 */ /* 0x009fca000f8e00ff */
[----:B------:R-:W-:-:S13]  /*baa0*/  ISETP.NE.AND P0, PT, R0, 0x3, PT ;  /* 0x000000030000780c */ /* 0x000fda0003f05270 */
[----:B------:R-:W-:Y:S05]  /*bab0*/  @!P0 BRA `(.L_x_1214) ;  /* 0x0000000000048947 */ /* 0x000fea0003800000 */
[----:B------:R-:W-:Y:S01]  /*bac0*/  BPT.TRAP 0x1 ;  /* 0x000000040000795c */ /* 0x000fe20000300000 */
.L_x_1214:
[----:B------:R-:W-:Y:S01]  /*bad0*/  IMAD R0, R17, 0x8, R2 ;  /* 0x0000000811007824 */ /* 0x000fe200078e0202 */
[----:B--2-4-:R-:W-:-:S04]  /*bae0*/  SHF.L.U32 R3, R22, 0x1f, RZ ;  /* 0x0000001f16037819 */ /* 0x014fc800000006ff */
[----:B------:R0:W2:Y:S01]  /*baf0*/  SYNCS.PHASECHK.TRANS64.TRYWAIT P2, [R0+URZ+0x2d830], R3 ;  /* 0x02d83003000075a7 */ /* 0x0000a2000804017f */
[----:B------:R-:W-:Y:S05]  /*bb00*/  @!P0 BRA `(.L_x_1215) ;  /* 0x0000000000048947 */ /* 0x000fea0003800000 */
[----:B------:R-:W-:Y:S01]  /*bb10*/  BPT.TRAP 0x1 ;  /* 0x000000040000795c */ /* 0x000fe20000300000 */
.L_x_1215:
[----:B------:R-:W3:Y:S01]  /*bb20*/  S2R R8, SR_TID.X ;  /* 0x0000000000087919 */ /* 0x000ee20000002100 */
[----:B------:R-:W-:-:S05]  /*bb30*/  LOP3.LUT R47, R47, 0xffffff80, RZ, 0xc0, !PT ;  /* 0xffffff802f2f7812 */ /* 0x000fca00078ec0ff */
[----:B------:R-:W-:-:S05]  /*bb40*/  IMAD.IADD R47, R46, 0x1, -R47 ;  /* 0x000000012e2f7824 */ /* 0x000fca00078e0a2f */
[----:B------:R-:W-:-:S04]  /*bb50*/  SHF.R.S32.HI R6, RZ, 0x1f, R47 ;  /* 0x0000001fff067819 */ /* 0x000fc8000001142f */
[CC--:B------:R-:W-:Y:S02]  /*bb60*/  LEA.HI R4, R6.reuse, R47.reuse, RZ, 0x2 ;  /* 0x0000002f06047211 */ /* 0x0c0fe400078f10ff */
[----:B------:R-:W-:Y:S02]  /*bb70*/  LEA.HI R6, R6, R47, RZ, 0x5 ;  /* 0x0000002f06067211 */ /* 0x000fe400078f28ff */
[--C-:B------:R-:W-:Y:S02]  /*bb80*/  SHF.R.S32.HI R7, RZ, 0x2, R4.reuse ;  /* 0x00000002ff077819 */ /* 0x100fe40000011404 */
[----:B------:R-:W-:Y:S02]  /*bb90*/  SHF.R.S32.HI R4, RZ, 0x1f, R4 ;  /* 0x0000001fff047819 */ /* 0x000fe40000011404 */
[----:B------:R-:W-:Y:S02]  /*bba0*/  SHF.R.S32.HI R6, RZ, 0x5, R6 ;  /* 0x00000005ff067819 */ /* 0x000fe40000011406 */
[----:B------:R-:W-:Y:S01]  /*bbb0*/  LEA.HI R5, R4, R7, RZ, 0x3 ;  /* 0x0000000704057211 */ /* 0x000fe200078f18ff */
[----:B------:R-:W-:Y:S01]  /*bbc0*/  IMAD.HI R4, R44, 0x55555556, RZ ;  /* 0x555555562c047827 */ /* 0x000fe200078e02ff */
[----:B---3--:R-:W-:-:S02]  /*bbd0*/  LOP3.LUT R9, R8, 0x7f, RZ, 0xc0, !PT ;  /* 0x0000007f08097812 */ /* 0x008fc400078ec0ff */
[----:B------:R-:W-:Y:S02]  /*bbe0*/  LOP3.LUT R8, R5, 0xfffffff8, RZ, 0xc0, !PT ;  /* 0xfffffff805087812 */ /* 0x000fe400078ec0ff */
[----:B------:R-:W-:Y:S02]  /*bbf0*/  LEA.HI R5, R4, R4, RZ, 0x1 ;  /* 0x0000000404057211 */ /* 0x000fe400078f08ff */
[----:B------:R-:W-:Y:S01]  /*bc00*/  ISETP.NE.AND P1, PT, R9, RZ, PT ;  /* 0x000000ff0900720c */ /* 0x000fe20003f25270 */
[----:B------:R-:W-:Y:S02]  /*bc10*/  IMAD.IADD R7, R7, 0x1, -R8 ;  /* 0x0000000107077824 */ /* 0x000fe400078e0a08 */
[----:B------:R-:W-:Y:S02]  /*bc20*/  IMAD R5, R5, -0x3, R44 ;  /* 0xfffffffd05057824 */ /* 0x000fe400078e022c */
[----:B------:R-:W-:Y:S01]  /*bc30*/  IMAD R6, R6, 0x10, R7 ;  /* 0x0000001006067824 */ /* 0x000fe200078e0207 */
[----:B--2---:R-:W-:Y:S07]  /*bc40*/  @P2 BRA `(.L_x_1216) ;  /* 0x0000000000082947 */ /* 0x004fee0003800000 */
[----:B------:R-:W2:Y:S02]  /*bc50*/  SYNCS.PHASECHK.TRANS64.TRYWAIT P2, [R0+URZ+0x2d830], R3 ;  /* 0x02d83003000075a7 */ /* 0x000ea4000804017f */
[----:B--2---:R-:W-:Y:S05]  /*bc60*/  @!P2 BRA `(.L_x_1217) ;  /* 0x0000016c00b8a947 */ /* 0x004fea0003800000 */
.L_x_1216:
[----:B------:R-:W-:Y:S05]  /*bc70*/  WARPSYNC.ALL ;  /* 0x0000000000007948 */ /* 0x000fea0003800000 */
[----:B------:R-:W-:Y:S02]  /*bc80*/  IMAD R20, R5, 0x40, R6 ;  /* 0x0000004005147824 */ /* 0x000fe400078e0206 */
[----:B0-2---:R-:W-:Y:S01]  /*bc90*/  VIADD R3, R2, 0x15400 ;  /* 0x0001540002037836 */ /* 0x005fe20000000000 */
[----:B------:R-:W-:-:S04]  /*bca0*/  LOP3.LUT R6, R45, 0x10000, RZ, 0xfc, !PT ;  /* 0x000100002d067812 */ /* 0x000fc800078efcff */
[----:B------:R-:W-:-:S04]  /*bcb0*/  SHF.R.U32.HI R3, RZ, 0x4, R3 ;  /* 0x00000004ff037819 */ /* 0x000fc80000011603 */
[----:B------:R-:W-:-:S04]  /*bcc0*/  LOP3.LUT R3, R3, 0x3fff, RZ, 0xc0, !PT ;  /* 0x00003fff03037812 */ /* 0x000fc800078ec0ff */
[----:B------:R-:W-:Y:S01]  /*bcd0*/  LOP3.LUT R4, R3, 0x10000, RZ, 0xfc, !PT ;  /* 0x0001000003047812 */ /* 0x000fe200078efcff */
[----:B------:R-:W-:Y:S02]  /*bce0*/  IMAD.MOV.U32 R7, RZ, RZ, -0x7fffffe0 ;  /* 0x80000020ff077424 */ /* 0x000fe400078e00ff */
[----:B------:R-:W-:Y:S02]  /*bcf0*/  IMAD.MOV.U32 R5, RZ, RZ, -0x7fffffe0 ;  /* 0x80000020ff057424 */ /* 0x000fe400078e00ff */
[----:B------:R0:W-:Y:S01]  /*bd00*/  STL [R1+0x8], R4 ;  /* 0x0000080401007387 */ /* 0x0001e20000100800 */
[C---:B------:R-:W-:Y:S02]  /*bd10*/  R2UR UR4, R6.reuse ;  /* 0x00000000060472ca */ /* 0x040fe400000e0000 */
[----:B------:R-:W-:Y:S01]  /*bd20*/  R2UR UR5, R7 ;  /* 0x00000000070572ca */ /* 0x000fe200000e0000 */
[----:B-----5:R-:W-:Y:S01]  /*bd30*/  WARPGROUP.ARRIVE ;  /* 0x00000000000079c5 */ /* 0x020fe20000000000 */
[----:B------:R-:W-:Y:S01]  /*bd40*/  R2UR UR7, R5 ;  /* 0x00000000050772ca */ /* 0x000fe200000e0000 */
[----:B------:R-:W-:Y:S01]  /*bd50*/  VIADD R154, R6, 0x2 ;  /* 0x00000002069a7836 */ /* 0x000fe20000000000 */
[----:B------:R-:W2:Y:S01]  /*bd60*/  LDL R97, [R1+0x28] ;  /* 0x0000280001617983 */ /* 0x000ea20000100800 */
[----:B0-----:R-:W-:-:S03]  /*bd70*/  IMAD R4, R17, 0x600, R4 ;  /* 0x0000060011047824 */ /* 0x001fc600078e0204 */
[----:B------:R-:W3:Y:S02]  /*bd80*/  LDL R98, [R1+0x30] ;  /* 0x0000300001627983 */ /* 0x000ee40000100800 */
[C---:B------:R-:W-:Y:S01]  /*bd90*/  R2UR UR6, R4.reuse ;  /* 0x00000000040672ca */ /* 0x040fe200000e0000 */
[----:B------:R-:W-:Y:S01]  /*bda0*/  IMAD.MOV.U32 R155, RZ, RZ, -0x7fffffe0 ;  /* 0x80000020ff9b7424 */ /* 0x000fe200078e00ff */
[----:B------:R-:W4:Y:S11]  /*bdb0*/  LDL R96, [R1+0x34] ;  /* 0x0000340001607983 */ /* 0x000f360000100800 */
[----:B------:R-:W-:Y:S01]  /*bdc0*/  HGMMA.64x128x16.F32.BF16 R24, gdesc[UR4], RZ, !UPT, gsb0 ;  /* 0x01e00000041879f0 */ /* 0x000fe2000c0018ff */
[----:B------:R-:W-:-:S02]  /*bdd0*/  VIADD R8, R4, 0x2 ;  /* 0x0000000204087836 */ /* 0x000fc40000000000 */
[----:B------:R-:W-:Y:S01]  /*bde0*/  IMAD.MOV.U32 R9, RZ, RZ, -0x7fffffe0 ;  /* 0x80000020ff097424 */ /* 0x000fe200078e00ff */
[----:B------:R-:W-:Y:S02]  /*bdf0*/  R2UR UR4, R154 ;  /* 0x000000009a0472ca */ /* 0x000fe400000e0000 */
[----:B------:R-:W-:Y:S02]  /*be00*/  R2UR UR5, R155 ;  /* 0x000000009b0572ca */ /* 0x000fe400000e0000 */
[----:B------:R-:W-:Y:S02]  /*be10*/  R2UR UR6, R8 ;  /* 0x00000000080672ca */ /* 0x000fe400000e0000 */
[----:B------:R-:W-:Y:S01]  /*be20*/  R2UR UR7, R9 ;  /* 0x00000000090772ca */ /* 0x000fe200000e0000 */
[----:B------:R-:W-:Y:S02]  /*be30*/  VIADD R152, R6, 0x300 ;  /* 0x0000030006987836 */ /* 0x000fe40000000000 */
[----:B------:R-:W-:-:S02]  /*be40*/  VIADD R8, R4, 0x200 ;  /* 0x0000020004087836 */ /* 0x000fc40000000000 */
[----:B------:R-:W-:Y:S02]  /*be50*/  IMAD.MOV.U32 R153, RZ, RZ, -0x7fffffe0 ;  /* 0x80000020ff997424 */ /* 0x000fe400078e00ff */
[----:B------:R-:W-:Y:S01]  /*be60*/  IMAD.MOV.U32 R9, RZ, RZ, -0x7fffffe0 ;  /* 0x80000020ff097424 */ /* 0x000fe200078e00ff */
[----:B------:R-:W-:Y:S02]  /*be70*/  WARPGROUP.DEPBAR.LE gsb0, 0x0 ;  /* 0x00008000000079c5 */ /* 0x000fe40000010000 */
[----:B------:R-:W-:-:S06]  /*be80*/  WARPGROUP.ARRIVE ;  /* 0x00000000000079c5 */ /* 0x000fcc0000000000 */
[----:B------:R-:W-:Y:S01]  /*be90*/  HGMMA.64x128x16.F32.BF16 R24, gdesc[UR4], R24, gsb0 ;  /* 0x01e00000041879f0 */ /* 0x000fe20008001818 */
        /* <DEDUP_REMOVED lines=37> */
[----:B------:R-:W-:Y:S01]  /*c0f0*/  @!P1 VIADD R0, R0, 0x2d840 ;  /* 0x0002d84000009836 */ /* 0x000fe20000000000 */
[----:B------:R-:W-:Y:S02]  /*c100*/  WARPGROUP.DEPBAR.LE gsb0, 0x0 ;  /* 0x00008000000079c5 */ /* 0x000fe40000010000 */
[----:B------:R-:W-:-:S09]  /*c110*/  WARPGROUP.ARRIVE ;  /* 0x00000000000079c5 */ /* 0x000fd20000000000 */
[----:B------:R-:W-:Y:S01]  /*c120*/  HGMMA.64x128x16.F32.BF16 R24, gdesc[UR4], R24, gsb0 ;  /* 0x01e00000041879f0 */ /* 0x000fe20008001818 */
[----:B------:R-:W-:Y:S01]  /*c130*/  ULDC.64 UR4, c[0x0][0x9d8] ;  /* 0x0002760000047ab9 */ /* 0x000fe20000000a00 */
[----:B------:R-:W-:Y:S02]  /*c140*/  ULDC.64 UR6, c[0x0][0x9e0] ;  /* 0x0002780000067ab9 */ /* 0x000fe40000000a00 */
[----:B------:R-:W-:-:S06]  /*c150*/  UISETP.GE.AND UP0, UPT, UR7, 0x1, UPT ;  /* 0x000000010700788c */ /* 0x000fcc000bf06270 */
[----:B------:R-:W-:Y:S01]  /*c160*/  PLOP3.LUT P2, PT, PT, PT, UP0, 0x40, 0x0 ;  /* 0x000000000000781c */ /* 0x000fe20003f4e808 */
[----:B------:R-:W-:Y:S01]  /*c170*/  ULOP3.LUT UR50, URZ, UR5, URZ, 0x33, !UPT ;  /* 0x000000053f327292 */ /* 0x000fe2000f8e333f */
[----:B----4-:R-:W-:Y:S01]  /*c180*/  IMAD R20, R96, 0xc0, R20 ;  /* 0x000000c060147824 */ /* 0x010fe200078e0214 */
[----:B------:R-:W-:Y:S02]  /*c190*/  WARPGROUP.DEPBAR.LE gsb0, 0x0 ;  /* 0x00008000000079c5 */ /* 0x000fe40000010000 */
[----:B------:R-:W-:Y:S01]  /*c1a0*/  FMUL.FTZ R12, R35, UR4 ;  /* 0x00000004230c7c20 */ /* 0x000fe20008410000 */
[----:B------:R-:W-:Y:S01]  /*c1b0*/  FMUL.FTZ R35, R55, UR4 ;  /* 0x0000000437237c20 */ /* 0x000fe20008410000 */
[----:B------:R-:W-:Y:S01]  /*c1c0*/  FMUL.FTZ R55, R60, UR4 ;  /* 0x000000043c377c20 */ /* 0x000fe20008410000 */
[----:B------:R-:W-:Y:S01]  /*c1d0*/  FMUL.FTZ R60, R69, UR4 ;  /* 0x00000004453c7c20 */ /* 0x000fe20008410000 */
[----:B------:R-:W-:Y:S02]  /*c1e0*/  IMAD.MOV.U32 R69, RZ, RZ, -0x80 ;  /* 0xffffff80ff457424 */ /* 0x000fe400078e00ff */
[----:B------:R-:W-:Y:S01]  /*c1f0*/  FMUL.FTZ R10, R25, UR4 ;  /* 0x00000004190a7c20 */ /* 0x000fe20008410000 */
[----:B------:R-:W-:Y:S01]  /*c200*/  FMUL.FTZ R25, R32, UR4 ;  /* 0x0000000420197c20 */ /* 0x000fe20008410000 */
[----:B------:R-:W-:Y:S01]  /*c210*/  FMUL.FTZ R32, R50, UR4 ;  /* 0x0000000432207c20 */ /* 0x000fe20008410000 */
[----:B------:R-:W-:Y:S01]  /*c220*/  IMAD R69, R88, R69, 0x80 ;  /* 0x0000008058457424 */ /* 0x000fe200078e0245 */
[----:B------:R-:W-:Y:S01]  /*c230*/  @!P1 PRMT R50, RZ, 0x654, R0 ;  /* 0x00000654ff329816 */ /* 0x000fe20000000000 */
[----:B------:R-:W-:Y:S01]  /*c240*/  FMUL.FTZ R5, R27, UR4 ;  /* 0x000000041b057c20 */ /* 0x000fe20008410000 */
[----:B-1----:R-:W-:Y:S01]  /*c250*/  FMUL.FTZ R14, R28, UR4 ;  /* 0x000000041c0e7c20 */ /* 0x002fe20008410000 */
        /* <DEDUP_REMOVED lines=37> */
[----:B--2---:R-:W-:Y:S01]  /*c4b0*/  IMAD.IADD R71, R97, 0x1, R69 ;  /* 0x0000000161477824 */ /* 0x004fe200078e0245 */
[----:B------:R0:W-:Y:S01]  /*c4c0*/  @!P1 SYNCS.ARRIVE.TRANS64.RED.A1T0 RZ, [R50+URZ], RZ ;  /* 0x000000ff32ff99a7 */ /* 0x0001e2000810043f */
        /* <DEDUP_REMOVED lines=16> */
[----:B0-----:R-:W-:Y:S01]  /*c5d0*/  FMUL.FTZ R50, R87, UR4 ;  /* 0x0000000457327c20 */ /* 0x001fe20008410000 */
[----:B------:R-:W-:Y:S01]  /*c5e0*/  FMUL.FTZ R86, R86, UR4 ;  /* 0x0000000456567c20 */ /* 0x000fe20008410000 */
[----:B---3--:R-:W-:Y:S01]  /*c5f0*/  IADD3 R51, -R98, 0x1, R71 ;  /* 0x0000000162337810 */ /* 0x008fe20007ffe147 */
[----:B------:R-:W0:Y:S04]  /*c600*/  MUFU.TANH R4, R4 ;  /* 0x0000000400047308 */ /* 0x000e280000002400 */
[----:B------:R-:W-:-:S04]  /*c610*/  IMAD R51, R136, -0x2, R51 ;  /* 0xfffffffe88337824 */ /* 0x000fc800078e0233 */
[----:B------:R-:W1:Y:S01]  /*c620*/  MUFU.TANH R10, R10 ;  /* 0x0000000a000a7308 */ /* 0x000e620000002400 */
[----:B------:R-:W-:-:S07]  /*c630*/  IMAD R71, R136, -0x2, R71 ;  /* 0xfffffffe88477824 */ /* 0x000fce00078e0247 */
[----:B------:R-:W2:Y:S01]  /*c640*/  MUFU.TANH R3, R3 ;  /* 0x0000000300037308 */ /* 0x000ea20000002400 */
[----:B------:R-:W-:-:S07]  /*c650*/  VIADD R72, R51, UR6 ;  /* 0x0000000633487c36 */ /* 0x000fce0008000000 */
        /* <DEDUP_REMOVED lines=59> */
[----:B------:R0:W0:Y:S08]  /*ca10*/  MUFU.TANH R0, R86 ;  /* 0x0000005600007308 */ /* 0x0000300000002400 */
[----:B------:R-:W0:Y:S01]  /*ca20*/  MUFU.TANH R50, R50 ;  /* 0x0000003200327308 */ /* 0x000e220000002400 */
[----:B------:R-:W-:Y:S01]  /*ca30*/  VIADD R73, R51, UR50 ;  /* 0x0000003233497c36 */ /* 0x000fe20008000000 */
[----:B------:R-:W-:-:S02]  /*ca40*/  LEA R70, R88, 0xffffff80, 0x7 ;  /* 0xffffff8058467811 */ /* 0x000fc400078e38ff */
[----:B------:R-:W-:Y:S01]  /*ca50*/  VIADDMNMX R74, R20, R72, R71, PT ;  /* 0x00000048144a7246 */ /* 0x000fe20003800147 */
[----:B------:R-:W-:Y:S01]  /*ca60*/  IMAD.IADD R76, R73, 0x1, R20 ;  /* 0x00000001494c7824 */ /* 0x000fe200078e0214 */
[----:B-1234-:R-:W-:Y:S06]  /*ca70*/  @P2 BRA `(.L_x_1218) ;  /* 0x0000000000582947 */ /* 0x01efec0003800000 */
        /* <DEDUP_REMOVED lines=12> */
.L_x_1220:
[----:B------:R-:W-:-:S06]  /*cb40*/  UISETP.NE.AND UP1, UPT, UR7, 0x1, UPT ;  /* 0x000000010700788c */ /* 0x000fcc000bf25270 */
[----:B------:R-:W-:-:S05]  /*cb50*/  PLOP3.LUT P2, PT, PT, PT, UP1, 0x80, 0x0 ;  /* 0x000000000000781c */ /* 0x000fca0003f4f018 */
[----:B------:R-:W-:-:S08]  /*cb60*/  @UP1 ULDC.64 UR4, c[0x0][0x9e8] ;  /* 0x00027a0000041ab9 */ /* 0x000fd00000000a00 */
[----:B------:R-:W-:-:S05]  /*cb70*/  @P2 IMAD.HI.U32 R75, R51, UR4, RZ ;  /* 0x00000004334b2c27 */ /* 0x000fca000f8e00ff */
[----:B------:R-:W-:-:S07]  /*cb80*/  @P2 SHF.R.U32.HI R51, RZ, UR5, R75 ;  /* 0x00000005ff332c19 */ /* 0x000fce000801164b */
.L_x_1221:
[----:B------:R-:W-:Y:S05]  /*cb90*/  BSYNC B0 ;  /* 0x0000000000007941 */ /* 0x000fea0003800000 */
.L_x_1219:
[----:B------:R-:W-:-:S04]  /*cba0*/  IMAD R51, R51, UR7, -R70 ;  /* 0x0000000733337c24 */ /* 0x000fc8000f8e0a46 */
[----:B------:R-:W-:-:S05]  /*cbb0*/  IMAD R51, R136, -0x2, R51 ;  /* 0xfffffffe88337824 */ /* 0x000fca00078e0233 */
[----:B------:R-:W-:Y:S02]  /*cbc0*/  VIMNMX R76, R76, R51, !PT ;  /* 0x000000334c4c7248 */ /* 0x000fe40007fe0100 */
[----:B------:R-:W-:-:S07]  /*cbd0*/  VIADDMNMX R74, R51, UR7, R74, PT ;  /* 0x00000007334a7c46 */ /* 0x000fce000b80014a */
.L_x_1218:
[----:B------:R-:W2:Y:S01]  /*cbe0*/  LDL.LU R77, [R1] ;  /* 0x00000000014d7983 */ /* 0x000ea20000300800 */
[C---:B------:R-:W-:Y:S02]  /*cbf0*/  ISETP.GE.AND P3, PT, R69.reuse, 0x9, PT ;  /* 0x000000094500780c */ /* 0x040fe40003f66270 */
[C---:B------:R-:W-:Y:S02]  /*cc00*/  ISETP.GE.AND P2, PT, R69.reuse, 0x2, PT ;  /* 0x000000024500780c */ /* 0x040fe40003f46270 */
[----:B------:R-:W-:Y:S02]  /*cc10*/  ISETP.GE.AND P5, PT, R69, 0xa, PT ;  /* 0x0000000a4500780c */ /* 0x000fe40003fa6270 */
[----:B------:R-:W-:-:S04]  /*cc20*/  ISETP.GT.AND P4, PT, R76, 0x1, !P2 ;  /* 0x000000014c00780c */ /* 0x000fc80005784270 */
[----:B------:R-:W-:-:S04]  /*cc30*/  ISETP.LT.OR P4, PT, R74, 0x2, P4 ;  /* 0x000000024a00780c */ /* 0x000fc80002781670 */
[----:B------:R-:W-:Y:S02]  /*cc40*/  FSEL R10, R10, -INF , !P4 ;  /* 0xff8000000a0a7808 */ /* 0x000fe40006000000 */
[----:B------:R-:W-:Y:S02]  /*cc50*/  ISETP.GE.AND P4, PT, R69, 0x11, PT ;  /* 0x000000114500780c */ /* 0x000fe40003f86270 */
[----:B--2---:R-:W-:-:S04]  /*cc60*/  LOP3.LUT R77, R77, 0xfffffffd, RZ, 0xc0, !PT ;  /* 0xfffffffd4d4d7812 */ /* 0x004fc800078ec0ff */
[----:B------:R-:W-:Y:S02]  /*cc70*/  @P3 LOP3.LUT R77, R77, 0x2, RZ, 0xfc, !PT ;  /* 0x000000024d4d3812 */ /* 0x000fe400078efcff */
[----:B------:R-:W-:Y:S02]  /*cc80*/  ISETP.GT.AND P3, PT, R76, 0x8, !P3 ;  /* 0x000000084c00780c */ /* 0x000fe40005f64270 */
[----:B------:R-:W-:Y:S02]  /*cc90*/  LOP3.LUT R77, R77, 0xfffffffb, RZ, 0xc0, !PT ;  /* 0xfffffffb4d4d7812 */ /* 0x000fe400078ec0ff */
[----:B------:R-:W-:Y:S02]  /*cca0*/  ISETP.LT.OR P3, PT, R74, 0x9, P3 ;  /* 0x000000094a00780c */ /* 0x000fe40001f61670 */
[----:B------:R-:W-:Y:S02]  /*ccb0*/  @P5 LOP3.LUT R77, R77, 0x4, RZ, 0xfc, !PT ;  /* 0x000000044d4d5812 */ /* 0x000fe400078efcff */
[----:B------:R-:W-:-:S02]  /*ccc0*/  FSEL R14, R14, -INF , !P3 ;  /* 0xff8000000e0e7808 */ /* 0x000fc40005800000 */
[----:B------:R-:W-:Y:S02]  /*ccd0*/  ISETP.GT.AND P3, PT, R76, 0x9, !P5 ;  /* 0x000000094c00780c */ /* 0x000fe40006f64270 */
[----:B------:R-:W-:Y:S02]  /*cce0*/  LOP3.LUT R77, R77, 0xfffffff7, RZ, 0xc0, !PT ;  /* 0xfffffff74d4d7812 */ /* 0x000fe400078ec0ff */
[----:B------:R-:W-:Y:S02]  /*ccf0*/  ISETP.LT.OR P3, PT, R74, 0xa, P3 ;  /* 0x0000000a4a00780c */ /* 0x000fe40001f61670 */
[----:B------:R-:W-:Y:S02]  /*cd00*/  @P4 LOP3.LUT R77, R77, 0x8, RZ, 0xfc, !PT ;  /* 0x000000084d4d4812 */ /* 0x000fe400078efcff */
[----:B0-----:R-:W-:Y:S02]  /*cd10*/  FSEL R13, R13, -INF , !P3 ;  /* 0xff8000000d0d7808 */ /* 0x001fe40005800000 */
[----:B------:R-:W-:-:S02]  /*cd20*/  ISETP.GT.AND P3, PT, R76, 0x10, !P4 ;  /* 0x000000104c00780c */ /* 0x000fc40006764270 */
[----:B------:R-:W-:Y:S02]  /*cd30*/  ISETP.GE.AND P4, PT, R69, 0x12, PT ;  /* 0x000000124500780c */ /* 0x000fe40003f86270 */
[----:B------:R-:W-:Y:S02]  /*cd40*/  ISETP.LT.OR P3, PT, R74, 0x11, P3 ;  /* 0x000000114a00780c */ /* 0x000fe40001f61670 */
[----:B------:R-:W-:Y:S02]  /*cd50*/  LOP3.LUT R77, R77, 0xfbffffff, RZ, 0xc0, !PT ;  /* 0xfbffffff4d4d7812 */ /* 0x000fe400078ec0ff */
[----:B------:R-:W-:Y:S02]  /*cd60*/  FSEL R25, R25, -INF , !P3 ;  /* 0xff80000019197808 */ /* 0x000fe40005800000 */
[----:B------:R-:W-:-:S04]  /*cd70*/  ISETP.GT.AND P3, PT, R76, 0x11, !P4 ;  /* 0x000000114c00780c */ /* 0x000fc80006764270 */
[----:B------:R-:W-:Y:S02]  /*cd80*/  ISETP.LT.OR P3, PT, R74, 0x12, P3 ;  /* 0x000000124a00780c */ /* 0x000fe40001f61670 */
[----:B------:R-:W-:Y:S02]  /*cd90*/  @P4 LOP3.LUT R77, R77, 0x4000000, RZ, 0xfc, !PT ;  /* 0x040000004d4d4812 */ /* 0x000fe400078efcff */
[----:B------:R-:W-:Y:S02]  /*cda0*/  ISETP.GE.AND P4, PT, R69, 0x19, PT ;  /* 0x000000194500780c */ /* 0x000fe40003f86270 */
[----:B------:R-:W-:Y:S02]  /*cdb0*/  LOP3.LUT R77, R77, 0xfdffffff, RZ, 0xc0, !PT ;  /* 0xfdffffff4d4d7812 */ /* 0x000fe400078ec0ff */
[----:B------:R-:W-:Y:S01]  /*cdc0*/  FSEL R51, R21, -INF , !P3 ;  /* 0xff80000015337808 */ /* 0x000fe20005800000 */
[----:B------:R-:W-:Y:S01]  /*cdd0*/  VIADD R21, R20, 0x8 ;  /* 0x0000000814157836 */ /* 0x000fe20000000000 */
        /* <DEDUP_REMOVED lines=149> */
[----:B------:R-:W-:Y:S02]  /*d730*/  ISETP.GE.AND P6, PT, R69, 0x7a, PT ;  /* 0x0000007a4500780c */ /* 0x000fe40003fc6270 */
[----:B------:R-:W-:-:S11]  /*d740*/  VIADDMNMX R69, R21, R72, R71, PT ;  /* 0x0000004815457246 */ /* 0x000fd60003800147 */
[----:B------:R-:W-:Y:S02]  /*d750*/  @P6 LOP3.LUT R77, R77, 0x8000000, RZ, 0xfc, !PT ;  /* 0x080000004d4d6812 */ /* 0x000fe400078efcff */
[----:B------:R-:W-:-:S03]  /*d760*/  ISETP.GT.AND P6, PT, R76, 0x79, !P6 ;  /* 0x000000794c00780c */ /* 0x000fc600077c4270 */
[----:B------:R0:W-:Y:S01]  /*d770*/  STL [R1], R77 ;  /* 0x0000004d01007387 */ /* 0x0001e20000100800 */
[----:B------:R-:W-:-:S04]  /*d780*/  ISETP.LT.OR P6, PT, R74, 0x7a, P6 ;  /* 0x0000007a4a00780c */ /* 0x000fc800037c1670 */
[----:B------:R-:W-:Y:S01]  /*d790*/  FSEL R4, R68, -INF , !P6 ;  /* 0xff80000044047808 */ /* 0x000fe20007000000 */
[----:B------:R-:W-:Y:S01]  /*d7a0*/  IMAD.IADD R68, R73, 0x1, R21 ;  /* 0x0000000149447824 */ /* 0x000fe200078e0215 */
[----:B------:R-:W-:-:S13]  /*d7b0*/  PLOP3.LUT P6, PT, PT, PT, UP0, 0x40, 0x0 ;  /* 0x000000000000781c */ /* 0x000fda0003fce808 */
[----:B0-----:R-:W-:Y:S05]  /*d7c0*/  @P6 BRA `(.L_x_1222) ;  /* 0x0000000000646947 */ /* 0x001fea0003800000 */
        /* <DEDUP_REMOVED lines=14> */
.L_x_1224:
[----:B------:R-:W-:-:S06]  /*d8b0*/  UISETP.NE.AND UP1, UPT, UR7, 0x1, UPT ;  /* 0x000000010700788c */ /* 0x000fcc000bf25270 */
[----:B------:R-:W-:-:S05]  /*d8c0*/  PLOP3.LUT P6, PT, PT, PT, UP1, 0x80, 0x0 ;  /* 0x000000000000781c */ /* 0x000fca0003fcf018 */
[----:B------:R-:W-:-:S08]  /*d8d0*/  @UP1 ULDC.64 UR4, c[0x0][0x9e8] ;  /* 0x00027a0000041ab9 */ /* 0x000fd00000000a00 */
[----:B------:R-:W-:Y:S01]  /*d8e0*/  @P6 IMAD.HI.U32 R72, R71, UR4, RZ ;  /* 0x0000000447486c27 */ /* 0x000fe2000f8e00ff */
[----:B------:R-:W-:-:S13]  /*d8f0*/  PLOP3.LUT P6, PT, PT, PT, UP1, 0x80, 0x0 ;  /* 0x000000000000781c */ /* 0x000fda0003fcf018 */
[----:B------:R-:W-:-:S07]  /*d900*/  @P6 SHF.R.U32.HI R71, RZ, UR5, R72 ;  /* 0x00000005ff476c19 */ /* 0x000fce0008011648 */
.L_x_1225:
[----:B------:R-:W-:Y:S05]  /*d910*/  BSYNC B0 ;  /* 0x0000000000007941 */ /* 0x000fea0003800000 */
.L_x_1223:
[----:B------:R-:W-:-:S04]  /*d920*/  IMAD R71, R71, UR7, -R70 ;  /* 0x0000000747477c24 */ /* 0x000fc8000f8e0a46 */
[----:B------:R-:W-:-:S05]  /*d930*/  IMAD R71, R136, -0x2, R71 ;  /* 0xfffffffe88477824 */ /* 0x000fca00078e0247 */
[----:B------:R-:W-:Y:S02]  /*d940*/  VIMNMX R68, R68, R71, !PT ;  /* 0x0000004744447248 */ /* 0x000fe40007fe0100 */
[----:B------:R-:W-:-:S07]  /*d950*/  VIADDMNMX R69, R71, UR7, R69, PT ;  /* 0x0000000747457c46 */ /* 0x000fce000b800145 */
.L_x_1222:
[----:B------:R-:W-:Y:S01]  /*d960*/  ISETP.GT.AND P2, PT, R68, 0x1, !P2 ;  /* 0x000000014400780c */ /* 0x000fe20005744270 */
[----:B------:R-:W-:Y:S01]  /*d970*/  ULDC UR39, c[0x0][0x988] ;  /* 0x0002620000277ab9 */ /* 0x000fe20000000800 */
[----:B------:R-:W-:Y:S01]  /*d980*/  LOP3.LUT P6, RZ, R77, 0x4000000, RZ, 0xc0, !PT ;  /* 0x040000004dff7812 */ /* 0x000fe200078cc0ff */
[----:B------:R-:W2:Y:S01]  /*d990*/  LDL R87, [R1+0x1c] ;  /* 0x00001c0001577983 */ /* 0x000ea20000100800 */
[----:B------:R-:W-:Y:S02]  /*d9a0*/  ISETP.LT.OR P2, PT, R69, 0x2, P2 ;  /* 0x000000024500780c */ /* 0x000fe40001741670 */
[----:B------:R-:W-:Y:S02]  /*d9b0*/  FMNMX.FTZ R71, R75, R10, !PT ;  /* 0x0000000a4b477209 */ /* 0x000fe40007810000 */
        /* <DEDUP_REMOVED lines=87> */
[----:B------:R-:W-:Y:S01]  /*df30*/  ISETP.GT.AND P2, PT, R68, 0x40, !P6 ;  /* 0x000000404400780c */ /* 0x000fe20007744270 */
[----:B------:R-:W0:Y:S01]  /*df40*/  SHFL.BFLY PT, R12, R71, 0x2, 0x1f ;  /* 0x0c401f00470c7f89 */ /* 0x000e2200000e0000 */
[----:B------:R-:W-:-:S02]  /*df50*/  LOP3.LUT P6, RZ, R77, 0x10, RZ, 0xc0, !PT ;  /* 0x000000104dff7812 */ /* 0x000fc400078cc0ff */
[----:B------:R-:W-:-:S04]  /*df60*/  ISETP.LT.OR P2, PT, R69, 0x41, P2 ;  /* 0x000000414500780c */ /* 0x000fc80001741670 */
[----:B------:R-:W-:Y:S02]  /*df70*/  FSEL R36, R36, -INF , !P2 ;  /* 0xff80000024247808 */ /* 0x000fe40005000000 */
[----:B------:R-:W-:-:S04]  /*df80*/  LOP3.LUT P2, RZ, R77, 0x4000, RZ, 0xc0, !PT ;  /* 0x000040004dff7812 */ /* 0x000fc8000784c0ff */
[----:B------:R-:W-:-:S04]  /*df90*/  ISETP.GT.AND P2, PT, R68, 0x41, !P2 ;  /* 0x000000414400780c */ /* 0x000fc80005744270 */
[----:B------:R-:W-:-:S04]  /*dfa0*/  ISETP.LT.OR P2, PT, R69, 0x42, P2 ;  /* 0x000000424500780c */ /* 0x000fc80001741670 */
[----:B------:R-:W-:Y:S02]  /*dfb0*/  FSEL R37, R37, -INF , !P2 ;  /* 0xff80000025257808 */ /* 0x000fe40005000000 */
[----:B------:R-:W-:Y:S02]  /*dfc0*/  LOP3.LUT P2, RZ, R77, 0x2000, RZ, 0xc0, !PT ;  /* 0x000020004dff7812 */ /* 0x000fe4000784c0ff */
[----:B0-----:R-:W-:Y:S02]  /*dfd0*/  FMNMX.FTZ R73, R71, R12, !PT ;  /* 0x0000000c47497209 */ /* 0x001fe40007810000 */
[----:B------:R-:W-:-:S03]  /*dfe0*/  ISETP.GT.AND P2, PT, R68, 0x48, !P2 ;  /* 0x000000484400780c */ /* 0x000fc60005744270 */
[----:B------:R-:W0:Y:S01]  /*dff0*/  SHFL.BFLY PT, R12, R73, 0x1, 0x1f ;  /* 0x0c201f00490c7f89 */ /* 0x000e2200000e0000 */
        /* <DEDUP_REMOVED lines=42> */
[C---:B------:R-:W-:Y:S02]  /*e2a0*/  ISETP.GT.AND P2, PT, R68.reuse, RZ, !P6 ;  /* 0x000000ff4400720c */ /* 0x040fe40007744270 */
[----:B------:R-:W-:Y:S02]  /*e2b0*/  ISETP.GT.AND P3, PT, R68, 0x70, !P3 ;  /* 0x000000704400780c */ /* 0x000fe40005f64270 */
[----:B------:R-:W-:Y:S01]  /*e2c0*/  ISETP.LT.OR P2, PT, R69, 0x1, P2 ;  /* 0x000000014500780c */ /* 0x000fe20001741670 */
[--C-:B------:R-:W-:Y:S01]  /*e2d0*/  FFMA.FTZ R74, R10, UR39, -R86.reuse ;  /* 0x000000270a4a7c23 */ /* 0x100fe20008010856 */
[--C-:B------:R-:W-:Y:S01]  /*e2e0*/  FFMA.FTZ R73, R13, UR39, -R86.reuse ;  /* 0x000000270d497c23 */ /* 0x100fe20008010856 */
[--C-:B------:R-:W-:Y:S01]  /*e2f0*/  FFMA.FTZ R80, R28, UR39, -R86.reuse ;  /* 0x000000271c507c23 */ /* 0x100fe20008010856 */
[----:B------:R-:W-:Y:S01]  /*e300*/  FSEL R72, R3, -INF , !P2 ;  /* 0xff80000003487808 */ /* 0x000fe20005000000 */
[----:B------:R-:W-:Y:S01]  /*e310*/  FFMA.FTZ R10, R14, UR39, -R86 ;  /* 0x000000270e0a7c23 */ /* 0x000fe20008010856 */
[----:B------:R-:W-:-:S02]  /*e320*/  LOP3.LUT P6, RZ, R77, 0x8000000, RZ, 0xc0, !PT ;  /* 0x080000004dff7812 */ /* 0x000fc400078cc0ff */
[----:B------:R-:W-:-:S04]  /*e330*/  FMNMX.FTZ R3, R72, R5, !PT ;  /* 0x0000000548037209 */ /* 0x000fc80007810000 */
        /* <DEDUP_REMOVED lines=23> */
[----:B------:R-:W-:Y:S02]  /*e4b0*/  FMNMX.FTZ R13, R45, R82, !PT ;  /* 0x000000522d0d7209 */ /* 0x000fe40007810000 */
[----:B------:R-:W-:Y:S02]  /*e4c0*/  ISETP.GT.AND P4, PT, R68, 0x71, !P4 ;  /* 0x000000714400780c */ /* 0x000fe40006784270 */
[----:B------:R-:W-:Y:S02]  /*e4d0*/  ISETP.LT.OR P3, PT, R69, 0x71, P3 ;  /* 0x000000714500780c */ /* 0x000fe40001f61670 */
[----:B------:R-:W-:Y:S02]  /*e4e0*/  FMNMX.FTZ R82, R46, R13, !PT ;  /* 0x0000000d2e527209 */ /* 0x000fe40007810000 */
[C---:B------:R-:W-:Y:S02]  /*e4f0*/  ISETP.GT.AND P5, PT, R68.reuse, 0x78, !P5 ;  /* 0x000000784400780c */ /* 0x040fe40006fa4270 */
[----:B------:R-:W-:-:S02]  /*e500*/  ISETP.GT.AND P2, PT, R68, 0x79, !P6 ;  /* 0x000000794400780c */ /* 0x000fc40007744270 */
[----:B------:R-:W-:Y:S02]  /*e510*/  ISETP.LT.OR P4, PT, R69, 0x72, P4 ;  /* 0x000000724500780c */ /* 0x000fe40002781670 */
[----:B------:R-:W-:Y:S02]  /*e520*/  FSEL R68, R48, -INF , !P3 ;  /* 0xff80000030447808 */ /* 0x000fe40005800000 */
[----:B------:R-:W-:Y:S02]  /*e530*/  FMNMX.FTZ R13, R47, R82, !PT ;  /* 0x000000522f0d7209 */ /* 0x000fe40007810000 */
[----:B------:R-:W-:Y:S02]  /*e540*/  ISETP.LT.OR P5, PT, R69, 0x79, P5 ;  /* 0x000000794500780c */ /* 0x000fe40002fa1670 */
[----:B------:R-:W-:Y:S02]  /*e550*/  FSEL R79, R49, -INF , !P4 ;  /* 0xff800000314f7808 */ /* 0x000fe40006000000 */
[----:B------:R-:W-:-:S02]  /*e560*/  FMNMX.FTZ R48, R68, R13, !PT ;  /* 0x0000000d44307209 */ /* 0x000fc40007810000 */
[----:B------:R-:W-:Y:S02]  /*e570*/  ISETP.LT.OR P2, PT, R69, 0x7a, P2 ;  /* 0x0000007a4500780c */ /* 0x000fe40001741670 */
[----:B------:R-:W-:Y:S02]  /*e580*/  FSEL R83, R0, -INF , !P5 ;  /* 0xff80000000537808 */ /* 0x000fe40006800000 */
[----:B------:R-:W-:Y:S02]  /*e590*/  FMNMX.FTZ R48, R79, R48, !PT ;  /* 0x000000304f307209 */ /* 0x000fe40007810000 */
[----:B------:R-:W-:Y:S02]  /*e5a0*/  FSEL R84, R50, -INF , !P2 ;  /* 0xff80000032547808 */ /* 0x000fe40005000000 */
[----:B------:R-:W-:-:S04]  /*e5b0*/  FMNMX.FTZ R13, R83, R48, !PT ;  /* 0x00000030530d7209 */ /* 0x000fc80007810000 */
[----:B------:R-:W-:-:S05]  /*e5c0*/  FMNMX.FTZ R13, R84, R13, !PT ;  /* 0x0000000d540d7209 */ /* 0x000fca0007810000 */
[----:B------:R-:W0:Y:S02]  /*e5d0*/  SHFL.BFLY PT, R0, R13, 0x2, 0x1f ;  /* 0x0c401f000d007f89 */ /* 0x000e2400000e0000 */
[----:B0-----:R-:W-:-:S05]  /*e5e0*/  FMNMX.FTZ R48, R13, R0, !PT ;  /* 0x000000000d307209 */ /* 0x001fca0007810000 */
[----:B------:R-:W0:Y:S01]  /*e5f0*/  SHFL.BFLY PT, R13, R48, 0x1, 0x1f ;  /* 0x0c201f00300d7f89 */ /* 0x000e2200000e0000 */
[--C-:B------:R-:W-:Y:S01]  /*e600*/  FFMA.FTZ R71, R75, UR39, -R86.reuse ;  /* 0x000000274b477c23 */ /* 0x100fe20008010856 */
[--C-:B------:R-:W-:Y:S01]  /*e610*/  FFMA.FTZ R53, R53, UR39, -R86.reuse ;  /* 0x0000002735357c23 */ /* 0x100fe20008010856 */
[----:B------:R-:W-:Y:S08]  /*e620*/  MUFU.EX2 R74, R74 ;  /* 0x0000004a004a7308 */ /* 0x000ff00000000800 */
[----:B------:R1:W-:Y:S01]  /*e630*/  MUFU.EX2 R69, R53 ;  /* 0x0000003500457308 */ /* 0x0003e20000000800 */
[----:B0-----:R-:W-:Y:S01]  /*e640*/  FMNMX.FTZ R13, R48, R13, !PT ;  /* 0x0000000d300d7209 */ /* 0x001fe20007810000 */
[----:B------:R-:W-:-:S03]  /*e650*/  FFMA.FTZ R48, R62, UR39, -R86 ;  /* 0x000000273e307c23 */ /* 0x000fc60008010856 */
[C---:B------:R-:W-:Y:S01]  /*e660*/  FSETP.NEU.FTZ.AND P2, PT, R13.reuse, -INF , PT ;  /* 0xff8000000d00780b */ /* 0x040fe20003f5d000 */
[----:B------:R-:W-:Y:S01]  /*e670*/  FMUL.FTZ R62, R13, UR39 ;  /* 0x000000270d3e7c20 */ /* 0x000fe20008410000 */
[--C-:B-1----:R-:W-:Y:S01]  /*e680*/  FFMA.FTZ R53, R4, UR39, -R86.reuse ;  /* 0x0000002704357c23 */ /* 0x102fe20008010856 */
[----:B------:R-:W0:Y:S03]  /*e690*/  MUFU.EX2 R71, R71 ;  /* 0x0000004700477308 */ /* 0x000e260000000800 */
[----:B------:R-:W-:Y:S01]  /*e6a0*/  FSEL R4, R62, RZ, P2 ;  /* 0x000000ff3e047208 */ /* 0x000fe20001000000 */
[--C-:B------:R-:W-:Y:S01]  /*e6b0*/  FFMA.FTZ R25, R25, UR39, -R86.reuse ;  /* 0x0000002719197c23 */ /* 0x100fe20008010856 */
[----:B------:R-:W-:-:S03]  /*e6c0*/  FFMA.FTZ R82, R56, UR39, -R86 ;  /* 0x0000002738527c23 */ /* 0x000fc60008010856 */
[----:B------:R-:W1:Y:S01]  /*e6d0*/  MUFU.EX2 R10, R10 ;  /* 0x0000000a000a7308 */ /* 0x000e620000000800 */
[--C-:B------:R-:W-:Y:S01]  /*e6e0*/  FFMA.FTZ R62, R72, UR39, -R4.reuse ;  /* 0x00000027483e7c23 */ /* 0x100fe20008010804 */
[----:B------:R-:W-:Y:S01]  /*e6f0*/  FFMA.FTZ R5, R5, UR39, -R4 ;  /* 0x0000002705057c23 */ /* 0x000fe20008010804 */
[--C-:B------:R-:W-:Y:S01]  /*e700*/  FFMA.FTZ R56, R59, UR39, -R86.reuse ;  /* 0x000000273b387c23 */ /* 0x100fe20008010856 */
[----:B------:R-:W-:Y:S01]  /*e710*/  FFMA.FTZ R59, R63, UR39, -R86 ;  /* 0x000000273f3b7c23 */ /* 0x000fe20008010856 */
[----:B------:R-:W-:Y:S01]  /*e720*/  FFMA.FTZ R63, R8, UR39, -R4 ;  /* 0x00000027083f7c23 */ /* 0x000fe20008010804 */
[--C-:B------:R-:W-:Y:S02]  /*e730*/  FFMA.FTZ R76, R51, UR39, -R86.reuse ;  /* 0x00000027334c7c23 */ /* 0x100fe40008010856 */
[----:B------:R-:W3:Y:S01]  /*e740*/  MUFU.EX2 R73, R73 ;  /* 0x0000004900497308 */ /* 0x000ee20000000800 */
[--C-:B------:R-:W-:Y:S01]  /*e750*/  FFMA.FTZ R77, R29, UR39, -R86.reuse ;  /* 0x000000271d4d7c23 */ /* 0x100fe20008010856 */
[----:B------:R-:W-:Y:S01]  /*e760*/  FFMA.FTZ R0, R66, UR39, -R86 ;  /* 0x0000002742007c23 */ /* 0x000fe20008010856 */
[----:B------:R-:W-:-:S05]  /*e770*/  FFMA.FTZ R66, R9, UR39, -R4 ;  /* 0x0000002709427c23 */ /* 0x000fca0008010804 */
[----:B------:R-:W-:Y:S01]  /*e780*/  MUFU.EX2 R62, R62 ;  /* 0x0000003e003e7308 */ /* 0x000fe20000000800 */
[----:B0-----:R-:W-:-:S07]  /*e790*/  FADD.FTZ R9, R71, R74 ;  /* 0x0000004a47097221 */ /* 0x001fce0000010000 */
[----:B------:R-:W-:Y:S08]  /*e7a0*/  MUFU.EX2 R5, R5 ;  /* 0x0000000500057308 */ /* 0x000ff00000000800 */
[----:B------:R-:W0:Y:S01]  /*e7b0*/  MUFU.EX2 R25, R25 ;  /* 0x0000001900197308 */ /* 0x000e220000000800 */
[----:B-1----:R-:W-:-:S07]  /*e7c0*/  FADD.FTZ R8, R10, R9 ;  /* 0x000000090a087221 */ /* 0x002fce0000010000 */
[----:B------:R-:W1:Y:S01]  /*e7d0*/  MUFU.EX2 R63, R63 ;  /* 0x0000003f003f7308 */ /* 0x000e620000000800 */
[----:B------:R-:W-:-:S07]  /*e7e0*/  FFMA.FTZ R90, R90, UR39, -R86 ;  /* 0x000000275a5a7c23 */ /* 0x000fce0008010856 */
[----:B------:R-:W4:Y:S01]  /*e7f0*/  MUFU.EX2 R76, R76 ;  /* 0x0000004c004c7308 */ /* 0x000f220000000800 */
[--C-:B------:R-:W-:Y:S01]  /*e800*/  FFMA.FTZ R81, R55, UR39, -R86.reuse ;  /* 0x0000002737517c23 */ /* 0x100fe20008010856 */
[----:B------:R-:W-:Y:S01]  /*e810*/  FFMA.FTZ R55, R58, UR39, -R86 ;  /* 0x000000273a377c23 */ /* 0x000fe20008010856 */
[----:B---3--:R-:W-:-:S05]  /*e820*/  FADD.FTZ R8, R73, R8 ;  /* 0x0000000849087221 */ /* 0x008fca0000010000 */
[----:B------:R-:W3:Y:S01]  /*e830*/  MUFU.EX2 R77, R77 ;  /* 0x0000004d004d7308 */ /* 0x000ee20000000800 */
[--C-:B------:R-:W-:Y:S01]  /*e840*/  FFMA.FTZ R14, R89, UR39, -R86.reuse ;  /* 0x00000027590e7c23 */ /* 0x100fe20008010856 */
[--C-:B------:R-:W-:Y:S01]  /*e850*/  FFMA.FTZ R58, R61, UR39, -R86.reuse ;  /* 0x000000273d3a7c23 */ /* 0x100fe20008010856 */
[----:B------:R-:W-:Y:S01]  /*e860*/  FFMA.FTZ R61, R67, UR39, -R86 ;  /* 0x00000027433d7c23 */ /* 0x000fe20008010856 */
[----:B------:R-:W-:-:S04]  /*e870*/  FFMA.FTZ R67, R11, UR39, -R4 ;  /* 0x000000270b437c23 */ /* 0x000fc80008010804 */
[----:B------:R-:W5:Y:S01]  /*e880*/  MUFU.EX2 R80, R80 ;  /* 0x0000005000507308 */ /* 0x000f620000000800 */
[----:B0-----:R-:W-:Y:S01]  /*e890*/  FADD.FTZ R11, R25, R8 ;  /* 0x00000008190b7221 */ /* 0x001fe20000010000 */
[----:B------:R-:W-:-:S06]  /*e8a0*/  FFMA.FTZ R28, R92, UR39, -R86 ;  /* 0x000000275c1c7c23 */ /* 0x000fcc0008010856 */
[----:B------:R0:W2:Y:S01]  /*e8b0*/  MUFU.EX2 R3, R90 ;  /* 0x0000005a00037308 */ /* 0x0000a20000000800 */
[--C-:B------:R-:W-:Y:S01]  /*e8c0*/  FFMA.FTZ R72, R31, UR39, -R4.reuse ;  /* 0x000000271f487c23 */ /* 0x100fe20008010804 */
[--C-:B------:R-:W-:Y:S01]  /*e8d0*/  FFMA.FTZ R31, R32, UR39, -R4.reuse ;  /* 0x00000027201f7c23 */ /* 0x100fe20008010804 */
[----:B0-----:R-:W-:Y:S01]  /*e8e0*/  FFMA.FTZ R90, R24, UR39, -R4 ;  /* 0x00000027185a7c23 */ /* 0x001fe20008010804 */
[----:B------:R-:W-:-:S04]  /*e8f0*/  FADD.FTZ R24, R62, R5 ;  /* 0x000000053e187221 */ /* 0x000fc80000010000 */
[----:B------:R-:W0:Y:S01]  /*e900*/  MUFU.EX2 R66, R66 ;  /* 0x0000004200427308 */ /* 0x000e220000000800 */
[----:B------:R-:W-:Y:S01]  /*e910*/  FFMA.FTZ R29, R91, UR39, -R86 ;  /* 0x000000275b1d7c23 */ /* 0x000fe20008010856 */
[----:B-1----:R-:W-:Y:S01]  /*e920*/  FADD.FTZ R9, R63, R24 ;  /* 0x000000183f097221 */ /* 0x002fe20000010000 */
[----:B----4-:R-:W-:Y:S01]  /*e930*/  FADD.FTZ R24, R76, R11 ;  /* 0x0000000b4c187221 */ /* 0x010fe20000010000 */
[--C-:B------:R-:W-:Y:S01]  /*e940*/  FFMA.FTZ R70, R70, UR39, -R4.reuse ;  /* 0x0000002746467c23 */ /* 0x100fe20008010804 */
[----:B------:R-:W-:-:S03]  /*e950*/  FFMA.FTZ R32, R33, UR39, -R4 ;  /* 0x0000002721207c23 */ /* 0x000fc60008010804 */
[----:B------:R-:W1:Y:S01]  /*e960*/  MUFU.EX2 R14, R14 ;  /* 0x0000000e000e7308 */ /* 0x000e620000000800 */
[--C-:B------:R-:W-:Y:S01]  /*e970*/  FFMA.FTZ R33, R34, UR39, -R4.reuse ;  /* 0x0000002722217c23 */ /* 0x100fe20008010804 */
[--C-:B------:R-:W-:Y:S01]  /*e980*/  FFMA.FTZ R34, R35, UR39, -R4.reuse ;  /* 0x0000002723227c23 */ /* 0x100fe20008010804 */
[----:B------:R-:W-:Y:S01]  /*e990*/  FFMA.FTZ R35, R36, UR39, -R4 ;  /* 0x0000002724237c23 */ /* 0x000fe20008010804 */
[----:B---3--:R-:W-:Y:S01]  /*e9a0*/  FADD.FTZ R11, R77, R24 ;  /* 0x000000184d0b7221 */ /* 0x008fe20000010000 */
[----:B------:R-:W-:Y:S01]  /*e9b0*/  FFMA.FTZ R51, R94, UR39, -R86 ;  /* 0x000000275e337c23 */ /* 0x000fe20008010856 */
[--C-:B------:R-:W-:Y:S02]  /*e9c0*/  FFMA.FTZ R36, R37, UR39, -R4.reuse ;  /* 0x0000002725247c23 */ /* 0x100fe40008010804 */
[----:B------:R-:W-:Y:S01]  /*e9d0*/  MUFU.EX2 R28, R28 ;  /* 0x0000001c001c7308 */ /* 0x000fe20000000800 */
[----:B------:R-:W-:Y:S01]  /*e9e0*/  FFMA.FTZ R37, R38, UR39, -R4 ;  /* 0x0000002726257c23 */ /* 0x000fe20008010804 */
[----:B------:R-:W-:Y:S01]  /*e9f0*/  FFMA.FTZ R50, R57, UR39, -R86 ;  /* 0x0000002739327c23 */ /* 0x000fe20008010856 */
[----:B------:R-:W-:-:S05]  /*ea00*/  FFMA.FTZ R38, R40, UR39, -R4 ;  /* 0x0000002728267c23 */ /* 0x000fca0008010804 */
[----:B------:R-:W3:Y:S01]  /*ea10*/  MUFU.EX2 R67, R67 ;  /* 0x0000004300437308 */ /* 0x000ee20000000800 */
[--C-:B------:R-:W-:Y:S01]  /*ea20*/  FFMA.FTZ R57, R60, UR39, -R86.reuse ;  /* 0x000000273c397c23 */ /* 0x100fe20008010856 */
[----:B-----5:R-:W-:Y:S01]  /*ea30*/  FADD.FTZ R40, R80, R11 ;  /* 0x0000000b50287221 */ /* 0x020fe20000010000 */
[--C-:B------:R-:W-:Y:S01]  /*ea40*/  FFMA.FTZ R78, R93, UR39, -R86.reuse ;  /* 0x000000275d4e7c23 */ /* 0x100fe20008010856 */
[--C-:B------:R-:W-:Y:S01]  /*ea50*/  FFMA.FTZ R75, R95, UR39, -R86.reuse ;  /* 0x000000275f4b7c23 */ /* 0x100fe20008010856 */
[--C-:B------:R-:W-:Y:S01]  /*ea60*/  FFMA.FTZ R52, R52, UR39, -R86.reuse ;  /* 0x0000002734347c23 */ /* 0x100fe20008010856 */
[--C-:B------:R-:W-:Y:S02]  /*ea70*/  FFMA.FTZ R54, R54, UR39, -R86.reuse ;  /* 0x0000002736367c23 */ /* 0x100fe40008010856 */
[----:B------:R-:W-:Y:S01]  /*ea80*/  MUFU.EX2 R29, R29 ;  /* 0x0000001d001d7308 */ /* 0x000fe20000000800 */
[--C-:B------:R-:W-:Y:S01]  /*ea90*/  FFMA.FTZ R60, R65, UR39, -R86.reuse ;  /* 0x00000027413c7c23 */ /* 0x100fe20008010856 */
[----:B------:R-:W-:Y:S01]  /*eaa0*/  FFMA.FTZ R49, R64, UR39, -R86 ;  /* 0x0000002740317c23 */ /* 0x000fe20008010856 */
[--C-:B------:R-:W-:Y:S01]  /*eab0*/  FFMA.FTZ R86, R39, UR39, -R4.reuse ;  /* 0x0000002727567c23 */ /* 0x100fe20008010804 */
[----:B------:R-:W-:-:S04]  /*eac0*/  FFMA.FTZ R39, R41, UR39, -R4 ;  /* 0x0000002729277c23 */ /* 0x000fc80008010804 */
[----:B------:R-:W4:Y:S01]  /*ead0*/  MUFU.EX2 R70, R70 ;  /* 0x0000004600467308 */ /* 0x000f220000000800 */
[----:B--2---:R-:W-:Y:S01]  /*eae0*/  FADD.FTZ R41, R3, R40 ;  /* 0x0000002803297221 */ /* 0x004fe20000010000 */
[--C-:B------:R-:W-:Y:S01]  /*eaf0*/  FFMA.FTZ R85, R15, UR39, -R4.reuse ;  /* 0x000000270f557c23 */ /* 0x100fe20008010804 */
[----:B------:R-:W-:Y:S01]  /*eb00*/  FFMA.FTZ R15, R26, UR39, -R4 ;  /* 0x000000271a0f7c23 */ /* 0x000fe20008010804 */
[----:B0-----:R-:W-:-:S04]  /*eb10*/  F2FP.BF16.F32.PACK_AB R11, R66, R63 ;  /* 0x0000003f420b723e */ /* 0x001fc800000010ff */
[----:B------:R-:W0:Y:S01]  /*eb20*/  MUFU.EX2 R51, R51 ;  /* 0x0000003300337308 */ /* 0x000e220000000800 */
[----:B------:R-:W-:Y:S01]  /*eb30*/  FADD.FTZ R26, R66, R9 ;  /* 0x00000009421a7221 */ /* 0x000fe20000010000 */
[----:B-1----:R-:W-:Y:S01]  /*eb40*/  FADD.FTZ R63, R14, R41 ;  /* 0x000000290e3f7221 */ /* 0x002fe20000010000 */
[----:B------:R-:W-:-:S05]  /*eb50*/  FFMA.FTZ R41, R44, UR39, -R4 ;  /* 0x000000272c297c23 */ /* 0x000fca0008010804 */
[----:B------:R-:W1:Y:S01]  /*eb60*/  MUFU.EX2 R78, R78 ;  /* 0x0000004e004e7308 */ /* 0x000e620000000800 */
[----:B---3--:R-:W-:Y:S01]  /*eb70*/  FADD.FTZ R9, R67, R26 ;  /* 0x0000001a43097221 */ /* 0x008fe20000010000 */
[----:B------:R-:W-:Y:S01]  /*eb80*/  FADD.FTZ R44, R28, R63 ;  /* 0x0000003f1c2c7221 */ /* 0x000fe20000010000 */
[--C-:B------:R-:W-:Y:S01]  /*eb90*/  FFMA.FTZ R42, R42, UR39, -R4.reuse ;  /* 0x000000272a2a7c23 */ /* 0x100fe20008010804 */
[----:B------:R-:W-:-:S04]  /*eba0*/  FFMA.FTZ R65, R30, UR39, -R4 ;  /* 0x000000271e417c23 */ /* 0x000fc80008010804 */
[----:B------:R-:W2:Y:S01]  /*ebb0*/  MUFU.EX2 R75, R75 ;  /* 0x0000004b004b7308 */ /* 0x000ea20000000800 */
[----:B----4-:R-:W-:Y:S01]  /*ebc0*/  FADD.FTZ R30, R70, R9 ;  /* 0x00000009461e7221 */ /* 0x010fe20000010000 */
[----:B------:R-:W-:Y:S01]  /*ebd0*/  FADD.FTZ R44, R29, R44 ;  /* 0x0000002c1d2c7221 */ /* 0x000fe20000010000 */
[----:B------:R-:W-:-:S05]  /*ebe0*/  F2FP.BF16.F32.PACK_AB R9, R5, R62 ;  /* 0x0000003e0509723e */ /* 0x000fca00000010ff */
[----:B------:R3:W-:Y:S02]  /*ebf0*/  MUFU.EX2 R5, R42 ;  /* 0x0000002a00057308 */ /* 0x0007e40000000800 */
[----:B---3--:R-:W-:Y:S01]  /*ec00*/  FFMA.FTZ R42, R45, UR39, -R4 ;  /* 0x000000272d2a7c23 */ /* 0x008fe20008010804 */
[----:B0-----:R-:W-:-:S04]  /*ec10*/  FADD.FTZ R45, R51, R44 ;  /* 0x0000002c332d7221 */ /* 0x001fc80000010000 */
[----:B-1----:R-:W-:-:S04]  /*ec20*/  FADD.FTZ R44, R78, R45 ;  /* 0x0000002d4e2c7221 */ /* 0x002fc80000010000 */
[----:B--2---:R-:W-:Y:S02]  /*ec30*/  FADD.FTZ R45, R75, R44 ;  /* 0x0000002c4b2d7221 */ /* 0x004fe40000010000 */
[----:B------:R-:W2:Y:S01]  /*ec40*/  LDL R44, [R1+0x20] ;  /* 0x00002000012c7983 */ /* 0x000ea20000100800 */
[----:B------:R-:W0:Y:S01]  /*ec50*/  MUFU.EX2 R85, R85 ;  /* 0x0000005500557308 */ /* 0x000e220000000800 */
[----:B------:R-:W-:-:S07]  /*ec60*/  FFMA.FTZ R64, R27, UR39, -R4 ;  /* 0x000000271b407c23 */ /* 0x000fce0008010804 */
[----:B------:R-:W1:Y:S08]  /*ec70*/  MUFU.EX2 R90, R90 ;  /* 0x0000005a005a7308 */ /* 0x000e700000000800 */
[----:B------:R-:W3:Y:S01]  /*ec80*/  MUFU.EX2 R15, R15 ;  /* 0x0000000f000f7308 */ /* 0x000ee20000000800 */
[----:B0-----:R-:W-:-:S07]  /*ec90*/  FADD.FTZ R27, R85, R30 ;  /* 0x0000001e551b7221 */ /* 0x001fce0000010000 */
[----:B------:R-:W0:Y:S01]  /*eca0*/  MUFU.EX2 R64, R64 ;  /* 0x0000004000407308 */ /* 0x000e220000000800 */
[----:B-1----:R-:W-:-:S07]  /*ecb0*/  FADD.FTZ R30, R90, R27 ;  /* 0x0000001b5a1e7221 */ /* 0x002fce0000010000 */
[----:B------:R-:W1:Y:S01]  /*ecc0*/  MUFU.EX2 R65, R65 ;  /* 0x0000004100417308 */ /* 0x000e620000000800 */
[----:B------:R-:W-:Y:S01]  /*ecd0*/  FFMA.FTZ R40, R43, UR39, -R4 ;  /* 0x000000272b287c23 */ /* 0x000fe20008010804 */
[----:B---3--:R-:W-:-:S06]  /*ece0*/  FADD.FTZ R43, R15, R30 ;  /* 0x0000001e0f2b7221 */ /* 0x008fcc0000010000 */
[----:B------:R-:W3:Y:S01]  /*ecf0*/  MUFU.EX2 R72, R72 ;  /* 0x0000004800487308 */ /* 0x000ee20000000800 */
[----:B0-----:R-:W-:-:S07]  /*ed00*/  FADD.FTZ R30, R64, R43 ;  /* 0x0000002b401e7221 */ /* 0x001fce0000010000 */
[----:B------:R-:W0:Y:S01]  /*ed10*/  MUFU.EX2 R31, R31 ;  /* 0x0000001f001f7308 */ /* 0x000e220000000800 */
[----:B-1----:R-:W-:-:S07]  /*ed20*/  FADD.FTZ R43, R65, R30 ;  /* 0x0000001e412b7221 */ /* 0x002fce0000010000 */
[----:B------:R-:W1:Y:S08]  /*ed30*/  MUFU.EX2 R32, R32 ;  /* 0x0000002000207308 */ /* 0x000e700000000800 */
[----:B------:R-:W4:Y:S01]  /*ed40*/  MUFU.EX2 R52, R52 ;  /* 0x0000003400347308 */ /* 0x000f220000000800 */
[----:B---3--:R-:W-:-:S07]  /*ed50*/  FADD.FTZ R30, R72, R43 ;  /* 0x0000002b481e7221 */ /* 0x008fce0000010000 */
[----:B------:R-:W3:Y:S08]  /*ed60*/  MUFU.EX2 R33, R33 ;  /* 0x0000002100217308 */ /* 0x000ef00000000800 */
[----:B------:R-:W5:Y:S01]  /*ed70*/  MUFU.EX2 R54, R54 ;  /* 0x0000003600367308 */ /* 0x000f620000000800 */
[----:B0-----:R-:W-:-:S07]  /*ed80*/  FADD.FTZ R43, R31, R30 ;  /* 0x0000001e1f2b7221 */ /* 0x001fce0000010000 */
[----:B------:R-:W0:Y:S01]  /*ed90*/  MUFU.EX2 R34, R34 ;  /* 0x0000002200227308 */ /* 0x000e220000000800 */
[----:B-1----:R-:W-:Y:S01]  /*eda0*/  FADD.FTZ R30, R32, R43 ;  /* 0x0000002b201e7221 */ /* 0x002fe20000010000 */
[----:B------:R-:W-:-:S06]  /*edb0*/  F2FP.BF16.F32.PACK_AB R8, R74, R71 ;  /* 0x000000474a08723e */ /* 0x000fcc00000010ff */
[----:B------:R-:W1:Y:S01]  /*edc0*/  MUFU.EX2 R35, R35 ;  /* 0x0000002300237308 */ /* 0x000e620000000800 */
[----:B------:R-:W-:Y:S01]  /*edd0*/  F2FP.BF16.F32.PACK_AB R10, R73, R10 ;  /* 0x0000000a490a723e */ /* 0x000fe200000010ff */
[----:B----4-:R-:W-:-:S06]  /*ede0*/  FADD.FTZ R45, R52, R45 ;  /* 0x0000002d342d7221 */ /* 0x010fcc0000010000 */
[----:B------:R-:W4:Y:S01]  /*edf0*/  MUFU.EX2 R81, R81 ;  /* 0x0000005100517308 */ /* 0x000f220000000800 */
[----:B---3--:R-:W-:Y:S01]  /*ee00*/  FADD.FTZ R43, R33, R30 ;  /* 0x0000001e212b7221 */ /* 0x008fe20000010000 */
[----:B-----5:R-:W-:-:S06]  /*ee10*/  FADD.FTZ R30, R54, R45 ;  /* 0x0000002d361e7221 */ /* 0x020fcc0000010000 */
[----:B------:R-:W3:Y:S01]  /*ee20*/  MUFU.EX2 R36, R36 ;  /* 0x0000002400247308 */ /* 0x000ee20000000800 */
[----:B------:R5:W-:Y:S07]  /*ee30*/  STSM.16.M88.4 [R137+0x21800], R8 ;  /* 0x0218000889007844 */ /* 0x000bee0000000200 */
[----:B------:R-:W3:Y:S01]  /*ee40*/  MUFU.EX2 R82, R82 ;  /* 0x0000005200527308 */ /* 0x000ee20000000800 */
[----:B------:R-:W-:-:S07]  /*ee50*/  FADD.FTZ R30, R69, R30 ;  /* 0x0000001e451e7221 */ /* 0x000fce0000010000 */
[----:B------:R-:W3:Y:S01]  /*ee60*/  MUFU.EX2 R37, R37 ;  /* 0x0000002500257308 */ /* 0x000ee20000000800 */
[----:B-----5:R-:W-:Y:S01]  /*ee70*/  F2FP.BF16.F32.PACK_AB R8, R14, R3 ;  /* 0x000000030e08723e */ /* 0x020fe200000010ff */
[----:B0-----:R-:W-:-:S06]  /*ee80*/  FADD.FTZ R14, R34, R43 ;  /* 0x0000002b220e7221 */ /* 0x001fcc0000010000 */
[----:B------:R-:W0:Y:S01]  /*ee90*/  MUFU.EX2 R50, R50 ;  /* 0x0000003200327308 */ /* 0x000e220000000800 */
[----:B-1----:R-:W-:Y:S01]  /*eea0*/  FADD.FTZ R3, R35, R14 ;  /* 0x0000000e23037221 */ /* 0x002fe20000010000 */
[----:B----4-:R-:W-:-:S06]  /*eeb0*/  FADD.FTZ R9, R81, R30 ;  /* 0x0000001e51097221 */ /* 0x010fcc0000010000 */
[----:B------:R-:W1:Y:S08]  /*eec0*/  MUFU.EX2 R86, R86 ;  /* 0x0000005600567308 */ /* 0x000e700000000800 */
[----:B------:R-:W4:Y:S01]  /*eed0*/  MUFU.EX2 R55, R55 ;  /* 0x0000003700377308 */ /* 0x000f220000000800 */
[----:B---3--:R-:W-:Y:S01]  /*eee0*/  FADD.FTZ R14, R36, R3 ;  /* 0x00000003240e7221 */ /* 0x008fe20000010000 */
[----:B------:R-:W-:-:S06]  /*eef0*/  FADD.FTZ R11, R82, R9 ;  /* 0x00000009520b7221 */ /* 0x000fcc0000010000 */
[----:B------:R-:W3:Y:S08]  /*ef00*/  MUFU.EX2 R38, R38 ;  /* 0x0000002600267308 */ /* 0x000ef00000000800 */
[----:B------:R-:W-:Y:S01]  /*ef10*/  MUFU.EX2 R56, R56 ;  /* 0x0000003800387308 */ /* 0x000fe20000000800 */
[----:B------:R-:W-:Y:S01]  /*ef20*/  FADD.FTZ R3, R37, R14 ;  /* 0x0000000e25037221 */ /* 0x000fe20000010000 */
[----:B------:R-:W-:-:S06]  /*ef30*/  F2FP.BF16.F32.PACK_AB R24, R76, R25 ;  /* 0x000000194c18723e */ /* 0x000fcc00000010ff */
[----:B------:R-:W5:Y:S01]  /*ef40*/  MUFU.EX2 R39, R39 ;  /* 0x0000002700277308 */ /* 0x000f620000000800 */
[----:B0-----:R-:W-:Y:S01]  /*ef50*/  FADD.FTZ R14, R50, R11 ;  /* 0x0000000b320e7221 */ /* 0x001fe20000010000 */
[----:B------:R-:W-:-:S06]  /*ef60*/  F2FP.BF16.F32.PACK_AB R26, R80, R77 ;  /* 0x0000004d501a723e */ /* 0x000fcc00000010ff */
[----:B------:R-:W0:Y:S01]  /*ef70*/  MUFU.EX2 R57, R57 ;  /* 0x0000003900397308 */ /* 0x000e220000000800 */
[----:B------:R-:W-:Y:S02]  /*ef80*/  F2FP.BF16.F32.PACK_AB R25, R70, R67 ;  /* 0x000000434619723e */ /* 0x000fe400000010ff */
[----:B------:R-:W-:Y:S01]  /*ef90*/  F2FP.BF16.F32.PACK_AB R27, R90, R85 ;  /* 0x000000555a1b723e */ /* 0x000fe200000010ff */
[----:B-1----:R-:W-:-:S04]  /*efa0*/  FADD.FTZ R3, R86, R3 ;  /* 0x0000000356037221 */ /* 0x002fc80000010000 */
[----:B------:R-:W1:Y:S01]  /*efb0*/  MUFU.EX2 R58, R58 ;  /* 0x0000003a003a7308 */ /* 0x000e620000000800 */
[----:B------:R-:W-:Y:S01]  /*efc0*/  F2FP.BF16.F32.PACK_AB R9, R64, R15 ;  /* 0x0000000f4009723e */ /* 0x000fe200000010ff */
[----:B----4-:R-:W-:Y:S01]  /*efd0*/  FADD.FTZ R15, R55, R14 ;  /* 0x0000000e370f7221 */ /* 0x010fe20000010000 */
[----:B------:R4:W-:Y:S01]  /*efe0*/  STSM.16.M88.4 [R87], R24 ;  /* 0x0000001857007844 */ /* 0x0009e20000000200 */
[----:B---3--:R-:W-:-:S04]  /*eff0*/  FADD.FTZ R14, R38, R3 ;  /* 0x00000003260e7221 */ /* 0x008fc80000010000 */
[----:B------:R-:W3:Y:S01]  /*f000*/  MUFU.EX2 R59, R59 ;  /* 0x0000003b003b7308 */ /* 0x000ee20000000800 */
[----:B------:R-:W-:Y:S01]  /*f010*/  FFMA.FTZ R46, R46, UR39, -R4 ;  /* 0x000000272e2e7c23 */ /* 0x000fe20008010804 */
[----:B-----5:R-:W-:-:S06]  /*f020*/  FADD.FTZ R14, R39, R14 ;  /* 0x0000000e270e7221 */ /* 0x020fcc0000010000 */
[----:B------:R-:W5:Y:S01]  /*f030*/  MUFU.EX2 R40, R40 ;  /* 0x0000002800287308 */ /* 0x000f620000000800 */
[----:B----4-:R-:W-:Y:S01]  /*f040*/  F2FP.BF16.F32.PACK_AB R25, R32, R31 ;  /* 0x0000001f2019723e */ /* 0x010fe200000010ff */
[----:B------:R-:W-:-:S06]  /*f050*/  FADD.FTZ R32, R56, R15 ;  /* 0x0000000f38207221 */ /* 0x000fcc0000010000 */
[----:B------:R-:W4:Y:S01]  /*f060*/  MUFU.EX2 R41, R41 ;  /* 0x0000002900297308 */ /* 0x000f220000000800 */
[----:B0-----:R-:W-:Y:S01]  /*f070*/  FADD.FTZ R15, R57, R32 ;  /* 0x00000020390f7221 */ /* 0x001fe20000010000 */
[----:B------:R-:W-:Y:S01]  /*f080*/  FFMA.FTZ R47, R47, UR39, -R4 ;  /* 0x000000272f2f7c23 */ /* 0x000fe20008010804 */
[----:B------:R-:W-:Y:S01]  /*f090*/  FADD.FTZ R3, R5, R14 ;  /* 0x0000000e05037221 */ /* 0x000fe20000010000 */
[--C-:B------:R-:W-:Y:S01]  /*f0a0*/  FFMA.FTZ R68, R68, UR39, -R4.reuse ;  /* 0x0000002744447c23 */ /* 0x100fe20008010804 */
[----:B------:R-:W-:-:S03]  /*f0b0*/  FFMA.FTZ R79, R79, UR39, -R4 ;  /* 0x000000274f4f7c23 */ /* 0x000fc60008010804 */
[----:B------:R-:W0:Y:S01]  /*f0c0*/  MUFU.EX2 R42, R42 ;  /* 0x0000002a002a7308 */ /* 0x000e220000000800 */
[--C-:B------:R-:W-:Y:S01]  /*f0d0*/  FFMA.FTZ R83, R83, UR39, -R4.reuse ;  /* 0x0000002753537c23 */ /* 0x100fe20008010804 */
[----:B-1----:R-:W-:Y:S01]  /*f0e0*/  FADD.FTZ R14, R58, R15 ;  /* 0x0000000f3a0e7221 */ /* 0x002fe20000010000 */
[----:B------:R-:W-:-:S05]  /*f0f0*/  FFMA.FTZ R4, R84, UR39, -R4 ;  /* 0x0000002754047c23 */ /* 0x000fca0008010804 */
[----:B------:R-:W1:Y:S01]  /*f100*/  MUFU.EX2 R46, R46 ;  /* 0x0000002e002e7308 */ /* 0x000e620000000800 */
[----:B---3--:R-:W-:Y:S01]  /*f110*/  FADD.FTZ R15, R59, R14 ;  /* 0x0000000e3b0f7221 */ /* 0x008fe20000010000 */
[----:B-----5:R-:W-:Y:S01]  /*f120*/  FADD.FTZ R32, R40, R3 ;  /* 0x0000000328207221 */ /* 0x020fe20000010000 */
[----:B------:R-:W-:-:S05]  /*f130*/  F2FP.BF16.F32.PACK_AB R10, R29, R28 ;  /* 0x0000001c1d0a723e */ /* 0x000fca00000010ff */
[----:B------:R-:W-:Y:S01]  /*f140*/  MUFU.EX2 R60, R60 ;  /* 0x0000003c003c7308 */ /* 0x000fe20000000800 */
[----:B------:R-:W-:Y:S01]  /*f150*/  F2FP.BF16.F32.PACK_AB R11, R72, R65 ;  /* 0x00000041480b723e */ /* 0x000fe200000010ff */
[----:B----4-:R-:W-:-:S06]  /*f160*/  FADD.FTZ R3, R41, R32 ;  /* 0x0000002029037221 */ /* 0x010fcc0000010000 */
[----:B------:R-:W-:Y:S01]  /*f170*/  MUFU.EX2 R61, R61 ;  /* 0x0000003d003d7308 */ /* 0x000fe20000000800 */
[----:B------:R-:W-:-:S07]  /*f180*/  F2FP.BF16.F32.PACK_AB R24, R78, R51 ;  /* 0x000000334e18723e */ /* 0x000fce00000010ff */
[----:B------:R-:W3:Y:S01]  /*f190*/  MUFU.EX2 R47, R47 ;  /* 0x0000002f002f7308 */ /* 0x000ee20000000800 */
[----:B------:R-:W-:Y:S02]  /*f1a0*/  F2FP.BF16.F32.PACK_AB R26, R52, R75 ;  /* 0x0000004b341a723e */ /* 0x000fe400000010ff */
[----:B------:R-:W-:-:S05]  /*f1b0*/  F2FP.BF16.F32.PACK_AB R27, R34, R33 ;  /* 0x00000021221b723e */ /* 0x000fca00000010ff */
[----:B------:R-:W-:Y:S01]  /*f1c0*/  MUFU.EX2 R0, R0 ;  /* 0x0000000000007308 */ /* 0x000fe20000000800 */
[----:B------:R-:W-:-:S07]  /*f1d0*/  F2FP.BF16.F32.PACK_AB R28, R69, R54 ;  /* 0x00000036451c723e */ /* 0x000fce00000010ff */
[----:B------:R-:W4:Y:S01]  /*f1e0*/  MUFU.EX2 R49, R49 ;  /* 0x0000003100317308 */ /* 0x000f220000000800 */
[----:B------:R-:W-:-:S07]  /*f1f0*/  F2FP.BF16.F32.PACK_AB R30, R82, R81 ;  /* 0x00000051521e723e */ /* 0x000fce00000010ff */
[----:B------:R-:W-:Y:S01]  /*f200*/  MUFU.EX2 R48, R48 ;  /* 0x0000003000307308 */ /* 0x000fe20000000800 */
[----:B------:R-:W-:-:S07]  /*f210*/  F2FP.BF16.F32.PACK_AB R29, R36, R35 ;  /* 0x00000023241d723e */ /* 0x000fce00000010ff */
[----:B------:R-:W5:Y:S01]  /*f220*/  MUFU.EX2 R53, R53 ;  /* 0x0000003500357308 */ /* 0x000f620000000800 */
[----:B------:R-:W-:-:S07]  /*f230*/  F2FP.BF16.F32.PACK_AB R31, R86, R37 ;  /* 0x00000025561f723e */ /* 0x000fce00000010ff */
[----:B------:R-:W-:Y:S08]  /*f240*/  MUFU.EX2 R68, R68 ;  /* 0x0000004400447308 */ /* 0x000ff00000000800 */
[----:B------:R-:W2:Y:S08]  /*f250*/  MUFU.EX2 R79, R79 ;  /* 0x0000004f004f7308 */ /* 0x000eb00000000800 */
[----:B------:R-:W-:Y:S08]  /*f260*/  MUFU.EX2 R83, R83 ;  /* 0x0000005300537308 */ /* 0x000ff00000000800 */
[----:B------:R-:W2:Y:S01]  /*f270*/  MUFU.EX2 R14, R4 ;  /* 0x00000004000e7308 */ /* 0x000ea20000000800 */
[----:B0-----:R-:W-:Y:S01]  /*f280*/  FADD.FTZ R3, R42, R3 ;  /* 0x000000032a037221 */ /* 0x001fe20000010000 */
[----:B------:R0:W-:Y:S04]  /*f290*/  STSM.16.M88.4 [R139], R8 ;  /* 0x000000088b007844 */ /* 0x0001e80000000200 */
[----:B------:R-:W-:Y:S04]  /*f2a0*/  STSM.16.M88.4 [R138], R24 ;  /* 0x000000188a007844 */ /* 0x000fe80000000200 */
[----:B------:R1:W-:Y:S01]  /*f2b0*/  STSM.16.M88.4 [R137+0x27800], R28 ;  /* 0x0278001c89007844 */ /* 0x0003e20000000200 */
[----:B0-----:R-:W-:-:S02]  /*f2c0*/  F2FP.BF16.F32.PACK_AB R8, R55, R50 ;  /* 0x000000323708723e */ /* 0x001fc400000010ff */
[----:B------:R-:W-:Y:S02]  /*f2d0*/  F2FP.BF16.F32.PACK_AB R10, R57, R56 ;  /* 0x00000038390a723e */ /* 0x000fe400000010ff */
[----:B------:R-:W-:Y:S01]  /*f2e0*/  F2FP.BF16.F32.PACK_AB R9, R39, R38 ;  /* 0x000000262709723e */ /* 0x000fe200000010ff */
[----:B-1----:R-:W-:Y:S01]  /*f2f0*/  FADD.FTZ R28, R46, R3 ;  /* 0x000000032e1c7221 */ /* 0x002fe20000010000 */
[----:B------:R-:W-:Y:S02]  /*f300*/  F2FP.BF16.F32.PACK_AB R11, R40, R5 ;  /* 0x00000005280b723e */ /* 0x000fe400000010ff */
[----:B------:R-:W-:Y:S01]  /*f310*/  F2FP.BF16.F32.PACK_AB R24, R59, R58 ;  /* 0x0000003a3b18723e */ /* 0x000fe200000010ff */
[----:B---3--:R-:W-:Y:S01]  /*f320*/  FADD.FTZ R3, R47, R28 ;  /* 0x0000001c2f037221 */ /* 0x008fe20000010000 */
[----:B------:R-:W-:Y:S02]  /*f330*/  F2FP.BF16.F32.PACK_AB R26, R61, R60 ;  /* 0x0000003c3d1a723e */ /* 0x000fe400000010ff */
[----:B------:R-:W-:-:S02]  /*f340*/  F2FP.BF16.F32.PACK_AB R25, R42, R41 ;  /* 0x000000292a19723e */ /* 0x000fc400000010ff */
[----:B------:R-:W-:Y:S02]  /*f350*/  F2FP.BF16.F32.PACK_AB R27, R47, R46 ;  /* 0x0000002e2f1b723e */ /* 0x000fe400000010ff */
[----:B----4-:R-:W-:Y:S02]  /*f360*/  F2FP.BF16.F32.PACK_AB R28, R49, R0 ;  /* 0x00000000311c723e */ /* 0x010fe400000010ff */
[----:B-----5:R-:W-:Y:S02]  /*f370*/  F2FP.BF16.F32.PACK_AB R30, R53, R48 ;  /* 0x00000030351e723e */ /* 0x020fe400000010ff */
[----:B--2---:R-:W-:Y:S02]  /*f380*/  F2FP.BF16.F32.PACK_AB R29, R79, R68 ;  /* 0x000000444f1d723e */ /* 0x004fe400000010ff */
[----:B------:R-:W-:Y:S01]  /*f390*/  F2FP.BF16.F32.PACK_AB R31, R14, R83 ;  /* 0x000000530e1f723e */ /* 0x000fe200000010ff */
[----:B------:R0:W-:Y:S04]  /*f3a0*/  STSM.16.M88.4 [R44], R8 ;  /* 0x000000082c007844 */ /* 0x0001e80000000200 */
[----:B------:R1:W-:Y:S04]  /*f3b0*/  STSM.16.M88.4 [R139+0x6000], R24 ;  /* 0x006000188b007844 */ /* 0x0003e80000000200 */
[----:B------:R1:W-:Y:S01]  /*f3c0*/  STSM.16.M88.4 [R138+0x6000], R28 ;  /* 0x0060001c8a007844 */ /* 0x0003e20000000200 */
[----:B------:R2:W-:Y:S06]  /*f3d0*/  MEMBAR.ALL.CTA ;  /* 0x0000000000007992 */ /* 0x0005ec0000008000 */
[----:B--2---:R-:W2:Y:S01]  /*f3e0*/  FENCE.VIEW.ASYNC.S ;  /* 0x00000000000073c6 */ /* 0x004ea20000000000 */
[----:B------:R-:W-:Y:S01]  /*f3f0*/  FADD.FTZ R32, R60, R15 ;  /* 0x0000000f3c207221 */ /* 0x000fe20000010000 */
[----:B------:R-:W-:-:S03]  /*f400*/  PLOP3.LUT P2, PT, PT, PT, UP0, 0x40, 0x0 ;  /* 0x000000000000781c */ /* 0x000fc60003f4e808 */
[----:B------:R-:W-:Y:S01]  /*f410*/  FADD.FTZ R15, R61, R32 ;  /* 0x000000203d0f7221 */ /* 0x000fe20000010000 */
[----:B------:R-:W-:-:S03]  /*f420*/  FADD.FTZ R68, R68, R3 ;  /* 0x0000000344447221 */ /* 0x000fc60000010000 */
[----:B------:R-:W-:Y:S01]  /*f430*/  FADD.FTZ R0, R0, R15 ;  /* 0x0000000f00007221 */ /* 0x000fe20000010000 */
[----:B------:R-:W-:Y:S01]  /*f440*/  FADD.FTZ R68, R79, R68 ;  /* 0x000000444f447221 */ /* 0x000fe20000010000 */
[----:B------:R-:W-:Y:S02]  /*f450*/  IMAD.IADD R141, R97, 0x1, -R98 ;  /* 0x00000001618d7824 */ /* 0x000fe400078e0a62 */
[----:B------:R-:W-:Y:S01]  /*f460*/  FADD.FTZ R49, R49, R0 ;  /* 0x0000000031317221 */ /* 0x000fe20000010000 */
[----:B------:R-:W-:Y:S01]  /*f470*/  FADD.FTZ R3, R83, R68 ;  /* 0x0000004453037221 */ /* 0x000fe20000010000 */
[----:B0-----:R-:W-:Y:S02]  /*f480*/  IMAD R9, R96, 0xc0, R141 ;  /* 0x000000c060097824 */ /* 0x001fe400078e028d */
[----:B------:R-:W-:Y:S01]  /*f490*/  FADD.FTZ R4, R48, R49 ;  /* 0x0000003130047221 */ /* 0x000fe20000010000 */
[----:B------:R-:W-:Y:S01]  /*f4a0*/  FADD.FTZ R3, R14, R3 ;  /* 0x000000030e037221 */ /* 0x000fe20000010000 */
[----:B------:R-:W-:-:S02]  /*f4b0*/  VIADD R0, R88, 0xfffffffe ;  /* 0xfffffffe58007836 */ /* 0x000fc40000000000 */
[----:B------:R-:W-:Y:S01]  /*f4c0*/  FADD.FTZ R4, R53, R4 ;  /* 0x0000000435047221 */ /* 0x000fe20000010000 */
[----:B------:R-:W-:Y:S01]  /*f4d0*/  VIADD R5, R9, UR6 ;  /* 0x0000000609057c36 */ /* 0x000fe20008000000 */
[----:B--2---:R-:W-:Y:S01]  /*f4e0*/  NOP ;  /* 0x0000000000007918 */ /* 0x004fe20000000000 */
[----:B-1----:R-:W-:Y:S05]  /*f4f0*/  @P2 BRA `(.L_x_1226) ;  /* 0x0000000000542947 */ /* 0x002fea0003800000 */
[C---:B------:R-:W-:Y:S01]  /*f500*/  ISETP.GT.AND P2, PT, R9.reuse, RZ, PT ;  /* 0x000000ff0900720c */ /* 0x040fe20003f44270 */
[----:B------:R-:W-:Y:S01]  /*f510*/  BSSY B0, `(.L_x_1227) ;  /* 0x0000010000007945 */ /* 0x000fe20003800000 */
[----:B------:R-:W-:-:S11]  /*f520*/  VIADD R8, R9, 0xffffffff ;  /* 0xffffffff09087836 */ /* 0x000fd60000000000 */
[----:B------:R-:W-:Y:S05]  /*f530*/  @P2 BRA `(.L_x_1228) ;  /* 0x0000000000202947 */ /* 0x000fea0003800000 */
[----:B------:R-:W-:Y:S01]  /*f540*/  UISETP.NE.AND UP1, UPT, UR7, 0x1, UPT ;  /* 0x000000010700788c */ /* 0x000fe2000bf25270 */
[----:B------:R-:W-:-:S05]  /*f550*/  IMAD.MOV R8, RZ, RZ, -R9 ;  /* 0x000000ffff087224 */ /* 0x000fca00078e0a09 */
[----:B------:R-:W-:-:S05]  /*f560*/  PLOP3.LUT P2, PT, PT, PT, UP1, 0x80, 0x0 ;  /* 0x000000000000781c */ /* 0x000fca0003f4f018 */
[----:B------:R-:W-:-:S08]  /*f570*/  @UP1 ULDC.64 UR4, c[0x0][0x9e8] ;  /* 0x00027a0000041ab9 */ /* 0x000fd00000000a00 */
[----:B------:R-:W-:-:S05]  /*f580*/  @P2 IMAD.HI.U32 R9, R8, UR4, RZ ;  /* 0x0000000408092c27 */ /* 0x000fca000f8e00ff */
[----:B------:R-:W-:-:S04]  /*f590*/  @P2 SHF.R.U32.HI R8, RZ, UR5, R9 ;  /* 0x00000005ff082c19 */ /* 0x000fc80008011609 */
[----:B------:R-:W-:Y:S01]  /*f5a0*/  LOP3.LUT R8, RZ, R8, RZ, 0x33, !PT ;  /* 0x00000008ff087212 */ /* 0x000fe200078e33ff */
[----:B------:R-:W-:Y:S06]  /*f5b0*/  BRA `(.L_x_1229) ;  /* 0x0000000000147947 */ /* 0x000fec0003800000 */
.L_x_1228:
[----:B------:R-:W-:-:S06]  /*f5c0*/  UISETP.NE.AND UP1, UPT, UR7, 0x1, UPT ;  /* 0x000000010700788c */ /* 0x000fcc000bf25270 */
[----:B------:R-:W-:-:S05]  /*f5d0*/  PLOP3.LUT P2, PT, PT, PT, UP1, 0x80, 0x0 ;  /* 0x000000000000781c */ /* 0x000fca0003f4f018 */
[----:B------:R-:W-:-:S08]  /*f5e0*/  @UP1 ULDC.64 UR4, c[0x0][0x9e8] ;  /* 0x00027a0000041ab9 */ /* 0x000fd00000000a00 */
[----:B------:R-:W-:-:S05]  /*f5f0*/  @P2 IMAD.HI.U32 R9, R8, UR4, RZ ;  /* 0x0000000408092c27 */ /* 0x000fca000f8e00ff */
[----:B------:R-:W-:-:S07]  /*f600*/  @P2 SHF.R.U32.HI R8, RZ, UR5, R9 ;  /* 0x00000005ff082c19 */ /* 0x000fce0008011609 */
.L_x_1229:
[----:B------:R-:W-:Y:S05]  /*f610*/  BSYNC B0 ;  /* 0x0000000000007941 */ /* 0x000fea0003800000 */
.L_x_1227:
[----:B------:R-:W-:-:S04]  /*f620*/  IMAD.U32 R9, RZ, RZ, UR7 ;  /* 0x00000007ff097e24 */ /* 0x000fc8000f8e00ff */
[----:B------:R-:W-:-:S05]  /*f630*/  IMAD R8, R8, UR7, R9 ;  /* 0x0000000708087c24 */ /* 0x000fca000f8e0209 */
[----:B------:R-:W-:-:S07]  /*f640*/  VIMNMX R5, R5, R8, PT ;  /* 0x0000000805057248 */ /* 0x000fce0003fe0100 */
.L_x_1226:
[----:B------:R-:W2:Y:S01]  /*f650*/  LDL R9, [R1+0x3c] ;  /* 0x00003c0001097983 */ /* 0x000ea20000100800 */
[----:B------:R-:W-:Y:S01]  /*f660*/  SHF.R.S32.HI R8, RZ, 0x1f, R5 ;  /* 0x0000001fff087819 */ /* 0x000fe20000011405 */
[----:B------:R-:W-:Y:S01]  /*f670*/  ULDC UR44, c[0x0][0x9e4] ;  /* 0x00027900002c7ab9 */ /* 0x000fe20000000800 */
[----:B------:R-:W-:Y:S01]  /*f680*/  ULDC UR4, c[0x0][0x9e4] ;  /* 0x0002790000047ab9 */ /* 0x000fe20000000800 */
[----:B------:R-:W-:Y:S01]  /*f690*/  ULDC UR5, c[0x0][0x988] ;  /* 0x0002620000057ab9 */ /* 0x000fe20000000800 */
[----:B------:R-:W-:Y:S01]  /*f6a0*/  LEA.HI R8, R8, R5, RZ, 0x7 ;  /* 0x0000000508087211 */ /* 0x000fe200078f38ff */
[----:B------:R-:W-:Y:S01]  /*f6b0*/  ULDC UR7, c[0x0][0x988] ;  /* 0x0002620000077ab9 */ /* 0x000fe20000000800 */
[----:B------:R-:W-:Y:S01]  /*f6c0*/  ULDC UR6, c[0x0][0x988] ;  /* 0x0002620000067ab9 */ /* 0x000fe20000000800 */
[----:B------:R-:W-:Y:S01]  /*f6d0*/  ULDC UR49, c[0x0][0x9d8] ;  /* 0x0002760000317ab9 */ /* 0x000fe20000000800 */
[----:B------:R-:W-:Y:S01]  /*f6e0*/  SHF.R.S32.HI R8, RZ, 0x7, R8 ;  /* 0x00000007ff087819 */ /* 0x000fe20000011408 */
[----:B------:R-:W-:Y:S01]  /*f6f0*/  ULDC UR47, c[0x0][0x9d8] ;  /* 0x00027600002f7ab9 */ /* 0x000fe20000000800 */
[----:B------:R-:W-:Y:S01]  /*f700*/  ULDC UR46, c[0x0][0x9d8] ;  /* 0x00027600002e7ab9 */ /* 0x000fe20000000800 */
[----:B------:R-:W-:Y:S01]  /*f710*/  ULDC UR48, c[0x0][0x9e0] ;  /* 0x0002780000307ab9 */ /* 0x000fe20000000800 */
[----:B------:R-:W-:Y:S01]  /*f720*/  ULDC UR45, c[0x0][0x9e0] ;  /* 0x00027800002d7ab9 */ /* 0x000fe20000000800 */
        /* <DEDUP_REMOVED lines=24> */
[----:B--2---:R-:W-:-:S04]  /*f8b0*/  VIMNMX R9, R9, R8, !PT ;  /* 0x0000000809097248 */ /* 0x004fc80007fe0100 */
[----:B------:R-:W-:Y:S01]  /*f8c0*/  ISETP.GE.AND P2, PT, R0, R9, PT ;  /* 0x000000090000720c */ /* 0x000fe20003f46270 */
[----:B------:R0:W-:-:S12]  /*f8d0*/  STL [R1+0x18], R9 ;  /* 0x0000180901007387 */ /* 0x0001d80000100800 */
[----:B0-----:R-:W-:Y:S05]  /*f8e0*/  @!P2 BRA `(.L_x_1230) ;  /* 0x0000003800dca947 */ /* 0x001fea0003800000 */
[----:B------:R-:W-:Y:S02]  /*f8f0*/  IMAD.IADD R141, R20, 0x1, R141 ;  /* 0x00000001148d7824 */ /* 0x000fe400078e028d */
[----:B------:R-:W-:Y:S02]  /*f900*/  IMAD.MOV.U32 R135, RZ, RZ, RZ ;  /* 0x000000ffff877224 */ /* 0x000fe400078e00ff */
[----:B------:R-:W-:Y:S01]  /*f910*/  VIADD R140, R141, 0x8 ;  /* 0x000000088d8c7836 */ /* 0x000fe20000000000 */
[----:B------:R-:W-:-:S04]  /*f920*/  LOP3.LUT R144, RZ, R141, RZ, 0x33, !PT ;  /* 0x0000008dff907212 */ /* 0x000fc800078e33ff */
[----:B------:R-:W-:-:S07]  /*f930*/  LOP3.LUT R15, RZ, R140, RZ, 0x33, !PT ;  /* 0x0000008cff0f7212 */ /* 0x000fce00078e33ff */
.L_x_1248:
[----:B------:R-:W2:Y:S01]  /*f940*/  LDL R8, [R1+0x4] ;  /* 0x0000040001087983 */ /* 0x000ea20000100800 */
[----:B------:R-:W-:Y:S01]  /*f950*/  VIADD R14, R17, 0x1 ;  /* 0x00000001110e7836 */ /* 0x000fe20000000000 */
[----:B------:R-:W-:Y:S05]  /*f960*/  YIELD ;  /* 0x0000000000007946 */ /* 0x000fea0003800000 */
[----:B------:R-:W-:-:S04]  /*f970*/  ISETP.NE.AND P3, PT, R14, 0x2, PT ;  /* 0x000000020e00780c */ /* 0x000fc80003f65270 */
[----:B------:R-:W-:Y:S02]  /*f980*/  SEL R5, RZ, 0x1, P3 ;  /* 0x00000001ff057807 */ /* 0x000fe40001800000 */
[----:B------:R-:W-:Y:S02]  /*f990*/  SEL R14, R14, RZ, P3 ;  /* 0x000000ff0e0e7207 */ /* 0x000fe40001800000 */
[----:B------:R-:W-:Y:S02]  /*f9a0*/  LOP3.LUT R5, R22, R5, RZ, 0x3c, !PT ;  /* 0x0000000516057212 */ /* 0x000fe400078e3cff */
[----:B--2---:R-:W-:-:S13]  /*f9b0*/  ISETP.NE.AND P2, PT, R8, RZ, PT ;  /* 0x000000ff0800720c */ /* 0x004fda0003f45270 */
[----:B------:R-:W-:Y:S05]  /*f9c0*/  @P2 BRA `(.L_x_1231) ;  /* 0x0000000000302947 */ /* 0x000fea0003800000 */
[----:B------:R-:W-:Y:S05]  /*f9d0*/  @!P0 BRA `(.L_x_1232) ;  /* 0x0000000000048947 */ /* 0x000fea0003800000 */
[----:B------:R-:W-:Y:S01]  /*f9e0*/  BPT.TRAP 0x1 ;  /* 0x000000040000795c */ /* 0x000fe20000300000 */
.L_x_1232:
[----:B------:R-:W-:Y:S01]  /*f9f0*/  IMAD R9, R14, 0x8, R2 ;  /* 0x000000080e097824 */ /* 0x000fe200078e0202 */
[----:B------:R-:W-:-:S04]  /*fa00*/  SHF.L.U32 R8, R5, 0x1f, RZ ;  /* 0x0000001f05087819 */ /* 0x000fc800000006ff */
[----:B------:R0:W1:Y:S01]  /*fa10*/  SYNCS.PHASECHK.TRANS64.TRYWAIT P3, [R9+URZ+0x2d830], R8 ;  /* 0x02d83008090075a7 */ /* 0x000062000806017f */
[----:B------:R-:W-:Y:S05]  /*fa20*/  @!P0 BRA `(.L_x_1233) ;  /* 0x0000000000048947 */ /* 0x000fea0003800000 */
[----:B------:R-:W-:Y:S01]  /*fa30*/  BPT.TRAP 0x1 ;  /* 0x000000040000795c */ /* 0x000fe20000300000 */
.L_x_1233:
[----:B------:R-:W-:Y:S04]  /*fa40*/  BSSY B0, `(.L_x_1231) ;  /* 0x0000004000007945 */ /* 0x000fe80003800000 */
[----:B-1----:R-:W-:Y:S05]  /*fa50*/  @P3 BRA `(.L_x_1234) ;  /* 0x0000000000083947 */ /* 0x002fea0003800000 */
[----:B------:R-:W1:Y:S02]  /*fa60*/  SYNCS.PHASECHK.TRANS64.TRYWAIT P3, [R9+URZ+0x2d830], R8 ;  /* 0x02d83008090075a7 */ /* 0x000e64000806017f */
[----:B-1----:R-:W-:Y:S05]  /*fa70*/  @!P3 BRA `(.L_x_1235) ;  /* 0x000001300048b947 */ /* 0x002fea0003800000 */
.L_x_1234:
[----:B------:R-:W-:Y:S05]  /*fa80*/  BSYNC B0 ;  /* 0x0000000000007941 */ /* 0x000fea0003800000 */
.L_x_1231:
[----:B01----:R-:W2:Y:S01]  /*fa90*/  LDL R8, [R1+0x8] ;  /* 0x0000080001087983 */ /* 0x003ea20000100800 */
[----:B------:R-:W0:Y:S01]  /*faa0*/  S2R R10, SR_TID.X ;  /* 0x00000000000a7919 */ /* 0x000e220000002100 */
[----:B------:R-:W-:Y:S05]  /*fab0*/  WARPSYNC.ALL ;  /* 0x0000000000007948 */ /* 0x000fea0003800000 */
[----:B------:R-:W-:Y:S01]  /*fac0*/  IMAD.MOV.U32 R9, RZ, RZ, -0x7fffffe0 ;  /* 0x80000020ff097424 */ /* 0x000fe200078e00ff */
[----:B0-----:R-:W-:-:S05]  /*fad0*/  SHF.R.U32.HI R10, RZ, 0x7, R10 ;  /* 0x00000007ff0a7819 */ /* 0x001fca000001160a */
[----:B------:R-:W-:Y:S01]  /*fae0*/  VIADD R28, R10, 0x8 ;  /* 0x000000080a1c7836 */ /* 0x000fe20000000000 */
[----:B------:R-:W-:Y:S01]  /*faf0*/  R2UR UR11, R9 ;  /* 0x00000000090b72ca */ /* 0x000fe200000e0000 */
[----:B------:R-:W-:Y:S01]  /*fb00*/  IMAD.MOV.U32 R25, RZ, RZ, -0x7fffffe0 ;  /* 0x80000020ff197424 */ /* 0x000fe200078e00ff */
[----:B------:R-:W-:Y:S01]  /*fb10*/  R2UR UR8, R6 ;  /* 0x00000000060872ca */ /* 0x000fe200000e0000 */
[----:B------:R-:W-:Y:S01]  /*fb20*/  IMAD.MOV.U32 R27, RZ, RZ, -0x7fffffe0 ;  /* 0x80000020ff1b7424 */ /* 0x000fe200078e00ff */
[----:B------:R-:W-:Y:S02]  /*fb30*/  R2UR UR9, R7 ;  /* 0x00000000070972ca */ /* 0x000fe400000e0000 */
[C---:B------:R-:W-:Y:S02]  /*fb40*/  R2UR UR15, R25.reuse ;  /* 0x00000000190f72ca */ /* 0x040fe400000e0000 */
[----:B------:R-:W-:Y:S02]  /*fb50*/  R2UR UR23, R25 ;  /* 0x00000000191772ca */ /* 0x000fe400000e0000 */
[----:B------:R-:W-:-:S02]  /*fb60*/  R2UR UR27, R27 ;  /* 0x000000001b1b72ca */ /* 0x000fc400000e0000 */
[----:B------:R-:W-:Y:S02]  /*fb70*/  R2UR UR12, R154 ;  /* 0x000000009a0c72ca */ /* 0x000fe400000e0000 */
[----:B------:R-:W-:Y:S01]  /*fb80*/  R2UR UR13, R155 ;  /* 0x000000009b0d72ca */ /* 0x000fe200000e0000 */
[----:B------:R0:W-:Y:S01]  /*fb90*/  BAR.SYNC.DEFER_BLOCKING R28, 0x100 ;  /* 0x0004001c0000751d */ /* 0x0001e20000010000 */
[----:B------:R-:W-:Y:S01]  /*fba0*/  IMAD.MOV.U32 R11, RZ, RZ, -0x7fffffe0 ;  /* 0x80000020ff0b7424 */ /* 0x000fe200078e00ff */
[----:B------:R-:W-:Y:S02]  /*fbb0*/  R2UR UR16, R152 ;  /* 0x00000000981072ca */ /* 0x000fe400000e0000 */
[----:B------:R-:W-:Y:S01]  /*fbc0*/  R2UR UR17, R153 ;  /* 0x00000000991172ca */ /* 0x000fe200000e0000 */
[----:B--2---:R-:W-:-:S04]  /*fbd0*/  IMAD R8, R14, 0x600, R8 ;  /* 0x000006000e087824 */ /* 0x004fc800078e0208 */
[C---:B------:R-:W-:Y:S01]  /*fbe0*/  VIADD R24, R8.reuse, 0x2 ;  /* 0x0000000208187836 */ /* 0x040fe20000000000 */
[C---:B------:R-:W-:Y:S01]  /*fbf0*/  R2UR UR10, R8.reuse ;  /* 0x00000000080a72ca */ /* 0x040fe200000e0000 */
[----:B------:R-:W-:-:S03]  /*fc00*/  VIADD R26, R8, 0x400 ;  /* 0x00000400081a7836 */ /* 0x000fc60000000000 */
[----:B------:R-:W-:Y:S01]  /*fc10*/  R2UR UR14, R24 ;  /* 0x00000000180e72ca */ /* 0x000fe200000e0000 */
[----:B------:R-:W-:Y:S01]  /*fc20*/  VIADD R24, R8, 0x202 ;  /* 0x0000020208187836 */ /* 0x000fe20000000000 */
[----:B------:R-:W-:-:S04]  /*fc30*/  R2UR UR26, R26 ;  /* 0x000000001a1a72ca */ /* 0x000fc800000e0000 */
[----:B------:R-:W-:Y:S02]  /*fc40*/  R2UR UR22, R24 ;  /* 0x00000000181672ca */ /* 0x000fe400000e0000 */
[----:B0-----:R-:W-:-:S06]  /*fc50*/  WARPGROUP.ARRIVE ;  /* 0x00000000000079c5 */ /* 0x001fcc0000000000 */
[----:B------:R-:W-:Y:S01]  /*fc60*/  HGMMA.64x128x16.F32.BF16 R24, gdesc[UR8], RZ, !UPT, gsb0 ;  /* 0x01e00000081879f0 */ /* 0x000fe2000c0018ff */
[----:B------:R-:W-:Y:S01]  /*fc70*/  VIADD R10, R8, 0x200 ;  /* 0x00000200080a7836 */ /* 0x000fe20000000000 */
[----:B------:R-:W-:-:S04]  /*fc80*/  R2UR UR19, R11 ;  /* 0x000000000b1372ca */ /* 0x000fc800000e0000 */
[----:B------:R-:W-:Y:S01]  /*fc90*/  R2UR UR18, R10 ;  /* 0x000000000a1272ca */ /* 0x000fe200000e0000 */
[----:B------:R-:W-:Y:S02]  /*fca0*/  WARPGROUP.DEPBAR.LE gsb0, 0x0 ;  /* 0x00008000000079c5 */ /* 0x000fe40000010000 */
[----:B------:R-:W-:-:S06]  /*fcb0*/  WARPGROUP.ARRIVE ;  /* 0x00000000000079c5 */ /* 0x000fcc0000000000 */
[----:B------:R-:W-:Y:S01]  /*fcc0*/  HGMMA.64x128x16.F32.BF16 R24, gdesc[UR12], R24, gsb0 ;  /* 0x01e000000c1879f0 */ /* 0x000fe20008001818 */
[----:B------:R-:W-:Y:S02]  /*fcd0*/  R2UR UR20, R150 ;  /* 0x00000000961472ca */ /* 0x000fe400000e0000 */
        /* <DEDUP_REMOVED lines=9> */
[----:B------:R-:W-:Y:S01]  /*fd70*/  VIADD R8, R8, 0x402 ;  /* 0x0000040208087836 */ /* 0x000fe20000000000 */
[----:B------:R-:W-:Y:S02]  /*fd80*/  R2UR UR31, R9 ;  /* 0x00000000091f72ca */ /* 0x000fe400000e0000 */
[----:B------:R-:W-:Y:S02]  /*fd90*/  R2UR UR28, R146 ;  /* 0x00000000921c72ca */ /* 0x000fe400000e0000 */
[----:B------:R-:W-:Y:S02]  /*fda0*/  R2UR UR30, R8 ;  /* 0x00000000081e72ca */ /* 0x000fe400000e0000 */
[----:B------:R-:W-:Y:S01]  /*fdb0*/  R2UR UR29, R147 ;  /* 0x00000000931d72ca */ /* 0x000fe200000e0000 */
[----:B------:R-:W-:Y:S02]  /*fdc0*/  WARPGROUP.DEPBAR.LE gsb0, 0x0 ;  /* 0x00008000000079c5 */ /* 0x000fe40000010000 */
[----:B------:R-:W-:-:S06]  /*fdd0*/  WARPGROUP.ARRIVE ;  /* 0x00000000000079c5 */ /* 0x000fcc0000000000 */
[----:B------:R-:W-:Y:S03]  /*fde0*/  HGMMA.64x128x16.F32.BF16 R24, gdesc[UR24], R24, gsb0 ;  /* 0x01e00000181879f0 */ /* 0x000fe60008001818 */
[----:B------:R-:W-:Y:S02]  /*fdf0*/  WARPGROUP.DEPBAR.LE gsb0, 0x0 ;  /* 0x00008000000079c5 */ /* 0x000fe40000010000 */
[----:B------:R-:W-:-:S07]  /*fe00*/  WARPGROUP.ARRIVE ;  /* 0x00000000000079c5 */ /* 0x000fce0000000000 */
[----:B------:R-:W-:Y:S03]  /*fe10*/  HGMMA.64x128x16.F32.BF16 R24, gdesc[UR28], R24, gsb0 ;  /* 0x01e000001c1879f0 */ /* 0x000fe60008001818 */
[----:B------:R-:W-:Y:S02]  /*fe20*/  WARPGROUP.DEPBAR.LE gsb0, 0x0 ;  /* 0x00008000000079c5 */ /* 0x000fe40000010000 */
[----:B------:R-:W-:Y:S05]  /*fe30*/  @P2 BRA `(.L_x_1236) ;  /* 0x0000000000282947 */ /* 0x000fea0003800000 */
[----:B------:R-:W-:Y:S05]  /*fe40*/  @!P0 BRA `(.L_x_1237) ;  /* 0x0000000000048947 */ /* 0x000fea0003800000 */
[----:B------:R-:W-:Y:S01]  /*fe50*/  BPT.TRAP 0x1 ;  /* 0x000000040000795c */ /* 0x000fe20000300000 */
.L_x_1237:
[----:B------:R-:W-:Y:S01]  /*fe60*/  SHF.L.U32 R8, R22, 0x1f, RZ ;  /* 0x0000001f16087819 */ /* 0x000fe200000006ff */
[----:B------:R-:W-:-:S04]  /*fe70*/  IMAD R9, R17, 0x8, R2 ;  /* 0x0000000811097824 */ /* 0x000fc800078e0202 */
[----:B------:R0:W1:Y:S01]  /*fe80*/  SYNCS.PHASECHK.TRANS64.TRYWAIT P2, [R9+URZ+0x2d850], R8 ;  /* 0x02d85008090075a7 */ /* 0x000062000804017f */
[----:B------:R-:W-:Y:S05]  /*fe90*/  @!P0 BRA `(.L_x_1238) ;  /* 0x0000000000048947 */ /* 0x000fea0003800000 */
[----:B------:R-:W-:Y:S01]  /*fea0*/  BPT.TRAP 0x1 ;  /* 0x000000040000795c */ /* 0x000fe20000300000 */
.L_x_1238:
[----:B-1----:R-:W-:Y:S05]  /*feb0*/  @P2 BRA `(.L_x_1236) ;  /* 0x0000000000082947 */ /* 0x002fea0003800000 */
[----:B------:R-:W1:Y:S02]  /*fec0*/  SYNCS.PHASECHK.TRANS64.TRYWAIT P2, [R9+URZ+0x2d850], R8 ;  /* 0x02d85008090075a7 */ /* 0x000e64000804017f */
[----:B-1----:R-:W-:Y:S05]  /*fed0*/  @!P2 BRA `(.L_x_1239) ;  /* 0x0000012c0044a947 */ /* 0x002fea0003800000 */
.L_x_1236:
[----:B------:R-:W2:Y:S01]  /*fee0*/  LDL R22, [R1+0x24] ;  /* 0x0000240001167983 */ /* 0x000ea20000100800 */
[----:B01----:R-:W-:Y:S01]  /*fef0*/  VIADD R8, R2, 0x400 ;  /* 0x0000040002087836 */ /* 0x003fe20000000000 */
[----:B------:R-:W-:Y:S05]  /*ff00*/  WARPSYNC.ALL ;  /* 0x0000000000007948 */ /* 0x000fea0003800000 */
[----:B------:R-:W-:Y:S01]  /*ff10*/  SHF.R.U32.HI R8, RZ, 0x4, R8 ;  /* 0x00000004ff087819 */ /* 0x000fe20000011608 */
[----:B------:R-:W-:Y:S01]  /*ff20*/  IMAD.MOV.U32 R9, RZ, RZ, -0x7fffffe0 ;  /* 0x80000020ff097424 */ /* 0x000fe200078e00ff */
[----:B------:R-:W3:Y:S01]  /*ff30*/  LDL R143, [R1+0x28] ;  /* 0x00002800018f7983 */ /* 0x000ee20000100800 */
[----:B------:R-:W-:Y:S01]  /*ff40*/  IMAD.MOV.U32 R11, RZ, RZ, -0x7fffffe0 ;  /* 0x80000020ff0b7424 */ /* 0x000fe200078e00ff */
[----:B------:R-:W-:-:S02]  /*ff50*/  LOP3.LUT R8, R8, 0x3fff, RZ, 0xc0, !PT ;  /* 0x00003fff08087812 */ /* 0x000fc400078ec0ff */
[----:B------:R-:W-:Y:S01]  /*ff60*/  R2UR UR11, R9 ;  /* 0x00000000090b72ca */ /* 0x000fe200000e0000 */
[----:B------:R-:W4:Y:S01]  /*ff70*/  LDL R142, [R1+0x30] ;  /* 0x00003000018e7983 */ /* 0x000f220000100800 */
[----:B------:R-:W-:Y:S01]  /*ff80*/  LOP3.LUT R8, R8, 0x2000000, RZ, 0xfc, !PT ;  /* 0x0200000008087812 */ /* 0x000fe200078efcff */
[----:B------:R-:W-:Y:S01]  /*ff90*/  WARPGROUP.ARRIVE ;  /* 0x00000000000079c5 */ /* 0x000fe20000000000 */
[----:B------:R-:W-:Y:S01]  /*ffa0*/  UMOV UR9, 0x40000040 ;  /* 0x4000004000097882 */ /* 0x000fe20000000000 */
[----:B------:R-:W-:Y:S02]  /*ffb0*/  R2UR UR15, R11 ;  /* 0x000000000b0f72ca */ /* 0x000fe400000e0000 */
[----:B------:R-:W-:Y:S01]  /*ffc0*/  IMAD R8, R17, 0x600, R8 ;  /* 0x0000060011087824 */ /* 0x000fe200078e0208 */
[----:B------:R-:W-:Y:S01]  /*ffd0*/  UMOV UR13, 0x40000040 ;  /* 0x40000040000d7882 */ /* 0x000fe20000000000 */
[C---:B------:R-:W-:Y:S02]  /*ffe0*/  R2UR UR19, R11.reuse ;  /* 0x000000000b1372ca */ /* 0x040fe400000e0000 */
[C---:B------:R-:W-:Y:S01]  /*fff0*/  VIADD R10, R8.reuse, 0x40 ;  /* 0x00000040080a7836 */ /* 0x040fe20000000000 */
[----:B------:R-:W-:Y:S01]  /*10000*/  R2UR UR10, R8 ;  /* 0x00000000080a72ca */ /* 0x000fe200000e0000 */
[----:B------:R-:W-:Y:S01]  /*10010*/  UMOV UR17, 0x40000040 ;  /* 0x4000004000117882 */ /* 0x000fe20000000000 */
[----:B------:R-:W-:-:S02]  /*10020*/  R2UR UR23, R11 ;  /* 0x000000000b1772ca */ /* 0x000fc400000e0000 */
[----:B------:R-:W-:Y:S01]  /*10030*/  R2UR UR14, R10 ;  /* 0x000000000a0e72ca */ /* 0x000fe200000e0000 */
[----:B------:R-:W-:Y:S01]  /*10040*/  VIADD R10, R8, 0x80 ;  /* 0x00000080080a7836 */ /* 0x000fe20000000000 */
[----:B------:R-:W-:Y:S01]  /*10050*/  UMOV UR21, 0x40000040 ;  /* 0x4000004000157882 */ /* 0x000fe20000000000 */
[C---:B------:R-:W-:Y:S01]  /*10060*/  R2UR UR27, R11.reuse ;  /* 0x000000000b1b72ca */ /* 0x040fe200000e0000 */
[----:B------:R-:W-:Y:S01]  /*10070*/  UMOV UR25, 0x40000040 ;  /* 0x4000004000197882 */ /* 0x000fe20000000000 */
[C---:B------:R-:W-:Y:S02]  /*10080*/  R2UR UR31, R11.reuse ;  /* 0x000000000b1f72ca */ /* 0x040fe400000e0000 */
[----:B------:R-:W-:Y:S01]  /*10090*/  R2UR UR18, R10 ;  /* 0x000000000a1272ca */ /* 0x000fe200000e0000 */
[----:B------:R-:W-:Y:S01]  /*100a0*/  VIADD R10, R8, 0xc0 ;  /* 0x000000c0080a7836 */ /* 0x000fe20000000000 */
[----:B------:R-:W-:Y:S01]  /*100b0*/  UMOV UR29, 0x40000040 ;  /* 0x40000040001d7882 */ /* 0x000fe20000000000 */
[----:B------:R-:W-:Y:S01]  /*100c0*/  R2UR UR35, R11 ;  /* 0x000000000b2372ca */ /* 0x000fe200000e0000 */
[----:B------:R-:W-:Y:S01]  /*100d0*/  UMOV UR33, 0x40000040 ;  /* 0x4000004000217882 */ /* 0x000fe20000000000 */
[----:B------:R-:W-:-:S02]  /*100e0*/  R2UR UR43, R9 ;  /* 0x00000000092b72ca */ /* 0x000fc400000e0000 */
[----:B------:R-:W-:Y:S01]  /*100f0*/  R2UR UR22, R10 ;  /* 0x000000000a1672ca */ /* 0x000fe200000e0000 */
[----:B------:R-:W-:-:S05]  /*10100*/  VIADD R10, R8, 0x100 ;  /* 0x00000100080a7836 */ /* 0x000fca0000000000 */
[----:B------:R-:W-:Y:S01]  /*10110*/  R2UR UR26, R10 ;  /* 0x000000000a1a72ca */ /* 0x000fe200000e0000 */
[----:B------:R-:W-:-:S05]  /*10120*/  VIADD R10, R8, 0x140 ;  /* 0x00000140080a7836 */ /* 0x000fca0000000000 */
[----:B------:R-:W-:Y:S01]  /*10130*/  R2UR UR30, R10 ;  /* 0x000000000a1e72ca */ /* 0x000fe200000e0000 */
[C---:B------:R-:W-:Y:S02]  /*10140*/  VIADD R10, R8.reuse, 0x180 ;  /* 0x00000180080a7836 */ /* 0x040fe40000000000 */
[----:B------:R-:W-:-:S03]  /*10150*/  VIADD R8, R8, 0x1c0 ;  /* 0x000001c008087836 */ /* 0x000fc60000000000 */
[----:B------:R-:W-:Y:S02]  /*10160*/  R2UR UR34, R10 ;  /* 0x000000000a2272ca */ /* 0x000fe400000e0000 */
[----:B------:R-:W-:Y:S01]  /*10170*/  R2UR UR42, R8 ;  /* 0x00000000082a72ca */ /* 0x000fe200000e0000 */
[----:B--2---:R-:W-:-:S05]  /*10180*/  IMAD R8, R22, 0x2000, R2 ;  /* 0x0000200016087824 */ /* 0x004fca00078e0202 */
[----:B------:R-:W-:-:S13]  /*10190*/  R2UR UR8, R8 ;  /* 0x00000000080872ca */ /* 0x000fda00000e0000 */
[----:B------:R-:W-:-:S04]  /*101a0*/  UIADD3 UR8, UR8, 0x21800, URZ ;  /* 0x0002180008087890 */ /* 0x000fc8000fffe03f */
[----:B------:R-:W-:-:S04]  /*101b0*/  USHF.R.U32.HI UR8, URZ, 0x4, UR8 ;  /* 0x000000043f087899 */ /* 0x000fc80008011608 */
[----:B------:R-:W-:-:S04]  /*101c0*/  ULOP3.LUT UR8, UR8, 0x3fff, URZ, 0xc0, !UPT ;  /* 0x00003fff08087892 */ /* 0x000fc8000f8ec03f */
[----:B------:R-:W-:-:S09]  /*101d0*/  ULOP3.LUT UR8, UR8, 0x10000, URZ, 0xfc, !UPT ;  /* 0x0001000008087892 */ /* 0x000fd2000f8efc3f */
[----:B------:R-:W-:Y:S01]  /*101e0*/  HGMMA.64x96x16.F32.BF16 R88, gdesc[UR8].tnspB, R88, gsb0 ;  /* 0x41600000085879f0 */ /* 0x000fe20008001858 */
[----:B------:R-:W-:Y:S02]  /*101f0*/  UIADD3 UR12, UR8, 0x2, URZ ;  /* 0x00000002080c7890 */ /* 0x000fe4000fffe03f */
[----:B------:R-:W-:Y:S01]  /*10200*/  UIADD3 UR16, UR8, 0x4, URZ ;  /* 0x0000000408107890 */ /* 0x000fe2000fffe03f */
[----:B------:R-:W-:Y:S02]  /*10210*/  WARPGROUP.DEPBAR.LE gsb0, 0x0 ;  /* 0x00008000000079c5 */ /* 0x000fe40000010000 */
[----:B------:R-:W-:-:S06]  /*10220*/  WARPGROUP.ARRIVE ;  /* 0x00000000000079c5 */ /* 0x000fcc0000000000 */
[----:B------:R-:W-:Y:S01]  /*10230*/  HGMMA.64x96x16.F32.BF16 R88, gdesc[UR12].tnspB, R88, gsb0 ;  /* 0x416000000c5879f0 */ /* 0x000fe20008001858 */
[----:B------:R-:W-:Y:S02]  /*10240*/  UIADD3 UR20, UR8, 0x6, URZ ;  /* 0x0000000608147890 */ /* 0x000fe4000fffe03f */
        /* <DEDUP_REMOVED lines=19> */
[----:B------:R-:W-:Y:S01]  /*10380*/  UMOV UR41, 0x40000040 ;  /* 0x4000004000297882 */ /* 0x000fe20000000000 */
[----:B------:R-:W-:Y:S01]  /*10390*/  FMUL.FTZ R22, R28, UR49 ;  /* 0x000000311c167c20 */ /* 0x000fe20008410000 */
[----:B------:R-:W-:Y:S01]  /*103a0*/  FMUL.FTZ R28, R33, UR49 ;  /* 0x00000031211c7c20 */ /* 0x000fe20008410000 */
[----:B------:R-:W-:Y:S01]  /*103b0*/  FMUL.FTZ R33, R38, UR49 ;  /* 0x0000003126217c20 */ /* 0x000fe20008410000 */
[----:B------:R-:W-:Y:S01]  /*103c0*/  FMUL.FTZ R38, R43, UR49 ;  /* 0x000000312b267c20 */ /* 0x000fe20008410000 */
[----:B------:R-:W-:Y:S02]  /*103d0*/  FMUL.FTZ R43, R48, UR49 ;  /* 0x00000031302b7c20 */ /* 0x000fe40008410000 */
[----:B------:R-:W0:Y:S01]  /*103e0*/  S2R R48, SR_TID.X ;  /* 0x0000000000307919 */ /* 0x000e220000002100 */
[----:B------:R-:W-:Y:S02]  /*103f0*/  WARPGROUP.DEPBAR.LE gsb0, 0x0 ;  /* 0x00008000000079c5 */ /* 0x000fe40000010000 */
[----:B------:R-:W-:-:S06]  /*10400*/  WARPGROUP.ARRIVE ;  /* 0x00000000000079c5 */ /* 0x000fcc0000000000 */
[----:B------:R-:W-:Y:S01]  /*10410*/  HGMMA.64x96x16.F32.BF16 R88, gdesc[UR40].tnspB, R88, gsb0 ;  /* 0x41600000285879f0 */ /* 0x000fe20008001858 */
[----:B0-----:R-:W-:Y:S02]  /*10420*/  SHF.R.U32.HI R145, RZ, 0x7, R48 ;  /* 0x00000007ff917819 */ /* 0x001fe40000011630 */
[----:B------:R-:W-:-:S03]  /*10430*/  ISETP.GE.U32.AND P2, PT, R48, 0x180, PT ;  /* 0x000001803000780c */ /* 0x000fc60003f46070 */
[----:B------:R-:W-:Y:S02]  /*10440*/  VIADD R48, R145, 0x9 ;  /* 0x0000000991307836 */ /* 0x000fe40000000000 */
        /* <DEDUP_REMOVED lines=61> */
[----:B------:R-:W-:Y:S01]  /*10820*/  PLOP3.LUT P2, PT, PT, PT, UP0, 0x40, 0x0 ;  /* 0x000000000000781c */ /* 0x000fe20003f4e808 */
[----:B------:R-:W0:Y:S08]  /*10830*/  MUFU.TANH R8, R8 ;  /* 0x0000000800087308 */ /* 0x000e300000002400 */
[----:B------:R-:W1:Y:S01]  /*10840*/  MUFU.TANH R9, R9 ;  /* 0x0000000900097308 */ /* 0x000e620000002400 */
[----:B------:R-:W-:-:S02]  /*10850*/  WARPGROUP.DEPBAR.LE gsb0, 0x0 ;  /* 0x00008000000079c5 */ /* 0x000fc40000010000 */
[----:B------:R2:W-:Y:S06]  /*10860*/  BAR.ARV R48, 0x100 ;  /* 0x000400300000751d */ /* 0x0005ec0000002000 */
[----:B--2---:R-:W-:-:S04]  /*10870*/  @!P1 IMAD R48, R14, 0x8, R2 ;  /* 0x000000080e309824 */ /* 0x004fc800078e0202 */
[----:B------:R-:W-:-:S05]  /*10880*/  @!P1 VIADD R48, R48, 0x2d840 ;  /* 0x0002d84030309836 */ /* 0x000fca0000000000 */
[----:B------:R-:W-:-:S04]  /*10890*/  @!P1 PRMT R48, RZ, 0x654, R48 ;  /* 0x00000654ff309816 */ /* 0x000fc80000000030 */
[----:B------:R3:W-:Y:S01]  /*108a0*/  @!P1 SYNCS.ARRIVE.TRANS64.RED.A1T0 RZ, [R48+URZ], RZ ;  /* 0x000000ff30ff99a7 */ /* 0x0007e2000810043f */
[----:B------:R-:W2:Y:S01]  /*108b0*/  MUFU.TANH R10, R10 ;  /* 0x0000000a000a7308 */ /* 0x000ea20000002400 */
[----:B---3--:R-:W-:-:S07]  /*108c0*/  IADD3 R48, R143, 0x1, -R82 ;  /* 0x000000018f307810 */ /* 0x008fce0007ffe852 */
[----:B------:R-:W3:Y:S01]  /*108d0*/  MUFU.TANH R11, R11 ;  /* 0x0000000b000b7308 */ /* 0x000ee20000002400 */
[----:B----4-:R-:W-:-:S07]  /*108e0*/  IMAD.IADD R48, R48, 0x1, -R142 ;  /* 0x0000000130307824 */ /* 0x010fce00078e0a8e */
[----:B------:R-:W4:Y:S01]  /*108f0*/  MUFU.TANH R22, R22 ;  /* 0x0000001600167308 */ /* 0x000f220000002400 */
[----:B------:R-:W-:-:S07]  /*10900*/  IMAD R48, R136, -0x2, R48 ;  /* 0xfffffffe88307824 */ /* 0x000fce00078e0230 */
        /* <DEDUP_REMOVED lines=59> */
[----:B------:R-:W-:-:S02]  /*10cc0*/  VIADD R143, R48, UR48 ;  /* 0x00000030308f7c36 */ /* 0x000fc40008000000 */
[----:B------:R-:W-:Y:S02]  /*10cd0*/  VIADD R142, R48, UR50 ;  /* 0x00000032308e7c36 */ /* 0x000fe40008000000 */
[C---:B------:R-:W-:Y:S02]  /*10ce0*/  IMAD.IADD R87, R20.reuse, 0x1, R143 ;  /* 0x0000000114577824 */ /* 0x040fe400078e028f */
[----:B------:R-:W-:Y:S01]  /*10cf0*/  IMAD.IADD R86, R20, 0x1, R142 ;  /* 0x0000000114567824 */ /* 0x000fe200078e028e */
[----:B-1234-:R-:W-:Y:S06]  /*10d00*/  @P2 BRA `(.L_x_1240) ;  /* 0x0000000000582947 */ /* 0x01efec0003800000 */
[----:B------:R-:W-:Y:S01]  /*10d10*/  ISETP.GT.AND P2, PT, R141, -0x1, PT ;  /* 0xffffffff8d00780c */ /* 0x000fe20003f44270 */
[----:B------:R-:W-:-:S12]  /*10d20*/  BSSY B0, `(.L_x_1241) ;  /* 0x0000010000007945 */ /* 0x000fd80003800000 */
[----:B------:R-:W-:Y:S05]  /*10d30*/  @P2 BRA `(.L_x_1242) ;  /* 0x0000000000202947 */ /* 0x000fea0003800000 */
[----:B------:R-:W-:Y:S02]  /*10d40*/  IMAD.U32 R145, RZ, RZ, UR44 ;  /* 0x0000002cff917e24 */ /* 0x000fe4000f8e00ff */
[----:B------:R-:W-:-:S03]  /*10d50*/  IMAD.MOV.U32 R156, RZ, RZ, R144 ;  /* 0x000000ffff9c7224 */ /* 0x000fc600078e0090 */
[----:B------:R-:W-:-:S13]  /*10d60*/  ISETP.NE.AND P2, PT, R145, 0x1, PT ;  /* 0x000000019100780c */ /* 0x000fda0003f45270 */
[----:B------:R-:W1:Y:S02]  /*10d70*/  @P2 LDC.64 R48, c[0x0][0x9e8] ;  /* 0x00027a00ff302b82 */ /* 0x000e640000000a00 */
[----:B-1----:R-:W-:-:S05]  /*10d80*/  @P2 IMAD.HI.U32 R48, R144, R48, RZ ;  /* 0x0000003090302227 */ /* 0x002fca00078e00ff */
[----:B------:R-:W-:-:S04]  /*10d90*/  @P2 SHF.R.U32.HI R156, RZ, R49, R48 ;  /* 0x00000031ff9c2219 */ /* 0x000fc80000011630 */
[----:B------:R-:W-:Y:S01]  /*10da0*/  LOP3.LUT R48, RZ, R156, RZ, 0x33, !PT ;  /* 0x0000009cff307212 */ /* 0x000fe200078e33ff */
[----:B------:R-:W-:Y:S06]  /*10db0*/  BRA `(.L_x_1243) ;  /* 0x0000000000187947 */ /* 0x000fec0003800000 */
.L_x_1242:
[----:B------:R-:W-:-:S05]  /*10dc0*/  IMAD.U32 R145, RZ, RZ, UR44 ;  /* 0x0000002cff917e24 */ /* 0x000fca000f8e00ff */
[----:B------:R-:W-:-:S13]  /*10dd0*/  ISETP.NE.AND P2, PT, R145, 0x1, PT ;  /* 0x000000019100780c */ /* 0x000fda0003f45270 */
[----:B------:R-:W1:Y:S02]  /*10de0*/  @P2 LDC.64 R48, c[0x0][0x9e8] ;  /* 0x00027a00ff302b82 */ /* 0x000e640000000a00 */
[----:B-1----:R-:W-:-:S04]  /*10df0*/  @P2 IMAD.HI.U32 R156, R141, R48, RZ ;  /* 0x000000308d9c2227 */ /* 0x002fc800078e00ff */
[----:B------:R-:W-:Y:S01]  /*10e00*/  IMAD.MOV.U32 R48, RZ, RZ, R141 ;  /* 0x000000ffff307224 */ /* 0x000fe200078e008d */
[----:B------:R-:W-:-:S07]  /*10e10*/  @P2 SHF.R.U32.HI R48, RZ, R49, R156 ;  /* 0x00000031ff302219 */ /* 0x000fce000001169c */
.L_x_1243:
[----:B------:R-:W-:Y:S05]  /*10e20*/  BSYNC B0 ;  /* 0x0000000000007941 */ /* 0x000fea0003800000 */
.L_x_1241:
[----:B------:R-:W-:-:S04]  /*10e30*/  IMAD R48, R48, R145, -R82 ;  /* 0x0000009130307224 */ /* 0x000fc800078e0a52 */
[----:B------:R-:W-:-:S05]  /*10e40*/  IMAD R48, R136, -0x2, R48 ;  /* 0xfffffffe88307824 */ /* 0x000fca00078e0230 */
[----:B------:R-:W-:Y:S02]  /*10e50*/  VIMNMX R86, R86, R48, !PT ;  /* 0x0000003056567248 */ /* 0x000fe40007fe0100 */
[----:B------:R-:W-:-:S07]  /*10e60*/  VIADDMNMX R87, R48, R145, R87, PT ;  /* 0x0000009130577246 */ /* 0x000fce0003800157 */
.L_x_1240:
[----:B------:R-:W-:Y:S01]  /*10e70*/  ISETP.GT.AND P2, PT, R0, -0x1, PT ;  /* 0xffffffff0000780c */ /* 0x000fe20003f44270 */
[C---:B------:R-:W-:Y:S02]  /*10e80*/  IMAD.IADD R143, R21.reuse, 0x1, R143 ;  /* 0x00000001158f7824 */ /* 0x040fe400078e028f */
[----:B------:R-:W-:Y:S01]  /*10e90*/  IMAD.IADD R142, R21, 0x1, R142 ;  /* 0x00000001158e7824 */ /* 0x000fe200078e028e */
[C---:B------:R-:W-:Y:S02]  /*10ea0*/  ISETP.GT.AND P5, PT, R86.reuse, 0x8, P2 ;  /* 0x000000085600780c */ /* 0x040fe400017a4270 */
[C---:B------:R-:W-:Y:S02]  /*10eb0*/  ISETP.GT.AND P4, PT, R86.reuse, RZ, P2 ;  /* 0x000000ff5600720c */ /* 0x040fe40001784270 */
[----:B------:R-:W-:Y:S02]  /*10ec0*/  ISETP.LT.OR P5, PT, R87, 0x9, P5 ;  /* 0x000000095700780c */ /* 0x000fe40002fa1670 */
[----:B------:R-:W-:-:S02]  /*10ed0*/  ISETP.GT.AND P3, PT, R86, 0x1, P2 ;  /* 0x000000015600780c */ /* 0x000fc40001764270 */
[----:B------:R-:W-:Y:S02]  /*10ee0*/  FSEL R22, R22, -INF , !P5 ;  /* 0xff80000016167808 */ /* 0x000fe40006800000 */
[----:B------:R-:W-:Y:S02]  /*10ef0*/  ISETP.GT.AND P5, PT, R86, 0x11, P2 ;  /* 0x000000115600780c */ /* 0x000fe400017a4270 */
[C---:B------:R-:W-:Y:S02]  /*10f00*/  ISETP.LT.OR P4, PT, R87.reuse, 0x1, P4 ;  /* 0x000000015700780c */ /* 0x040fe40002781670 */
[C---:B------:R-:W-:Y:S02]  /*10f10*/  ISETP.LT.OR P3, PT, R87.reuse, 0x2, P3 ;  /* 0x000000025700780c */ /* 0x040fe40001f61670 */
[----:B------:R-:W-:Y:S02]  /*10f20*/  ISETP.LT.OR P5, PT, R87, 0x12, P5 ;  /* 0x000000125700780c */ /* 0x000fe40002fa1670 */
[----:B0-----:R-:W-:-:S02]  /*10f30*/  FSEL R48, R8, -INF , !P4 ;  /* 0xff80000008307808 */ /* 0x001fc40006000000 */
[----:B------:R-:W-:Y:S02]  /*10f40*/  FSEL R49, R9, -INF , !P3 ;  /* 0xff80000009317808 */ /* 0x000fe40005800000 */
[C---:B------:R-:W-:Y:S02]  /*10f50*/  ISETP.GT.AND P4, PT, R86.reuse, 0x9, P2 ;  /* 0x000000095600780c */ /* 0x040fe40001784270 */
[----:B------:R-:W-:Y:S02]  /*10f60*/  ISETP.GT.AND P3, PT, R86, 0x10, P2 ;  /* 0x000000105600780c */ /* 0x000fe40001764270 */
[----:B------:R-:W-:Y:S02]  /*10f70*/  FSEL R28, R28, -INF , !P5 ;  /* 0xff8000001c1c7808 */ /* 0x000fe40006800000 */
[----:B------:R-:W-:Y:S02]  /*10f80*/  ISETP.GT.AND P5, PT, R86, 0x20, P2 ;  /* 0x000000205600780c */ /* 0x000fe400017a4270 */
[----:B------:R-:W-:-:S02]  /*10f90*/  ISETP.LT.OR P4, PT, R87, 0xa, P4 ;  /* 0x0000000a5700780c */ /* 0x000fc40002781670 */
[C---:B------:R-:W-:Y:S02]  /*10fa0*/  ISETP.LT.OR P3, PT, R87.reuse, 0x11, P3 ;  /* 0x000000115700780c */ /* 0x040fe40001f61670 */
[----:B------:R-:W-:Y:S02]  /*10fb0*/  ISETP.LT.OR P5, PT, R87, 0x21, P5 ;  /* 0x000000215700780c */ /* 0x000fe40002fa1670 */
[----:B------:R-:W-:Y:S02]  /*10fc0*/  FSEL R24, R24, -INF , !P4 ;  /* 0xff80000018187808 */ /* 0x000fe40006000000 */
[----:B------:R-:W-:Y:S02]  /*10fd0*/  FSEL R27, R27, -INF , !P3 ;  /* 0xff8000001b1b7808 */ /* 0x000fe40005800000 */
[C---:B------:R-:W-:Y:S02]  /*10fe0*/  ISETP.GT.AND P4, PT, R86.reuse, 0x18, P2 ;  /* 0x000000185600780c */ /* 0x040fe40001784270 */
[----:B------:R-:W-:-:S02]  /*10ff0*/  ISETP.GT.AND P3, PT, R86, 0x19, P2 ;  /* 0x000000195600780c */ /* 0x000fc40001764270 */
[----:B------:R-:W-:Y:S02]  /*11000*/  FSEL R35, R35, -INF , !P5 ;  /* 0xff80000023237808 */ /* 0x000fe40006800000 */
[----:B------:R-:W-:Y:S02]  /*11010*/  ISETP.GT.AND P5, PT, R86, 0x29, P2 ;  /* 0x000000295600780c */ /* 0x000fe400017a4270 */
[C---:B------:R-:W-:Y:S02]  /*11020*/  ISETP.LT.OR P4, PT, R87.reuse, 0x19, P4 ;  /* 0x000000195700780c */ /* 0x040fe40002781670 */
[C---:B------:R-:W-:Y:S02]  /*11030*/  ISETP.LT.OR P3, PT, R87.reuse, 0x1a, P3 ;  /* 0x0000001a5700780c */ /* 0x040fe40001f61670 */
[----:B------:R-:W-:Y:S02]  /*11040*/  ISETP.LT.OR P5, PT, R87, 0x2a, P5 ;  /* 0x0000002a5700780c */ /* 0x000fe40002fa1670 */
[----:B------:R-:W-:-:S02]  /*11050*/  FSEL R31, R31, -INF , !P4 ;  /* 0xff8000001f1f7808 */ /* 0x000fc40006000000 */
        /* <DEDUP_REMOVED lines=58> */
[----:B------:R-:W-:Y:S02]  /*11400*/  PLOP3.LUT P5, PT, PT, PT, UP0, 0x40, 0x0 ;  /* 0x000000000000781c */ /* 0x000fe40003fae808 */
[----:B------:R-:W-:-:S02]  /*11410*/  ISETP.LT.OR P4, PT, R87, 0x6a, P4 ;  /* 0x0000006a5700780c */ /* 0x000fc40002781670 */
[----:B------:R-:W-:Y:S02]  /*11420*/  ISETP.LT.OR P3, PT, R87, 0x71, P3 ;  /* 0x000000715700780c */ /* 0x000fe40001f61670 */
[----:B------:R-:W-:Y:S02]  /*11430*/  FSEL R74, R74, -INF , !P4 ;  /* 0xff8000004a4a7808 */ /* 0x000fe40006000000 */
[----:B------:R-:W-:Y:S02]  /*11440*/  FSEL R79, R79, -INF , !P3 ;  /* 0xff8000004f4f7808 */ /* 0x000fe40005800000 */
[C---:B------:R-:W-:Y:S02]  /*11450*/  ISETP.GT.AND P4, PT, R86.reuse, 0x78, P2 ;  /* 0x000000785600780c */ /* 0x040fe40001784270 */
[----:B------:R-:W-:Y:S02]  /*11460*/  ISETP.GT.AND P3, PT, R86, 0x79, P2 ;  /* 0x000000795600780c */ /* 0x000fe40001764270 */
[----:B------:R-:W-:-:S02]  /*11470*/  ISETP.LT.OR P4, PT, R87, 0x79, P4 ;  /* 0x000000795700780c */ /* 0x000fc40002781670 */
[----:B------:R-:W-:Y:S02]  /*11480*/  ISETP.LT.OR P3, PT, R87, 0x7a, P3 ;  /* 0x0000007a5700780c */ /* 0x000fe40001f61670 */
[----:B------:R-:W-:Y:S02]  /*11490*/  FSEL R84, R84, -INF , !P4 ;  /* 0xff80000054547808 */ /* 0x000fe40006000000 */
[----:B------:R-:W-:Y:S01]  /*114a0*/  FSEL R85, R85, -INF , !P3 ;  /* 0xff80000055557808 */ /* 0x000fe20005800000 */
[----:B------:R-:W-:Y:S08]  /*114b0*/  @P5 BRA `(.L_x_1244) ;  /* 0x0000000000585947 */ /* 0x000ff00003800000 */
[----:B------:R-:W-:Y:S01]  /*114c0*/  ISETP.GT.AND P3, PT, R140, -0x1, PT ;  /* 0xffffffff8c00780c */ /* 0x000fe20003f64270 */
[----:B------:R-:W-:-:S12]  /*114d0*/  BSSY B0, `(.L_x_1245) ;  /* 0x0000010000007945 */ /* 0x000fd80003800000 */
[----:B------:R-:W-:Y:S05]  /*114e0*/  @P3 BRA `(.L_x_1246) ;  /* 0x0000000000203947 */ /* 0x000fea0003800000 */
[----:B------:R-:W-:Y:S02]  /*114f0*/  IMAD.U32 R86, RZ, RZ, UR44 ;  /* 0x0000002cff567e24 */ /* 0x000fe4000f8e00ff */
[----:B------:R-:W-:-:S03]  /*11500*/  IMAD.MOV.U32 R87, RZ, RZ, R15 ;  /* 0x000000ffff577224 */ /* 0x000fc600078e000f */
[----:B------:R-:W-:-:S13]  /*11510*/  ISETP.NE.AND P3, PT, R86, 0x1, PT ;  /* 0x000000015600780c */ /* 0x000fda0003f65270 */
[----:B------:R-:W0:Y:S02]  /*11520*/  @P3 LDC.64 R8, c[0x0][0x9e8] ;  /* 0x00027a00ff083b82 */ /* 0x000e240000000a00 */
[----:B0-----:R-:W-:-:S05]  /*11530*/  @P3 IMAD.HI.U32 R8, R15, R8, RZ ;  /* 0x000000080f083227 */ /* 0x001fca00078e00ff */
[----:B------:R-:W-:-:S04]  /*11540*/  @P3 SHF.R.U32.HI R87, RZ, R9, R8 ;  /* 0x00000009ff573219 */ /* 0x000fc80000011608 */
[----:B------:R-:W-:Y:S01]  /*11550*/  LOP3.LUT R8, RZ, R87, RZ, 0x33, !PT ;  /* 0x00000057ff087212 */ /* 0x000fe200078e33ff */
[----:B------:R-:W-:Y:S06]  /*11560*/  BRA `(.L_x_1247) ;  /* 0x0000000000187947 */ /* 0x000fec0003800000 */
.L_x_1246:
[----:B------:R-:W-:-:S05]  /*11570*/  IMAD.U32 R86, RZ, RZ, UR44 ;  /* 0x0000002cff567e24 */ /* 0x000fca000f8e00ff */
[----:B------:R-:W-:-:S13]  /*11580*/  ISETP.NE.AND P3, PT, R86, 0x1, PT ;  /* 0x000000015600780c */ /* 0x000fda0003f65270 */
[----:B------:R-:W0:Y:S02]  /*11590*/  @P3 LDC.64 R8, c[0x0][0x9e8] ;  /* 0x00027a00ff083b82 */ /* 0x000e240000000a00 */
[----:B0-----:R-:W-:-:S04]  /*115a0*/  @P3 IMAD.HI.U32 R87, R140, R8, RZ ;  /* 0x000000088c573227 */ /* 0x001fc800078e00ff */
[----:B------:R-:W-:Y:S01]  /*115b0*/  IMAD.MOV.U32 R8, RZ, RZ, R140 ;  /* 0x000000ffff087224 */ /* 0x000fe200078e008c */
[----:B------:R-:W-:-:S07]  /*115c0*/  @P3 SHF.R.U32.HI R8, RZ, R9, R87 ;  /* 0x00000009ff083219 */ /* 0x000fce0000011657 */
.L_x_1247:
[----:B------:R-:W-:Y:S05]  /*115d0*/  BSYNC B0 ;  /* 0x0000000000007941 */ /* 0x000fea0003800000 */
.L_x_1245:
[----:B------:R-:W-:-:S04]  /*115e0*/  IMAD R82, R8, R86, -R82 ;  /* 0x0000005608527224 */ /* 0x000fc800078e0a52 */
[----:B------:R-:W-:-:S05]  /*115f0*/  IMAD R82, R136, -0x2, R82 ;  /* 0xfffffffe88527824 */ /* 0x000fca00078e0252 */
[----:B------:R-:W-:Y:S02]  /*11600*/  VIMNMX R142, R142, R82, !PT ;  /* 0x000000528e8e7248 */ /* 0x000fe40007fe0100 */
[----:B------:R-:W-:-:S07]  /*11610*/  VIADDMNMX R143, R82, R86, R143, PT ;  /* 0x00000056528f7246 */ /* 0x000fce000380018f */
.L_x_1244:
[----:B------:R-:W-:Y:S01]  /*11620*/  @!P1 IMAD R8, R17, 0x8, R2 ;  /* 0x0000000811089824 */ /* 0x000fe200078e0202 */
[----:B------:R-:W2:Y:S01]  /*11630*/  LDL R86, [R1+0x1c] ;  /* 0x00001c0001567983 */ /* 0x000ea20000100800 */
[----:B------:R-:W-:Y:S01]  /*11640*/  UMOV UR39, UR7 ;  /* 0x0000000700277c82 */ /* 0x000fe20008000000 */
[----:B------:R-:W-:Y:S01]  /*11650*/  ISETP.GT.AND P4, PT, R142, 0x8, P2 ;  /* 0x000000088e00780c */ /* 0x000fe20001784270 */
[----:B------:R-:W-:Y:S01]  /*11660*/  @!P1 VIADD R8, R8, 0x2d860 ;  /* 0x0002d86008089836 */ /* 0x000fe20000000000 */
[----:B------:R-:W-:Y:S02]  /*11670*/  ISETP.GT.AND P5, PT, R142, 0x9, P2 ;  /* 0x000000098e00780c */ /* 0x000fe400017a4270 */
[C---:B------:R-:W-:Y:S02]  /*11680*/  ISETP.LT.OR P4, PT, R143.reuse, 0x9, P4 ;  /* 0x000000098f00780c */ /* 0x040fe40002781670 */
[----:B------:R-:W-:Y:S02]  /*11690*/  @!P1 PRMT R8, RZ, 0x654, R8 ;  /* 0x00000654ff089816 */ /* 0x000fe40000000008 */
[----:B------:R-:W-:-:S02]  /*116a0*/  ISETP.LT.OR P5, PT, R143, 0xa, P5 ;  /* 0x0000000a8f00780c */ /* 0x000fc40002fa1670 */
[----:B------:R0:W-:Y:S01]  /*116b0*/  @!P1 SYNCS.ARRIVE.TRANS64.RED.A1T0 RZ, [R8+URZ], RZ ;  /* 0x000000ff08ff99a7 */ /* 0x0001e2000810043f */
[----:B------:R-:W-:Y:S02]  /*116c0*/  FSEL R25, R25, -INF , !P4 ;  /* 0xff80000019197808 */ /* 0x000fe40006000000 */
[----:B------:R-:W-:Y:S02]  /*116d0*/  ISETP.GT.AND P4, PT, R142, 0x11, P2 ;  /* 0x000000118e00780c */ /* 0x000fe40001784270 */
[----:B------:R-:W-:Y:S02]  /*116e0*/  FSEL R26, R26, -INF , !P5 ;  /* 0xff8000001a1a7808 */ /* 0x000fe40006800000 */
[----:B------:R-:W-:Y:S02]  /*116f0*/  ISETP.GT.AND P5, PT, R142, 0x18, P2 ;  /* 0x000000188e00780c */ /* 0x000fe400017a4270 */
[----:B0-----:R-:W-:Y:S02]  /*11700*/  FMNMX.FTZ R8, R48, R12, !PT ;  /* 0x0000000c30087209 */ /* 0x001fe40007810000 */
        /* <DEDUP_REMOVED lines=63> */
[----:B------:R-:W-:Y:S01]  /*11b00*/  FSEL R63, R63, -INF , !P4 ;  /* 0xff8000003f3f7808 */ /* 0x000fe20006000000 */
[----:B------:R-:W0:Y:S01]  /*11b10*/  SHFL.BFLY PT, R9, R8, 0x2, 0x1f ;  /* 0x0c401f0008097f89 */ /* 0x000e2200000e0000 */
[----:B------:R-:W-:Y:S02]  /*11b20*/  ISETP.GT.AND P4, PT, R142, 0x59, P2 ;  /* 0x000000598e00780c */ /* 0x000fe40001784270 */
[----:B------:R-:W-:Y:S02]  /*11b30*/  FSEL R64, R64, -INF , !P5 ;  /* 0xff80000040407808 */ /* 0x000fe40006800000 */
[----:B------:R-:W-:-:S02]  /*11b40*/  ISETP.GT.AND P5, PT, R142, 0x60, P2 ;  /* 0x000000608e00780c */ /* 0x000fc400017a4270 */
[C---:B------:R-:W-:Y:S02]  /*11b50*/  ISETP.LT.OR P4, PT, R143.reuse, 0x5a, P4 ;  /* 0x0000005a8f00780c */ /* 0x040fe40002781670 */
[----:B------:R-:W-:Y:S02]  /*11b60*/  ISETP.LT.OR P5, PT, R143, 0x61, P5 ;  /* 0x000000618f00780c */ /* 0x000fe40002fa1670 */
[----:B------:R-:W-:Y:S02]  /*11b70*/  FSEL R68, R68, -INF , !P4 ;  /* 0xff80000044447808 */ /* 0x000fe40006000000 */
[C---:B------:R-:W-:Y:S02]  /*11b80*/  ISETP.GT.AND P4, PT, R142.reuse, 0x68, P2 ;  /* 0x000000688e00780c */ /* 0x040fe40001784270 */
[----:B------:R-:W-:Y:S02]  /*11b90*/  FSEL R71, R71, -INF , !P5 ;  /* 0xff80000047477808 */ /* 0x000fe40006800000 */
[----:B------:R-:W-:-:S02]  /*11ba0*/  ISETP.GT.AND P5, PT, R142, 0x69, P2 ;  /* 0x000000698e00780c */ /* 0x000fc400017a4270 */
[C---:B------:R-:W-:Y:S02]  /*11bb0*/  ISETP.LT.OR P4, PT, R143.reuse, 0x69, P4 ;  /* 0x000000698f00780c */ /* 0x040fe40002781670 */
[----:B------:R-:W-:Y:S02]  /*11bc0*/  ISETP.LT.OR P5, PT, R143, 0x6a, P5 ;  /* 0x0000006a8f00780c */ /* 0x000fe40002fa1670 */
[----:B------:R-:W-:Y:S02]  /*11bd0*/  FSEL R75, R75, -INF , !P4 ;  /* 0xff8000004b4b7808 */ /* 0x000fe40006000000 */
[----:B0-----:R-:W-:Y:S02]  /*11be0*/  FMNMX.FTZ R9, R8, R9, !PT ;  /* 0x0000000908097209 */ /* 0x001fe40007810000 */
[----:B------:R-:W-:Y:S02]  /*11bf0*/  ISETP.GT.AND P4, PT, R142, 0x70, P2 ;  /* 0x000000708e00780c */ /* 0x000fe40001784270 */
[----:B------:R-:W-:Y:S01]  /*11c00*/  FSEL R76, R76, -INF , !P5 ;  /* 0xff8000004c4c7808 */ /* 0x000fe20006800000 */
[----:B------:R-:W0:Y:S01]  /*11c10*/  SHFL.BFLY PT, R82, R9, 0x1, 0x1f ;  /* 0x0c201f0009527f89 */ /* 0x000e2200000e0000 */
[----:B------:R-:W-:-:S02]  /*11c20*/  ISETP.GT.AND P5, PT, R142, 0x71, P2 ;  /* 0x000000718e00780c */ /* 0x000fc400017a4270 */
[C---:B------:R-:W-:Y:S02]  /*11c30*/  ISETP.LT.OR P4, PT, R143.reuse, 0x71, P4 ;  /* 0x000000718f00780c */ /* 0x040fe40002781670 */
[----:B------:R-:W-:Y:S02]  /*11c40*/  ISETP.LT.OR P5, PT, R143, 0x72, P5 ;  /* 0x000000728f00780c */ /* 0x000fe40002fa1670 */
[----:B------:R-:W-:Y:S02]  /*11c50*/  FSEL R77, R77, -INF , !P4 ;  /* 0xff8000004d4d7808 */ /* 0x000fe40006000000 */
[----:B------:R-:W-:Y:S02]  /*11c60*/  FSEL R78, R78, -INF , !P5 ;  /* 0xff8000004e4e7808 */ /* 0x000fe40006800000 */
[----:B0-----:R-:W-:-:S04]  /*11c70*/  FMNMX.FTZ R82, R9, R82, !PT ;  /* 0x0000005209527209 */ /* 0x001fc80007810000 */
[C---:B------:R-:W-:Y:S01]  /*11c80*/  FSETP.NEU.FTZ.AND P3, PT, R82.reuse, -INF , PT ;  /* 0xff8000005200780b */ /* 0x040fe20003f7d000 */
[----:B------:R-:W-:-:S03]  /*11c90*/  FMUL.FTZ R9, R82, UR39 ;  /* 0x0000002752097c20 */ /* 0x000fc60008410000 */
[----:B------:R-:W-:Y:S02]  /*11ca0*/  FSEL R8, R82, RZ, P3 ;  /* 0x000000ff52087208 */ /* 0x000fe40001800000 */
[----:B------:R-:W-:Y:S02]  /*11cb0*/  FSEL R9, R9, RZ, P3 ;  /* 0x000000ff09097208 */ /* 0x000fe40001800000 */
[----:B------:R-:W-:Y:S01]  /*11cc0*/  ISETP.GT.AND P3, PT, R142, 0x1, P2 ;  /* 0x000000018e00780c */ /* 0x000fe20001764270 */
[----:B------:R-:W-:Y:S02]  /*11cd0*/  FADD.FTZ R8, -R8, R12 ;  /* 0x0000000c08087221 */ /* 0x000fe40000010100 */
[--C-:B------:R-:W-:Y:S01]  /*11ce0*/  FFMA.FTZ R48, R48, UR39, -R9.reuse ;  /* 0x0000002730307c23 */ /* 0x100fe20008010809 */
[----:B------:R-:W-:Y:S01]  /*11cf0*/  ISETP.LT.OR P3, PT, R143, 0x2, P3 ;  /* 0x000000028f00780c */ /* 0x000fe20001f61670 */
[--C-:B------:R-:W-:Y:S01]  /*11d00*/  FFMA.FTZ R49, R49, UR39, -R9.reuse ;  /* 0x0000002731317c23 */ /* 0x100fe20008010809 */
[--C-:B------:R-:W-:Y:S01]  /*11d10*/  FFMA.FTZ R22, R22, UR39, -R9.reuse ;  /* 0x0000002716167c23 */ /* 0x100fe20008010809 */
[--C-:B------:R-:W-:Y:S01]  /*11d20*/  FFMA.FTZ R24, R24, UR39, -R9.reuse ;  /* 0x0000002718187c23 */ /* 0x100fe20008010809 */
[----:B------:R-:W-:Y:S01]  /*11d30*/  FSEL R11, R11, -INF , !P3 ;  /* 0xff8000000b0b7808 */ /* 0x000fe20005800000 */
[--C-:B------:R-:W-:Y:S01]  /*11d40*/  FFMA.FTZ R27, R27, UR39, -R9.reuse ;  /* 0x000000271b1b7c23 */ /* 0x100fe20008010809 */
[----:B------:R-:W-:Y:S01]  /*11d50*/  ISETP.GT.AND P3, PT, R142, 0x10, P2 ;  /* 0x000000108e00780c */ /* 0x000fe20001764270 */
[--C-:B------:R-:W-:Y:S01]  /*11d60*/  FFMA.FTZ R28, R28, UR39, -R9.reuse ;  /* 0x000000271c1c7c23 */ /* 0x100fe20008010809 */
[--C-:B------:R-:W-:Y:S01]  /*11d70*/  FFMA.FTZ R31, R31, UR39, -R9.reuse ;  /* 0x000000271f1f7c23 */ /* 0x100fe20008010809 */
        /* <DEDUP_REMOVED lines=34> */
[----:B------:R-:W-:Y:S01]  /*11fa0*/  FFMA.FTZ R85, R85, UR39, -R9 ;  /* 0x0000002755557c23 */ /* 0x000fe20008010809 */
[----:B------:R-:W-:Y:S01]  /*11fb0*/  FSEL R46, R46, -INF , !P3 ;  /* 0xff8000002e2e7808 */ /* 0x000fe20005800000 */
[----:B------:R-:W-:Y:S01]  /*11fc0*/  FMUL.FTZ R8, R8, UR39 ;  /* 0x0000002708087c20 */ /* 0x000fe20008410000 */
[----:B------:R-:W-:Y:S01]  /*11fd0*/  ISETP.GT.AND P3, PT, R142, 0x40, P2 ;  /* 0x000000408e00780c */ /* 0x000fe20001764270 */
[----:B------:R-:W-:Y:S03]  /*11fe0*/  MUFU.EX2 R48, R48 ;  /* 0x0000003000307308 */ /* 0x000fe60000000800 */
[----:B------:R-:W-:-:S04]  /*11ff0*/  ISETP.LT.OR P3, PT, R143, 0x41, P3 ;  /* 0x000000418f00780c */ /* 0x000fc80001f61670 */
[----:B------:R-:W-:Y:S01]  /*12000*/  FSEL R55, R55, -INF , !P3 ;  /* 0xff80000037377808 */ /* 0x000fe20005800000 */
[----:B------:R-:W0:Y:S01]  /*12010*/  MUFU.EX2 R12, R8 ;  /* 0x00000008000c7308 */ /* 0x000e220000000800 */
[----:B------:R-:W-:-:S04]  /*12020*/  ISETP.GT.AND P3, PT, R142, 0x49, P2 ;  /* 0x000000498e00780c */ /* 0x000fc80001764270 */
[----:B------:R-:W-:-:S03]  /*12030*/  ISETP.LT.OR P3, PT, R143, 0x4a, P3 ;  /* 0x0000004a8f00780c */ /* 0x000fc60001f61670 */
[----:B------:R-:W1:Y:S01]  /*12040*/  MUFU.EX2 R8, R49 ;  /* 0x0000003100087308 */ /* 0x000e620000000800 */
[----:B------:R-:W-:Y:S02]  /*12050*/  FSEL R60, R60, -INF , !P3 ;  /* 0xff8000003c3c7808 */ /* 0x000fe40005800000 */
[----:B------:R-:W-:-:S04]  /*12060*/  ISETP.GT.AND P3, PT, R142, 0x58, P2 ;  /* 0x000000588e00780c */ /* 0x000fc80001764270 */
[----:B------:R-:W-:Y:S01]  /*12070*/  ISETP.LT.OR P3, PT, R143, 0x59, P3 ;  /* 0x000000598f00780c */ /* 0x000fe20001f61670 */
[----:B------:R-:W-:Y:S01]  /*12080*/  MUFU.EX2 R28, R28 ;  /* 0x0000001c001c7308 */ /* 0x000fe20000000800 */
[----:B0-----:R-:W-:Y:S02]  /*12090*/  FFMA.FTZ R4, R12, R4, R48 ;  /* 0x000000040c047223 */ /* 0x001fe40000010030 */
[----:B------:R-:W-:Y:S02]  /*120a0*/  FSEL R67, R67, -INF , !P3 ;  /* 0xff80000043437808 */ /* 0x000fe40005800000 */
[----:B------:R-:W-:-:S03]  /*120b0*/  ISETP.GT.AND P3, PT, R142, 0x61, P2 ;  /* 0x000000618e00780c */ /* 0x000fc60001764270 */
[----:B------:R-:W-:Y:S01]  /*120c0*/  MUFU.EX2 R35, R35 ;  /* 0x0000002300237308 */ /* 0x000fe20000000800 */
[C---:B------:R-:W-:Y:S01]  /*120d0*/  ISETP.LT.OR P3, PT, R143.reuse, 0x62, P3 ;  /* 0x000000628f00780c */ /* 0x040fe20001f61670 */
[C---:B-1----:R-:W-:Y:S01]  /*120e0*/  FADD.FTZ R4, R8.reuse, R4 ;  /* 0x0000000408047221 */ /* 0x042fe20000010000 */
[----:B------:R-:W-:Y:S02]  /*120f0*/  F2FP.BF16.F32.PACK_AB R8, R8, R48 ;  /* 0x000000300808723e */ /* 0x000fe400000010ff */
[----:B------:R-:W-:Y:S02]  /*12100*/  FSEL R72, R72, -INF , !P3 ;  /* 0xff80000048487808 */ /* 0x000fe40005800000 */
[----:B------:R-:W-:Y:S01]  /*12110*/  ISETP.GT.AND P3, PT, R142, RZ, P2 ;  /* 0x000000ff8e00720c */ /* 0x000fe20001764270 */
[----:B------:R-:W-:Y:S03]  /*12120*/  MUFU.EX2 R36, R36 ;  /* 0x0000002400247308 */ /* 0x000fe60000000800 */
[----:B------:R-:W-:-:S04]  /*12130*/  ISETP.LT.OR P3, PT, R143, 0x1, P3 ;  /* 0x000000018f00780c */ /* 0x000fc80001f61670 */
[----:B------:R-:W-:Y:S01]  /*12140*/  FSEL R9, R10, -INF , !P3 ;  /* 0xff8000000a097808 */ /* 0x000fe20005800000 */
[----:B------:R-:W-:Y:S01]  /*12150*/  MUFU.EX2 R39, R39 ;  /* 0x0000002700277308 */ /* 0x000fe20000000800 */
[C---:B------:R-:W-:Y:S02]  /*12160*/  ISETP.GT.AND P3, PT, R142.reuse, 0x78, P2 ;  /* 0x000000788e00780c */ /* 0x040fe40001764270 */
[----:B------:R-:W-:Y:S02]  /*12170*/  FMNMX.FTZ R10, R9, R13, !PT ;  /* 0x0000000d090a7209 */ /* 0x000fe40007810000 */
[----:B------:R-:W-:Y:S02]  /*12180*/  ISETP.GT.AND P2, PT, R142, 0x79, P2 ;  /* 0x000000798e00780c */ /* 0x000fe40001744270 */
[----:B------:R-:W-:Y:S01]  /*12190*/  FMNMX.FTZ R10, R11, R10, !PT ;  /* 0x0000000a0b0a7209 */ /* 0x000fe20007810000 */
[----:B------:R-:W-:Y:S01]  /*121a0*/  MUFU.EX2 R40, R40 ;  /* 0x0000002800287308 */ /* 0x000fe20000000800 */
[----:B------:R-:W-:-:S02]  /*121b0*/  ISETP.LT.OR P3, PT, R143, 0x79, P3 ;  /* 0x000000798f00780c */ /* 0x000fc40001f61670 */
[----:B------:R-:W-:Y:S02]  /*121c0*/  FMNMX.FTZ R10, R25, R10, !PT ;  /* 0x0000000a190a7209 */ /* 0x000fe40007810000 */
[----:B------:R-:W-:Y:S02]  /*121d0*/  ISETP.LT.OR P2, PT, R143, 0x7a, P2 ;  /* 0x0000007a8f00780c */ /* 0x000fe40001741670 */
[----:B------:R-:W-:Y:S01]  /*121e0*/  FMNMX.FTZ R10, R26, R10, !PT ;  /* 0x0000000a1a0a7209 */ /* 0x000fe20007810000 */
[----:B------:R-:W-:Y:S01]  /*121f0*/  MUFU.EX2 R44, R44 ;  /* 0x0000002c002c7308 */ /* 0x000fe20000000800 */
[----:B------:R-:W-:Y:S02]  /*12200*/  FSEL R81, R81, -INF , !P3 ;  /* 0xff80000051517808 */ /* 0x000fe40005800000 */
[----:B------:R-:W-:Y:S02]  /*12210*/  FMNMX.FTZ R10, R29, R10, !PT ;  /* 0x0000000a1d0a7209 */ /* 0x000fe40007810000 */
[----:B------:R-:W-:-:S02]  /*12220*/  FSEL R83, R83, -INF , !P2 ;  /* 0xff80000053537808 */ /* 0x000fc40005000000 */
[----:B------:R-:W-:Y:S01]  /*12230*/  FMNMX.FTZ R10, R30, R10, !PT ;  /* 0x0000000a1e0a7209 */ /* 0x000fe20007810000 */
[----:B------:R-:W-:Y:S03]  /*12240*/  MUFU.EX2 R47, R47 ;  /* 0x0000002f002f7308 */ /* 0x000fe60000000800 */
[----:B------:R-:W-:-:S04]  /*12250*/  FMNMX.FTZ R10, R33, R10, !PT ;  /* 0x0000000a210a7209 */ /* 0x000fc80007810000 */
        /* <DEDUP_REMOVED lines=42> */
[----:B0-----:R-:W-:-:S07]  /*12500*/  FMNMX.FTZ R17, R17, R10, !PT ;  /* 0x0000000a11117209 */ /* 0x001fce0007810000 */
[----:B------:R-:W0:Y:S01]  /*12510*/  MUFU.EX2 R10, R22 ;  /* 0x00000016000a7308 */ /* 0x000e220000000800 */
[----:B------:R-:W1:Y:S07]  /*12520*/  SHFL.BFLY PT, R48, R17, 0x1, 0x1f ;  /* 0x0c201f0011307f89 */ /* 0x000e6e00000e0000 */
[----:B------:R1:W3:Y:S08]  /*12530*/  MUFU.EX2 R22, R24 ;  /* 0x0000001800167308 */ /* 0x0002f00000000800 */
[----:B------:R-:W-:Y:S01]  /*12540*/  MUFU.EX2 R85, R85 ;  /* 0x0000005500557308 */ /* 0x000fe20000000800 */
[----:B0-----:R-:W-:Y:S01]  /*12550*/  FADD.FTZ R4, R10, R4 ;  /* 0x000000040a047221 */ /* 0x001fe20000010000 */
[----:B-1----:R-:W-:-:S03]  /*12560*/  FMNMX.FTZ R24, R17, R48, !PT ;  /* 0x0000003011187209 */ /* 0x002fc60007810000 */
[C---:B---3--:R-:W-:Y:S01]  /*12570*/  FADD.FTZ R17, R22.reuse, R4 ;  /* 0x0000000416117221 */ /* 0x048fe20000010000 */
[----:B------:R-:W-:Y:S02]  /*12580*/  F2FP.BF16.F32.PACK_AB R10, R22, R10 ;  /* 0x0000000a160a723e */ /* 0x000fe400000010ff */
[C---:B------:R-:W-:Y:S01]  /*12590*/  FSETP.NEU.FTZ.AND P2, PT, R24.reuse, -INF , PT ;  /* 0xff8000001800780b */ /* 0x040fe20003f5d000 */
[----:B------:R-:W-:-:S05]  /*125a0*/  FMUL.FTZ R4, R24, UR39 ;  /* 0x0000002718047c20 */ /* 0x000fca0008410000 */
[----:B------:R-:W-:-:S05]  /*125b0*/  FSEL R4, R4, RZ, P2 ;  /* 0x000000ff04047208 */ /* 0x000fca0001000000 */
[--C-:B------:R-:W-:Y:S01]  /*125c0*/  FFMA.FTZ R22, R9, UR39, -R4.reuse ;  /* 0x0000002709167c23 */ /* 0x100fe20008010804 */
[--C-:B------:R-:W-:Y:S01]  /*125d0*/  FFMA.FTZ R48, R11, UR39, -R4.reuse ;  /* 0x000000270b307c23 */ /* 0x100fe20008010804 */
[--C-:B------:R-:W-:Y:S01]  /*125e0*/  FFMA.FTZ R25, R25, UR39, -R4.reuse ;  /* 0x0000002719197c23 */ /* 0x100fe20008010804 */
[--C-:B------:R-:W-:Y:S01]  /*125f0*/  FFMA.FTZ R26, R26, UR39, -R4.reuse ;  /* 0x000000271a1a7c23 */ /* 0x100fe20008010804 */
[--C-:B------:R-:W-:Y:S01]  /*12600*/  FFMA.FTZ R41, R41, UR39, -R4.reuse ;  /* 0x0000002729297c23 */ /* 0x100fe20008010804 */
[--C-:B------:R-:W-:Y:S01]  /*12610*/  FFMA.FTZ R42, R42, UR39, -R4.reuse ;  /* 0x000000272a2a7c23 */ /* 0x100fe20008010804 */
[----:B------:R-:W-:Y:S01]  /*12620*/  MUFU.EX2 R22, R22 ;  /* 0x0000001600167308 */ /* 0x000fe20000000800 */
[--C-:B------:R-:W-:Y:S01]  /*12630*/  FFMA.FTZ R55, R55, UR39, -R4.reuse ;  /* 0x0000002737377c23 */ /* 0x100fe20008010804 */
[--C-:B------:R-:W-:Y:S01]  /*12640*/  FFMA.FTZ R63, R63, UR39, -R4.reuse ;  /* 0x000000273f3f7c23 */ /* 0x100fe20008010804 */
[--C-:B------:R-:W-:Y:S01]  /*12650*/  FFMA.FTZ R64, R64, UR39, -R4.reuse ;  /* 0x0000002740407c23 */ /* 0x100fe20008010804 */
[--C-:B------:R-:W-:Y:S01]  /*12660*/  FFMA.FTZ R67, R67, UR39, -R4.reuse ;  /* 0x0000002743437c23 */ /* 0x100fe20008010804 */
[--C-:B------:R-:W-:Y:S01]  /*12670*/  FFMA.FTZ R68, R68, UR39, -R4.reuse ;  /* 0x0000002744447c23 */ /* 0x100fe20008010804 */
[--C-:B------:R-:W-:Y:S01]  /*12680*/  FFMA.FTZ R71, R71, UR39, -R4.reuse ;  /* 0x0000002747477c23 */ /* 0x100fe20008010804 */
[--C-:B------:R-:W-:Y:S01]  /*12690*/  FFMA.FTZ R72, R72, UR39, -R4.reuse ;  /* 0x0000002748487c23 */ /* 0x100fe20008010804 */
[----:B------:R-:W0:Y:S01]  /*126a0*/  MUFU.EX2 R48, R48 ;  /* 0x0000003000307308 */ /* 0x000e220000000800 */
[--C-:B------:R-:W-:Y:S01]  /*126b0*/  FFMA.FTZ R75, R75, UR39, -R4.reuse ;  /* 0x000000274b4b7c23 */ /* 0x100fe20008010804 */
[--C-:B------:R-:W-:Y:S01]  /*126c0*/  FFMA.FTZ R76, R76, UR39, -R4.reuse ;  /* 0x000000274c4c7c23 */ /* 0x100fe20008010804 */
[--C-:B------:R-:W-:Y:S01]  /*126d0*/  FFMA.FTZ R77, R77, UR39, -R4.reuse ;  /* 0x000000274d4d7c23 */ /* 0x100fe20008010804 */
[--C-:B------:R-:W-:Y:S01]  /*126e0*/  FFMA.FTZ R78, R78, UR39, -R4.reuse ;  /* 0x000000274e4e7c23 */ /* 0x100fe20008010804 */
[----:B------:R-:W-:-:S03]  /*126f0*/  FFMA.FTZ R81, R81, UR39, -R4 ;  /* 0x0000002751517c23 */ /* 0x000fc60008010804 */
[----:B------:R-:W-:Y:S08]  /*12700*/  MUFU.EX2 R25, R25 ;  /* 0x0000001900197308 */ /* 0x000ff00000000800 */
[----:B------:R-:W1:Y:S01]  /*12710*/  MUFU.EX2 R26, R26 ;  /* 0x0000001a001a7308 */ /* 0x000e620000000800 */
[----:B0-----:R-:W-:-:S07]  /*12720*/  F2FP.BF16.F32.PACK_AB R9, R48, R22 ;  /* 0x000000163009723e */ /* 0x001fce00000010ff */
[----:B------:R-:W-:Y:S08]  /*12730*/  MUFU.EX2 R41, R41 ;  /* 0x0000002900297308 */ /* 0x000ff00000000800 */
[----:B------:R-:W-:Y:S01]  /*12740*/  MUFU.EX2 R42, R42 ;  /* 0x0000002a002a7308 */ /* 0x000fe20000000800 */
[----:B-1----:R-:W-:-:S05]  /*12750*/  F2FP.BF16.F32.PACK_AB R11, R26, R25 ;  /* 0x000000191a0b723e */ /* 0x002fca00000010ff */
[----:B------:R0:W-:Y:S02]  /*12760*/  STSM.16.M88.4 [R137+0x21800], R8 ;  /* 0x0218000889007844 */ /* 0x0001e40000000200 */
[----:B------:R-:W-:Y:S08]  /*12770*/  MUFU.EX2 R67, R67 ;  /* 0x0000004300437308 */ /* 0x000ff00000000800 */
[----:B------:R-:W-:Y:S01]  /*12780*/  MUFU.EX2 R68, R68 ;  /* 0x0000004400447308 */ /* 0x000fe20000000800 */
[--C-:B0-----:R-:W-:Y:S01]  /*12790*/  FFMA.FTZ R11, R29, UR39, -R4.reuse ;  /* 0x000000271d0b7c23 */ /* 0x101fe20008010804 */
[----:B------:R-:W-:-:S06]  /*127a0*/  FFMA.FTZ R29, R33, UR39, -R4 ;  /* 0x00000027211d7c23 */ /* 0x000fcc0008010804 */
[----:B------:R0:W1:Y:S01]  /*127b0*/  MUFU.EX2 R8, R27 ;  /* 0x0000001b00087308 */ /* 0x0000620000000800 */
[--C-:B------:R-:W-:Y:S01]  /*127c0*/  FFMA.FTZ R33, R45, UR39, -R4.reuse ;  /* 0x000000272d217c23 */ /* 0x100fe20008010804 */
[----:B------:R-:W-:-:S06]  /*127d0*/  FFMA.FTZ R45, R59, UR39, -R4 ;  /* 0x000000273b2d7c23 */ /* 0x000fcc0008010804 */
[----:B------:R3:W-:Y:S01]  /*127e0*/  MUFU.EX2 R10, R31 ;  /* 0x0000001f000a7308 */ /* 0x0007e20000000800 */
[----:B0-----:R-:W-:Y:S01]  /*127f0*/  FFMA.FTZ R27, R30, UR39, -R4 ;  /* 0x000000271e1b7c23 */ /* 0x001fe20008010804 */
[----:B------:R-:W-:-:S05]  /*12800*/  FSEL R30, R24, RZ, P2 ;  /* 0x000000ff181e7208 */ /* 0x000fca0001000000 */
[----:B------:R-:W-:Y:S01]  /*12810*/  FADD.FTZ R30, -R30, R13 ;  /* 0x0000000d1e1e7221 */ /* 0x000fe20000010100 */
[----:B------:R-:W-:Y:S01]  /*12820*/  MUFU.EX2 R11, R11 ;  /* 0x0000000b000b7308 */ /* 0x000fe20000000800 */
[--C-:B---3--:R-:W-:Y:S01]  /*12830*/  FFMA.FTZ R31, R34, UR39, -R4.reuse ;  /* 0x00000027221f7c23 */ /* 0x108fe20008010804 */
[----:B-1----:R-:W-:Y:S01]  /*12840*/  FADD.FTZ R17, R8, R17 ;  /* 0x0000001108117221 */ /* 0x002fe20000010000 */
[----:B------:R-:W-:Y:S01]  /*12850*/  FMUL.FTZ R13, R30, UR39 ;  /* 0x000000271e0d7c20 */ /* 0x000fe20008410000 */
[--C-:B------:R-:W-:Y:S01]  /*12860*/  FFMA.FTZ R34, R37, UR39, -R4.reuse ;  /* 0x0000002725227c23 */ /* 0x100fe20008010804 */
[--C-:B------:R-:W-:Y:S01]  /*12870*/  FFMA.FTZ R37, R46, UR39, -R4.reuse ;  /* 0x000000272e257c23 */ /* 0x100fe20008010804 */
[C---:B------:R-:W-:Y:S01]  /*12880*/  FADD.FTZ R17, R28.reuse, R17 ;  /* 0x000000111c117221 */ /* 0x040fe20000010000 */
[----:B------:R-:W-:Y:S01]  /*12890*/  F2FP.BF16.F32.PACK_AB R8, R28, R8 ;  /* 0x000000081c08723e */ /* 0x000fe200000010ff */
[----:B------:R-:W-:Y:S01]  /*128a0*/  MUFU.EX2 R9, R32 ;  /* 0x0000002000097308 */ /* 0x000fe20000000800 */
[----:B------:R-:W-:Y:S01]  /*128b0*/  F2FP.BF16.F32.PACK_AB R28, R36, R35 ;  /* 0x00000023241c723e */ /* 0x000fe200000010ff */
[----:B------:R-:W-:-:S06]  /*128c0*/  FFMA.FTZ R46, R60, UR39, -R4 ;  /* 0x000000273c2e7c23 */ /* 0x000fcc0008010804 */
[----:B------:R-:W0:Y:S08]  /*128d0*/  MUFU.EX2 R13, R13 ;  /* 0x0000000d000d7308 */ /* 0x000e300000000800 */
[----:B------:R-:W1:Y:S08]  /*128e0*/  MUFU.EX2 R27, R27 ;  /* 0x0000001b001b7308 */ /* 0x000e700000000800 */
[----:B------:R-:W3:Y:S01]  /*128f0*/  MUFU.EX2 R29, R29 ;  /* 0x0000001d001d7308 */ /* 0x000ee20000000800 */
[----:B0-----:R-:W-:Y:S01]  /*12900*/  FFMA.FTZ R22, R13, R3, R22 ;  /* 0x000000030d167223 */ /* 0x001fe20000010016 */
[----:B------:R-:W-:-:S03]  /*12910*/  FFMA.FTZ R3, R52, UR39, -R4 ;  /* 0x0000002734037c23 */ /* 0x000fc60008010804 */
[----:B------:R-:W-:-:S03]  /*12920*/  FADD.FTZ R22, R48, R22 ;  /* 0x0000001630167221 */ /* 0x000fc60000010000 */
[----:B------:R-:W0:Y:S01]  /*12930*/  MUFU.EX2 R31, R31 ;  /* 0x0000001f001f7308 */ /* 0x000e220000000800 */
[----:B------:R-:W-:Y:S01]  /*12940*/  FADD.FTZ R30, R25, R22 ;  /* 0x00000016191e7221 */ /* 0x000fe20000010000 */
[----:B------:R-:W-:-:S03]  /*12950*/  FFMA.FTZ R25, R56, UR39, -R4 ;  /* 0x0000002738197c23 */ /* 0x000fc60008010804 */
[----:B------:R-:W-:Y:S01]  /*12960*/  FADD.FTZ R30, R26, R30 ;  /* 0x0000001e1a1e7221 */ /* 0x000fe20000010000 */
[----:B------:R-:W-:Y:S01]  /*12970*/  FADD.FTZ R26, R10, R17 ;  /* 0x000000110a1a7221 */ /* 0x000fe20000010000 */
[----:B------:R-:W-:Y:S01]  /*12980*/  F2FP.BF16.F32.PACK_AB R10, R9, R10 ;  /* 0x0000000a090a723e */ /* 0x000fe200000010ff */
[----:B------:R4:W5:Y:S01]  /*12990*/  MUFU.EX2 R32, R43 ;  /* 0x0000002b00207308 */ /* 0x0009620000000800 */
[----:B------:R-:W-:Y:S01]  /*129a0*/  FADD.FTZ R30, R11, R30 ;  /* 0x0000001e0b1e7221 */ /* 0x000fe20000010000 */
[----:B------:R-:W-:-:S03]  /*129b0*/  FADD.FTZ R26, R9, R26 ;  /* 0x0000001a091a7221 */ /* 0x000fc60000010000 */
[----:B-1----:R-:W-:Y:S01]  /*129c0*/  FADD.FTZ R30, R27, R30 ;  /* 0x0000001e1b1e7221 */ /* 0x002fe20000010000 */
[----:B------:R-:W-:Y:S02]  /*129d0*/  FADD.FTZ R9, R35, R26 ;  /* 0x0000001a23097221 */ /* 0x000fe40000010000 */
[----:B------:R-:W1:Y:S01]  /*129e0*/  MUFU.EX2 R34, R34 ;  /* 0x0000002200227308 */ /* 0x000e620000000800 */
[----:B----4-:R-:W-:Y:S01]  /*129f0*/  FFMA.FTZ R43, R38, UR39, -R4 ;  /* 0x00000027262b7c23 */ /* 0x010fe20008010804 */
[----:B---3--:R-:W-:Y:S01]  /*12a00*/  FADD.FTZ R30, R29, R30 ;  /* 0x0000001e1d1e7221 */ /* 0x008fe20000010000 */
[----:B------:R-:W-:Y:S01]  /*12a10*/  FADD.FTZ R9, R36, R9 ;  /* 0x0000000924097221 */ /* 0x000fe20000010000 */
[--C-:B------:R-:W-:Y:S01]  /*12a20*/  FFMA.FTZ R38, R51, UR39, -R4.reuse ;  /* 0x0000002733267c23 */ /* 0x100fe20008010804 */
[----:B------:R-:W-:Y:S01]  /*12a30*/  FFMA.FTZ R4, R83, UR39, -R4 ;  /* 0x0000002753047c23 */ /* 0x000fe20008010804 */
[----:B0-----:R-:W-:Y:S01]  /*12a40*/  FADD.FTZ R30, R31, R30 ;  /* 0x0000001e1f1e7221 */ /* 0x001fe20000010000 */
[----:B------:R-:W-:Y:S01]  /*12a50*/  FADD.FTZ R9, R39, R9 ;  /* 0x0000000927097221 */ /* 0x000fe20000010000 */
[----:B------:R-:W0:Y:S03]  /*12a60*/  MUFU.EX2 R43, R43 ;  /* 0x0000002b002b7308 */ /* 0x000e260000000800 */
[----:B------:R-:W-:-:S04]  /*12a70*/  FADD.FTZ R9, R40, R9 ;  /* 0x0000000928097221 */ /* 0x000fc80000010000 */
[----:B-----5:R-:W-:Y:S01]  /*12a80*/  FADD.FTZ R9, R32, R9 ;  /* 0x0000000920097221 */ /* 0x020fe20000010000 */
[----:B------:R-:W3:Y:S01]  /*12a90*/  MUFU.EX2 R33, R33 ;  /* 0x0000002100217308 */ /* 0x000ee20000000800 */
[----:B-1----:R-:W-:Y:S01]  /*12aa0*/  FADD.FTZ R35, R34, R30 ;  /* 0x0000001e22237221 */ /* 0x002fe20000010000 */
[----:B------:R-:W-:Y:S01]  /*12ab0*/  F2FP.BF16.F32.PACK_AB R30, R40, R39 ;  /* 0x00000027281e723e */ /* 0x000fe200000010ff */
[----:B------:R-:W-:Y:S01]  /*12ac0*/  FADD.FTZ R9, R44, R9 ;  /* 0x000000092c097221 */ /* 0x000fe20000010000 */
[----:B------:R-:W4:Y:S03]  /*12ad0*/  LDL R39, [R1+0x20] ;  /* 0x0000200001277983 */ /* 0x000f260000100800 */
[----:B------:R-:W-:Y:S01]  /*12ae0*/  FADD.FTZ R36, R47, R9 ;  /* 0x000000092f247221 */ /* 0x000fe20000010000 */
[----:B------:R-:W1:Y:S01]  /*12af0*/  MUFU.EX2 R37, R37 ;  /* 0x0000002500257308 */ /* 0x000e620000000800 */
[----:B0-----:R-:W-:Y:S01]  /*12b00*/  FADD.FTZ R35, R43, R35 ;  /* 0x000000232b237221 */ /* 0x001fe20000010000 */
[----:B------:R-:W-:Y:S01]  /*12b10*/  F2FP.BF16.F32.PACK_AB R9, R27, R11 ;  /* 0x0000000b1b09723e */ /* 0x000fe200000010ff */
[----:B------:R-:W-:Y:S01]  /*12b20*/  FADD.FTZ R36, R50, R36 ;  /* 0x0000002432247221 */ /* 0x000fe20000010000 */
[----:B------:R-:W-:Y:S01]  /*12b30*/  F2FP.BF16.F32.PACK_AB R11, R31, R29 ;  /* 0x0000001d1f0b723e */ /* 0x000fe200000010ff */
[----:B------:R-:W-:Y:S01]  /*12b40*/  FADD.FTZ R35, R41, R35 ;  /* 0x0000002329237221 */ /* 0x000fe20000010000 */
[----:B------:R-:W-:Y:S01]  /*12b50*/  F2FP.BF16.F32.PACK_AB R29, R43, R34 ;  /* 0x000000222b1d723e */ /* 0x000fe200000010ff */
[----:B------:R-:W-:Y:S01]  /*12b60*/  FADD.FTZ R36, R53, R36 ;  /* 0x0000002435247221 */ /* 0x000fe20000010000 */
[----:B------:R-:W0:Y:S01]  /*12b70*/  MUFU.EX2 R38, R38 ;  /* 0x0000002600267308 */ /* 0x000e220000000800 */
[C---:B------:R-:W-:Y:S01]  /*12b80*/  FADD.FTZ R35, R42.reuse, R35 ;  /* 0x000000232a237221 */ /* 0x040fe20000010000 */
[----:B------:R-:W-:Y:S01]  /*12b90*/  F2FP.BF16.F32.PACK_AB R31, R42, R41 ;  /* 0x000000292a1f723e */ /* 0x000fe200000010ff */
[----:B------:R-:W-:Y:S01]  /*12ba0*/  FADD.FTZ R36, R54, R36 ;  /* 0x0000002436247221 */ /* 0x000fe20000010000 */
[----:B--2---:R2:W-:Y:S01]  /*12bb0*/  STSM.16.M88.4 [R86], R8 ;  /* 0x0000000856007844 */ /* 0x0045e20000000200 */
[----:B---3--:R-:W-:-:S02]  /*12bc0*/  FADD.FTZ R35, R33, R35 ;  /* 0x0000002321237221 */ /* 0x008fc40000010000 */
[----:B------:R-:W-:Y:S01]  /*12bd0*/  FADD.FTZ R36, R57, R36 ;  /* 0x0000002439247221 */ /* 0x000fe20000010000 */
[----:B------:R-:W3:Y:S01]  /*12be0*/  MUFU.EX2 R3, R3 ;  /* 0x0000000300037308 */ /* 0x000ee20000000800 */
[----:B-1----:R-:W-:-:S07]  /*12bf0*/  FADD.FTZ R35, R37, R35 ;  /* 0x0000002325237221 */ /* 0x002fce0000010000 */
[----:B------:R-:W1:Y:S01]  /*12c00*/  MUFU.EX2 R22, R55 ;  /* 0x0000003700167308 */ /* 0x000e620000000800 */
[----:B0-----:R-:W-:-:S07]  /*12c10*/  FADD.FTZ R35, R38, R35 ;  /* 0x0000002326237221 */ /* 0x001fce0000010000 */
[----:B------:R-:W0:Y:S01]  /*12c20*/  MUFU.EX2 R25, R25 ;  /* 0x0000001900197308 */ /* 0x000e220000000800 */
[----:B---3--:R-:W-:-:S07]  /*12c30*/  FADD.FTZ R35, R3, R35 ;  /* 0x0000002303237221 */ /* 0x008fce0000010000 */
[----:B------:R-:W3:Y:S01]  /*12c40*/  MUFU.EX2 R45, R45 ;  /* 0x0000002d002d7308 */ /* 0x000ee20000000800 */
[----:B-1----:R-:W-:-:S07]  /*12c50*/  FADD.FTZ R35, R22, R35 ;  /* 0x0000002316237221 */ /* 0x002fce0000010000 */
[----:B------:R-:W1:Y:S01]  /*12c60*/  MUFU.EX2 R46, R46 ;  /* 0x0000002e002e7308 */ /* 0x000e620000000800 */
[----:B0-----:R-:W-:Y:S01]  /*12c70*/  FADD.FTZ R34, R25, R35 ;  /* 0x0000002319227221 */ /* 0x001fe20000010000 */
[----:B------:R-:W-:-:S06]  /*12c80*/  FADD.FTZ R36, R58, R36 ;  /* 0x000000243a247221 */ /* 0x000fcc0000010000 */
[----:B------:R-:W0:Y:S01]  /*12c90*/  MUFU.EX2 R17, R63 ;  /* 0x0000003f00117308 */ /* 0x000e220000000800 */
[----:B---3--:R-:W-:Y:S01]  /*12ca0*/  FADD.FTZ R27, R45, R34 ;  /* 0x000000222d1b7221 */ /* 0x008fe20000010000 */
[----:B------:R-:W-:-:S06]  /*12cb0*/  FADD.FTZ R35, R61, R36 ;  /* 0x000000243d237221 */ /* 0x000fcc0000010000 */
[----:B------:R-:W3:Y:S01]  /*12cc0*/  MUFU.EX2 R26, R64 ;  /* 0x00000040001a7308 */ /* 0x000ee20000000800 */
[----:B-1----:R-:W-:Y:S01]  /*12cd0*/  FADD.FTZ R36, R46, R27 ;  /* 0x0000001b2e247221 */ /* 0x002fe20000010000 */
[----:B------:R-:W-:Y:S01]  /*12ce0*/  FADD.FTZ R40, R62, R35 ;  /* 0x000000233e287221 */ /* 0x000fe20000010000 */
[----:B------:R3:W-:Y:S03]  /*12cf0*/  STSM.16.M88.4 [R139], R28 ;  /* 0x0000001c8b007844 */ /* 0x0007e60000000200 */
[----:B--2---:R-:W-:Y:S02]  /*12d00*/  FADD.FTZ R11, R65, R40 ;  /* 0x00000028410b7221 */ /* 0x004fe40000010000 */
[----:B------:R-:W-:Y:S01]  /*12d10*/  MUFU.EX2 R71, R71 ;  /* 0x0000004700477308 */ /* 0x000fe20000000800 */
[----:B0-----:R-:W-:Y:S01]  /*12d20*/  FADD.FTZ R9, R17, R36 ;  /* 0x0000002411097221 */ /* 0x001fe20000010000 */
[----:B------:R-:W-:-:S02]  /*12d30*/  F2FP.BF16.F32.PACK_AB R32, R44, R32 ;  /* 0x000000202c20723e */ /* 0x000fc400000010ff */
[----:B------:R-:W-:Y:S02]  /*12d40*/  F2FP.BF16.F32.PACK_AB R34, R50, R47 ;  /* 0x0000002f3222723e */ /* 0x000fe400000010ff */
[----:B------:R-:W-:Y:S02]  /*12d50*/  F2FP.BF16.F32.PACK_AB R33, R37, R33 ;  /* 0x000000212521723e */ /* 0x000fe400000010ff */
[----:B------:R-:W-:Y:S01]  /*12d60*/  F2FP.BF16.F32.PACK_AB R35, R3, R38 ;  /* 0x000000260323723e */ /* 0x000fe200000010ff */
[----:B------:R-:W0:Y:S01]  /*12d70*/  MUFU.EX2 R72, R72 ;  /* 0x0000004800487308 */ /* 0x000e220000000800 */
[----:B------:R-:W-:Y:S01]  /*12d80*/  F2FP.BF16.F32.PACK_AB R8, R54, R53 ;  /* 0x000000353608723e */ /* 0x000fe200000010ff */
[----:B---3--:R-:W-:Y:S01]  /*12d90*/  FADD.FTZ R28, R26, R9 ;  /* 0x000000091a1c7221 */ /* 0x008fe20000010000 */
[----:B------:R-:W-:Y:S01]  /*12da0*/  FADD.FTZ R30, R66, R11 ;  /* 0x0000000b421e7221 */ /* 0x000fe20000010000 */
[----:B------:R-:W-:Y:S02]  /*12db0*/  F2FP.BF16.F32.PACK_AB R10, R58, R57 ;  /* 0x000000393a0a723e */ /* 0x000fe400000010ff */
[----:B------:R-:W-:-:S02]  /*12dc0*/  F2FP.BF16.F32.PACK_AB R9, R25, R22 ;  /* 0x000000161909723e */ /* 0x000fc400000010ff */
[----:B------:R-:W-:Y:S01]  /*12dd0*/  F2FP.BF16.F32.PACK_AB R11, R46, R45 ;  /* 0x0000002d2e0b723e */ /* 0x000fe200000010ff */
[----:B------:R-:W-:Y:S01]  /*12de0*/  STSM.16.M88.4 [R138], R32 ;  /* 0x000000208a007844 */ /* 0x000fe20000000200 */
[----:B------:R-:W-:Y:S03]  /*12df0*/  MUFU.EX2 R75, R75 ;  /* 0x0000004b004b7308 */ /* 0x000fe60000000800 */
[----:B------:R1:W-:Y:S02]  /*12e00*/  STSM.16.M88.4 [R137+0x27800], R8 ;  /* 0x0278000889007844 */ /* 0x0003e40000000200 */
[----:B-1----:R-:W-:Y:S02]  /*12e10*/  F2FP.BF16.F32.PACK_AB R9, R26, R17 ;  /* 0x000000111a09723e */ /* 0x002fe400000010ff */
[----:B------:R-:W2:Y:S01]  /*12e20*/  LDL R17, [R1+0x18] ;  /* 0x0000180001117983 */ /* 0x000ea20000100800 */
[----:B------:R-:W1:Y:S01]  /*12e30*/  MUFU.EX2 R76, R76 ;  /* 0x0000004c004c7308 */ /* 0x000e620000000800 */
[----:B------:R-:W-:Y:S01]  /*12e40*/  FADD.FTZ R27, R69, R30 ;  /* 0x0000001e451b7221 */ /* 0x000fe20000010000 */
[----:B------:R-:W-:-:S03]  /*12e50*/  FADD.FTZ R3, R67, R28 ;  /* 0x0000001c43037221 */ /* 0x000fc60000010000 */
[----:B------:R-:W-:-:S03]  /*12e60*/  FADD.FTZ R28, R70, R27 ;  /* 0x0000001b461c7221 */ /* 0x000fc60000010000 */
[----:B------:R-:W-:Y:S01]  /*12e70*/  MUFU.EX2 R77, R77 ;  /* 0x0000004d004d7308 */ /* 0x000fe20000000800 */
[----:B------:R-:W-:-:S07]  /*12e80*/  FADD.FTZ R25, R73, R28 ;  /* 0x0000001c49197221 */ /* 0x000fce0000010000 */
[----:B------:R-:W3:Y:S08]  /*12e90*/  MUFU.EX2 R78, R78 ;  /* 0x0000004e004e7308 */ /* 0x000ef00000000800 */
[----:B------:R-:W-:Y:S08]  /*12ea0*/  MUFU.EX2 R81, R81 ;  /* 0x0000005100517308 */ /* 0x000ff00000000800 */
[----:B------:R-:W5:Y:S01]  /*12eb0*/  MUFU.EX2 R36, R4 ;  /* 0x0000000400247308 */ /* 0x000f620000000800 */
[----:B------:R-:W-:Y:S01]  /*12ec0*/  FADD.FTZ R28, R74, R25 ;  /* 0x000000194a1c7221 */ /* 0x000fe20000010000 */
[----:B------:R-:W-:-:S02]  /*12ed0*/  F2FP.BF16.F32.PACK_AB R8, R62, R61 ;  /* 0x0000003d3e08723e */ /* 0x000fc400000010ff */
[----:B------:R-:W-:Y:S01]  /*12ee0*/  F2FP.BF16.F32.PACK_AB R10, R66, R65 ;  /* 0x00000041420a723e */ /* 0x000fe200000010ff */
[----:B------:R-:W-:Y:S01]  /*12ef0*/  FADD.FTZ R25, R79, R28 ;  /* 0x0000001c4f197221 */ /* 0x000fe20000010000 */
[----:B------:R-:W-:Y:S02]  /*12f00*/  F2FP.BF16.F32.PACK_AB R11, R68, R67 ;  /* 0x00000043440b723e */ /* 0x000fe400000010ff */
[----:B------:R-:W-:Y:S02]  /*12f10*/  F2FP.BF16.F32.PACK_AB R28, R70, R69 ;  /* 0x00000045461c723e */ /* 0x000fe400000010ff */
[----:B------:R-:W-:Y:S02]  /*12f20*/  F2FP.BF16.F32.PACK_AB R30, R74, R73 ;  /* 0x000000494a1e723e */ /* 0x000fe400000010ff */
[----:B0-----:R-:W-:Y:S02]  /*12f30*/  F2FP.BF16.F32.PACK_AB R29, R72, R71 ;  /* 0x00000047481d723e */ /* 0x001fe400000010ff */
[----:B-1----:R-:W-:Y:S01]  /*12f40*/  F2FP.BF16.F32.PACK_AB R31, R76, R75 ;  /* 0x0000004b4c1f723e */ /* 0x002fe200000010ff */
[----:B------:R-:W-:Y:S01]  /*12f50*/  FADD.FTZ R22, R68, R3 ;  /* 0x0000000344167221 */ /* 0x000fe20000010000 */
[----:B------:R-:W-:-:S02]  /*12f60*/  F2FP.BF16.F32.PACK_AB R32, R80, R79 ;  /* 0x0000004f5020723e */ /* 0x000fc400000010ff */
[----:B---3--:R-:W-:Y:S02]  /*12f70*/  F2FP.BF16.F32.PACK_AB R33, R78, R77 ;  /* 0x0000004d4e21723e */ /* 0x008fe400000010ff */
[----:B------:R-:W-:Y:S02]  /*12f80*/  F2FP.BF16.F32.PACK_AB R34, R85, R84 ;  /* 0x000000545522723e */ /* 0x000fe400000010ff */
[----:B-----5:R-:W-:Y:S01]  /*12f90*/  F2FP.BF16.F32.PACK_AB R35, R36, R81 ;  /* 0x000000512423723e */ /* 0x020fe200000010ff */
[----:B------:R-:W-:-:S04]  /*12fa0*/  FADD.FTZ R3, R71, R22 ;  /* 0x0000001647037221 */ /* 0x000fc80000010000 */
[----:B------:R-:W-:-:S04]  /*12fb0*/  FADD.FTZ R22, R72, R3 ;  /* 0x0000000348167221 */ /* 0x000fc80000010000 */
[----:B------:R-:W-:-:S04]  /*12fc0*/  FADD.FTZ R3, R75, R22 ;  /* 0x000000164b037221 */ /* 0x000fc80000010000 */
[----:B------:R-:W-:-:S04]  /*12fd0*/  FADD.FTZ R22, R76, R3 ;  /* 0x000000034c167221 */ /* 0x000fc80000010000 */
[----:B------:R-:W-:Y:S01]  /*12fe0*/  FADD.FTZ R3, R77, R22 ;  /* 0x000000164d037221 */ /* 0x000fe20000010000 */
[----:B------:R-:W-:-:S03]  /*12ff0*/  FADD.FTZ R25, R80, R25 ;  /* 0x0000001950197221 */ /* 0x000fc60000010000 */
[----:B------:R-:W-:Y:S01]  /*13000*/  FADD.FTZ R4, R78, R3 ;  /* 0x000000034e047221 */ /* 0x000fe20000010000 */
[----:B------:R-:W-:-:S03]  /*13010*/  FADD.FTZ R84, R84, R25 ;  /* 0x0000001954547221 */ /* 0x000fc60000010000 */
[----:B------:R-:W-:Y:S01]  /*13020*/  FADD.FTZ R3, R81, R4 ;  /* 0x0000000451037221 */ /* 0x000fe20000010000 */
        /* <DEDUP_REMOVED lines=48> */
[----:B------:R-:W-:Y:S01]  /*13330*/  FADD.FTZ R4, R85, R84 ;  /* 0x0000005455047221 */ /* 0x000fe20000010000 */
[----:B------:R-:W-:Y:S01]  /*13340*/  FADD.FTZ R3, R36, R3 ;  /* 0x0000000324037221 */ /* 0x000fe20000010000 */
[----:B------:R-:W-:-:S02]  /*13350*/  IMAD.MOV.U32 R22, RZ, RZ, R5 ;  /* 0x000000ffff167224 */ /* 0x000fc400078e0005 */
[----:B------:R-:W-:Y:S02]  /*13360*/  IMAD.MOV.U32 R12, RZ, RZ, R82 ;  /* 0x000000ffff0c7224 */ /* 0x000fe400078e0052 */
[----:B------:R-:W-:Y:S01]  /*13370*/  IMAD.MOV.U32 R13, RZ, RZ, R24 ;  /* 0x000000ffff0d7224 */ /* 0x000fe200078e0018 */
[----:B----4-:R0:W-:Y:S04]  /*13380*/  STSM.16.M88.4 [R39], R8 ;  /* 0x0000000827007844 */ /* 0x0101e80000000200 */
[----:B------:R0:W-:Y:S04]  /*13390*/  STSM.16.M88.4 [R139+0x6000], R28 ;  /* 0x0060001c8b007844 */ /* 0x0001e80000000200 */
[----:B------:R0:W-:Y:S01]  /*133a0*/  STSM.16.M88.4 [R138+0x6000], R32 ;  /* 0x006000208a007844 */ /* 0x0001e20000000200 */
[----:B------:R1:W-:Y:S06]  /*133b0*/  MEMBAR.ALL.CTA ;  /* 0x0000000000007992 */ /* 0x0003ec0000008000 */
[----:B-1----:R-:W1:Y:S01]  /*133c0*/  FENCE.VIEW.ASYNC.S ;  /* 0x00000000000073c6 */ /* 0x002e620000000000 */
[C---:B--2---:R-:W-:Y:S01]  /*133d0*/  ISETP.GT.AND P2, PT, R0.reuse, R17, PT ;  /* 0x000000110000720c */ /* 0x044fe20003f44270 */
[----:B------:R-:W-:-:S02]  /*133e0*/  VIADD R0, R0, 0xffffffff ;  /* 0xffffffff00007836 */ /* 0x000fc40000000000 */
[----:B------:R-:W-:Y:S01]  /*133f0*/  IMAD.MOV.U32 R17, RZ, RZ, R14 ;  /* 0x000000ffff117224 */ /* 0x000fe200078e000e */
[----:B-1----:R-:W-:-:S09]  /*13400*/  NOP ;  /* 0x0000000000007918 */ /* 0x002fd20000000000 */
[----:B0-----:R-:W-:Y:S05]  /*13410*/  @P2 BRA `(.L_x_1248) ;  /* 0xffffffc400482947 */ /* 0x001fea000383ffff */
[----:B------:R-:W-:Y:S02]  /*13420*/  IMAD.MOV.U32 R13, RZ, RZ, R24 ;  /* 0x000000ffff0d7224 */ /* 0x000fe400078e0018 */
[----:B------:R-:W-:Y:S02]  /*13430*/  IMAD.MOV.U32 R12, RZ, RZ, R82 ;  /* 0x000000ffff0c7224 */ /* 0x000fe400078e0052 */
[----:B------:R-:W-:Y:S02]  /*13440*/  IMAD.MOV.U32 R17, RZ, RZ, R14 ;  /* 0x000000ffff117224 */ /* 0x000fe400078e000e */
[----:B------:R-:W-:-:S07]  /*13450*/  IMAD.MOV.U32 R22, RZ, RZ, R5 ;  /* 0x000000ffff167224 */ /* 0x000fce00078e0005 */
.L_x_1230:
[----:B------:R-:W2:Y:S01]  /*13460*/  LDL R9, [R1+0x30] ;  /* 0x0000300001097983 */ /* 0x000ea20000100800 */
[----:B------:R-:W0:Y:S01]  /*13470*/  LDC R14, c[0x0][0x9e4] ;  /* 0x00027900ff0e7b82 */ /* 0x000e220000000800 */
[----:B------:R-:W-:Y:S02]  /*13480*/  ULDC UR8, c[0x0][0x9dc] ;  /* 0x0002770000087ab9 */ /* 0x000fe40000000800 */
[----:B------:R-:W2:Y:S04]  /*13490*/  LDL R5, [R1+0x28] ;  /* 0x0000280001057983 */ /* 0x000ea80000100800 */
[----:B------:R-:W3:Y:S01]  /*134a0*/  LDL.LU R8, [R1+0x34] ;  /* 0x0000340001087983 */ /* 0x000ee20000300800 */
[----:B0-----:R-:W-:Y:S02]  /*134b0*/  ISETP.GE.AND P5, PT, R14, 0x1, PT ;  /* 0x000000010e00780c */ /* 0x001fe40003fa6270 */
[----:B--2---:R-:W-:-:S05]  /*134c0*/  IADD3 R5, R5, 0xc0, -R9 ;  /* 0x000000c005057810 */ /* 0x004fca0007ffe809 */
[----:B---3--:R-:W-:-:S04]  /*134d0*/  IMAD R5, R8, 0xc0, R5 ;  /* 0x000000c008057824 */ /* 0x008fc800078e0205 */
[----:B------:R-:W-:Y:S02]  /*134e0*/  VIADD R8, R5, -UR8 ;  /* 0x8000000805087c36 */ /* 0x000fe40008000000 */
[----:B------:R-:W-:Y:S05]  /*134f0*/  @!P5 BRA `(.L_x_1249) ;  /* 0x000000000044d947 */ /* 0x000fea0003800000 */
        /* <DEDUP_REMOVED lines=10> */
.L_x_1251:
[----:B------:R-:W-:-:S13]  /*135a0*/  ISETP.NE.AND P2, PT, R14, 0x1, PT ;  /* 0x000000010e00780c */ /* 0x000fda0003f45270 */
[----:B------:R-:W0:Y:S02]  /*135b0*/  @P2 LDC.64 R10, c[0x0][0x9e8] ;  /* 0x00027a00ff0a2b82 */ /* 0x000e240000000a00 */
[----:B0-----:R-:W-:-:S05]  /*135c0*/  @P2 IMAD.HI.U32 R10, R5, R10, RZ ;  /* 0x0000000a050a2227 */ /* 0x001fca00078e00ff */
[----:B------:R-:W-:-:S07]  /*135d0*/  @P2 SHF.R.U32.HI R5, RZ, R11, R10 ;  /* 0x0000000bff052219 */ /* 0x000fce000001160a */
.L_x_1252:
[----:B------:R-:W-:Y:S05]  /*135e0*/  BSYNC B0 ;  /* 0x0000000000007941 */ /* 0x000fea0003800000 */
.L_x_1250:
[----:B------:R-:W-:-:S05]  /*135f0*/  IMAD R5, R5, R14, RZ ;  /* 0x0000000e05057224 */ /* 0x000fca00078e02ff */
[----:B------:R-:W-:-:S07]  /*13600*/  VIMNMX R8, R8, R5, !PT ;  /* 0x0000000508087248 */ /* 0x000fce0007fe0100 */
.L_x_1249:
[----:B------:R-:W2:Y:S01]  /*13610*/  LDL R9, [R1+0x3c] ;  /* 0x00003c0001097983 */ /* 0x000ea20000100800 */
[----:B------:R-:W-:-:S05]  /*13620*/  VIADD R8, R8, 0x7f ;  /* 0x0000007f08087836 */ /* 0x000fca0000000000 */
[----:B------:R-:W-:-:S04]  /*13630*/  SHF.R.S32.HI R5, RZ, 0x1f, R8 ;  /* 0x0000001fff057819 */ /* 0x000fc80000011408 */
[----:B------:R-:W-:-:S04]  /*13640*/  LEA.HI R5, R5, R8, RZ, 0x7 ;  /* 0x0000000805057211 */ /* 0x000fc800078f38ff */
[----:B------:R-:W-:-:S04]  /*13650*/  SHF.R.S32.HI R5, RZ, 0x7, R5 ;  /* 0x00000007ff057819 */ /* 0x000fc80000011405 */
[----:B--2---:R-:W-:-:S04]  /*13660*/  VIMNMX R140, R9, R5, !PT ;  /* 0x00000005098c7248 */ /* 0x004fc80007fe0100 */
[----:B------:R-:W-:-:S13]  /*13670*/  ISETP.GE.AND P2, PT, R0, R140, PT ;  /* 0x0000008c0000720c */ /* 0x000fda0003f46270 */
[----:B------:R-:W-:Y:S05]  /*13680*/  @!P2 BRA `(.L_x_1253) ;  /* 0x0000002800f4a947 */ /* 0x000fea0003800000 */
[----:B------:R-:W-:Y:S02]  /*13690*/  IMAD.MOV.U32 R5, RZ, RZ, R13 ;  /* 0x000000ffff057224 */ /* 0x000fe400078e000d */
[----:B------:R-:W-:Y:S02]  /*136a0*/  IMAD.MOV.U32 R8, RZ, RZ, R12 ;  /* 0x000000ffff087224 */ /* 0x000fe400078e000c */
[----:B------:R-:W-:Y:S02]  /*136b0*/  IMAD.MOV.U32 R10, RZ, RZ, R22 ;  /* 0x000000ffff0a7224 */ /* 0x000fe400078e0016 */
[----:B------:R-:W-:-:S07]  /*136c0*/  IMAD.MOV.U32 R9, RZ, RZ, R17 ;  /* 0x000000ffff097224 */ /* 0x000fce00078e0011 */
.L_x_1263:
        /* <DEDUP_REMOVED lines=11> */
.L_x_1255:
[----:B------:R-:W-:Y:S01]  /*13780*/  IMAD R11, R17, 0x8, R2 ;  /* 0x00000008110b7824 */ /* 0x000fe200078e0202 */
[----:B------:R-:W-:-:S04]  /*13790*/  SHF.L.U32 R12, R22, 0x1f, RZ ;  /* 0x0000001f160c7819 */ /* 0x000fc800000006ff */
[----:B------:R0:W1:Y:S01]  /*137a0*/  SYNCS.PHASECHK.TRANS64.TRYWAIT P3, [R11+URZ+0x2d830], R12 ;  /* 0x02d8300c0b0075a7 */ /* 0x000062000806017f */
[----:B------:R-:W-:Y:S05]  /*137b0*/  @!P0 BRA `(.L_x_1256) ;  /* 0x0000000000048947 */ /* 0x000fea0003800000 */
[----:B------:R-:W-:Y:S01]  /*137c0*/  BPT.TRAP 0x1 ;  /* 0x000000040000795c */ /* 0x000fe20000300000 */
.L_x_1256:
[----:B------:R-:W-:Y:S04]  /*137d0*/  BSSY B0, `(.L_x_1254) ;  /* 0x0000004000007945 */ /* 0x000fe80003800000 */
[----:B-1----:R-:W-:Y:S05]  /*137e0*/  @P3 BRA `(.L_x_1257) ;  /* 0x0000000000083947 */ /* 0x002fea0003800000 */
[----:B------:R-:W1:Y:S02]  /*137f0*/  SYNCS.PHASECHK.TRANS64.TRYWAIT P3, [R11+URZ+0x2d830], R12 ;  /* 0x02d8300c0b0075a7 */ /* 0x000e64000806017f */
[----:B-1----:R-:W-:Y:S05]  /*13800*/  @!P3 BRA `(.L_x_1258) ;  /* 0x000000f4000cb947 */ /* 0x002fea0003800000 */
.L_x_1257:
[----:B------:R-:W-:Y:S05]  /*13810*/  BSYNC B0 ;  /* 0x0000000000007941 */ /* 0x000fea0003800000 */
.L_x_1254:
        /* <DEDUP_REMOVED lines=28> */
[----:B------:R-:W-:-:S06]  /*139e0*/  WARPGROUP.ARRIVE ;  /* 0x00000000000079c5 */ /* 0x000fcc0000000000 */
        /* <DEDUP_REMOVED lines=32> */
.L_x_1260:
[----:B------:R-:W-:Y:S01]  /*13bf0*/  SHF.L.U32 R10, R10, 0x1f, RZ ;  /* 0x0000001f0a0a7819 */ /* 0x000fe200000006ff */
[----:B------:R-:W-:-:S04]  /*13c00*/  IMAD R11, R9, 0x8, R2 ;  /* 0x00000008090b7824 */ /* 0x000fc800078e0202 */
[----:B------:R0:W1:Y:S01]  /*13c10*/  SYNCS.PHASECHK.TRANS64.TRYWAIT P2, [R11+URZ+0x2d850], R10 ;  /* 0x02d8500a0b0075a7 */ /* 0x000062000804017f */
[----:B------:R-:W-:Y:S05]  /*13c20*/  @!P0 BRA `(.L_x_1261) ;  /* 0x0000000000048947 */ /* 0x000fea0003800000 */
[----:B------:R-:W-:Y:S01]  /*13c30*/  BPT.TRAP 0x1 ;  /* 0x000000040000795c */ /* 0x000fe20000300000 */
.L_x_1261:
[----:B-1----:R-:W-:Y:S05]  /*13c40*/  @P2 BRA `(.L_x_1259) ;  /* 0x0000000000082947 */ /* 0x002fea0003800000 */
[----:B------:R-:W1:Y:S02]  /*13c50*/  SYNCS.PHASECHK.TRANS64.TRYWAIT P2, [R11+URZ+0x2d850], R10 ;  /* 0x02d8500a0b0075a7 */ /* 0x000e64000804017f */
[----:B-1----:R-:W-:Y:S05]  /*13c60*/  @!P2 BRA `(.L_x_1262) ;  /* 0x000000f00008a947 */ /* 0x002fea0003800000 */
.L_x_1259:
[----:B01----:R-:W-:Y:S01]  /*13c70*/  VIADD R10, R2, 0x400 ;  /* 0x00000400020a7836 */ /* 0x003fe20000000000 */
[----:B------:R-:W-:Y:S05]  /*13c80*/  WARPSYNC.ALL ;  /* 0x0000000000007948 */ /* 0x000fea0003800000 */
[----:B------:R-:W-:-:S04]  /*13c90*/  SHF.R.U32.HI R10, RZ, 0x4, R10 ;  /* 0x00000004ff0a7819 */ /* 0x000fc8000001160a */
[----:B------:R-:W-:-:S04]  /*13ca0*/  LOP3.LUT R10, R10, 0x3fff, RZ, 0xc0, !PT ;  /* 0x00003fff0a0a7812 */ /* 0x000fc800078ec0ff */
[----:B------:R-:W-:-:S05]  /*13cb0*/  LOP3.LUT R10, R10, 0x2000000, RZ, 0xfc, !PT ;  /* 0x020000000a0a7812 */ /* 0x000fca00078efcff */
[----:B------:R-:W-:Y:S01]  /*13cc0*/  IMAD R10, R9, 0x600, R10 ;  /* 0x00000600090a7824 */ /* 0x000fe200078e020a */
[----:B------:R-:W2:Y:S01]  /*13cd0*/  LDL R141, [R1+0x38] ;  /* 0x00003800018d7983 */ /* 0x000ea20000100800 */
[----:B------:R-:W-:Y:S02]  /*13ce0*/  IMAD.MOV.U32 R11, RZ, RZ, -0x7fffffe0 ;  /* 0x80000020ff0b7424 */ /* 0x000fe400078e00ff */
[----:B------:R-:W-:Y:S01]  /*13cf0*/  FMUL.FTZ R14, R29, UR47 ;  /* 0x0000002f1d0e7c20 */ /* 0x000fe20008410000 */
[C---:B------:R-:W-:Y:S01]  /*13d00*/  VIADD R12, R10.reuse, 0x40 ;  /* 0x000000400a0c7836 */ /* 0x040fe20000000000 */
[----:B------:R-:W-:Y:S01]  /*13d10*/  R2UR UR10, R10 ;  /* 0x000000000a0a72ca */ /* 0x000fe200000e0000 */
[----:B------:R-:W-:Y:S01]  /*13d20*/  IMAD.MOV.U32 R13, RZ, RZ, -0x7fffffe0 ;  /* 0x80000020ff0d7424 */ /* 0x000fe200078e00ff */
[C---:B------:R-:W-:Y:S01]  /*13d30*/  R2UR UR11, R11.reuse ;  /* 0x000000000b0b72ca */ /* 0x040fe200000e0000 */
[----:B------:R-:W-:Y:S01]  /*13d40*/  FMUL.FTZ R15, R32, UR47 ;  /* 0x0000002f200f7c20 */ /* 0x000fe20008410000 */
[----:B------:R-:W-:Y:S01]  /*13d50*/  R2UR UR14, R12 ;  /* 0x000000000c0e72ca */ /* 0x000fe200000e0000 */
[----:B------:R-:W-:Y:S01]  /*13d60*/  VIADD R12, R10, 0x80 ;  /* 0x000000800a0c7836 */ /* 0x000fe20000000000 */
[----:B------:R-:W-:Y:S01]  /*13d70*/  R2UR UR43, R11 ;  /* 0x000000000b2b72ca */ /* 0x000fe200000e0000 */
[----:B------:R-:W-:Y:S01]  /*13d80*/  FMUL.FTZ R11, R25, UR47 ;  /* 0x0000002f190b7c20 */ /* 0x000fe20008410000 */
[C---:B------:R-:W-:Y:S01]  /*13d90*/  R2UR UR15, R13.reuse ;  /* 0x000000000d0f72ca */ /* 0x040fe200000e0000 */
[----:B------:R-:W-:Y:S01]  /*13da0*/  MUFU.TANH R14, R14 ;  /* 0x0000000e000e7308 */ /* 0x000fe20000002400 */
[----:B------:R-:W-:Y:S01]  /*13db0*/  R2UR UR18, R12 ;  /* 0x000000000c1272ca */ /* 0x000fe200000e0000 */
[----:B------:R-:W-:Y:S01]  /*13dc0*/  VIADD R12, R10, 0xc0 ;  /* 0x000000c00a0c7836 */ /* 0x000fe20000000000 */
[C---:B------:R-:W-:Y:S01]  /*13dd0*/  R2UR UR19, R13.reuse ;  /* 0x000000000d1372ca */ /* 0x040fe200000e0000 */
[----:B------:R-:W-:Y:S01]  /*13de0*/  FMUL.FTZ R25, R36, UR47 ;  /* 0x0000002f24197c20 */ /* 0x000fe20008410000 */
[C---:B------:R-:W-:Y:S01]  /*13df0*/  R2UR UR23, R13.reuse ;  /* 0x000000000d1772ca */ /* 0x040fe200000e0000 */
[----:B------:R-:W-:Y:S01]  /*13e00*/  FMUL.FTZ R29, R40, UR47 ;  /* 0x0000002f281d7c20 */ /* 0x000fe20008410000 */
[----:B------:R-:W-:Y:S01]  /*13e10*/  R2UR UR22, R12 ;  /* 0x000000000c1672ca */ /* 0x000fe200000e0000 */
[----:B------:R-:W-:Y:S01]  /*13e20*/  VIADD R12, R10, 0x100 ;  /* 0x000001000a0c7836 */ /* 0x000fe20000000000 */
[C---:B------:R-:W-:Y:S01]  /*13e30*/  R2UR UR27, R13.reuse ;  /* 0x000000000d1b72ca */ /* 0x040fe200000e0000 */
[----:B------:R-:W-:Y:S01]  /*13e40*/  MUFU.TANH R11, R11 ;  /* 0x0000000b000b7308 */ /* 0x000fe20000002400 */
[----:B------:R-:W-:Y:S01]  /*13e50*/  R2UR UR31, R13 ;  /* 0x000000000d1f72ca */ /* 0x000fe200000e0000 */
[----:B------:R-:W-:Y:S01]  /*13e60*/  FMUL.FTZ R32, R41, UR47 ;  /* 0x0000002f29207c20 */ /* 0x000fe20008410000 */
[----:B------:R-:W-:Y:S01]  /*13e70*/  R2UR UR26, R12 ;  /* 0x000000000c1a72ca */ /* 0x000fe200000e0000 */
[----:B------:R-:W-:Y:S01]  /*13e80*/  VIADD R12, R10, 0x140 ;  /* 0x000001400a0c7836 */ /* 0x000fe20000000000 */
[----:B------:R-:W-:Y:S01]  /*13e90*/  R2UR UR35, R13 ;  /* 0x000000000d2372ca */ /* 0x000fe200000e0000 */
[----:B------:R-:W-:Y:S01]  /*13ea0*/  FMUL.FTZ R13, R28, UR47 ;  /* 0x0000002f1c0d7c20 */ /* 0x000fe20008410000 */
[----:B------:R-:W-:Y:S01]  /*13eb0*/  FMUL.FTZ R28, R37, UR47 ;  /* 0x0000002f251c7c20 */ /* 0x000fe20008410000 */
[----:B------:R-:W-:Y:S01]  /*13ec0*/  MUFU.TANH R15, R15 ;  /* 0x0000000f000f7308 */ /* 0x000fe20000002400 */
[----:B------:R-:W-:Y:S01]  /*13ed0*/  R2UR UR30, R12 ;  /* 0x000000000c1e72ca */ /* 0x000fe200000e0000 */
[----:B------:R-:W-:-:S02]  /*13ee0*/  VIADD R12, R10, 0x180 ;  /* 0x000001800a0c7836 */ /* 0x000fc40000000000 */
[----:B------:R-:W-:Y:S01]  /*13ef0*/  FMUL.FTZ R36, R45, UR47 ;  /* 0x0000002f2d247c20 */ /* 0x000fe20008410000 */
[----:B------:R-:W-:Y:S02]  /*13f00*/  VIADD R10, R10, 0x1c0 ;  /* 0x000001c00a0a7836 */ /* 0x000fe40000000000 */
[----:B------:R-:W-:Y:S01]  /*13f10*/  FMUL.FTZ R37, R48, UR47 ;  /* 0x0000002f30257c20 */ /* 0x000fe20008410000 */
[----:B------:R-:W-:Y:S01]  /*13f20*/  FMUL.FTZ R40, R49, UR47 ;  /* 0x0000002f31287c20 */ /* 0x000fe20008410000 */
[----:B------:R-:W-:Y:S01]  /*13f30*/  R2UR UR34, R12 ;  /* 0x000000000c2272ca */ /* 0x000fe200000e0000 */
[----:B------:R-:W-:Y:S01]  /*13f40*/  MUFU.TANH R13, R13 ;  /* 0x0000000d000d7308 */ /* 0x000fe20000002400 */
[----:B------:R-:W-:Y:S01]  /*13f50*/  R2UR UR42, R10 ;  /* 0x000000000a2a72ca */ /* 0x000fe200000e0000 */
[----:B------:R-:W-:Y:S01]  /*13f60*/  FMUL.FTZ R10, R24, UR47 ;  /* 0x0000002f180a7c20 */ /* 0x000fe20008410000 */
[----:B------:R-:W-:Y:S01]  /*13f70*/  FMUL.FTZ R24, R33, UR47 ;  /* 0x0000002f21187c20 */ /* 0x000fe20008410000 */
[----:B------:R-:W-:Y:S01]  /*13f80*/  FMUL.FTZ R33, R44, UR47 ;  /* 0x0000002f2c217c20 */ /* 0x000fe20008410000 */
[----:B------:R-:W-:Y:S01]  /*13f90*/  FMUL.FTZ R41, R52, UR47 ;  /* 0x0000002f34297c20 */ /* 0x000fe20008410000 */
[----:B------:R-:W-:Y:S01]  /*13fa0*/  FMUL.FTZ R44, R53, UR47 ;  /* 0x0000002f352c7c20 */ /* 0x000fe20008410000 */
[----:B------:R-:W-:Y:S01]  /*13fb0*/  FMUL.FTZ R45, R56, UR47 ;  /* 0x0000002f382d7c20 */ /* 0x000fe20008410000 */
        /* <DEDUP_REMOVED lines=17> */
[----:B0-----:R-:W-:Y:S01]  /*140d0*/  FMNMX.FTZ R12, R10, R8, !PT ;  /* 0x000000080a0c7209 */ /* 0x001fe20007810000 */
[----:B------:R-:W-:Y:S01]  /*140e0*/  FMUL.FTZ R76, R85, UR47 ;  /* 0x0000002f554c7c20 */ /* 0x000fe20008410000 */
[----:B------:R-:W-:Y:S01]  /*140f0*/  UMOV UR39, UR6 ;  /* 0x0000000600277c82 */ /* 0x000fe20008000000 */
[----:B------:R-:W-:Y:S01]  /*14100*/  FMUL.FTZ R26, R26, UR47 ;  /* 0x0000002f1a1a7c20 */ /* 0x000fe20008410000 */
[----:B------:R-:W-:Y:S01]  /*14110*/  FMNMX.FTZ R12, R11, R12, !PT ;  /* 0x0000000c0b0c7209 */ /* 0x000fe20007810000 */
[----:B------:R-:W-:Y:S01]  /*14120*/  FMUL.FTZ R27, R27, UR47 ;  /* 0x0000002f1b1b7c20 */ /* 0x000fe20008410000 */
[----:B------:R-:W-:Y:S01]  /*14130*/  FMUL.FTZ R30, R30, UR47 ;  /* 0x0000002f1e1e7c20 */ /* 0x000fe20008410000 */
[----:B------:R-:W0:Y:S01]  /*14140*/  MUFU.TANH R28, R28 ;  /* 0x0000001c001c7308 */ /* 0x000e220000002400 */
[----:B------:R-:W-:Y:S01]  /*14150*/  FMNMX.FTZ R12, R13, R12, !PT ;  /* 0x0000000c0d0c7209 */ /* 0x000fe20007810000 */
[----:B------:R-:W-:Y:S01]  /*14160*/  FMUL.FTZ R31, R31, UR47 ;  /* 0x0000002f1f1f7c20 */ /* 0x000fe20008410000 */
[----:B------:R-:W-:Y:S01]  /*14170*/  FMUL.FTZ R34, R34, UR47 ;  /* 0x0000002f22227c20 */ /* 0x000fe20008410000 */
[----:B------:R-:W-:Y:S01]  /*14180*/  FMUL.FTZ R35, R35, UR47 ;  /* 0x0000002f23237c20 */ /* 0x000fe20008410000 */
[----:B------:R-:W-:Y:S01]  /*14190*/  FMNMX.FTZ R12, R14, R12, !PT ;  /* 0x0000000c0e0c7209 */ /* 0x000fe20007810000 */
[----:B------:R-:W-:Y:S01]  /*141a0*/  FMUL.FTZ R38, R38, UR47 ;  /* 0x0000002f26267c20 */ /* 0x000fe20008410000 */
[----:B------:R-:W-:Y:S01]  /*141b0*/  FMUL.FTZ R39, R39, UR47 ;  /* 0x0000002f27277c20 */ /* 0x000fe20008410000 */
[----:B------:R-:W4:Y:S01]  /*141c0*/  MUFU.TANH R29, R29 ;  /* 0x0000001d001d7308 */ /* 0x000f220000002400 */
[----:B------:R-:W-:Y:S01]  /*141d0*/  FMNMX.FTZ R12, R15, R12, !PT ;  /* 0x0000000c0f0c7209 */ /* 0x000fe20007810000 */
[----:B------:R-:W-:Y:S01]  /*141e0*/  FMUL.FTZ R42, R42, UR47 ;  /* 0x0000002f2a2a7c20 */ /* 0x000fe20008410000 */
[----:B------:R-:W-:Y:S01]  /*141f0*/  FMUL.FTZ R43, R43, UR47 ;  /* 0x0000002f2b2b7c20 */ /* 0x000fe20008410000 */
[----:B------:R-:W-:Y:S01]  /*14200*/  FMUL.FTZ R46, R46, UR47 ;  /* 0x0000002f2e2e7c20 */ /* 0x000fe20008410000 */
[----:B-1----:R-:W-:Y:S01]  /*14210*/  FMNMX.FTZ R12, R24, R12, !PT ;  /* 0x0000000c180c7209 */ /* 0x002fe20007810000 */
[----:B------:R-:W-:Y:S01]  /*14220*/  FMUL.FTZ R47, R47, UR47 ;  /* 0x0000002f2f2f7c20 */ /* 0x000fe20008410000 */
[----:B------:R-:W-:Y:S01]  /*14230*/  FMUL.FTZ R50, R50, UR47 ;  /* 0x0000002f32327c20 */ /* 0x000fe20008410000 */
[----:B------:R-:W1:Y:S01]  /*14240*/  MUFU.TANH R32, R32 ;  /* 0x0000002000207308 */ /* 0x000e620000002400 */
[----:B---3--:R-:W-:Y:S01]  /*14250*/  FMNMX.FTZ R12, R25, R12, !PT ;  /* 0x0000000c190c7209 */ /* 0x008fe20007810000 */
[----:B------:R-:W-:Y:S01]  /*14260*/  FMUL.FTZ R63, R63, UR47 ;  /* 0x0000002f3f3f7c20 */ /* 0x000fe20008410000 */
[----:B------:R-:W-:Y:S01]  /*14270*/  FMUL.FTZ R81, R66, UR47 ;  /* 0x0000002f42517c20 */ /* 0x000fe20008410000 */
[----:B------:R-:W-:Y:S01]  /*14280*/  FMUL.FTZ R67, R67, UR47 ;  /* 0x0000002f43437c20 */ /* 0x000fe20008410000 */
[----:B0-----:R-:W-:Y:S01]  /*14290*/  FMNMX.FTZ R12, R28, R12, !PT ;  /* 0x0000000c1c0c7209 */ /* 0x001fe20007810000 */
[----:B------:R-:W-:Y:S01]  /*142a0*/  FMUL.FTZ R70, R70, UR47 ;  /* 0x0000002f46467c20 */ /* 0x000fe20008410000 */
[----:B------:R-:W-:Y:S01]  /*142b0*/  FMUL.FTZ R71, R71, UR47 ;  /* 0x0000002f47477c20 */ /* 0x000fe20008410000 */
[----:B------:R-:W0:Y:S01]  /*142c0*/  MUFU.TANH R33, R33 ;  /* 0x0000002100217308 */ /* 0x000e220000002400 */
[----:B----4-:R-:W-:Y:S01]  /*142d0*/  FMNMX.FTZ R12, R29, R12, !PT ;  /* 0x0000000c1d0c7209 */ /* 0x010fe20007810000 */
        /* <DEDUP_REMOVED lines=10> */
[----:B------:R-:W-:-:S04]  /*14380*/  WARPGROUP.ARRIVE ;  /* 0x00000000000079c5 */ /* 0x000fc80000000000 */
[----:B------:R-:W1:Y:S01]  /*14390*/  MUFU.TANH R37, R37 ;  /* 0x0000002500257308 */ /* 0x000e620000002400 */
[----:B0-----:R-:W-:-:S07]  /*143a0*/  FMNMX.FTZ R12, R33, R12, !PT ;  /* 0x0000000c210c7209 */ /* 0x001fce0007810000 */
[----:B------:R-:W0:Y:S01]  /*143b0*/  MUFU.TANH R40, R40 ;  /* 0x0000002800287308 */ /* 0x000e220000002400 */
[----:B---3--:R-:W-:-:S07]  /*143c0*/  FMNMX.FTZ R12, R36, R12, !PT ;  /* 0x0000000c240c7209 */ /* 0x008fce0007810000 */
[----:B------:R-:W3:Y:S01]  /*143d0*/  MUFU.TANH R41, R41 ;  /* 0x0000002900297308 */ /* 0x000ee20000002400 */
[----:B-1----:R-:W-:-:S07]  /*143e0*/  FMNMX.FTZ R12, R37, R12, !PT ;  /* 0x0000000c250c7209 */ /* 0x002fce0007810000 */
        /* <DEDUP_REMOVED lines=34> */
[----:B------:R-:W-:Y:S01]  /*14610*/  MUFU.TANH R26, R26 ;  /* 0x0000001a001a7308 */ /* 0x000fe20000002400 */
[----:B-1----:R-:W-:-:S07]  /*14620*/  FMNMX.FTZ R12, R73, R12, !PT ;  /* 0x0000000c490c7209 */ /* 0x002fce0007810000 */
[----:B------:R-:W-:Y:S01]  /*14630*/  MUFU.TANH R27, R27 ;  /* 0x0000001b001b7308 */ /* 0x000fe20000002400 */
[----:B0-----:R-:W-:-:S05]  /*14640*/  FMNMX.FTZ R12, R76, R12, !PT ;  /* 0x0000000c4c0c7209 */ /* 0x001fca0007810000 */
[----:B------:R-:W0:Y:S02]  /*14650*/  SHFL.BFLY PT, R77, R12, 0x2, 0x1f ;  /* 0x0c401f000c4d7f89 */ /* 0x000e2400000e0000 */
[----:B------:R-:W-:Y:S08]  /*14660*/  MUFU.TANH R30, R30 ;  /* 0x0000001e001e7308 */ /* 0x000ff00000002400 */
[----:B------:R-:W-:Y:S08]  /*14670*/  MUFU.TANH R31, R31 ;  /* 0x0000001f001f7308 */ /* 0x000ff00000002400 */
[----:B------:R-:W-:Y:S01]  /*14680*/  MUFU.TANH R34, R34 ;  /* 0x0000002200227308 */ /* 0x000fe20000002400 */
[----:B0-----:R-:W-:-:S07]  /*14690*/  FMNMX.FTZ R12, R12, R77, !PT ;  /* 0x0000004d0c0c7209 */ /* 0x001fce0007810000 */
[----:B------:R-:W-:Y:S01]  /*146a0*/  MUFU.TANH R35, R35 ;  /* 0x0000002300237308 */ /* 0x000fe20000002400 */
[----:B------:R-:W0:Y:S07]  /*146b0*/  SHFL.BFLY PT, R77, R12, 0x1, 0x1f ;  /* 0x0c201f000c4d7f89 */ /* 0x000e2e00000e0000 */
[----:B------:R-:W-:Y:S08]  /*146c0*/  MUFU.TANH R38, R38 ;  /* 0x0000002600267308 */ /* 0x000ff00000002400 */
[----:B------:R-:W-:Y:S08]  /*146d0*/  MUFU.TANH R39, R39 ;  /* 0x0000002700277308 */ /* 0x000ff00000002400 */
[----:B------:R-:W-:Y:S01]  /*146e0*/  MUFU.TANH R42, R42 ;  /* 0x0000002a002a7308 */ /* 0x000fe20000002400 */
[----:B0-----:R-:W-:-:S05]  /*146f0*/  FMNMX.FTZ R12, R12, R77, !PT ;  /* 0x0000004d0c0c7209 */ /* 0x001fca0007810000 */
[C---:B------:R-:W-:Y:S01]  /*14700*/  FADD.FTZ R8, -R12.reuse, R8 ;  /* 0x000000080c087221 */ /* 0x040fe20000010100 */
[----:B------:R-:W-:Y:S01]  /*14710*/  FMUL.FTZ R77, R12, UR39 ;  /* 0x000000270c4d7c20 */ /* 0x000fe20008410000 */
[----:B------:R-:W-:Y:S02]  /*14720*/  MUFU.TANH R43, R43 ;  /* 0x0000002b002b7308 */ /* 0x000fe40000002400 */
[----:B------:R-:W-:Y:S01]  /*14730*/  FMUL.FTZ R8, R8, UR39 ;  /* 0x0000002708087c20 */ /* 0x000fe20008410000 */
        /* <DEDUP_REMOVED lines=18> */
[--C-:B------:R-:W-:Y:S01]  /*14860*/  FFMA.FTZ R45, R45, UR39, -R77.reuse ;  /* 0x000000272d2d7c23 */ /* 0x100fe2000801084d */
[--C-:B------:R-:W-:Y:S01]  /*14870*/  FFMA.FTZ R48, R48, UR39, -R77.reuse ;  /* 0x0000002730307c23 */ /* 0x100fe2000801084d */
[--C-:B------:R-:W-:Y:S01]  /*14880*/  FFMA.FTZ R49, R49, UR39, -R77.reuse ;  /* 0x0000002731317c23 */ /* 0x100fe2000801084d */
[----:B------:R1:W3:Y:S01]  /*14890*/  MUFU.EX2 R10, R11 ;  /* 0x0000000b000a7308 */ /* 0x0002e20000000800 */
[--C-:B------:R-:W-:Y:S01]  /*148a0*/  FFMA.FTZ R52, R52, UR39, -R77.reuse ;  /* 0x0000002734347c23 */ /* 0x100fe2000801084d */
[--C-:B------:R-:W-:Y:S01]  /*148b0*/  FFMA.FTZ R53, R53, UR39, -R77.reuse ;  /* 0x0000002735357c23 */ /* 0x100fe2000801084d */
[--C-:B------:R-:W-:Y:S01]  /*148c0*/  FFMA.FTZ R56, R56, UR39, -R77.reuse ;  /* 0x0000002738387c23 */ /* 0x100fe2000801084d */
[--C-:B------:R-:W-:Y:S01]  /*148d0*/  FFMA.FTZ R57, R57, UR39, -R77.reuse ;  /* 0x0000002739397c23 */ /* 0x100fe2000801084d */
[--C-:B------:R-:W-:Y:S01]  /*148e0*/  FFMA.FTZ R60, R60, UR39, -R77.reuse ;  /* 0x000000273c3c7c23 */ /* 0x100fe2000801084d */
[--C-:B------:R-:W-:Y:S01]  /*148f0*/  FFMA.FTZ R61, R61, UR39, -R77.reuse ;  /* 0x000000273d3d7c23 */ /* 0x100fe2000801084d */
[--C-:B------:R-:W-:Y:S01]  /*14900*/  FFMA.FTZ R64, R64, UR39, -R77.reuse ;  /* 0x0000002740407c23 */ /* 0x100fe2000801084d */
[----:B------:R-:W-:Y:S01]  /*14910*/  MUFU.TANH R46, R46 ;  /* 0x0000002e002e7308 */ /* 0x000fe20000002400 */
[----:B0-----:R-:W-:Y:S01]  /*14920*/  FFMA.FTZ R4, R80, R4, R8 ;  /* 0x0000000450047223 */ /* 0x001fe20000010008 */
[----:B-1----:R-:W-:Y:S01]  /*14930*/  FMUL.FTZ R11, R51, UR47 ;  /* 0x0000002f330b7c20 */ /* 0x002fe20008410000 */
[----:B------:R-:W-:Y:S01]  /*14940*/  FMUL.FTZ R51, R54, UR47 ;  /* 0x0000002f36337c20 */ /* 0x000fe20008410000 */
[----:B------:R-:W-:Y:S01]  /*14950*/  FMUL.FTZ R54, R58, UR47 ;  /* 0x0000002f3a367c20 */ /* 0x000fe20008410000 */
[----:B------:R-:W-:Y:S01]  /*14960*/  FMUL.FTZ R58, R59, UR47 ;  /* 0x0000002f3b3a7c20 */ /* 0x000fe20008410000 */
[--C-:B------:R-:W-:Y:S01]  /*14970*/  FFMA.FTZ R65, R65, UR39, -R77.reuse ;  /* 0x0000002741417c23 */ /* 0x100fe2000801084d */
[--C-:B------:R-:W-:Y:S01]  /*14980*/  FFMA.FTZ R68, R68, UR39, -R77.reuse ;  /* 0x0000002744447c23 */ /* 0x100fe2000801084d */
[----:B------:R-:W-:Y:S01]  /*14990*/  MUFU.TANH R47, R47 ;  /* 0x0000002f002f7308 */ /* 0x000fe20000002400 */
[C---:B---3--:R-:W-:Y:S01]  /*149a0*/  FADD.FTZ R4, R10.reuse, R4 ;  /* 0x000000040a047221 */ /* 0x048fe20000010000 */
[----:B------:R-:W-:Y:S01]  /*149b0*/  F2FP.BF16.F32.PACK_AB R8, R10, R8 ;  /* 0x000000080a08723e */ /* 0x000fe200000010ff */
[--C-:B------:R-:W-:Y:S01]  /*149c0*/  FFMA.FTZ R69, R69, UR39, -R77.reuse ;  /* 0x0000002745457c23 */ /* 0x100fe2000801084d */
[--C-:B------:R-:W-:Y:S01]  /*149d0*/  FFMA.FTZ R72, R72, UR39, -R77.reuse ;  /* 0x0000002748487c23 */ /* 0x100fe2000801084d */
[--C-:B------:R-:W-:Y:S01]  /*149e0*/  FFMA.FTZ R73, R73, UR39, -R77.reuse ;  /* 0x0000002749497c23 */ /* 0x100fe2000801084d */
[----:B------:R-:W-:Y:S01]  /*149f0*/  FFMA.FTZ R76, R76, UR39, -R77 ;  /* 0x000000274c4c7c23 */ /* 0x000fe2000801084d */
[----:B------:R-:W-:Y:S01]  /*14a00*/  FMUL.FTZ R77, R62, UR47 ;  /* 0x0000002f3e4d7c20 */ /* 0x000fe20008410000 */
[----:B------:R-:W0:Y:S08]  /*14a10*/  MUFU.EX2 R10, R13 ;  /* 0x0000000d000a7308 */ /* 0x000e300000000800 */
[----:B------:R1:W3:Y:S08]  /*14a20*/  MUFU.EX2 R13, R14 ;  /* 0x0000000e000d7308 */ /* 0x0002f00000000800 */
[----:B------:R-:W4:Y:S01]  /*14a30*/  MUFU.TANH R50, R50 ;  /* 0x0000003200327308 */ /* 0x000f220000002400 */
[----:B0-----:R-:W-:Y:S01]  /*14a40*/  FADD.FTZ R4, R10, R4 ;  /* 0x000000040a047221 */ /* 0x001fe20000010000 */
[----:B-1----:R-:W-:-:S06]  /*14a50*/  FMUL.FTZ R14, R55, UR47 ;  /* 0x0000002f370e7c20 */ /* 0x002fcc0008410000 */
[----:B------:R-:W0:Y:S01]  /*14a60*/  MUFU.TANH R11, R11 ;  /* 0x0000000b000b7308 */ /* 0x000e220000002400 */
[C---:B---3--:R-:W-:Y:S01]  /*14a70*/  FADD.FTZ R4, R13.reuse, R4 ;  /* 0x000000040d047221 */ /* 0x048fe20000010000 */
[----:B------:R-:W-:Y:S02]  /*14a80*/  F2FP.BF16.F32.PACK_AB R10, R13, R10 ;  /* 0x0000000a0d0a723e */ /* 0x000fe400000010ff */
[----:B------:R-:W-:-:S04]  /*14a90*/  FMNMX.FTZ R13, R26, R5, !PT ;  /* 0x000000051a0d7209 */ /* 0x000fc80007810000 */
[----:B------:R-:W-:Y:S01]  /*14aa0*/  FMNMX.FTZ R13, R27, R13, !PT ;  /* 0x0000000d1b0d7209 */ /* 0x000fe20007810000 */
[----:B------:R-:W1:Y:S03]  /*14ab0*/  MUFU.TANH R51, R51 ;  /* 0x0000003300337308 */ /* 0x000e660000002400 */
[----:B------:R-:W-:-:S04]  /*14ac0*/  FMNMX.FTZ R13, R30, R13, !PT ;  /* 0x0000000d1e0d7209 */ /* 0x000fc80007810000 */
[----:B------:R-:W-:Y:S01]  /*14ad0*/  FMNMX.FTZ R13, R31, R13, !PT ;  /* 0x0000000d1f0d7209 */ /* 0x000fe20007810000 */
[----:B------:R-:W3:Y:S03]  /*14ae0*/  MUFU.TANH R14, R14 ;  /* 0x0000000e000e7308 */ /* 0x000ee60000002400 */
[----:B------:R-:W-:-:S04]  /*14af0*/  FMNMX.FTZ R13, R34, R13, !PT ;  /* 0x0000000d220d7209 */ /* 0x000fc80007810000 */
[----:B------:R-:W-:Y:S01]  /*14b00*/  FMNMX.FTZ R13, R35, R13, !PT ;  /* 0x0000000d230d7209 */ /* 0x000fe20007810000 */
[----:B------:R-:W5:Y:S03]  /*14b10*/  MUFU.TANH R54, R54 ;  /* 0x0000003600367308 */ /* 0x000f660000002400 */
[----:B------:R-:W-:-:S04]  /*14b20*/  FMNMX.FTZ R13, R38, R13, !PT ;  /* 0x0000000d260d7209 */ /* 0x000fc80007810000 */
[----:B------:R-:W-:Y:S01]  /*14b30*/  FMNMX.FTZ R13, R39, R13, !PT ;  /* 0x0000000d270d7209 */ /* 0x000fe20007810000 */
[----:B------:R-:W2:Y:S03]  /*14b40*/  MUFU.TANH R58, R58 ;  /* 0x0000003a003a7308 */ /* 0x000ea60000002400 */
[----:B------:R-:W-:-:S04]  /*14b50*/  FMNMX.FTZ R13, R42, R13, !PT ;  /* 0x0000000d2a0d7209 */ /* 0x000fc80007810000 */
[----:B------:R-:W-:Y:S01]  /*14b60*/  FMNMX.FTZ R13, R43, R13, !PT ;  /* 0x0000000d2b0d7209 */ /* 0x000fe20007810000 */
[----:B------:R-:W2:Y:S03]  /*14b70*/  MUFU.TANH R77, R77 ;  /* 0x0000004d004d7308 */ /* 0x000ea60000002400 */
[----:B------:R-:W-:-:S04]  /*14b80*/  FMNMX.FTZ R13, R46, R13, !PT ;  /* 0x0000000d2e0d7209 */ /* 0x000fc80007810000 */
[----:B------:R-:W-:Y:S01]  /*14b90*/  FMNMX.FTZ R13, R47, R13, !PT ;  /* 0x0000000d2f0d7209 */ /* 0x000fe20007810000 */
[----:B------:R-:W2:Y:S03]  /*14ba0*/  MUFU.TANH R63, R63 ;  /* 0x0000003f003f7308 */ /* 0x000ea60000002400 */
[----:B----4-:R-:W-:-:S04]  /*14bb0*/  FMNMX.FTZ R13, R50, R13, !PT ;  /* 0x0000000d320d7209 */ /* 0x010fc80007810000 */
[----:B0-----:R-:W-:Y:S01]  /*14bc0*/  FMNMX.FTZ R13, R11, R13, !PT ;  /* 0x0000000d0b0d7209 */ /* 0x001fe20007810000 */
[----:B------:R-:W0:Y:S03]  /*14bd0*/  MUFU.TANH R81, R81 ;  /* 0x0000005100517308 */ /* 0x000e260000002400 */
[----:B-1----:R-:W-:-:S04]  /*14be0*/  FMNMX.FTZ R13, R51, R13, !PT ;  /* 0x0000000d330d7209 */ /* 0x002fc80007810000 */
[----:B---3--:R-:W-:Y:S01]  /*14bf0*/  FMNMX.FTZ R13, R14, R13, !PT ;  /* 0x0000000d0e0d7209 */ /* 0x008fe20007810000 */
[----:B------:R-:W1:Y:S03]  /*14c00*/  MUFU.TANH R67, R67 ;  /* 0x0000004300437308 */ /* 0x000e660000002400 */
[----:B-----5:R-:W-:-:S04]  /*14c10*/  FMNMX.FTZ R13, R54, R13, !PT ;  /* 0x0000000d360d7209 */ /* 0x020fc80007810000 */
[----:B--2---:R-:W-:Y:S01]  /*14c20*/  FMNMX.FTZ R13, R58, R13, !PT ;  /* 0x0000000d3a0d7209 */ /* 0x004fe20007810000 */
[----:B------:R-:W2:Y:S03]  /*14c30*/  MUFU.TANH R70, R70 ;  /* 0x0000004600467308 */ /* 0x000ea60000002400 */
[----:B------:R-:W-:-:S04]  /*14c40*/  FMNMX.FTZ R13, R77, R13, !PT ;  /* 0x0000000d4d0d7209 */ /* 0x000fc80007810000 */
[----:B------:R-:W-:Y:S01]  /*14c50*/  FMNMX.FTZ R13, R63, R13, !PT ;  /* 0x0000000d3f0d7209 */ /* 0x000fe20007810000 */
[----:B------:R-:W3:Y:S03]  /*14c60*/  MUFU.TANH R71, R71 ;  /* 0x0000004700477308 */ /* 0x000ee60000002400 */
[----:B0-----:R-:W-:-:S04]  /*14c70*/  FMNMX.FTZ R13, R81, R13, !PT ;  /* 0x0000000d510d7209 */ /* 0x001fc80007810000 */
[----:B-1----:R-:W-:Y:S01]  /*14c80*/  FMNMX.FTZ R13, R67, R13, !PT ;  /* 0x0000000d430d7209 */ /* 0x002fe20007810000 */
[----:B------:R-:W0:Y:S03]  /*14c90*/  MUFU.TANH R74, R74 ;  /* 0x0000004a004a7308 */ /* 0x000e260000002400 */
[----:B--2---:R-:W-:-:S05]  /*14ca0*/  FMNMX.FTZ R13, R70, R13, !PT ;  /* 0x0000000d460d7209 */ /* 0x004fca0007810000 */
[----:B------:R-:W1:Y:S01]  /*14cb0*/  MUFU.TANH R75, R75 ;  /* 0x0000004b004b7308 */ /* 0x000e620000002400 */
[----:B---3--:R-:W-:-:S07]  /*14cc0*/  FMNMX.FTZ R13, R71, R13, !PT ;  /* 0x0000000d470d7209 */ /* 0x008fce0007810000 */
        /* <DEDUP_REMOVED lines=11> */
[----:B--2---:R-:W-:-:S04]  /*14d80*/  FMNMX.FTZ R13, R83, R13, !PT ;  /* 0x0000000d530d7209 */ /* 0x004fc80007810000 */
[----:B0-----:R-:W-:-:S04]  /*14d90*/  FMNMX.FTZ R13, R85, R13, !PT ;  /* 0x0000000d550d7209 */ /* 0x001fc80007810000 */
[----:B-1----:R-:W-:-:S05]  /*14da0*/  FMNMX.FTZ R13, R87, R13, !PT ;  /* 0x0000000d570d7209 */ /* 0x002fca0007810000 */
[----:B------:R-:W0:Y:S02]  /*14db0*/  SHFL.BFLY PT, R55, R13, 0x2, 0x1f ;  /* 0x0c401f000d377f89 */ /* 0x000e2400000e0000 */
[----:B0-----:R-:W-:-:S05]  /*14dc0*/  FMNMX.FTZ R13, R13, R55, !PT ;  /* 0x000000370d0d7209 */ /* 0x001fca0007810000 */
[----:B------:R-:W0:Y:S02]  /*14dd0*/  SHFL.BFLY PT, R55, R13, 0x1, 0x1f ;  /* 0x0c201f000d377f89 */ /* 0x000e2400000e0000 */
[----:B0-----:R-:W-:-:S05]  /*14de0*/  FMNMX.FTZ R13, R13, R55, !PT ;  /* 0x000000370d0d7209 */ /* 0x001fca0007810000 */
[C---:B------:R-:W-:Y:S01]  /*14df0*/  FMUL.FTZ R86, R13.reuse, UR39 ;  /* 0x000000270d567c20 */ /* 0x040fe20008410000 */
[----:B------:R-:W-:-:S03]  /*14e00*/  FADD.FTZ R5, -R13, R5 ;  /* 0x000000050d057221 */ /* 0x000fc60000010100 */
[--C-:B------:R-:W-:Y:S01]  /*14e10*/  FFMA.FTZ R59, R27, UR39, -R86.reuse ;  /* 0x000000271b3b7c23 */ /* 0x100fe20008010856 */
[--C-:B------:R-:W-:Y:S01]  /*14e20*/  FFMA.FTZ R55, R26, UR39, -R86.reuse ;  /* 0x000000271a377c23 */ /* 0x100fe20008010856 */
[----:B------:R-:W-:Y:S01]  /*14e30*/  IMAD.MOV.U32 R27, RZ, RZ, 0x40000040 ;  /* 0x40000040ff1b7424 */ /* 0x000fe200078e00ff */
[----:B------:R-:W-:Y:S01]  /*14e40*/  LOP3.LUT R26, R141, 0x10000, RZ, 0xfc, !PT ;  /* 0x000100008d1a7812 */ /* 0x000fe200078efcff */
[--C-:B------:R-:W-:Y:S01]  /*14e50*/  FFMA.FTZ R62, R30, UR39, -R86.reuse ;  /* 0x000000271e3e7c23 */ /* 0x100fe20008010856 */
[----:B------:R-:W-:Y:S01]  /*14e60*/  FFMA.FTZ R66, R31, UR39, -R86 ;  /* 0x000000271f427c23 */ /* 0x000fe20008010856 */
[----:B------:R-:W-:Y:S01]  /*14e70*/  IMAD.MOV.U32 R31, RZ, RZ, 0x40000040 ;  /* 0x40000040ff1f7424 */ /* 0x000fe200078e00ff */
[C---:B------:R-:W-:Y:S01]  /*14e80*/  R2UR UR8, R26.reuse ;  /* 0x000000001a0872ca */ /* 0x040fe200000e0000 */
[----:B------:R-:W-:Y:S01]  /*14e90*/  VIADD R30, R26, 0x2 ;  /* 0x000000021a1e7836 */ /* 0x000fe20000000000 */
[----:B------:R-:W-:Y:S01]  /*14ea0*/  R2UR UR9, R27 ;  /* 0x000000001b0972ca */ /* 0x000fe200000e0000 */
[----:B------:R-:W-:Y:S01]  /*14eb0*/  IMAD.MOV.U32 R27, RZ, RZ, 0x40000040 ;  /* 0x40000040ff1b7424 */ /* 0x000fe200078e00ff */
[----:B------:R-:W-:Y:S01]  /*14ec0*/  R2UR UR13, R31 ;  /* 0x000000001f0d72ca */ /* 0x000fe200000e0000 */
[----:B------:R-:W-:Y:S01]  /*14ed0*/  IMAD.MOV.U32 R31, RZ, RZ, 0x40000040 ;  /* 0x40000040ff1f7424 */ /* 0x000fe200078e00ff */
[----:B------:R-:W-:Y:S01]  /*14ee0*/  R2UR UR12, R30 ;  /* 0x000000001e0c72ca */ /* 0x000fe200000e0000 */
[----:B------:R-:W-:Y:S01]  /*14ef0*/  VIADD R30, R26, 0x4 ;  /* 0x000000041a1e7836 */ /* 0x000fe20000000000 */
[----:B------:R-:W-:Y:S01]  /*14f00*/  R2UR UR41, R27 ;  /* 0x000000001b2972ca */ /* 0x000fe200000e0000 */
[----:B------:R-:W0:Y:S01]  /*14f10*/  S2R R141, SR_TID.X ;  /* 0x00000000008d7919 */ /* 0x000e220000002100 */
[----:B------:R-:W-:Y:S01]  /*14f20*/  R2UR UR17, R31 ;  /* 0x000000001f1172ca */ /* 0x000fe200000e0000 */
[----:B------:R-:W-:Y:S01]  /*14f30*/  IMAD.MOV.U32 R31, RZ, RZ, 0x40000040 ;  /* 0x40000040ff1f7424 */ /* 0x000fe200078e00ff */
[----:B------:R-:W-:Y:S01]  /*14f40*/  R2UR UR16, R30 ;  /* 0x000000001e1072ca */ /* 0x000fe200000e0000 */
[----:B------:R-:W-:-:S02]  /*14f50*/  VIADD R30, R26, 0x6 ;  /* 0x000000061a1e7836 */ /* 0x000fc40000000000 */
[--C-:B------:R-:W-:Y:S01]  /*14f60*/  FFMA.FTZ R82, R11, UR39, -R86.reuse ;  /* 0x000000270b527c23 */ /* 0x100fe20008010856 */
[----:B------:R-:W-:Y:S01]  /*14f70*/  HGMMA.64x96x16.F32.BF16 R88, gdesc[UR8].tnspB, R88, gsb0 ;  /* 0x41600000085879f0 */ /* 0x000fe20008001858 */
[----:B------:R-:W-:Y:S01]  /*14f80*/  R2UR UR21, R31 ;  /* 0x000000001f1572ca */ /* 0x000fe200000e0000 */
[----:B------:R-:W-:Y:S01]  /*14f90*/  IMAD.MOV.U32 R31, RZ, RZ, 0x40000040 ;  /* 0x40000040ff1f7424 */ /* 0x000fe200078e00ff */
[----:B------:R-:W-:Y:S01]  /*14fa0*/  R2UR UR20, R30 ;  /* 0x000000001e1472ca */ /* 0x000fe200000e0000 */
[----:B------:R-:W-:Y:S01]  /*14fb0*/  VIADD R30, R26, 0x600 ;  /* 0x000006001a1e7836 */ /* 0x000fe20000000000 */
[----:B------:R-:W-:Y:S01]  /*14fc0*/  MUFU.EX2 R55, R55 ;  /* 0x0000003700377308 */ /* 0x000fe20000000800 */
[----:B------:R-:W-:Y:S01]  /*14fd0*/  FFMA.FTZ R34, R34, UR39, -R86 ;  /* 0x0000002722227c23 */ /* 0x000fe20008010856 */
[----:B------:R-:W-:Y:S01]  /*14fe0*/  R2UR UR25, R31 ;  /* 0x000000001f1972ca */ /* 0x000fe200000e0000 */
[----:B------:R-:W-:Y:S01]  /*14ff0*/  IMAD.MOV.U32 R31, RZ, RZ, 0x40000040 ;  /* 0x40000040ff1f7424 */ /* 0x000fe200078e00ff */
[----:B------:R-:W-:Y:S01]  /*15000*/  R2UR UR24, R30 ;  /* 0x000000001e1872ca */ /* 0x000fe200000e0000 */
[----:B------:R-:W-:-:S02]  /*15010*/  VIADD R30, R26, 0x602 ;  /* 0x000006021a1e7836 */ /* 0x000fc40000000000 */
[--C-:B------:R-:W-:Y:S01]  /*15020*/  FFMA.FTZ R35, R35, UR39, -R86.reuse ;  /* 0x0000002723237c23 */ /* 0x100fe20008010856 */
[--C-:B------:R-:W-:Y:S01]  /*15030*/  FFMA.FTZ R38, R38, UR39, -R86.reuse ;  /* 0x0000002726267c23 */ /* 0x100fe20008010856 */
[----:B------:R-:W-:Y:S01]  /*15040*/  R2UR UR29, R31 ;  /* 0x000000001f1d72ca */ /* 0x000fe200000e0000 */
[----:B------:R-:W-:Y:S01]  /*15050*/  IMAD.MOV.U32 R31, RZ, RZ, 0x40000040 ;  /* 0x40000040ff1f7424 */ /* 0x000fe200078e00ff */
[----:B------:R-:W-:Y:S01]  /*15060*/  R2UR UR28, R30 ;  /* 0x000000001e1c72ca */ /* 0x000fe200000e0000 */
[C---:B------:R-:W-:Y:S01]  /*15070*/  VIADD R30, R26.reuse, 0x604 ;  /* 0x000006041a1e7836 */ /* 0x040fe20000000000 */
[----:B------:R-:W-:Y:S01]  /*15080*/  MUFU.EX2 R59, R59 ;  /* 0x0000003b003b7308 */ /* 0x000fe20000000800 */
[----:B------:R-:W-:Y:S01]  /*15090*/  VIADD R26, R26, 0x606 ;  /* 0x000006061a1a7836 */ /* 0x000fe20000000000 */
[----:B------:R-:W-:Y:S01]  /*150a0*/  R2UR UR33, R31 ;  /* 0x000000001f2172ca */ /* 0x000fe200000e0000 */
[--C-:B------:R-:W-:Y:S01]  /*150b0*/  FFMA.FTZ R39, R39, UR39, -R86.reuse ;  /* 0x0000002727277c23 */ /* 0x100fe20008010856 */
[----:B------:R-:W-:Y:S01]  /*150c0*/  R2UR UR32, R30 ;  /* 0x000000001e2072ca */ /* 0x000fe200000e0000 */
[--C-:B------:R-:W-:Y:S01]  /*150d0*/  FFMA.FTZ R42, R42, UR39, -R86.reuse ;  /* 0x000000272a2a7c23 */ /* 0x100fe20008010856 */
[----:B------:R-:W-:Y:S01]  /*150e0*/  R2UR UR40, R26 ;  /* 0x000000001a2872ca */ /* 0x000fe200000e0000 */
[--C-:B------:R-:W-:Y:S01]  /*150f0*/  FFMA.FTZ R43, R43, UR39, -R86.reuse ;  /* 0x000000272b2b7c23 */ /* 0x100fe20008010856 */
[--C-:B------:R-:W-:Y:S01]  /*15100*/  FFMA.FTZ R46, R46, UR39, -R86.reuse ;  /* 0x000000272e2e7c23 */ /* 0x100fe20008010856 */
[----:B0-----:R-:W-:Y:S01]  /*15110*/  SHF.R.U32.HI R11, RZ, 0x7, R141 ;  /* 0x00000007ff0b7819 */ /* 0x001fe2000001168d */
[--C-:B------:R-:W-:Y:S01]  /*15120*/  FFMA.FTZ R47, R47, UR39, -R86.reuse ;  /* 0x000000272f2f7c23 */ /* 0x100fe20008010856 */
[----:B------:R-:W-:Y:S01]  /*15130*/  ISETP.GE.U32.AND P2, PT, R141, 0x180, PT ;  /* 0x000001808d00780c */ /* 0x000fe20003f46070 */
[--C-:B------:R-:W-:Y:S01]  /*15140*/  FFMA.FTZ R50, R50, UR39, -R86.reuse ;  /* 0x0000002732327c23 */ /* 0x100fe20008010856 */
[----:B------:R-:W-:Y:S01]  /*15150*/  FFMA.FTZ R51, R51, UR39, -R86 ;  /* 0x0000002733337c23 */ /* 0x000fe20008010856 */
[----:B------:R-:W-:-:S02]  /*15160*/  VIADD R11, R11, 0x9 ;  /* 0x000000090b0b7836 */ /* 0x000fc40000000000 */
        /* <DEDUP_REMOVED lines=15> */
[----:B------:R-:W-:Y:S01]  /*15260*/  FFMA.FTZ R85, R85, UR39, -R86 ;  /* 0x0000002755557c23 */ /* 0x000fe20008010856 */
[----:B------:R-:W-:-:S02]  /*15270*/  @!P1 IMAD R9, R9, 0x8, R2 ;  /* 0x0000000809099824 */ /* 0x000fc400078e0202 */
[----:B------:R-:W-:Y:S01]  /*15280*/  FMUL.FTZ R5, R5, UR39 ;  /* 0x0000002705057c20 */ /* 0x000fe20008410000 */
[----:B------:R-:W-:Y:S02]  /*15290*/  WARPGROUP.DEPBAR.LE gsb0, 0x0 ;  /* 0x00008000000079c5 */ /* 0x000fe40000010000 */
[----:B------:R-:W-:Y:S01]  /*152a0*/  WARPGROUP.ARRIVE ;  /* 0x00000000000079c5 */ /* 0x000fe20000000000 */
[----:B------:R-:W-:Y:S01]  /*152b0*/  SEL R11, R11, 0x9, !P2 ;  /* 0x000000090b0b7807 */ /* 0x000fe20005000000 */
[----:B------:R-:W-:Y:S01]  /*152c0*/  MUFU.EX2 R62, R62 ;  /* 0x0000003e003e7308 */ /* 0x000fe20000000800 */
[----:B------:R-:W-:Y:S02]  /*152d0*/  FFMA.FTZ R86, R87, UR39, -R86 ;  /* 0x0000002757567c23 */ /* 0x000fe40008010856 */
[----:B------:R-:W2:Y:S01]  /*152e0*/  LDL R87, [R1+0x1c] ;  /* 0x00001c0001577983 */ /* 0x000ea20000100800 */
[----:B------:R-:W-:Y:S04]  /*152f0*/  HGMMA.64x96x16.F32.BF16 R88, gdesc[UR12].tnspB, R88, gsb0 ;  /* 0x416000000c5879f0 */ /* 0x000fe80008001858 */
[----:B------:R-:W-:Y:S01]  /*15300*/  MUFU.EX2 R66, R66 ;  /* 0x0000004200427308 */ /* 0x000fe20000000800 */
[----:B------:R-:W-:-:S07]  /*15310*/  @!P1 VIADD R9, R9, 0x2d860 ;  /* 0x0002d86009099836 */ /* 0x000fce0000000000 */
[----:B------:R-:W0:Y:S01]  /*15320*/  MUFU.EX2 R5, R5 ;  /* 0x0000000500057308 */ /* 0x000e220000000800 */
[----:B------:R-:W-:Y:S02]  /*15330*/  WARPGROUP.DEPBAR.LE gsb0, 0x0 ;  /* 0x00008000000079c5 */ /* 0x000fe40000010000 */
[----:B------:R-:W-:-:S06]  /*15340*/  WARPGROUP.ARRIVE ;  /* 0x00000000000079c5 */ /* 0x000fcc0000000000 */
[----:B------:R-:W-:Y:S03]  /*15350*/  HGMMA.64x96x16.F32.BF16 R88, gdesc[UR16].tnspB, R88, gsb0 ;  /* 0x41600000105879f0 */ /* 0x000fe60008001858 */
        /* <DEDUP_REMOVED lines=14> */
[----:B------:R-:W-:Y:S01]  /*15440*/  HGMMA.64x96x16.F32.BF16 R88, gdesc[UR40].tnspB, R88, gsb0 ;  /* 0x41600000285879f0 */ /* 0x000fe20008001858 */
[----:B------:R-:W-:Y:S01]  /*15450*/  @!P1 PRMT R9, RZ, 0x654, R9 ;  /* 0x00000654ff099816 */ /* 0x000fe20000000009 */
[----:B------:R-:W1:Y:S01]  /*15460*/  MUFU.EX2 R34, R34 ;  /* 0x0000002200227308 */ /* 0x000e620000000800 */
[----:B0-----:R-:W-:-:S04]  /*15470*/  FFMA.FTZ R3, R5, R3, R55 ;  /* 0x0000000305037223 */ /* 0x001fc80000010037 */
[----:B------:R-:W-:-:S03]  /*15480*/  FADD.FTZ R3, R59, R3 ;  /* 0x000000033b037221 */ /* 0x000fc60000010000 */
[----:B------:R-:W0:Y:S01]  /*15490*/  MUFU.EX2 R35, R35 ;  /* 0x0000002300237308 */ /* 0x000e220000000800 */
[----:B------:R-:W-:-:S07]  /*154a0*/  FADD.FTZ R3, R62, R3 ;  /* 0x000000033e037221 */ /* 0x000fce0000010000 */
[----:B------:R-:W3:Y:S01]  /*154b0*/  MUFU.EX2 R38, R38 ;  /* 0x0000002600267308 */ /* 0x000ee20000000800 */
[----:B------:R-:W-:-:S07]  /*154c0*/  FADD.FTZ R3, R66, R3 ;  /* 0x0000000342037221 */ /* 0x000fce0000010000 */
[----:B------:R-:W-:Y:S01]  /*154d0*/  MUFU.EX2 R39, R39 ;  /* 0x0000002700277308 */ /* 0x000fe20000000800 */
[----:B-1----:R-:W-:-:S04]  /*154e0*/  FADD.FTZ R3, R34, R3 ;  /* 0x0000000322037221 */ /* 0x002fc80000010000 */
[----:B0-----:R-:W-:-:S04]  /*154f0*/  FADD.FTZ R3, R35, R3 ;  /* 0x0000000323037221 */ /* 0x001fc80000010000 */
[----:B---3--:R-:W-:Y:S01]  /*15500*/  FADD.FTZ R3, R38, R3 ;  /* 0x0000000326037221 */ /* 0x008fe20000010000 */
[----:B------:R-:W-:Y:S02]  /*15510*/  WARPGROUP.DEPBAR.LE gsb0, 0x0 ;  /* 0x00008000000079c5 */ /* 0x000fe40000010000 */
[----:B------:R0:W-:Y:S06]  /*15520*/  BAR.ARV R11, 0x100 ;  /* 0x0004000b0000751d */ /* 0x0001ec0000002000 */
[----:B0-----:R-:W-:-:S04]  /*15530*/  @!P1 IMAD R11, R17, 0x8, R2 ;  /* 0x00000008110b9824 */ /* 0x001fc800078e0202 */
[----:B------:R-:W-:-:S05]  /*15540*/  @!P1 VIADD R11, R11, 0x2d840 ;  /* 0x0002d8400b0b9836 */ /* 0x000fca0000000000 */
[----:B------:R-:W-:-:S04]  /*15550*/  @!P1 PRMT R11, RZ, 0x654, R11 ;  /* 0x00000654ff0b9816 */ /* 0x000fc8000000000b */
[----:B------:R0:W-:Y:S01]  /*15560*/  @!P1 SYNCS.ARRIVE.TRANS64.RED.A1T0 RZ, [R11+URZ], RZ ;  /* 0x000000ff0bff99a7 */ /* 0x0001e2000810043f */
[----:B------:R1:W-:Y:S01]  /*15570*/  @!P1 SYNCS.ARRIVE.TRANS64.RED.A1T0 RZ, [R9+URZ], RZ ;  /* 0x000000ff09ff99a7 */ /* 0x0003e2000810043f */
[----:B0-----:R-:W-:Y:S02]  /*15580*/  F2FP.BF16.F32.PACK_AB R11, R66, R62 ;  /* 0x0000003e420b723e */ /* 0x001fe400000010ff */
[----:B-1----:R-:W-:-:S05]  /*15590*/  F2FP.BF16.F32.PACK_AB R9, R59, R55 ;  /* 0x000000373b09723e */ /* 0x002fca00000010ff */
[----:B------:R0:W-:Y:S02]  /*155a0*/  STSM.16.M88.4 [R137+0x21800], R8 ;  /* 0x0218000889007844 */ /* 0x0001e40000000200 */
[----:B0-----:R-:W0:Y:S08]  /*155b0*/  MUFU.EX2 R8, R15 ;  /* 0x0000000f00087308 */ /* 0x001e300000000800 */
[----:B------:R-:W1:Y:S08]  /*155c0*/  MUFU.EX2 R9, R24 ;  /* 0x0000001800097308 */ /* 0x000e700000000800 */
[----:B------:R-:W3:Y:S01]  /*155d0*/  MUFU.EX2 R10, R25 ;  /* 0x00000019000a7308 */ /* 0x000ee20000000800 */
[----:B0-----:R-:W-:-:S07]  /*155e0*/  FADD.FTZ R4, R8, R4 ;  /* 0x0000000408047221 */ /* 0x001fce0000010000 */
[----:B------:R-:W0:Y:S01]  /*155f0*/  MUFU.EX2 R11, R28 ;  /* 0x0000001c000b7308 */ /* 0x000e220000000800 */
[----:B-1----:R-:W-:-:S04]  /*15600*/  FADD.FTZ R4, R9, R4 ;  /* 0x0000000409047221 */ /* 0x002fc80000010000 */
[----:B---3--:R-:W-:-:S04]  /*15610*/  FADD.FTZ R4, R10, R4 ;  /* 0x000000040a047221 */ /* 0x008fc80000010000 */
[C---:B0-----:R-:W-:Y:S01]  /*15620*/  FADD.FTZ R4, R11.reuse, R4 ;  /* 0x000000040b047221 */ /* 0x041fe20000010000 */
[----:B------:R-:W-:Y:S02]  /*15630*/  F2FP.BF16.F32.PACK_AB R10, R11, R10 ;  /* 0x0000000a0b0a723e */ /* 0x000fe400000010ff */
[----:B------:R-:W-:Y:S02]  /*15640*/  F2FP.BF16.F32.PACK_AB R11, R39, R38 ;  /* 0x00000026270b723e */ /* 0x000fe400000010ff */
[----:B------:R-:W3:Y:S01]  /*15650*/  LDL R38, [R1+0x20] ;  /* 0x0000200001267983 */ /* 0x000ee20000100800 */
[----:B------:R-:W0:Y:S08]  /*15660*/  MUFU.EX2 R24, R29 ;  /* 0x0000001d00187308 */ /* 0x000e300000000800 */
[----:B------:R-:W1:Y:S08]  /*15670*/  MUFU.EX2 R15, R32 ;  /* 0x00000020000f7308 */ /* 0x000e700000000800 */
[----:B------:R-:W4:Y:S08]  /*15680*/  MUFU.EX2 R25, R42 ;  /* 0x0000002a00197308 */ /* 0x000f300000000800 */
[----:B------:R-:W5:Y:S01]  /*15690*/  MUFU.EX2 R26, R33 ;  /* 0x00000021001a7308 */ /* 0x000f620000000800 */
[----:B0-----:R-:W-:-:S07]  /*156a0*/  FADD.FTZ R4, R24, R4 ;  /* 0x0000000418047221 */ /* 0x001fce0000010000 */
[----:B------:R-:W0:Y:S08]  /*156b0*/  MUFU.EX2 R43, R43 ;  /* 0x0000002b002b7308 */ /* 0x000e300000000800 */
[----:B------:R-:W0:Y:S01]  /*156c0*/  MUFU.EX2 R36, R36 ;  /* 0x0000002400247308 */ /* 0x000e220000000800 */
[----:B------:R-:W-:Y:S01]  /*156d0*/  FADD.FTZ R3, R39, R3 ;  /* 0x0000000327037221 */ /* 0x000fe20000010000 */
[----:B-1----:R-:W-:-:S06]  /*156e0*/  FADD.FTZ R4, R15, R4 ;  /* 0x000000040f047221 */ /* 0x002fcc0000010000 */
[----:B------:R-:W1:Y:S08]  /*156f0*/  MUFU.EX2 R27, R46 ;  /* 0x0000002e001b7308 */ /* 0x000e700000000800 */
[----:B------:R-:W1:Y:S01]  /*15700*/  MUFU.EX2 R37, R37 ;  /* 0x0000002500257308 */ /* 0x000e620000000800 */
[----:B----4-:R-:W-:Y:S01]  /*15710*/  FADD.FTZ R3, R25, R3 ;  /* 0x0000000319037221 */ /* 0x010fe20000010000 */
[----:B-----5:R-:W-:-:S06]  /*15720*/  FADD.FTZ R4, R26, R4 ;  /* 0x000000041a047221 */ /* 0x020fcc0000010000 */
[----:B------:R-:W4:Y:S08]  /*15730*/  MUFU.EX2 R47, R47 ;  /* 0x0000002f002f7308 */ /* 0x000f300000000800 */
[----:B------:R-:W5:Y:S01]  /*15740*/  MUFU.EX2 R40, R40 ;  /* 0x0000002800287308 */ /* 0x000f620000000800 */
[----:B0-----:R-:W-:Y:S01]  /*15750*/  FADD.FTZ R3, R43, R3 ;  /* 0x000000032b037221 */ /* 0x001fe20000010000 */
[----:B------:R-:W-:-:S06]  /*15760*/  FADD.FTZ R4, R36, R4 ;  /* 0x0000000424047221 */ /* 0x000fcc0000010000 */
[----:B------:R-:W0:Y:S08]  /*15770*/  MUFU.EX2 R50, R50 ;  /* 0x0000003200327308 */ /* 0x000e300000000800 */
[----:B------:R-:W0:Y:S01]  /*15780*/  MUFU.EX2 R41, R41 ;  /* 0x0000002900297308 */ /* 0x000e220000000800 */
[----:B-1----:R-:W-:Y:S01]  /*15790*/  FADD.FTZ R3, R27, R3 ;  /* 0x000000031b037221 */ /* 0x002fe20000010000 */
[----:B------:R-:W-:-:S06]  /*157a0*/  FADD.FTZ R4, R37, R4 ;  /* 0x0000000425047221 */ /* 0x000fcc0000010000 */
        /* <DEDUP_REMOVED lines=9> */
[----:B------:R-:W2:Y:S01]  /*15840*/  MUFU.EX2 R48, R48 ;  /* 0x0000003000307308 */ /* 0x000ea20000000800 */
        /* <DEDUP_REMOVED lines=9> */
[----:B--2---:R-:W-:-:S06]  /*158e0*/  FADD.FTZ R33, R48, R33 ;  /* 0x0000002130217221 */ /* 0x004fcc0000010000 */
[----:B------:R-:W0:Y:S01]  /*158f0*/  MUFU.EX2 R31, R77 ;  /* 0x0000004d001f7308 */ /* 0x000e220000000800 */
[----:B------:R-:W-:-:S07]  /*15900*/  F2FP.BF16.F32.PACK_AB R8, R9, R8 ;  /* 0x000000080908723e */ /* 0x000fce00000010ff */
[----:B------:R-:W2:Y:S01]  /*15910*/  MUFU.EX2 R53, R53 ;  /* 0x0000003500357308 */ /* 0x000ea20000000800 */
[----:B------:R-:W-:Y:S01]  /*15920*/  F2FP.BF16.F32.PACK_AB R9, R35, R34 ;  /* 0x000000222309723e */ /* 0x000fe200000010ff */
[----:B-1----:R-:W-:-:S06]  /*15930*/  FADD.FTZ R3, R29, R4 ;  /* 0x000000041d037221 */ /* 0x002fcc0000010000 */
[----:B------:R-:W1:Y:S01]  /*15940*/  MUFU.EX2 R63, R63 ;  /* 0x0000003f003f7308 */ /* 0x000e620000000800 */
[----:B------:R-:W-:-:S07]  /*15950*/  FADD.FTZ R33, R30, R33 ;  /* 0x000000211e217221 */ /* 0x000fce0000010000 */
[----:B------:R-:W1:Y:S01]  /*15960*/  MUFU.EX2 R56, R56 ;  /* 0x0000003800387308 */ /* 0x000e620000000800 */
[----:B------:R5:W-:Y:S01]  /*15970*/  STSM.16.M88.4 [R87], R8 ;  /* 0x0000000857007844 */ /* 0x000be20000000200 */
[----:B----4-:R-:W-:-:S06]  /*15980*/  FADD.FTZ R4, R58, R3 ;  /* 0x000000033a047221 */ /* 0x010fcc0000010000 */
[----:B------:R-:W4:Y:S08]  /*15990*/  MUFU.EX2 R81, R81 ;  /* 0x0000005100517308 */ /* 0x000f300000000800 */
[----:B------:R-:W4:Y:S01]  /*159a0*/  MUFU.EX2 R57, R57 ;  /* 0x0000003900397308 */ /* 0x000f220000000800 */
[----:B-----5:R-:W-:Y:S01]  /*159b0*/  FADD.FTZ R10, R52, R33 ;  /* 0x00000021340a7221 */ /* 0x020fe20000010000 */
[----:B0-----:R-:W-:-:S06]  /*159c0*/  FADD.FTZ R4, R31, R4 ;  /* 0x000000041f047221 */ /* 0x001fcc0000010000 */
[----:B------:R-:W0:Y:S01]  /*159d0*/  MUFU.EX2 R67, R67 ;  /* 0x0000004300437308 */ /* 0x000e220000000800 */
[----:B--2---:R-:W-:-:S07]  /*159e0*/  FADD.FTZ R3, R53, R10 ;  /* 0x0000000a35037221 */ /* 0x004fce0000010000 */
[----:B------:R-:W2:Y:S01]  /*159f0*/  MUFU.EX2 R60, R60 ;  /* 0x0000003c003c7308 */ /* 0x000ea20000000800 */
[----:B-1----:R-:W-:Y:S01]  /*15a00*/  FADD.FTZ R4, R63, R4 ;  /* 0x000000043f047221 */ /* 0x002fe20000010000 */
[----:B------:R-:W-:-:S06]  /*15a10*/  F2FP.BF16.F32.PACK_AB R11, R14, R51 ;  /* 0x000000330e0b723e */ /* 0x000fcc00000010ff */
[----:B------:R-:W1:Y:S01]  /*15a20*/  MUFU.EX2 R70, R70 ;  /* 0x0000004600467308 */ /* 0x000e620000000800 */
[----:B------:R-:W-:-:S07]  /*15a30*/  FADD.FTZ R14, R56, R3 ;  /* 0x00000003380e7221 */ /* 0x000fce0000010000 */
[----:B------:R-:W5:Y:S01]  /*15a40*/  MUFU.EX2 R61, R61 ;  /* 0x0000003d003d7308 */ /* 0x000f620000000800 */
[----:B------:R-:W-:Y:S01]  /*15a50*/  F2FP.BF16.F32.PACK_AB R24, R15, R24 ;  /* 0x000000180f18723e */ /* 0x000fe200000010ff */
[----:B----4-:R-:W-:-:S06]  /*15a60*/  FADD.FTZ R4, R81, R4 ;  /* 0x0000000451047221 */ /* 0x010fcc0000010000 */
[----:B------:R-:W4:Y:S01]  /*15a70*/  MUFU.EX2 R71, R71 ;  /* 0x0000004700477308 */ /* 0x000f220000000800 */
[----:B------:R-:W-:-:S07]  /*15a80*/  FADD.FTZ R15, R57, R14 ;  /* 0x0000000e390f7221 */ /* 0x000fce0000010000 */
[----:B------:R-:W4:Y:S01]  /*15a90*/  MUFU.EX2 R64, R64 ;  /* 0x0000004000407308 */ /* 0x000f220000000800 */
[----:B0-----:R-:W-:Y:S01]  /*15aa0*/  FADD.FTZ R3, R67, R4 ;  /* 0x0000000443037221 */ /* 0x001fe20000010000 */
[----:B--2---:R-:W-:-:S06]  /*15ab0*/  FADD.FTZ R34, R60, R15 ;  /* 0x0000000f3c227221 */ /* 0x004fcc0000010000 */
[----:B------:R-:W-:Y:S08]  /*15ac0*/  MUFU.EX2 R65, R65 ;  /* 0x0000004100417308 */ /* 0x000ff00000000800 */
[----:B------:R-:W0:Y:S01]  /*15ad0*/  MUFU.EX2 R74, R74 ;  /* 0x0000004a004a7308 */ /* 0x000e220000000800 */
[----:B-1----:R-:W-:Y:S01]  /*15ae0*/  FADD.FTZ R14, R70, R3 ;  /* 0x00000003460e7221 */ /* 0x002fe20000010000 */
[----:B-----5:R-:W-:-:S06]  /*15af0*/  FADD.FTZ R15, R61, R34 ;  /* 0x000000223d0f7221 */ /* 0x020fcc0000010000 */
[----:B------:R-:W-:Y:S01]  /*15b00*/  MUFU.EX2 R68, R68 ;  /* 0x0000004400447308 */ /* 0x000fe20000000800 */
[----:B------:R-:W-:-:S07]  /*15b10*/  F2FP.BF16.F32.PACK_AB R25, R43, R25 ;  /* 0x000000192b19723e */ /* 0x000fce00000010ff */
[----:B------:R-:W1:Y:S01]  /*15b20*/  MUFU.EX2 R75, R75 ;  /* 0x0000004b004b7308 */ /* 0x000e620000000800 */
[----:B------:R-:W-:Y:S02]  /*15b30*/  F2FP.BF16.F32.PACK_AB R26, R36, R26 ;  /* 0x0000001a241a723e */ /* 0x000fe400000010ff */
[----:B------:R-:W-:Y:S01]  /*15b40*/  F2FP.BF16.F32.PACK_AB R27, R47, R27 ;  /* 0x0000001b2f1b723e */ /* 0x000fe200000010ff */
[----:B----4-:R-:W-:Y:S01]  /*15b50*/  FADD.FTZ R3, R71, R14 ;  /* 0x0000000e47037221 */ /* 0x010fe20000010000 */
[----:B------:R-:W-:-:S03]  /*15b60*/  F2FP.BF16.F32.PACK_AB R8, R40, R37 ;  /* 0x000000252808723e */ /* 0x000fc600000010ff */
[----:B------:R-:W-:Y:S01]  /*15b70*/  MUFU.EX2 R32, R69 ;  /* 0x0000004500207308 */ /* 0x000fe20000000800 */
[----:B------:R-:W-:Y:S02]  /*15b80*/  F2FP.BF16.F32.PACK_AB R9, R82, R50 ;  /* 0x000000325209723e */ /* 0x000fe400000010ff */
[----:B------:R-:W-:-:S05]  /*15b90*/  F2FP.BF16.F32.PACK_AB R10, R44, R41 ;  /* 0x000000292c0a723e */ /* 0x000fca00000010ff */
[----:B------:R-:W2:Y:S01]  /*15ba0*/  MUFU.EX2 R78, R78 ;  /* 0x0000004e004e7308 */ /* 0x000ea20000000800 */
[----:B------:R-:W-:Y:S01]  /*15bb0*/  FADD.FTZ R14, R64, R15 ;  /* 0x0000000f400e7221 */ /* 0x000fe20000010000 */
[----:B------:R-:W-:Y:S06]  /*15bc0*/  STSM.16.M88.4 [R139], R24 ;  /* 0x000000188b007844 */ /* 0x000fec0000000200 */
[----:B------:R-:W-:Y:S01]  /*15bd0*/  MUFU.EX2 R72, R72 ;  /* 0x0000004800487308 */ /* 0x000fe20000000800 */
[----:B------:R0:W-:Y:S07]  /*15be0*/  STSM.16.M88.4 [R138], R8 ;  /* 0x000000088a007844 */ /* 0x0001ee0000000200 */
[----:B------:R-:W4:Y:S08]  /*15bf0*/  MUFU.EX2 R79, R79 ;  /* 0x0000004f004f7308 */ /* 0x000f300000000800 */
[----:B------:R-:W-:Y:S01]  /*15c00*/  MUFU.EX2 R73, R73 ;  /* 0x0000004900497308 */ /* 0x000fe20000000800 */
[----:B0-----:R-:W-:Y:S01]  /*15c10*/  FADD.FTZ R10, R74, R3 ;  /* 0x000000034a0a7221 */ /* 0x001fe20000010000 */
[----:B------:R-:W-:-:S06]  /*15c20*/  FADD.FTZ R11, R65, R14 ;  /* 0x0000000e410b7221 */ /* 0x000fcc0000010000 */
[----:B------:R-:W0:Y:S01]  /*15c30*/  MUFU.EX2 R33, R84 ;  /* 0x0000005400217308 */ /* 0x000e220000000800 */
[----:B-1----:R-:W-:Y:S01]  /*15c40*/  FADD.FTZ R3, R75, R10 ;  /* 0x0000000a4b037221 */ /* 0x002fe20000010000 */
[----:B------:R-:W-:-:S06]  /*15c50*/  FADD.FTZ R15, R68, R11 ;  /* 0x0000000b440f7221 */ /* 0x000fcc0000010000 */
[----:B------:R-:W-:Y:S08]  /*15c60*/  MUFU.EX2 R76, R76 ;  /* 0x0000004c004c7308 */ /* 0x000ff00000000800 */
[----:B------:R-:W1:Y:S08]  /*15c70*/  MUFU.EX2 R4, R83 ;  /* 0x0000005300047308 */ /* 0x000e700000000800 */
[----:B------:R-:W-:Y:S08]  /*15c80*/  MUFU.EX2 R85, R85 ;  /* 0x0000005500557308 */ /* 0x000ff00000000800 */
[----:B------:R-:W5:Y:S01]  /*15c90*/  MUFU.EX2 R86, R86 ;  /* 0x0000005600567308 */ /* 0x000f620000000800 */
[----:B--2---:R-:W-:Y:S01]  /*15ca0*/  FADD.FTZ R14, R78, R3 ;  /* 0x000000034e0e7221 */ /* 0x004fe20000010000 */
[----:B------:R-:W-:Y:S01]  /*15cb0*/  FADD.FTZ R15, R32, R15 ;  /* 0x0000000f200f7221 */ /* 0x000fe20000010000 */
[----:B------:R-:W-:-:S02]  /*15cc0*/  F2FP.BF16.F32.PACK_AB R28, R48, R28 ;  /* 0x0000001c301c723e */ /* 0x000fc400000010ff */
[----:B----4-:R-:W-:Y:S01]  /*15cd0*/  FADD.FTZ R14, R79, R14 ;  /* 0x0000000e4f0e7221 */ /* 0x010fe20000010000 */
[----:B------:R-:W-:Y:S01]  /*15ce0*/  FADD.FTZ R34, R72, R15 ;  /* 0x0000000f48227221 */ /* 0x000fe20000010000 */
[----:B------:R-:W-:Y:S02]  /*15cf0*/  F2FP.BF16.F32.PACK_AB R29, R58, R29 ;  /* 0x0000001d3a1d723e */ /* 0x000fe400000010ff */
[----:B------:R-:W-:Y:S02]  /*15d00*/  F2FP.BF16.F32.PACK_AB R30, R52, R30 ;  /* 0x0000001e341e723e */ /* 0x000fe400000010ff */
[----:B------:R-:W-:Y:S01]  /*15d10*/  F2FP.BF16.F32.PACK_AB R31, R63, R31 ;  /* 0x0000001f3f1f723e */ /* 0x000fe200000010ff */
[----:B0-----:R-:W-:Y:S01]  /*15d20*/  FADD.FTZ R3, R33, R14 ;  /* 0x0000000e21037221 */ /* 0x001fe20000010000 */
[----:B------:R-:W-:Y:S01]  /*15d30*/  F2FP.BF16.F32.PACK_AB R8, R56, R53 ;  /* 0x000000353808723e */ /* 0x000fe200000010ff */
[----:B------:R-:W-:Y:S01]  /*15d40*/  FADD.FTZ R15, R73, R34 ;  /* 0x00000022490f7221 */ /* 0x000fe20000010000 */
[----:B------:R-:W-:-:S02]  /*15d50*/  F2FP.BF16.F32.PACK_AB R9, R67, R81 ;  /* 0x000000514309723e */ /* 0x000fc400000010ff */
[----:B------:R-:W-:Y:S02]  /*15d60*/  F2FP.BF16.F32.PACK_AB R10, R60, R57 ;  /* 0x000000393c0a723e */ /* 0x000fe400000010ff */
[----:B------:R-:W-:Y:S02]  /*15d70*/  F2FP.BF16.F32.PACK_AB R11, R71, R70 ;  /* 0x00000046470b723e */ /* 0x000fe400000010ff */
[----:B------:R-:W-:Y:S02]  /*15d80*/  F2FP.BF16.F32.PACK_AB R24, R64, R61 ;  /* 0x0000003d4018723e */ /* 0x000fe400000010ff */
[----:B------:R-:W-:Y:S02]  /*15d90*/  F2FP.BF16.F32.PACK_AB R25, R75, R74 ;  /* 0x0000004a4b19723e */ /* 0x000fe400000010ff */
[----:B------:R-:W-:Y:S02]  /*15da0*/  F2FP.BF16.F32.PACK_AB R26, R68, R65 ;  /* 0x00000041441a723e */ /* 0x000fe400000010ff */
[----:B------:R-:W-:-:S02]  /*15db0*/  F2FP.BF16.F32.PACK_AB R27, R79, R78 ;  /* 0x0000004e4f1b723e */ /* 0x000fc400000010ff */
[----:B------:R-:W-:Y:S02]  /*15dc0*/  F2FP.BF16.F32.PACK_AB R32, R72, R32 ;  /* 0x000000204820723e */ /* 0x000fe400000010ff */
[----:B-1----:R-:W-:Y:S02]  /*15dd0*/  F2FP.BF16.F32.PACK_AB R33, R4, R33 ;  /* 0x000000210421723e */ /* 0x002fe400000010ff */
[----:B------:R-:W-:Y:S02]  /*15de0*/  F2FP.BF16.F32.PACK_AB R34, R76, R73 ;  /* 0x000000494c22723e */ /* 0x000fe400000010ff */
[----:B-----5:R-:W-:Y:S01]  /*15df0*/  F2FP.BF16.F32.PACK_AB R35, R86, R85 ;  /* 0x000000555623723e */ /* 0x020fe200000010ff */
[----:B------:R-:W-:Y:S04]  /*15e00*/  STSM.16.M88.4 [R137+0x27800], R28 ;  /* 0x0278001c89007844 */ /* 0x000fe80000000200 */
[----:B---3--:R0:W-:Y:S04]  /*15e10*/  STSM.16.M88.4 [R38], R8 ;  /* 0x0000000826007844 */ /* 0x0081e80000000200 */
[----:B------:R1:W-:Y:S04]  /*15e20*/  STSM.16.M88.4 [R139+0x6000], R24 ;  /* 0x006000188b007844 */ /* 0x0003e80000000200 */
[----:B------:R1:W-:Y:S01]  /*15e30*/  STSM.16.M88.4 [R138+0x6000], R32 ;  /* 0x006000208a007844 */ /* 0x0003e20000000200 */
[----:B------:R-:W-:Y:S01]  /*15e40*/  @!PT LDS RZ, [RZ] ;  /* 0x00000000fffff984 */ /* 0x000fe20000000800 */
[----:B------:R-:W-:Y:S01]  /*15e50*/  @!PT LDS RZ, [RZ] ;  /* 0x00000000fffff984 */ /* 0x000fe20000000800 */
[----:B------:R-:W-:Y:S01]  /*15e60*/  @!PT LDS RZ, [RZ] ;  /* 0x00000000fffff984 */ /* 0x000fe20000000800 */
[----:B------:R-:W-:Y:S01]  /*15e70*/  @!PT LDS RZ, [RZ] ;  /* 0x00000000fffff984 */ /* 0x000fe20000000800 */
[----:B------:R2:W-:Y:S06]  /*15e80*/  MEMBAR.ALL.CTA ;  /* 0x0000000000007992 */ /* 0x0005ec0000008000 */
[----:B--2---:R-:W2:Y:S01]  /*15e90*/  FENCE.VIEW.ASYNC.S ;  /* 0x00000000000073c6 */ /* 0x004ea20000000000 */
[----:B------:R-:W-:Y:S01]  /*15ea0*/  ISETP.GT.AND P2, PT, R0, R140, PT ;  /* 0x0000008c0000720c */ /* 0x000fe20003f44270 */
[----:B------:R-:W-:Y:S01]  /*15eb0*/  FADD.FTZ R14, R4, R3 ;  /* 0x00000003040e7221 */ /* 0x000fe20000010000 */
[----:B------:R-:W-:-:S03]  /*15ec0*/  FMUL.FTZ R90, R90, R5 ;  /* 0x000000055a5a7220 */ /* 0x000fc60000410000 */
        /* <DEDUP_REMOVED lines=50> */
[----:B------:R-:W-:-:S02]  /*161f0*/  VIADD R0, R0, 0xffffffff ;  /* 0xffffffff00007836 */ /* 0x000fc40000000000 */
[----:B0-----:R-:W-:Y:S02]  /*16200*/  IMAD.MOV.U32 R10, RZ, RZ, R22 ;  /* 0x000000ffff0a7224 */ /* 0x001fe400078e0016 */
[----:B------:R-:W-:Y:S02]  /*16210*/  IMAD.MOV.U32 R9, RZ, RZ, R17 ;  /* 0x000000ffff097224 */ /* 0x000fe400078e0011 */
[----:B------:R-:W-:Y:S02]  /*16220*/  IMAD.MOV.U32 R5, RZ, RZ, R13 ;  /* 0x000000ffff057224 */ /* 0x000fe400078e000d */
[----:B------:R-:W-:Y:S01]  /*16230*/  IMAD.MOV.U32 R8, RZ, RZ, R12 ;  /* 0x000000ffff087224 */ /* 0x000fe200078e000c */
[----:B--2---:R-:W-:Y:S01]  /*16240*/  NOP ;  /* 0x0000000000007918 */ /* 0x004fe20000000000 */
[----:B-1----:R-:W-:Y:S05]  /*16250*/  @P2 BRA `(.L_x_1263) ;  /* 0xffffffd4001c2947 */ /* 0x002fea000383ffff */
.L_x_1253:
[----:B------:R-:W2:Y:S02]  /*16260*/  LDL R5, [R1+0x3c] ;  /* 0x00003c0001057983 */ /* 0x000ea40000100800 */
[----:B--2---:R-:W-:-:S13]  /*16270*/  ISETP.GE.AND P2, PT, R0, R5, PT ;  /* 0x000000050000720c */ /* 0x004fda0003f46270 */
[----:B------:R-:W-:Y:S05]  /*16280*/  @!P2 BRA `(.L_x_1264) ;  /* 0x0000003c0008a947 */ /* 0x000fea0003800000 */
[----:B------:R-:W2:Y:S04]  /*16290*/  LDL R8, [R1+0x30] ;  /* 0x0000300001087983 */ /* 0x000ea80000100800 */
[----:B------:R-:W2:Y:S01]  /*162a0*/  LDL R5, [R1+0x28] ;  /* 0x0000280001057983 */ /* 0x000ea20000100800 */
[----:B------:R-:W-:Y:S02]  /*162b0*/  IMAD.MOV.U32 R14, RZ, RZ, R22 ;  /* 0x000000ffff0e7224 */ /* 0x000fe400078e0016 */
[----:B------:R-:W-:Y:S02]  /*162c0*/  IMAD.MOV.U32 R11, RZ, RZ, R17 ;  /* 0x000000ffff0b7224 */ /* 0x000fe400078e0011 */
[----:B--2---:R-:W-:Y:S02]  /*162d0*/  IMAD.IADD R10, R5, 0x1, -R8 ;  /* 0x00000001050a7824 */ /* 0x004fe400078e0a08 */
[----:B------:R-:W-:-:S02]  /*162e0*/  IMAD.MOV.U32 R5, RZ, RZ, R13 ;  /* 0x000000ffff057224 */ /* 0x000fc400078e000d */
[--C-:B------:R-:W-:Y:S02]  /*162f0*/  IMAD.IADD R9, R20, 0x1, R10.reuse ;  /* 0x0000000114097824 */ /* 0x100fe400078e020a */
[----:B------:R-:W-:Y:S02]  /*16300*/  IMAD.IADD R10, R21, 0x1, R10 ;  /* 0x00000001150a7824 */ /* 0x000fe400078e020a */
[----:B------:R-:W-:Y:S01]  /*16310*/  IMAD.MOV.U32 R8, RZ, RZ, R12 ;  /* 0x000000ffff087224 */ /* 0x000fe200078e000c */
[----:B------:R-:W-:Y:S02]  /*16320*/  LOP3.LUT R145, RZ, R9, RZ, 0x33, !PT ;  /* 0x00000009ff917212 */ /* 0x000fe400078e33ff */
[----:B------:R-:W-:-:S07]  /*16330*/  LOP3.LUT R140, RZ, R10, RZ, 0x33, !PT ;  /* 0x0000000aff8c7212 */ /* 0x000fce00078e33ff */
.L_x_1282:
        /* <DEDUP_REMOVED lines=11> */
.L_x_1266:
[----:B------:R-:W-:Y:S01]  /*163f0*/  IMAD R12, R17, 0x8, R2 ;  /* 0x00000008110c7824 */ /* 0x000fe200078e0202 */
[----:B------:R-:W-:-:S04]  /*16400*/  SHF.L.U32 R13, R22, 0x1f, RZ ;  /* 0x0000001f160d7819 */ /* 0x000fc800000006ff */
[----:B------:R0:W1:Y:S01]  /*16410*/  SYNCS.PHASECHK.TRANS64.TRYWAIT P3, [R12+URZ+0x2d830], R13 ;  /* 0x02d8300d0c0075a7 */ /* 0x000062000806017f */
[----:B------:R-:W-:Y:S05]  /*16420*/  @!P0 BRA `(.L_x_1267) ;  /* 0x0000000000048947 */ /* 0x000fea0003800000 */
[----:B------:R-:W-:Y:S01]  /*16430*/  BPT.TRAP 0x1 ;  /* 0x000000040000795c */ /* 0x000fe20000300000 */
.L_x_1267:
[----:B------:R-:W-:Y:S04]  /*16440*/  BSSY B0, `(.L_x_1265) ;  /* 0x0000004000007945 */ /* 0x000fe80003800000 */
[----:B-1----:R-:W-:Y:S05]  /*16450*/  @P3 BRA `(.L_x_1268) ;  /* 0x0000000000083947 */ /* 0x002fea0003800000 */
[----:B------:R-:W1:Y:S02]  /*16460*/  SYNCS.PHASECHK.TRANS64.TRYWAIT P3, [R12+URZ+0x2d830], R13 ;  /* 0x02d8300d0c0075a7 */ /* 0x000e64000806017f */
[----:B-1----:R-:W-:Y:S05]  /*16470*/  @!P3 BRA `(.L_x_1269) ;  /* 0x000000c80018b947 */ /* 0x002fea0003800000 */
.L_x_1268:
[----:B------:R-:W-:Y:S05]  /*16480*/  BSYNC B0 ;  /* 0x0000000000007941 */ /* 0x000fea0003800000 */
.L_x_1265:
        /* <DEDUP_REMOVED lines=10> */
[----:B------:R-:W-:Y:S01]  /*16530*/  R2UR UR9, R7 ;  /* 0x00000000070972ca */ /* 0x000fe200000e0000 */
[----:B------:R-:W-:Y:S01]  /*16540*/  IMAD.MOV.U32 R29, RZ, RZ, -0x7fffffe0 ;  /* 0x80000020ff1d7424 */ /* 0x000fe200078e00ff */
[----:B------:R-:W-:Y:S02]  /*16550*/  R2UR UR15, R27 ;  /* 0x000000001b0f72ca */ /* 0x000fe400000e0000 */
[----:B------:R-:W-:Y:S02]  /*16560*/  R2UR UR19, R25 ;  /* 0x00000000191372ca */ /* 0x000fe400000e0000 */
[----:B------:R-:W-:-:S02]  /*16570*/  R2UR UR23, R27 ;  /* 0x000000001b1772ca */ /* 0x000fc400000e0000 */
[----:B------:R-:W-:Y:S02]  /*16580*/  R2UR UR27, R29 ;  /* 0x000000001d1b72ca */ /* 0x000fe400000e0000 */
[----:B------:R-:W-:Y:S02]  /*16590*/  R2UR UR12, R154 ;  /* 0x000000009a0c72ca */ /* 0x000fe400000e0000 */
[----:B------:R-:W-:Y:S01]  /*165a0*/  R2UR UR13, R155 ;  /* 0x000000009b0d72ca */ /* 0x000fe200000e0000 */
[----:B------:R0:W-:Y:S01]  /*165b0*/  BAR.SYNC.DEFER_BLOCKING R15, 0x100 ;  /* 0x0004000f0000751d */ /* 0x0001e20000010000 */
[----:B------:R-:W-:Y:S01]  /*165c0*/  R2UR UR16, R152 ;  /* 0x00000000981072ca */ /* 0x000fe200000e0000 */
[----:B--2---:R-:W-:-:S04]  /*165d0*/  IMAD R12, R17, 0x600, R12 ;  /* 0x00000600110c7824 */ /* 0x004fc800078e020c */
[C---:B------:R-:W-:Y:S01]  /*165e0*/  VIADD R26, R12.reuse, 0x2 ;  /* 0x000000020c1a7836 */ /* 0x040fe20000000000 */
[C---:B------:R-:W-:Y:S01]  /*165f0*/  R2UR UR10, R12.reuse ;  /* 0x000000000c0a72ca */ /* 0x040fe200000e0000 */
[C---:B------:R-:W-:Y:S02]  /*16600*/  VIADD R24, R12.reuse, 0x200 ;  /* 0x000002000c187836 */ /* 0x040fe40000000000 */
[----:B------:R-:W-:Y:S01]  /*16610*/  VIADD R28, R12, 0x400 ;  /* 0x000004000c1c7836 */ /* 0x000fe20000000000 */
[----:B------:R-:W-:Y:S01]  /*16620*/  R2UR UR14, R26 ;  /* 0x000000001a0e72ca */ /* 0x000fe200000e0000 */
[----:B------:R-:W-:Y:S01]  /*16630*/  VIADD R26, R12, 0x202 ;  /* 0x000002020c1a7836 */ /* 0x000fe20000000000 */
[----:B------:R-:W-:Y:S02]  /*16640*/  R2UR UR18, R24 ;  /* 0x00000000181272ca */ /* 0x000fe400000e0000 */
[----:B------:R-:W-:Y:S02]  /*16650*/  R2UR UR26, R28 ;  /* 0x000000001c1a72ca */ /* 0x000fe400000e0000 */
[----:B------:R-:W-:-:S02]  /*16660*/  R2UR UR22, R26 ;  /* 0x000000001a1672ca */ /* 0x000fc400000e0000 */
[----:B------:R-:W-:-:S06]  /*16670*/  WARPGROUP.ARRIVE ;  /* 0x00000000000079c5 */ /* 0x000fcc0000000000 */
[----:B------:R-:W-:Y:S01]  /*16680*/  HGMMA.64x128x16.F32.BF16 R24, gdesc[UR8], RZ, !UPT, gsb0 ;  /* 0x01e00000081879f0 */ /* 0x000fe2000c0018ff */
[----:B------:R-:W-:Y:S02]  /*16690*/  R2UR UR17, R153 ;  /* 0x00000000991172ca */ /* 0x000fe400000e0000 */
[----:B------:R-:W-:Y:S02]  /*166a0*/  WARPGROUP.DEPBAR.LE gsb0, 0x0 ;  /* 0x00008000000079c5 */ /* 0x000fe40000010000 */
[----:B------:R-:W-:-:S07]  /*166b0*/  WARPGROUP.ARRIVE ;  /* 0x00000000000079c5 */ /* 0x000fce0000000000 */
        /* <DEDUP_REMOVED lines=26> */
.L_x_1271:
[----:B------:R-:W-:Y:S01]  /*16860*/  SHF.L.U32 R12, R14, 0x1f, RZ ;  /* 0x0000001f0e0c7819 */ /* 0x000fe200000006ff */
[----:B------:R-:W-:-:S04]  /*16870*/  IMAD R13, R11, 0x8, R2 ;  /* 0x000000080b0d7824 */ /* 0x000fc800078e0202 */
[----:B------:R0:W1:Y:S01]  /*16880*/  SYNCS.PHASECHK.TRANS64.TRYWAIT P2, [R13+URZ+0x2d850], R12 ;  /* 0x02d8500c0d0075a7 */ /* 0x000062000804017f */
[----:B------:R-:W-:Y:S05]  /*16890*/  @!P0 BRA `(.L_x_1272) ;  /* 0x0000000000048947 */ /* 0x000fea0003800000 */
[----:B------:R-:W-:Y:S01]  /*168a0*/  BPT.TRAP 0x1 ;  /* 0x000000040000795c */ /* 0x000fe20000300000 */
.L_x_1272:
[----:B-1----:R-:W-:Y:S05]  /*168b0*/  @P2 BRA `(.L_x_1270) ;  /* 0x0000000000082947 */ /* 0x002fea0003800000 */
[----:B------:R-:W1:Y:S02]  /*168c0*/  SYNCS.PHASECHK.TRANS64.TRYWAIT P2, [R13+URZ+0x2d850], R12 ;  /* 0x02d8500c0d0075a7 */ /* 0x000e64000804017f */
[----:B-1----:R-:W-:Y:S05]  /*168d0*/  @!P2 BRA `(.L_x_1273) ;  /* 0x000000c40014a947 */ /* 0x002fea0003800000 */
.L_x_1270:
        /* <DEDUP_REMOVED lines=8> */
[C---:B------:R-:W-:Y:S01]  /*16960*/  R2UR UR11, R13.reuse ;  /* 0x000000000d0b72ca */ /* 0x040fe200000e0000 */
[----:B------:R-:W4:Y:S01]  /*16970*/  LDL R142, [R1+0x30] ;  /* 0x00003000018e7983 */ /* 0x000f220000100800 */
[----:B------:R-:W-:Y:S02]  /*16980*/  LOP3.LUT R12, R12, 0x2000000, RZ, 0xfc, !PT ;  /* 0x020000000c0c7812 */ /* 0x000fe400078efcff */
[----:B------:R-:W-:Y:S01]  /*16990*/  R2UR UR43, R13 ;  /* 0x000000000d2b72ca */ /* 0x000fe200000e0000 */
[----:B------:R-:W-:Y:S01]  /*169a0*/  WARPGROUP.ARRIVE ;  /* 0x00000000000079c5 */ /* 0x000fe20000000000 */
[----:B------:R-:W-:Y:S01]  /*169b0*/  R2UR UR15, R15 ;  /* 0x000000000f0f72ca */ /* 0x000fe200000e0000 */
[----:B------:R-:W-:Y:S01]  /*169c0*/  IMAD R12, R11, 0x600, R12 ;  /* 0x000006000b0c7824 */ /* 0x000fe200078e020c */
[C---:B------:R-:W-:Y:S02]  /*169d0*/  R2UR UR19, R15.reuse ;  /* 0x000000000f1372ca */ /* 0x040fe400000e0000 */
[----:B------:R-:W-:Y:S01]  /*169e0*/  R2UR UR23, R15 ;  /* 0x000000000f1772ca */ /* 0x000fe200000e0000 */
[C---:B------:R-:W-:Y:S01]  /*169f0*/  VIADD R14, R12.reuse, 0x40 ;  /* 0x000000400c0e7836 */ /* 0x040fe20000000000 */
[----:B------:R-:W-:-:S02]  /*16a00*/  R2UR UR10, R12 ;  /* 0x000000000c0a72ca */ /* 0x000fc400000e0000 */
[C---:B------:R-:W-:Y:S02]  /*16a10*/  R2UR UR27, R15.reuse ;  /* 0x000000000f1b72ca */ /* 0x040fe400000e0000 */
[----:B------:R-:W-:Y:S01]  /*16a20*/  R2UR UR14, R14 ;  /* 0x000000000e0e72ca */ /* 0x000fe200000e0000 */
[----:B------:R-:W-:Y:S01]  /*16a30*/  VIADD R14, R12, 0x80 ;  /* 0x000000800c0e7836 */ /* 0x000fe20000000000 */
[C---:B------:R-:W-:Y:S02]  /*16a40*/  R2UR UR31, R15.reuse ;  /* 0x000000000f1f72ca */ /* 0x040fe400000e0000 */
[----:B------:R-:W-:Y:S02]  /*16a50*/  R2UR UR35, R15 ;  /* 0x000000000f2372ca */ /* 0x000fe400000e0000 */
        /* <DEDUP_REMOVED lines=8> */
[----:B------:R-:W-:Y:S02]  /*16ae0*/  VIADD R12, R12, 0x1c0 ;  /* 0x000001c00c0c7836 */ /* 0x000fe40000000000 */
[----:B------:R-:W-:Y:S01]  /*16af0*/  IMAD.MOV.U32 R13, RZ, RZ, 0x40000040 ;  /* 0x40000040ff0d7424 */ /* 0x000fe200078e00ff */
[----:B------:R-:W-:Y:S02]  /*16b00*/  R2UR UR34, R14 ;  /* 0x000000000e2272ca */ /* 0x000fe400000e0000 */
[----:B------:R-:W-:Y:S02]  /*16b10*/  R2UR UR42, R12 ;  /* 0x000000000c2a72ca */ /* 0x000fe400000e0000 */
[----:B------:R-:W-:Y:S01]  /*16b20*/  R2UR UR9, R13 ;  /* 0x000000000d0972ca */ /* 0x000fe200000e0000 */
[----:B------:R-:W-:-:S05]  /*16b30*/  IMAD.MOV.U32 R15, RZ, RZ, 0x40000040 ;  /* 0x40000040ff0f7424 */ /* 0x000fca00078e00ff */
[----:B------:R-:W-:Y:S01]  /*16b40*/  R2UR UR13, R15 ;  /* 0x000000000f0d72ca */ /* 0x000fe200000e0000 */
[----:B------:R-:W-:-:S05]  /*16b50*/  IMAD.MOV.U32 R15, RZ, RZ, 0x40000040 ;  /* 0x40000040ff0f7424 */ /* 0x000fca00078e00ff */
[----:B------:R-:W-:Y:S02]  /*16b60*/  R2UR UR17, R15 ;  /* 0x000000000f1172ca */ /* 0x000fe400000e0000 */
[----:B--2---:R-:W-:-:S04]  /*16b70*/  LOP3.LUT R12, R141, 0x10000, RZ, 0xfc, !PT ;  /* 0x000100008d0c7812 */ /* 0x004fc800078efcff */
        /* <DEDUP_REMOVED lines=10> */
[----:B------:R-:W-:-:S03]  /*16c20*/  IMAD.MOV.U32 R15, RZ, RZ, 0x40000040 ;  /* 0x40000040ff0f7424 */ /* 0x000fc600078e00ff */
[----:B------:R-:W-:Y:S02]  /*16c30*/  R2UR UR20, R14 ;  /* 0x000000000e1472ca */ /* 0x000fe400000e0000 */
[----:B------:R-:W-:Y:S01]  /*16c40*/  R2UR UR21, R15 ;  /* 0x000000000f1572ca */ /* 0x000fe200000e0000 */
[----:B------:R-:W-:Y:S02]  /*16c50*/  WARPGROUP.DEPBAR.LE gsb0, 0x0 ;  /* 0x00008000000079c5 */ /* 0x000fe40000010000 */
[----:B------:R-:W-:-:S06]  /*16c60*/  WARPGROUP.ARRIVE ;  /* 0x00000000000079c5 */ /* 0x000fcc0000000000 */
[----:B------:R-:W-:Y:S01]  /*16c70*/  HGMMA.64x96x16.F32.BF16 R88, gdesc[UR16].tnspB, R88, gsb0 ;  /* 0x41600000105879f0 */ /* 0x000fe20008001858 */
        /* <DEDUP_REMOVED lines=28> */
[----:B------:R-:W-:Y:S01]  /*16e40*/  FMUL.FTZ R14, R25, UR46 ;  /* 0x0000002e190e7c20 */ /* 0x000fe20008410000 */
[----:B------:R-:W-:Y:S01]  /*16e50*/  FMUL.FTZ R25, R30, UR46 ;  /* 0x0000002e1e197c20 */ /* 0x000fe20008410000 */
[----:B------:R-:W-:Y:S01]  /*16e60*/  FMUL.FTZ R30, R34, UR46 ;  /* 0x0000002e221e7c20 */ /* 0x000fe20008410000 */
[----:B------:R-:W-:Y:S01]  /*16e70*/  FMUL.FTZ R34, R37, UR46 ;  /* 0x0000002e25227c20 */ /* 0x000fe20008410000 */
[----:B------:R-:W-:Y:S01]  /*16e80*/  FMUL.FTZ R37, R42, UR46 ;  /* 0x0000002e2a257c20 */ /* 0x000fe20008410000 */
[----:B------:R-:W-:Y:S01]  /*16e90*/  FMUL.FTZ R42, R45, UR46 ;  /* 0x0000002e2d2a7c20 */ /* 0x000fe20008410000 */
[----:B------:R-:W-:Y:S02]  /*16ea0*/  FMUL.FTZ R45, R50, UR46 ;  /* 0x0000002e322d7c20 */ /* 0x000fe40008410000 */
[----:B------:R-:W0:Y:S01]  /*16eb0*/  S2R R50, SR_TID.X ;  /* 0x0000000000327919 */ /* 0x000e220000002100 */
[----:B------:R-:W-:Y:S01]  /*16ec0*/  FMUL.FTZ R12, R24, UR46 ;  /* 0x0000002e180c7c20 */ /* 0x000fe20008410000 */
[----:B------:R-:W-:Y:S01]  /*16ed0*/  FMUL.FTZ R24, R28, UR46 ;  /* 0x0000002e1c187c20 */ /* 0x000fe20008410000 */
[----:B------:R-:W-:Y:S01]  /*16ee0*/  FMUL.FTZ R28, R32, UR46 ;  /* 0x0000002e201c7c20 */ /* 0x000fe20008410000 */
[----:B------:R-:W-:-:S02]  /*16ef0*/  WARPGROUP.DEPBAR.LE gsb0, 0x0 ;  /* 0x00008000000079c5 */ /* 0x000fc40000010000 */
[----:B------:R-:W-:-:S06]  /*16f00*/  WARPGROUP.ARRIVE ;  /* 0x00000000000079c5 */ /* 0x000fcc0000000000 */
[----:B------:R-:W-:Y:S01]  /*16f10*/  HGMMA.64x96x16.F32.BF16 R88, gdesc[UR40].tnspB, R88, gsb0 ;  /* 0x41600000285879f0 */ /* 0x000fe20008001858 */
[----:B0-----:R-:W-:Y:S01]  /*16f20*/  SHF.R.U32.HI R144, RZ, 0x7, R50 ;  /* 0x00000007ff907819 */ /* 0x001fe20000011632 */
[----:B------:R-:W-:Y:S01]  /*16f30*/  FMUL.FTZ R32, R36, UR46 ;  /* 0x0000002e24207c20 */ /* 0x000fe20008410000 */
[----:B------:R-:W-:Y:S01]  /*16f40*/  ISETP.GE.U32.AND P2, PT, R50, 0x180, PT ;  /* 0x000001803200780c */ /* 0x000fe20003f46070 */
[----:B------:R-:W-:Y:S02]  /*16f50*/  FMUL.FTZ R36, R40, UR46 ;  /* 0x0000002e28247c20 */ /* 0x000fe40008410000 */
[----:B------:R-:W-:Y:S02]  /*16f60*/  VIADD R50, R144, 0x9 ;  /* 0x0000000990327836 */ /* 0x000fe40000000000 */
        /* <DEDUP_REMOVED lines=54> */
[----:B------:R-:W0:Y:S08]  /*172d0*/  MUFU.TANH R12, R12 ;  /* 0x0000000c000c7308 */ /* 0x000e300000002400 */
[----:B------:R-:W1:Y:S08]  /*172e0*/  MUFU.TANH R14, R14 ;  /* 0x0000000e000e7308 */ /* 0x000e700000002400 */
[----:B------:R-:W2:Y:S01]  /*172f0*/  MUFU.TANH R13, R13 ;  /* 0x0000000d000d7308 */ /* 0x000ea20000002400 */
[----:B------:R-:W-:-:S02]  /*17300*/  WARPGROUP.DEPBAR.LE gsb0, 0x0 ;  /* 0x00008000000079c5 */ /* 0x000fc40000010000 */
[----:B------:R5:W-:Y:S06]  /*17310*/  BAR.ARV R50, 0x100 ;  /* 0x000400320000751d */ /* 0x000bec0000002000 */
[----:B-----5:R-:W-:-:S04]  /*17320*/  @!P1 IMAD R50, R17, 0x8, R2 ;  /* 0x0000000811329824 */ /* 0x020fc800078e0202 */
[----:B------:R-:W-:-:S05]  /*17330*/  @!P1 VIADD R50, R50, 0x2d840 ;  /* 0x0002d84032329836 */ /* 0x000fca0000000000 */
[----:B------:R-:W-:-:S04]  /*17340*/  @!P1 PRMT R50, RZ, 0x654, R50 ;  /* 0x00000654ff329816 */ /* 0x000fc80000000032 */
[----:B------:R3:W-:Y:S01]  /*17350*/  @!P1 SYNCS.ARRIVE.TRANS64.RED.A1T0 RZ, [R50+URZ], RZ ;  /* 0x000000ff32ff99a7 */ /* 0x0007e2000810043f */
[----:B------:R-:W0:Y:S01]  /*17360*/  MUFU.TANH R15, R15 ;  /* 0x0000000f000f7308 */ /* 0x000e220000002400 */
[----:B---3--:R-:W-:-:S07]  /*17370*/  IADD3 R50, R143, 0x1, -R83 ;  /* 0x000000018f327810 */ /* 0x008fce0007ffe853 */
[----:B------:R-:W3:Y:S01]  /*17380*/  MUFU.TANH R24, R24 ;  /* 0x0000001800187308 */ /* 0x000ee20000002400 */
[----:B----4-:R-:W-:-:S07]  /*17390*/  IMAD.IADD R50, R50, 0x1, -R142 ;  /* 0x0000000132327824 */ /* 0x010fce00078e0a8e */
[----:B------:R-:W4:Y:S01]  /*173a0*/  MUFU.TANH R26, R26 ;  /* 0x0000001a001a7308 */ /* 0x000f220000002400 */
[----:B------:R-:W-:-:S07]  /*173b0*/  IMAD R142, R136, -0x2, R50 ;  /* 0xfffffffe888e7824 */ /* 0x000fce00078e0232 */
[----:B------:R-:W0:Y:S01]  /*173c0*/  MUFU.TANH R25, R25 ;  /* 0x0000001900197308 */ /* 0x000e220000002400 */
[----:B------:R-:W-:-:S07]  /*173d0*/  VIADD R143, R142, UR45 ;  /* 0x0000002d8e8f7c36 */ /* 0x000fce0008000000 */
        /* <DEDUP_REMOVED lines=58> */
[C---:B------:R-:W-:Y:S02]  /*17780*/  IMAD.IADD R87, R20.reuse, 0x1, R143 ;  /* 0x0000000114577824 */ /* 0x040fe400078e028f */
[----:B------:R-:W-:Y:S01]  /*17790*/  IMAD.IADD R86, R20, 0x1, R142 ;  /* 0x0000000114567824 */ /* 0x000fe200078e028e */
[----:B-1234-:R-:W-:Y:S06]  /*177a0*/  @!P5 BRA `(.L_x_1274) ;  /* 0x000000000058d947 */ /* 0x01efec0003800000 */
        /* <DEDUP_REMOVED lines=11> */
.L_x_1276:
[----:B------:R-:W-:-:S05]  /*17860*/  IMAD.U32 R144, RZ, RZ, UR4 ;  /* 0x00000004ff907e24 */ /* 0x000fca000f8e00ff */
[----:B------:R-:W-:-:S13]  /*17870*/  ISETP.NE.AND P2, PT, R144, 0x1, PT ;  /* 0x000000019000780c */ /* 0x000fda0003f45270 */
[----:B------:R-:W1:Y:S02]  /*17880*/  @P2 LDC.64 R50, c[0x0][0x9e8] ;  /* 0x00027a00ff322b82 */ /* 0x000e640000000a00 */
[----:B-1----:R-:W-:-:S04]  /*17890*/  @P2 IMAD.HI.U32 R156, R9, R50, RZ ;  /* 0x00000032099c2227 */ /* 0x002fc800078e00ff */
[----:B------:R-:W-:Y:S01]  /*178a0*/  IMAD.MOV.U32 R50, RZ, RZ, R9 ;  /* 0x000000ffff327224 */ /* 0x000fe200078e0009 */
[----:B------:R-:W-:-:S07]  /*178b0*/  @P2 SHF.R.U32.HI R50, RZ, R51, R156 ;  /* 0x00000033ff322219 */ /* 0x000fce000001169c */
.L_x_1277:
[----:B------:R-:W-:Y:S05]  /*178c0*/  BSYNC B0 ;  /* 0x0000000000007941 */ /* 0x000fea0003800000 */
.L_x_1275:
[----:B------:R-:W-:-:S04]  /*178d0*/  IMAD R50, R50, R144, -R83 ;  /* 0x0000009032327224 */ /* 0x000fc800078e0a53 */
[----:B------:R-:W-:-:S05]  /*178e0*/  IMAD R50, R136, -0x2, R50 ;  /* 0xfffffffe88327824 */ /* 0x000fca00078e0232 */
[----:B------:R-:W-:Y:S02]  /*178f0*/  VIMNMX R86, R86, R50, !PT ;  /* 0x0000003256567248 */ /* 0x000fe40007fe0100 */
[----:B------:R-:W-:-:S07]  /*17900*/  VIADDMNMX R87, R50, R144, R87, PT ;  /* 0x0000009032577246 */ /* 0x000fce0003800157 */
.L_x_1274:
[----:B------:R-:W-:Y:S01]  /*17910*/  ISETP.GT.AND P2, PT, R0, -0x1, PT ;  /* 0xffffffff0000780c */ /* 0x000fe20003f44270 */
[C---:B------:R-:W-:Y:S02]  /*17920*/  IMAD.IADD R143, R21.reuse, 0x1, R143 ;  /* 0x00000001158f7824 */ /* 0x040fe400078e028f */
[----:B------:R-:W-:Y:S01]  /*17930*/  IMAD.IADD R142, R21, 0x1, R142 ;  /* 0x00000001158e7824 */ /* 0x000fe200078e028e */
[C---:B------:R-:W-:Y:S02]  /*17940*/  ISETP.GT.AND P4, PT, R86.reuse, RZ, P2 ;  /* 0x000000ff5600720c */ /* 0x040fe40001784270 */
[----:B------:R-:W-:Y:S02]  /*17950*/  ISETP.GT.AND P3, PT, R86, 0x1, P2 ;  /* 0x000000015600780c */ /* 0x000fe40001764270 */
[C---:B------:R-:W-:Y:S02]  /*17960*/  ISETP.LT.OR P4, PT, R87.reuse, 0x1, P4 ;  /* 0x000000015700780c */ /* 0x040fe40002781670 */
[----:B------:R-:W-:-:S02]  /*17970*/  ISETP.LT.OR P3, PT, R87, 0x2, P3 ;  /* 0x000000025700780c */ /* 0x000fc40001f61670 */
[----:B0-----:R-:W-:Y:S02]  /*17980*/  FSEL R50, R12, -INF , !P4 ;  /* 0xff8000000c327808 */ /* 0x001fe40006000000 */
[----:B------:R-:W-:Y:S02]  /*17990*/  FSEL R14, R14, -INF , !P3 ;  /* 0xff8000000e0e7808 */ /* 0x000fe40005800000 */
[C---:B------:R-:W-:Y:S02]  /*179a0*/  ISETP.GT.AND P4, PT, R86.reuse, 0x8, P2 ;  /* 0x000000085600780c */ /* 0x040fe40001784270 */
[----:B------:R-:W-:Y:S02]  /*179b0*/  ISETP.GT.AND P3, PT, R86, 0x9, P2 ;  /* 0x000000095600780c */ /* 0x000fe40001764270 */
[C---:B------:R-:W-:Y:S02]  /*179c0*/  ISETP.LT.OR P4, PT, R87.reuse, 0x9, P4 ;  /* 0x000000095700780c */ /* 0x040fe40002781670 */
[----:B------:R-:W-:-:S02]  /*179d0*/  ISETP.LT.OR P3, PT, R87, 0xa, P3 ;  /* 0x0000000a5700780c */ /* 0x000fc40001f61670 */
[----:B------:R-:W-:Y:S02]  /*179e0*/  FSEL R24, R24, -INF , !P4 ;  /* 0xff80000018187808 */ /* 0x000fe40006000000 */
        /* <DEDUP_REMOVED lines=84> */
[----:B------:R-:W-:Y:S01]  /*17f30*/  FSEL R85, R85, -INF , !P3 ;  /* 0xff80000055557808 */ /* 0x000fe20005800000 */
[----:B------:R-:W-:Y:S08]  /*17f40*/  @!P5 BRA `(.L_x_1278) ;  /* 0x000000000058d947 */ /* 0x000ff00003800000 */
        /* <DEDUP_REMOVED lines=11> */
.L_x_1280:
[----:B------:R-:W-:-:S05]  /*18000*/  IMAD.U32 R12, RZ, RZ, UR4 ;  /* 0x00000004ff0c7e24 */ /* 0x000fca000f8e00ff */
[----:B------:R-:W-:-:S13]  /*18010*/  ISETP.NE.AND P3, PT, R12, 0x1, PT ;  /* 0x000000010c00780c */ /* 0x000fda0003f65270 */
[----:B------:R-:W0:Y:S02]  /*18020*/  @P3 LDC.64 R28, c[0x0][0x9e8] ;  /* 0x00027a00ff1c3b82 */ /* 0x000e240000000a00 */
[----:B0-----:R-:W-:-:S04]  /*18030*/  @P3 IMAD.HI.U32 R86, R10, R28, RZ ;  /* 0x0000001c0a563227 */ /* 0x001fc800078e00ff */
[----:B------:R-:W-:Y:S01]  /*18040*/  IMAD.MOV.U32 R28, RZ, RZ, R10 ;  /* 0x000000ffff1c7224 */ /* 0x000fe200078e000a */
[----:B------:R-:W-:-:S07]  /*18050*/  @P3 SHF.R.U32.HI R28, RZ, R29, R86 ;  /* 0x0000001dff1c3219 */ /* 0x000fce0000011656 */
.L_x_1281:
[----:B------:R-:W-:Y:S05]  /*18060*/  BSYNC B0 ;  /* 0x0000000000007941 */ /* 0x000fea0003800000 */
.L_x_1279:
[----:B------:R-:W-:-:S04]  /*18070*/  IMAD R83, R28, R12, -R83 ;  /* 0x0000000c1c537224 */ /* 0x000fc800078e0a53 */
[----:B------:R-:W-:-:S05]  /*18080*/  IMAD R83, R136, -0x2, R83 ;  /* 0xfffffffe88537824 */ /* 0x000fca00078e0253 */
[----:B------:R-:W-:Y:S02]  /*18090*/  VIMNMX R142, R142, R83, !PT ;  /* 0x000000538e8e7248 */ /* 0x000fe40007fe0100 */
[----:B------:R-:W-:-:S07]  /*180a0*/  VIADDMNMX R143, R83, R12, R143, PT ;  /* 0x0000000c538f7246 */ /* 0x000fce000380018f */
.L_x_1278:
[----:B------:R-:W-:Y:S01]  /*180b0*/  @!P1 IMAD R11, R11, 0x8, R2 ;  /* 0x000000080b0b9824 */ /* 0x000fe200078e0202 */
[----:B------:R-:W2:Y:S01]  /*180c0*/  LDL R83, [R1+0x1c] ;  /* 0x00001c0001537983 */ /* 0x000ea20000100800 */
[----:B------:R-:W-:Y:S02]  /*180d0*/  UMOV UR39, UR5 ;  /* 0x0000000500277c82 */ /* 0x000fe40008000000 */
[----:B------:R-:W-:-:S05]  /*180e0*/  @!P1 VIADD R11, R11, 0x2d860 ;  /* 0x0002d8600b0b9836 */ /* 0x000fca0000000000 */
[----:B------:R-:W-:-:S04]  /*180f0*/  @!P1 PRMT R11, RZ, 0x654, R11 ;  /* 0x00000654ff0b9816 */ /* 0x000fc8000000000b */
[----:B------:R0:W-:Y:S02]  /*18100*/  @!P1 SYNCS.ARRIVE.TRANS64.RED.A1T0 RZ, [R11+URZ], RZ ;  /* 0x000000ff0bff99a7 */ /* 0x0001e4000810043f */
[----:B0-----:R-:W-:-:S04]  /*18110*/  FMNMX.FTZ R11, R50, R8, !PT ;  /* 0x00000008320b7209 */ /* 0x001fc80007810000 */
        /* <DEDUP_REMOVED lines=30> */
[----:B------:R-:W-:-:S05]  /*18300*/  FMNMX.FTZ R11, R85, R11, !PT ;  /* 0x0000000b550b7209 */ /* 0x000fca0007810000 */
[----:B------:R-:W0:Y:S02]  /*18310*/  SHFL.BFLY PT, R12, R11, 0x2, 0x1f ;  /* 0x0c401f000b0c7f89 */ /* 0x000e2400000e0000 */
[----:B0-----:R-:W-:-:S05]  /*18320*/  FMNMX.FTZ R12, R11, R12, !PT ;  /* 0x0000000c0b0c7209 */ /* 0x001fca0007810000 */
[----:B------:R-:W0:Y:S02]  /*18330*/  SHFL.BFLY PT, R11, R12, 0x1, 0x1f ;  /* 0x0c201f000c0b7f89 */ /* 0x000e2400000e0000 */
[----:B0-----:R-:W-:-:S04]  /*18340*/  FMNMX.FTZ R12, R12, R11, !PT ;  /* 0x0000000b0c0c7209 */ /* 0x001fc80007810000 */
[----:B------:R-:W-:-:S04]  /*18350*/  FSETP.NEU.FTZ.AND P3, PT, R12, -INF , PT ;  /* 0xff8000000c00780b */ /* 0x000fc80003f7d000 */
[----:B------:R-:W-:-:S05]  /*18360*/  FSEL R11, R12, RZ, P3 ;  /* 0x000000ff0c0b7208 */ /* 0x000fca0001800000 */
[----:B------:R-:W-:Y:S01]  /*18370*/  FADD.FTZ R8, -R11, R8 ;  /* 0x000000080b087221 */ /* 0x000fe20000010100 */
[----:B------:R-:W-:-:S03]  /*18380*/  FMUL.FTZ R11, R12, UR39 ;  /* 0x000000270c0b7c20 */ /* 0x000fc60008410000 */
[----:B------:R-:W-:Y:S02]  /*18390*/  FMUL.FTZ R8, R8, UR39 ;  /* 0x0000002708087c20 */ /* 0x000fe40008410000 */
[----:B------:R-:W-:Y:S02]  /*183a0*/  FSEL R11, R11, RZ, P3 ;  /* 0x000000ff0b0b7208 */ /* 0x000fe40001800000 */
[----:B------:R-:W-:Y:S02]  /*183b0*/  ISETP.GT.AND P3, PT, R142, 0x1, P2 ;  /* 0x000000018e00780c */ /* 0x000fe40001764270 */
[----:B------:R-:W-:Y:S01]  /*183c0*/  MUFU.EX2 R8, R8 ;  /* 0x0000000800087308 */ /* 0x000fe20000000800 */
[--C-:B------:R-:W-:Y:S01]  /*183d0*/  FFMA.FTZ R50, R50, UR39, -R11.reuse ;  /* 0x0000002732327c23 */ /* 0x100fe2000801080b */
[----:B------:R-:W-:Y:S01]  /*183e0*/  ISETP.LT.OR P4, PT, R143, 0x2, P3 ;  /* 0x000000028f00780c */ /* 0x000fe20001f81670 */
[--C-:B------:R-:W-:Y:S01]  /*183f0*/  FFMA.FTZ R14, R14, UR39, -R11.reuse ;  /* 0x000000270e0e7c23 */ /* 0x100fe2000801080b */
[----:B------:R-:W-:Y:S01]  /*18400*/  ISETP.GT.AND P3, PT, R142, 0x8, P2 ;  /* 0x000000088e00780c */ /* 0x000fe20001764270 */
[--C-:B------:R-:W-:Y:S01]  /*18410*/  FFMA.FTZ R28, R24, UR39, -R11.reuse ;  /* 0x00000027181c7c23 */ /* 0x100fe2000801080b */
[----:B------:R-:W-:Y:S01]  /*18420*/  FSEL R15, R15, -INF , !P4 ;  /* 0xff8000000f0f7808 */ /* 0x000fe20006000000 */
[--C-:B------:R-:W-:Y:S01]  /*18430*/  FFMA.FTZ R26, R26, UR39, -R11.reuse ;  /* 0x000000271a1a7c23 */ /* 0x100fe2000801080b */
[----:B------:R-:W-:Y:S01]  /*18440*/  ISETP.GT.AND P4, PT, R142, 0x9, P2 ;  /* 0x000000098e00780c */ /* 0x000fe20001784270 */
[----:B------:R-:W0:Y:S01]  /*18450*/  MUFU.EX2 R24, R50 ;  /* 0x0000003200187308 */ /* 0x000e220000000800 */
[----:B------:R-:W-:Y:S01]  /*18460*/  ISETP.LT.OR P3, PT, R143, 0x9, P3 ;  /* 0x000000098f00780c */ /* 0x000fe20001f61670 */
[--C-:B------:R-:W-:Y:S01]  /*18470*/  FFMA.FTZ R51, R51, UR39, -R11.reuse ;  /* 0x0000002733337c23 */ /* 0x100fe2000801080b */
[----:B------:R-:W-:Y:S01]  /*18480*/  ISETP.LT.OR P4, PT, R143, 0xa, P4 ;  /* 0x0000000a8f00780c */ /* 0x000fe20002781670 */
[--C-:B------:R-:W-:Y:S01]  /*18490*/  FFMA.FTZ R144, R144, UR39, -R11.reuse ;  /* 0x0000002790907c23 */ /* 0x100fe2000801080b */
[----:B------:R-:W-:Y:S01]  /*184a0*/  FSEL R25, R25, -INF , !P3 ;  /* 0xff80000019197808 */ /* 0x000fe20005800000 */
[--C-:B------:R-:W-:Y:S01]  /*184b0*/  FFMA.FTZ R32, R32, UR39, -R11.reuse ;  /* 0x0000002720207c23 */ /* 0x100fe2000801080b */
[----:B------:R-:W-:Y:S01]  /*184c0*/  FSEL R27, R27, -INF , !P4 ;  /* 0xff8000001b1b7808 */ /* 0x000fe20006000000 */
[----:B------:R-:W1:Y:S01]  /*184d0*/  MUFU.EX2 R14, R14 ;  /* 0x0000000e000e7308 */ /* 0x000e620000000800 */
[----:B------:R-:W-:Y:S01]  /*184e0*/  ISETP.GT.AND P4, PT, R142, 0x11, P2 ;  /* 0x000000118e00780c */ /* 0x000fe20001784270 */
[--C-:B------:R-:W-:Y:S01]  /*184f0*/  FFMA.FTZ R34, R34, UR39, -R11.reuse ;  /* 0x0000002722227c23 */ /* 0x100fe2000801080b */
[----:B------:R-:W-:Y:S01]  /*18500*/  ISETP.GT.AND P3, PT, R142, 0x10, P2 ;  /* 0x000000108e00780c */ /* 0x000fe20001764270 */
[--C-:B------:R-:W-:Y:S01]  /*18510*/  FFMA.FTZ R36, R36, UR39, -R11.reuse ;  /* 0x0000002724247c23 */ /* 0x100fe2000801080b */
[C---:B------:R-:W-:Y:S01]  /*18520*/  ISETP.LT.OR P4, PT, R143.reuse, 0x12, P4 ;  /* 0x000000128f00780c */ /* 0x040fe20002781670 */
[--C-:B------:R-:W-:Y:S01]  /*18530*/  FFMA.FTZ R38, R38, UR39, -R11.reuse ;  /* 0x0000002726267c23 */ /* 0x100fe2000801080b */
[----:B------:R-:W-:Y:S01]  /*18540*/  ISETP.LT.OR P3, PT, R143, 0x11, P3 ;  /* 0x000000118f00780c */ /* 0x000fe20001f61670 */
[----:B------:R-:W3:Y:S01]  /*18550*/  MUFU.EX2 R28, R28 ;  /* 0x0000001c001c7308 */ /* 0x000ee20000000800 */
[----:B------:R-:W-:Y:S01]  /*18560*/  FSEL R31, R31, -INF , !P4 ;  /* 0xff8000001f1f7808 */ /* 0x000fe20006000000 */
[----:B0-----:R-:W-:Y:S01]  /*18570*/  FFMA.FTZ R4, R8, R4, R24 ;  /* 0x0000000408047223 */ /* 0x001fe20000010018 */
[----:B------:R-:W-:Y:S01]  /*18580*/  ISETP.GT.AND P4, PT, R142, 0x19, P2 ;  /* 0x000000198e00780c */ /* 0x000fe20001784270 */
[--C-:B------:R-:W-:Y:S01]  /*18590*/  FFMA.FTZ R40, R40, UR39, -R11.reuse ;  /* 0x0000002728287c23 */ /* 0x100fe2000801080b */
[----:B------:R-:W-:Y:S01]  /*185a0*/  FSEL R30, R30, -INF , !P3 ;  /* 0xff8000001e1e7808 */ /* 0x000fe20005800000 */
[--C-:B------:R-:W-:Y:S01]  /*185b0*/  FFMA.FTZ R42, R42, UR39, -R11.reuse ;  /* 0x000000272a2a7c23 */ /* 0x100fe2000801080b */
[----:B------:R-:W-:Y:S01]  /*185c0*/  ISETP.LT.OR P4, PT, R143, 0x1a, P4 ;  /* 0x0000001a8f00780c */ /* 0x000fe20002781670 */
[----:B------:R-:W0:Y:S01]  /*185d0*/  MUFU.EX2 R26, R26 ;  /* 0x0000001a001a7308 */ /* 0x000e220000000800 */
[----:B------:R-:W-:Y:S01]  /*185e0*/  ISETP.GT.AND P3, PT, R142, 0x18, P2 ;  /* 0x000000188e00780c */ /* 0x000fe20001764270 */
[----:B-1----:R-:W-:Y:S01]  /*185f0*/  FADD.FTZ R4, R14, R4 ;  /* 0x000000040e047221 */ /* 0x002fe20000010000 */
[----:B------:R-:W-:Y:S01]  /*18600*/  FSEL R35, R35, -INF , !P4 ;  /* 0xff80000023237808 */ /* 0x000fe20006000000 */
[--C-:B------:R-:W-:Y:S01]  /*18610*/  FFMA.FTZ R44, R44, UR39, -R11.reuse ;  /* 0x000000272c2c7c23 */ /* 0x100fe2000801080b */
[----:B------:R-:W-:Y:S01]  /*18620*/  ISETP.GT.AND P4, PT, R142, 0x21, P2 ;  /* 0x000000218e00780c */ /* 0x000fe20001784270 */
[--C-:B------:R-:W-:Y:S01]  /*18630*/  FFMA.FTZ R46, R46, UR39, -R11.reuse ;  /* 0x000000272e2e7c23 */ /* 0x100fe2000801080b */
[C---:B------:R-:W-:Y:S01]  /*18640*/  ISETP.LT.OR P3, PT, R143.reuse, 0x19, P3 ;  /* 0x000000198f00780c */ /* 0x040fe20001f61670 */
[----:B------:R-:W1:Y:S01]  /*18650*/  MUFU.EX2 R51, R51 ;  /* 0x0000003300337308 */ /* 0x000e620000000800 */
[----:B------:R-:W-:Y:S01]  /*18660*/  ISETP.LT.OR P4, PT, R143, 0x22, P4 ;  /* 0x000000228f00780c */ /* 0x000fe20002781670 */
[----:B---3--:R-:W-:Y:S01]  /*18670*/  FADD.FTZ R4, R28, R4 ;  /* 0x000000041c047221 */ /* 0x008fe20000010000 */
[----:B------:R-:W-:Y:S01]  /*18680*/  FSEL R33, R33, -INF , !P3 ;  /* 0xff80000021217808 */ /* 0x000fe20005800000 */
[--C-:B------:R-:W-:Y:S01]  /*18690*/  FFMA.FTZ R48, R48, UR39, -R11.reuse ;  /* 0x0000002730307c23 */ /* 0x100fe2000801080b */
[----:B------:R-:W-:Y:S01]  /*186a0*/  FSEL R39, R39, -INF , !P4 ;  /* 0xff80000027277808 */ /* 0x000fe20006000000 */
[--C-:B------:R-:W-:Y:S01]  /*186b0*/  FFMA.FTZ R52, R52, UR39, -R11.reuse ;  /* 0x0000002734347c23 */ /* 0x100fe2000801080b */
[C---:B------:R-:W-:Y:S01]  /*186c0*/  ISETP.GT.AND P4, PT, R142.reuse, 0x29, P2 ;  /* 0x000000298e00780c */ /* 0x040fe20001784270 */
[----:B------:R-:W-:Y:S01]  /*186d0*/  MUFU.EX2 R34, R34 ;  /* 0x0000002200227308 */ /* 0x000fe20000000800 */
[----:B------:R-:W-:Y:S01]  /*186e0*/  ISETP.GT.AND P3, PT, R142, 0x20, P2 ;  /* 0x000000208e00780c */ /* 0x000fe20001764270 */
[--C-:B------:R-:W-:Y:S01]  /*186f0*/  FFMA.FTZ R54, R54, UR39, -R11.reuse ;  /* 0x0000002736367c23 */ /* 0x100fe2000801080b */
[C---:B------:R-:W-:Y:S01]  /*18700*/  ISETP.LT.OR P4, PT, R143.reuse, 0x2a, P4 ;  /* 0x0000002a8f00780c */ /* 0x040fe20002781670 */
[--C-:B------:R-:W-:Y:S01]  /*18710*/  FFMA.FTZ R56, R56, UR39, -R11.reuse ;  /* 0x0000002738387c23 */ /* 0x100fe2000801080b */
[----:B------:R-:W-:Y:S01]  /*18720*/  ISETP.LT.OR P3, PT, R143, 0x21, P3 ;  /* 0x000000218f00780c */ /* 0x000fe20001f61670 */
[--C-:B------:R-:W-:Y:S01]  /*18730*/  FFMA.FTZ R58, R58, UR39, -R11.reuse ;  /* 0x000000273a3a7c23 */ /* 0x100fe2000801080b */
[----:B------:R-:W-:Y:S01]  /*18740*/  FSEL R43, R43, -INF , !P4 ;  /* 0xff8000002b2b7808 */ /* 0x000fe20006000000 */
[----:B------:R-:W-:Y:S01]  /*18750*/  MUFU.EX2 R36, R36 ;  /* 0x0000002400247308 */ /* 0x000fe20000000800 */
[----:B------:R-:W-:Y:S01]  /*18760*/  ISETP.GT.AND P4, PT, R142, 0x31, P2 ;  /* 0x000000318e00780c */ /* 0x000fe20001784270 */
[--C-:B------:R-:W-:Y:S01]  /*18770*/  FFMA.FTZ R60, R60, UR39, -R11.reuse ;  /* 0x000000273c3c7c23 */ /* 0x100fe2000801080b */
[----:B------:R-:W-:Y:S01]  /*18780*/  FSEL R37, R37, -INF , !P3 ;  /* 0xff80000025257808 */ /* 0x000fe20005800000 */
[--C-:B------:R-:W-:Y:S01]  /*18790*/  FFMA.FTZ R62, R62, UR39, -R11.reuse ;  /* 0x000000273e3e7c23 */ /* 0x100fe2000801080b */
[----:B------:R-:W-:Y:S01]  /*187a0*/  ISETP.LT.OR P4, PT, R143, 0x32, P4 ;  /* 0x000000328f00780c */ /* 0x000fe20002781670 */
[--C-:B------:R-:W-:Y:S01]  /*187b0*/  FFMA.FTZ R64, R64, UR39, -R11.reuse ;  /* 0x0000002740407c23 */ /* 0x100fe2000801080b */
[----:B------:R-:W-:Y:S01]  /*187c0*/  ISETP.GT.AND P3, PT, R142, 0x28, P2 ;  /* 0x000000288e00780c */ /* 0x000fe20001764270 */
[----:B------:R-:W-:Y:S01]  /*187d0*/  MUFU.EX2 R38, R38 ;  /* 0x0000002600267308 */ /* 0x000fe20000000800 */
[----:B------:R-:W-:Y:S01]  /*187e0*/  FSEL R47, R47, -INF , !P4 ;  /* 0xff8000002f2f7808 */ /* 0x000fe20006000000 */
[--C-:B------:R-:W-:Y:S01]  /*187f0*/  FFMA.FTZ R66, R66, UR39, -R11.reuse ;  /* 0x0000002742427c23 */ /* 0x100fe2000801080b */
[----:B------:R-:W-:Y:S01]  /*18800*/  ISETP.GT.AND P4, PT, R142, 0x39, P2 ;  /* 0x000000398e00780c */ /* 0x000fe20001784270 */
[--C-:B------:R-:W-:Y:S01]  /*18810*/  FFMA.FTZ R68, R68, UR39, -R11.reuse ;  /* 0x0000002744447c23 */ /* 0x100fe2000801080b */
[C---:B------:R-:W-:Y:S01]  /*18820*/  ISETP.LT.OR P3, PT, R143.reuse, 0x29, P3 ;  /* 0x000000298f00780c */ /* 0x040fe20001f61670 */
[--C-:B------:R-:W-:Y:S01]  /*18830*/  FFMA.FTZ R70, R70, UR39, -R11.reuse ;  /* 0x0000002746467c23 */ /* 0x100fe2000801080b */
[----:B------:R-:W-:Y:S01]  /*18840*/  ISETP.LT.OR P4, PT, R143, 0x3a, P4 ;  /* 0x0000003a8f00780c */ /* 0x000fe20002781670 */
[----:B------:R-:W-:Y:S01]  /*18850*/  MUFU.EX2 R40, R40 ;  /* 0x0000002800287308 */ /* 0x000fe20000000800 */
[----:B------:R-:W-:Y:S01]  /*18860*/  FSEL R41, R41, -INF , !P3 ;  /* 0xff80000029297808 */ /* 0x000fe20005800000 */
[--C-:B------:R-:W-:Y:S01]  /*18870*/  FFMA.FTZ R72, R72, UR39, -R11.reuse ;  /* 0x0000002748487c23 */ /* 0x100fe2000801080b */
[----:B------:R-:W-:Y:S01]  /*18880*/  FSEL R53, R53, -INF , !P4 ;  /* 0xff80000035357808 */ /* 0x000fe20006000000 */
[--C-:B------:R-:W-:Y:S01]  /*18890*/  FFMA.FTZ R74, R74, UR39, -R11.reuse ;  /* 0x000000274a4a7c23 */ /* 0x100fe2000801080b */
[----:B------:R-:W-:Y:S01]  /*188a0*/  ISETP.GT.AND P4, PT, R142, 0x41, P2 ;  /* 0x000000418e00780c */ /* 0x000fe20001784270 */
[--C-:B------:R-:W-:Y:S01]  /*188b0*/  FFMA.FTZ R76, R76, UR39, -R11.reuse ;  /* 0x000000274c4c7c23 */ /* 0x100fe2000801080b */
[----:B------:R-:W-:Y:S01]  /*188c0*/  ISETP.GT.AND P3, PT, R142, 0x30, P2 ;  /* 0x000000308e00780c */ /* 0x000fe20001764270 */
[----:B------:R-:W-:Y:S01]  /*188d0*/  MUFU.EX2 R42, R42 ;  /* 0x0000002a002a7308 */ /* 0x000fe20000000800 */
[C---:B------:R-:W-:Y:S01]  /*188e0*/  ISETP.LT.OR P4, PT, R143.reuse, 0x42, P4 ;  /* 0x000000428f00780c */ /* 0x040fe20002781670 */
[--C-:B------:R-:W-:Y:S01]  /*188f0*/  FFMA.FTZ R80, R80, UR39, -R11.reuse ;  /* 0x0000002750507c23 */ /* 0x100fe2000801080b */
[----:B------:R-:W-:Y:S01]  /*18900*/  ISETP.LT.OR P3, PT, R143, 0x31, P3 ;  /* 0x000000318f00780c */ /* 0x000fe20001f61670 */
[--C-:B------:R-:W-:Y:S01]  /*18910*/  FFMA.FTZ R141, R141, UR39, -R11.reuse ;  /* 0x000000278d8d7c23 */ /* 0x100fe2000801080b */
[----:B------:R-:W-:Y:S01]  /*18920*/  FSEL R57, R57, -INF , !P4 ;  /* 0xff80000039397808 */ /* 0x000fe20006000000 */
[--C-:B------:R-:W-:Y:S01]  /*18930*/  FFMA.FTZ R84, R84, UR39, -R11.reuse ;  /* 0x0000002754547c23 */ /* 0x100fe2000801080b */
[----:B------:R-:W-:Y:S01]  /*18940*/  ISETP.GT.AND P4, PT, R142, 0x49, P2 ;  /* 0x000000498e00780c */ /* 0x000fe20001784270 */
[----:B------:R-:W-:Y:S01]  /*18950*/  MUFU.EX2 R44, R44 ;  /* 0x0000002c002c7308 */ /* 0x000fe20000000800 */
[----:B------:R-:W-:Y:S01]  /*18960*/  FSEL R45, R45, -INF , !P3 ;  /* 0xff8000002d2d7808 */ /* 0x000fe20005800000 */
[----:B------:R-:W-:Y:S01]  /*18970*/  FFMA.FTZ R11, R85, UR39, -R11 ;  /* 0x00000027550b7c23 */ /* 0x000fe2000801080b */
[----:B------:R-:W-:-:S02]  /*18980*/  ISETP.LT.OR P4, PT, R143, 0x4a, P4 ;  /* 0x0000004a8f00780c */ /* 0x000fc40002781670 */
[C---:B------:R-:W-:Y:S02]  /*18990*/  ISETP.GT.AND P3, PT, R142.reuse, 0x38, P2 ;  /* 0x000000388e00780c */ /* 0x040fe40001764270 */
[----:B------:R-:W-:Y:S01]  /*189a0*/  FSEL R61, R61, -INF , !P4 ;  /* 0xff8000003d3d7808 */ /* 0x000fe20006000000 */
[----:B------:R-:W-:Y:S01]  /*189b0*/  MUFU.EX2 R46, R46 ;  /* 0x0000002e002e7308 */ /* 0x000fe20000000800 */
[----:B------:R-:W-:Y:S02]  /*189c0*/  ISETP.GT.AND P4, PT, R142, 0x51, P2 ;  /* 0x000000518e00780c */ /* 0x000fe40001784270 */
[C---:B------:R-:W-:Y:S02]  /*189d0*/  ISETP.LT.OR P3, PT, R143.reuse, 0x39, P3 ;  /* 0x000000398f00780c */ /* 0x040fe40001f61670 */
[----:B------:R-:W-:Y:S02]  /*189e0*/  ISETP.LT.OR P4, PT, R143, 0x52, P4 ;  /* 0x000000528f00780c */ /* 0x000fe40002781670 */
[----:B------:R-:W-:Y:S01]  /*189f0*/  FSEL R49, R49, -INF , !P3 ;  /* 0xff80000031317808 */ /* 0x000fe20005800000 */
[----:B------:R-:W-:Y:S01]  /*18a00*/  MUFU.EX2 R48, R48 ;  /* 0x0000003000307308 */ /* 0x000fe20000000800 */
[----:B------:R-:W-:-:S02]  /*18a10*/  FSEL R65, R65, -INF , !P4 ;  /* 0xff80000041417808 */ /* 0x000fc40006000000 */
[C---:B------:R-:W-:Y:S02]  /*18a20*/  ISETP.GT.AND P4, PT, R142.reuse, 0x59, P2 ;  /* 0x000000598e00780c */ /* 0x040fe40001784270 */
[C---:B------:R-:W-:Y:S02]  /*18a30*/  ISETP.GT.AND P3, PT, R142.reuse, 0x40, P2 ;  /* 0x000000408e00780c */ /* 0x040fe40001764270 */
[C---:B------:R-:W-:Y:S01]  /*18a40*/  ISETP.LT.OR P4, PT, R143.reuse, 0x5a, P4 ;  /* 0x0000005a8f00780c */ /* 0x040fe20002781670 */
[----:B------:R-:W-:Y:S01]  /*18a50*/  MUFU.EX2 R52, R52 ;  /* 0x0000003400347308 */ /* 0x000fe20000000800 */
[----:B------:R-:W-:Y:S02]  /*18a60*/  ISETP.LT.OR P3, PT, R143, 0x41, P3 ;  /* 0x000000418f00780c */ /* 0x000fe40001f61670 */
[----:B------:R-:W-:Y:S02]  /*18a70*/  FSEL R69, R69, -INF , !P4 ;  /* 0xff80000045457808 */ /* 0x000fe40006000000 */
[----:B------:R-:W-:-:S02]  /*18a80*/  ISETP.GT.AND P4, PT, R142, 0x61, P2 ;  /* 0x000000618e00780c */ /* 0x000fc40001784270 */
[----:B------:R-:W-:Y:S01]  /*18a90*/  FSEL R55, R55, -INF , !P3 ;  /* 0xff80000037377808 */ /* 0x000fe20005800000 */
[----:B------:R-:W-:Y:S01]  /*18aa0*/  MUFU.EX2 R54, R54 ;  /* 0x0000003600367308 */ /* 0x000fe20000000800 */
[----:B------:R-:W-:Y:S02]  /*18ab0*/  ISETP.LT.OR P4, PT, R143, 0x62, P4 ;  /* 0x000000628f00780c */ /* 0x000fe40002781670 */
[C---:B------:R-:W-:Y:S02]  /*18ac0*/  ISETP.GT.AND P3, PT, R142.reuse, 0x48, P2 ;  /* 0x000000488e00780c */ /* 0x040fe40001764270 */
[----:B------:R-:W-:Y:S02]  /*18ad0*/  FSEL R73, R73, -INF , !P4 ;  /* 0xff80000049497808 */ /* 0x000fe40006000000 */
[----:B------:R-:W-:Y:S01]  /*18ae0*/  ISETP.GT.AND P4, PT, R142, 0x69, P2 ;  /* 0x000000698e00780c */ /* 0x000fe20001784270 */
[----:B------:R-:W-:Y:S01]  /*18af0*/  MUFU.EX2 R56, R56 ;  /* 0x0000003800387308 */ /* 0x000fe20000000800 */
[----:B------:R-:W-:-:S02]  /*18b00*/  ISETP.LT.OR P3, PT, R143, 0x49, P3 ;  /* 0x000000498f00780c */ /* 0x000fc40001f61670 */
[----:B------:R-:W-:Y:S02]  /*18b10*/  ISETP.LT.OR P4, PT, R143, 0x6a, P4 ;  /* 0x0000006a8f00780c */ /* 0x000fe40002781670 */
[----:B------:R-:W-:Y:S02]  /*18b20*/  FSEL R59, R59, -INF , !P3 ;  /* 0xff8000003b3b7808 */ /* 0x000fe40005800000 */
[----:B------:R-:W-:Y:S01]  /*18b30*/  FSEL R77, R77, -INF , !P4 ;  /* 0xff8000004d4d7808 */ /* 0x000fe20006000000 */
[----:B------:R-:W-:Y:S01]  /*18b40*/  MUFU.EX2 R58, R58 ;  /* 0x0000003a003a7308 */ /* 0x000fe20000000800 */
[C---:B------:R-:W-:Y:S02]  /*18b50*/  ISETP.GT.AND P4, PT, R142.reuse, RZ, P2 ;  /* 0x000000ff8e00720c */ /* 0x040fe40001784270 */
[----:B------:R-:W-:Y:S02]  /*18b60*/  ISETP.GT.AND P3, PT, R142, 0x50, P2 ;  /* 0x000000508e00780c */ /* 0x000fe40001764270 */
[----:B------:R-:W-:-:S02]  /*18b70*/  ISETP.LT.OR P4, PT, R143, 0x1, P4 ;  /* 0x000000018f00780c */ /* 0x000fc40002781670 */
[----:B------:R-:W-:Y:S01]  /*18b80*/  ISETP.LT.OR P3, PT, R143, 0x51, P3 ;  /* 0x000000518f00780c */ /* 0x000fe20001f61670 */
[----:B------:R-:W-:Y:S01]  /*18b90*/  MUFU.EX2 R60, R60 ;  /* 0x0000003c003c7308 */ /* 0x000fe20000000800 */
[----:B------:R-:W-:Y:S02]  /*18ba0*/  FSEL R29, R13, -INF , !P4 ;  /* 0xff8000000d1d7808 */ /* 0x000fe40006000000 */
[----:B------:R-:W-:Y:S02]  /*18bb0*/  FSEL R63, R63, -INF , !P3 ;  /* 0xff8000003f3f7808 */ /* 0x000fe40005800000 */
[----:B------:R-:W-:Y:S02]  /*18bc0*/  FMNMX.FTZ R13, R29, R5, !PT ;  /* 0x000000051d0d7209 */ /* 0x000fe40007810000 */
        /* <DEDUP_REMOVED lines=8> */
[----:B------:R-:W-:Y:S02]  /*18c50*/  ISETP.GT.AND P3, PT, R142, 0x60, P2 ;  /* 0x000000608e00780c */ /* 0x000fe40001764270 */
[----:B------:R-:W-:-:S02]  /*18c60*/  FMNMX.FTZ R13, R30, R13, !PT ;  /* 0x0000000d1e0d7209 */ /* 0x000fc40007810000 */
[----:B------:R-:W-:Y:S01]  /*18c70*/  ISETP.LT.OR P3, PT, R143, 0x61, P3 ;  /* 0x000000618f00780c */ /* 0x000fe20001f61670 */
[----:B------:R-:W-:Y:S01]  /*18c80*/  MUFU.EX2 R66, R66 ;  /* 0x0000004200427308 */ /* 0x000fe20000000800 */
[----:B------:R-:W-:Y:S02]  /*18c90*/  FMNMX.FTZ R13, R31, R13, !PT ;  /* 0x0000000d1f0d7209 */ /* 0x000fe40007810000 */
        /* <DEDUP_REMOVED lines=20> */
[C---:B------:R-:W-:Y:S02]  /*18de0*/  ISETP.GT.AND P4, PT, R142.reuse, 0x78, P2 ;  /* 0x000000788e00780c */ /* 0x040fe40001784270 */
[----:B------:R-:W-:Y:S02]  /*18df0*/  FMNMX.FTZ R13, R49, R13, !PT ;  /* 0x0000000d310d7209 */ /* 0x000fe40007810000 */
[----:B------:R-:W-:Y:S01]  /*18e00*/  ISETP.LT.OR P3, PT, R143, 0x72, P3 ;  /* 0x000000728f00780c */ /* 0x000fe20001f61670 */
        /* <DEDUP_REMOVED lines=9> */
[----:B------:R-:W-:Y:S01]  /*18ea0*/  ISETP.LT.OR P2, PT, R143, 0x7a, P2 ;  /* 0x0000007a8f00780c */ /* 0x000fe20001741670 */
[----:B------:R-:W-:Y:S01]  /*18eb0*/  MUFU.EX2 R84, R84 ;  /* 0x0000005400547308 */ /* 0x000fe20000000800 */
[----:B------:R-:W-:-:S02]  /*18ec0*/  FMNMX.FTZ R13, R61, R13, !PT ;  /* 0x0000000d3d0d7209 */ /* 0x000fc40007810000 */
[----:B------:R-:W-:Y:S02]  /*18ed0*/  FSEL R81, R81, -INF , !P4 ;  /* 0xff80000051517808 */ /* 0x000fe40006000000 */
[----:B------:R-:W-:Y:S02]  /*18ee0*/  FMNMX.FTZ R13, R63, R13, !PT ;  /* 0x0000000d3f0d7209 */ /* 0x000fe40007810000 */
[----:B------:R-:W-:Y:S01]  /*18ef0*/  FSEL R82, R82, -INF , !P2 ;  /* 0xff80000052527808 */ /* 0x000fe20005000000 */
[----:B------:R-:W-:Y:S01]  /*18f00*/  MUFU.EX2 R11, R11 ;  /* 0x0000000b000b7308 */ /* 0x000fe20000000800 */
[----:B------:R-:W-:Y:S02]  /*18f10*/  FMNMX.FTZ R13, R65, R13, !PT ;  /* 0x0000000d410d7209 */ /* 0x000fe40007810000 */
[----:B------:R-:W-:Y:S02]  /*18f20*/  F2FP.BF16.F32.PACK_AB R24, R14, R24 ;  /* 0x000000180e18723e */ /* 0x000fe400000010ff */
        /* <DEDUP_REMOVED lines=10> */
[----:B------:R-:W3:Y:S02]  /*18fd0*/  SHFL.BFLY PT, R14, R13, 0x2, 0x1f ;  /* 0x0c401f000d0e7f89 */ /* 0x000ee400000e0000 */
[----:B---3--:R-:W-:-:S05]  /*18fe0*/  FMNMX.FTZ R13, R13, R14, !PT ;  /* 0x0000000e0d0d7209 */ /* 0x008fca0007810000 */
[----:B------:R-:W3:Y:S02]  /*18ff0*/  SHFL.BFLY PT, R14, R13, 0x1, 0x1f ;  /* 0x0c201f000d0e7f89 */ /* 0x000ee400000e0000 */
[----:B---3--:R-:W-:Y:S01]  /*19000*/  FMNMX.FTZ R13, R13, R14, !PT ;  /* 0x0000000e0d0d7209 */ /* 0x008fe20007810000 */
[C---:B0-----:R-:W-:Y:S01]  /*19010*/  FADD.FTZ R14, R26.reuse, R4 ;  /* 0x000000041a0e7221 */ /* 0x041fe20000010000 */
[----:B------:R-:W-:Y:S02]  /*19020*/  F2FP.BF16.F32.PACK_AB R26, R26, R28 ;  /* 0x0000001c1a1a723e */ /* 0x000fe400000010ff */
[C---:B------:R-:W-:Y:S01]  /*19030*/  FSETP.NEU.FTZ.AND P2, PT, R13.reuse, -INF , PT ;  /* 0xff8000000d00780b */ /* 0x040fe20003f5d000 */
[----:B------:R-:W-:Y:S01]  /*19040*/  FMUL.FTZ R4, R13, UR39 ;  /* 0x000000270d047c20 */ /* 0x000fe20008410000 */
[----:B-1----:R-:W-:-:S04]  /*19050*/  FADD.FTZ R14, R51, R14 ;  /* 0x0000000e330e7221 */ /* 0x002fc80000010000 */
        /* <DEDUP_REMOVED lines=21> */
[----:B------:R-:W-:-:S02]  /*191b0*/  FFMA.FTZ R79, R79, UR39, -R4 ;  /* 0x000000274f4f7c23 */ /* 0x000fc40008010804 */
        /* <DEDUP_REMOVED lines=10> */
[----:B------:R-:W-:Y:S01]  /*19260*/  FSEL R30, R13, RZ, P2 ;  /* 0x000000ff0d1e7208 */ /* 0x000fe20001000000 */
[----:B------:R-:W-:-:S05]  /*19270*/  FFMA.FTZ R27, R31, UR39, -R4 ;  /* 0x000000271f1b7c23 */ /* 0x000fca0008010804 */
[----:B------:R-:W0:Y:S01]  /*19280*/  MUFU.EX2 R24, R144 ;  /* 0x0000009000187308 */ /* 0x000e220000000800 */
[--C-:B------:R-:W-:Y:S01]  /*19290*/  FFMA.FTZ R31, R33, UR39, -R4.reuse ;  /* 0x00000027211f7c23 */ /* 0x100fe20008010804 */
[--C-:B------:R-:W-:Y:S01]  /*192a0*/  FFMA.FTZ R33, R35, UR39, -R4.reuse ;  /* 0x0000002723217c23 */ /* 0x100fe20008010804 */
[----:B------:R-:W-:Y:S01]  /*192b0*/  FADD.FTZ R30, -R30, R5 ;  /* 0x000000051e1e7221 */ /* 0x000fe20000010100 */
[--C-:B------:R-:W-:Y:S01]  /*192c0*/  FFMA.FTZ R35, R37, UR39, -R4.reuse ;  /* 0x0000002725237c23 */ /* 0x100fe20008010804 */
[--C-:B------:R-:W-:Y:S01]  /*192d0*/  FFMA.FTZ R37, R47, UR39, -R4.reuse ;  /* 0x000000272f257c23 */ /* 0x100fe20008010804 */
[--C-:B------:R-:W-:Y:S01]  /*192e0*/  FFMA.FTZ R47, R49, UR39, -R4.reuse ;  /* 0x00000027312f7c23 */ /* 0x100fe20008010804 */
[----:B------:R-:W-:Y:S01]  /*192f0*/  FMUL.FTZ R5, R30, UR39 ;  /* 0x000000271e057c20 */ /* 0x000fe20008410000 */
[----:B------:R-:W-:Y:S01]  /*19300*/  MUFU.EX2 R25, R25 ;  /* 0x0000001900197308 */ /* 0x000fe20000000800 */
[----:B------:R-:W-:-:S07]  /*19310*/  FFMA.FTZ R49, R57, UR39, -R4 ;  /* 0x0000002739317c23 */ /* 0x000fce0008010804 */
[----:B------:R-:W1:Y:S01]  /*19320*/  MUFU.EX2 R5, R5 ;  /* 0x0000000500057308 */ /* 0x000e620000000800 */
[C---:B0-----:R-:W-:Y:S01]  /*19330*/  FADD.FTZ R14, R24.reuse, R14 ;  /* 0x0000000e180e7221 */ /* 0x041fe20000010000 */
[----:B------:R-:W-:-:S06]  /*19340*/  F2FP.BF16.F32.PACK_AB R24, R24, R51 ;  /* 0x000000331818723e */ /* 0x000fcc00000010ff */
[----:B------:R-:W0:Y:S08]  /*19350*/  MUFU.EX2 R26, R32 ;  /* 0x00000020001a7308 */ /* 0x000e300000000800 */
[----:B------:R-:W3:Y:S01]  /*19360*/  MUFU.EX2 R27, R27 ;  /* 0x0000001b001b7308 */ /* 0x000ee20000000800 */
[----:B-1----:R-:W-:Y:S01]  /*19370*/  FFMA.FTZ R28, R5, R3, R28 ;  /* 0x00000003051c7223 */ /* 0x002fe2000001001c */
[--C-:B------:R-:W-:Y:S01]  /*19380*/  FFMA.FTZ R3, R53, UR39, -R4.reuse ;  /* 0x0000002735037c23 */ /* 0x100fe20008010804 */
[----:B------:R-:W-:-:S02]  /*19390*/  FFMA.FTZ R53, R59, UR39, -R4 ;  /* 0x000000273b357c23 */ /* 0x000fc40008010804 */
[----:B------:R-:W-:Y:S01]  /*193a0*/  FADD.FTZ R28, R15, R28 ;  /* 0x0000001c0f1c7221 */ /* 0x000fe20000010000 */
[--C-:B------:R-:W-:Y:S01]  /*193b0*/  FFMA.FTZ R15, R55, UR39, -R4.reuse ;  /* 0x00000027370f7c23 */ /* 0x100fe20008010804 */
[----:B------:R-:W-:Y:S01]  /*193c0*/  FFMA.FTZ R55, R61, UR39, -R4 ;  /* 0x000000273d377c23 */ /* 0x000fe20008010804 */
[----:B------:R-:W1:Y:S01]  /*193d0*/  MUFU.EX2 R31, R31 ;  /* 0x0000001f001f7308 */ /* 0x000e620000000800 */
[----:B------:R-:W-:Y:S01]  /*193e0*/  FADD.FTZ R29, R29, R28 ;  /* 0x0000001c1d1d7221 */ /* 0x000fe20000010000 */
[----:B0-----:R-:W-:Y:S01]  /*193f0*/  FADD.FTZ R28, R26, R14 ;  /* 0x0000000e1a1c7221 */ /* 0x001fe20000010000 */
[----:B------:R-:W-:Y:S01]  /*19400*/  F2FP.BF16.F32.PACK_AB R26, R34, R26 ;  /* 0x0000001a221a723e */ /* 0x000fe200000010ff */
[----:B------:R-:W-:Y:S01]  /*19410*/  FFMA.FTZ R4, R82, UR39, -R4 ;  /* 0x0000002752047c23 */ /* 0x000fe20008010804 */
[----:B------:R-:W-:Y:S01]  /*19420*/  FADD.FTZ R29, R50, R29 ;  /* 0x0000001d321d7221 */ /* 0x000fe20000010000 */
[----:B------:R-:W-:Y:S02]  /*19430*/  FADD.FTZ R28, R34, R28 ;  /* 0x0000001c221c7221 */ /* 0x000fe40000010000 */
[----:B------:R-:W0:Y:S01]  /*19440*/  MUFU.EX2 R33, R33 ;  /* 0x0000002100217308 */ /* 0x000e220000000800 */
[----:B------:R-:W-:Y:S01]  /*19450*/  FADD.FTZ R29, R25, R29 ;  /* 0x0000001d191d7221 */ /* 0x000fe20000010000 */
[----:B------:R-:W-:Y:S01]  /*19460*/  FADD.FTZ R28, R36, R28 ;  /* 0x0000001c241c7221 */ /* 0x000fe20000010000 */
[----:B---3--:R-:W-:-:S02]  /*19470*/  F2FP.BF16.F32.PACK_AB R25, R27, R25 ;  /* 0x000000191b19723e */ /* 0x008fc400000010ff */
[----:B------:R-:W-:Y:S01]  /*19480*/  FADD.FTZ R29, R27, R29 ;  /* 0x0000001d1b1d7221 */ /* 0x000fe20000010000 */
[C---:B------:R-:W-:Y:S01]  /*19490*/  FADD.FTZ R30, R38.reuse, R28 ;  /* 0x0000001c261e7221 */ /* 0x040fe20000010000 */
[----:B------:R-:W-:Y:S01]  /*194a0*/  F2FP.BF16.F32.PACK_AB R28, R38, R36 ;  /* 0x00000024261c723e */ /* 0x000fe200000010ff */
[----:B------:R-:W3:Y:S01]  /*194b0*/  MUFU.EX2 R35, R35 ;  /* 0x0000002300237308 */ /* 0x000ee20000000800 */
[----:B-1----:R-:W-:Y:S01]  /*194c0*/  FADD.FTZ R29, R31, R29 ;  /* 0x0000001d1f1d7221 */ /* 0x002fe20000010000 */
[----:B------:R-:W-:-:S04]  /*194d0*/  FADD.FTZ R30, R40, R30 ;  /* 0x0000001e281e7221 */ /* 0x000fc80000010000 */
[----:B------:R-:W-:Y:S02]  /*194e0*/  FADD.FTZ R30, R42, R30 ;  /* 0x0000001e2a1e7221 */ /* 0x000fe40000010000 */
[----:B------:R-:W1:Y:S01]  /*194f0*/  MUFU.EX2 R37, R37 ;  /* 0x0000002500257308 */ /* 0x000e620000000800 */
[C---:B0-----:R-:W-:Y:S01]  /*19500*/  FADD.FTZ R29, R33.reuse, R29 ;  /* 0x0000001d211d7221 */ /* 0x041fe20000010000 */
[----:B------:R-:W-:Y:S01]  /*19510*/  FADD.FTZ R30, R44, R30 ;  /* 0x0000001e2c1e7221 */ /* 0x000fe20000010000 */
[----:B------:R-:W-:-:S05]  /*19520*/  F2FP.BF16.F32.PACK_AB R27, R33, R31 ;  /* 0x0000001f211b723e */ /* 0x000fca00000010ff */
[----:B------:R-:W0:Y:S01]  /*19530*/  MUFU.EX2 R47, R47 ;  /* 0x0000002f002f7308 */ /* 0x000e220000000800 */
[----:B---3--:R-:W-:-:S07]  /*19540*/  FADD.FTZ R29, R35, R29 ;  /* 0x0000001d231d7221 */ /* 0x008fce0000010000 */
[----:B------:R-:W3:Y:S01]  /*19550*/  MUFU.EX2 R3, R3 ;  /* 0x0000000300037308 */ /* 0x000ee20000000800 */
[----:B------:R-:W-:-:S07]  /*19560*/  FADD.FTZ R29, R39, R29 ;  /* 0x0000001d271d7221 */ /* 0x000fce0000010000 */
[----:B------:R-:W4:Y:S01]  /*19570*/  MUFU.EX2 R15, R15 ;  /* 0x0000000f000f7308 */ /* 0x000f220000000800 */
[----:B------:R-:W-:-:S07]  /*19580*/  FADD.FTZ R29, R41, R29 ;  /* 0x0000001d291d7221 */ /* 0x000fce0000010000 */
[----:B------:R-:W5:Y:S01]  /*19590*/  MUFU.EX2 R49, R49 ;  /* 0x0000003100317308 */ /* 0x000f620000000800 */
[----:B------:R-:W-:Y:S01]  /*195a0*/  FADD.FTZ R51, R43, R29 ;  /* 0x0000001d2b337221 */ /* 0x000fe20000010000 */
[----:B------:R-:W-:Y:S01]  /*195b0*/  FADD.FTZ R29, R46, R30 ;  /* 0x0000001e2e1d7221 */ /* 0x000fe20000010000 */
[----:B------:R-:W-:Y:S01]  /*195c0*/  F2FP.BF16.F32.PACK_AB R30, R42, R40 ;  /* 0x000000282a1e723e */ /* 0x000fe200000010ff */
[----:B--2---:R2:W-:Y:S01]  /*195d0*/  STSM.16.M88.4 [R83], R24 ;  /* 0x0000001853007844 */ /* 0x0045e20000000200 */
[----:B------:R-:W-:Y:S01]  /*195e0*/  FADD.FTZ R51, R45, R51 ;  /* 0x000000332d337221 */ /* 0x000fe20000010000 */
[----:B------:R-:W-:Y:S02]  /*195f0*/  FADD.FTZ R29, R48, R29 ;  /* 0x0000001d301d7221 */ /* 0x000fe40000010000 */
[----:B------:R-:W2:Y:S01]  /*19600*/  MUFU.EX2 R53, R53 ;  /* 0x0000003500357308 */ /* 0x000ea20000000800 */
[----:B-1----:R-:W-:Y:S01]  /*19610*/  FADD.FTZ R51, R37, R51 ;  /* 0x0000003325337221 */ /* 0x002fe20000010000 */
[----:B------:R-:W-:-:S03]  /*19620*/  FADD.FTZ R40, R52, R29 ;  /* 0x0000001d34287221 */ /* 0x000fc60000010000 */
[----:B0-----:R-:W-:-:S03]  /*19630*/  FADD.FTZ R29, R47, R51 ;  /* 0x000000332f1d7221 */ /* 0x001fc60000010000 */
[----:B------:R-:W0:Y:S01]  /*19640*/  MUFU.EX2 R55, R55 ;  /* 0x0000003700377308 */ /* 0x000e220000000800 */
[----:B---3--:R-:W-:Y:S01]  /*19650*/  FADD.FTZ R31, R3, R29 ;  /* 0x0000001d031f7221 */ /* 0x008fe20000010000 */
[----:B------:R-:W-:Y:S01]  /*19660*/  F2FP.BF16.F32.PACK_AB R29, R39, R35 ;  /* 0x00000023271d723e */ /* 0x000fe200000010ff */
[----:B------:R-:W-:Y:S02]  /*19670*/  FADD.FTZ R40, R54, R40 ;  /* 0x0000002836287221 */ /* 0x000fe40000010000 */
[----:B----4-:R-:W-:Y:S01]  /*19680*/  FADD.FTZ R33, R15, R31 ;  /* 0x0000001f0f217221 */ /* 0x010fe20000010000 */
[----:B------:R-:W-:Y:S01]  /*19690*/  F2FP.BF16.F32.PACK_AB R31, R43, R41 ;  /* 0x000000292b1f723e */ /* 0x000fe200000010ff */
[----:B------:R-:W-:Y:S01]  /*196a0*/  FADD.FTZ R40, R56, R40 ;  /* 0x0000002838287221 */ /* 0x000fe20000010000 */
[----:B------:R-:W1:Y:S01]  /*196b0*/  MUFU.EX2 R14, R63 ;  /* 0x0000003f000e7308 */ /* 0x000e620000000800 */
[----:B------:R-:W3:Y:S01]  /*196c0*/  LDL R41, [R1+0x20] ;  /* 0x0000200001297983 */ /* 0x000ee20000100800 */
[----:B-----5:R-:W-:-:S06]  /*196d0*/  FADD.FTZ R42, R49, R33 ;  /* 0x00000021312a7221 */ /* 0x020fcc0000010000 */
[----:B------:R-:W4:Y:S01]  /*196e0*/  MUFU.EX2 R34, R65 ;  /* 0x0000004100227308 */ /* 0x000f220000000800 */
[----:B--2---:R-:W-:Y:S01]  /*196f0*/  FADD.FTZ R42, R53, R42 ;  /* 0x0000002a352a7221 */ /* 0x004fe20000010000 */
[----:B------:R-:W-:Y:S02]  /*19700*/  F2FP.BF16.F32.PACK_AB R44, R46, R44 ;  /* 0x0000002c2e2c723e */ /* 0x000fe400000010ff */
[----:B------:R-:W-:Y:S02]  /*19710*/  F2FP.BF16.F32.PACK_AB R45, R37, R45 ;  /* 0x0000002d252d723e */ /* 0x000fe400000010ff */
[----:B------:R-:W-:Y:S02]  /*19720*/  F2FP.BF16.F32.PACK_AB R47, R3, R47 ;  /* 0x0000002f032f723e */ /* 0x000fe400000010ff */
[----:B------:R-:W-:Y:S01]  /*19730*/  F2FP.BF16.F32.PACK_AB R24, R56, R54 ;  /* 0x000000363818723e */ /* 0x000fe200000010ff */
[----:B------:R-:W2:Y:S01]  /*19740*/  MUFU.EX2 R38, R67 ;  /* 0x0000004300267308 */ /* 0x000ea20000000800 */
[----:B------:R-:W-:-:S02]  /*19750*/  F2FP.BF16.F32.PACK_AB R46, R52, R48 ;  /* 0x00000030342e723e */ /* 0x000fc400000010ff */
[----:B------:R-:W-:Y:S02]  /*19760*/  F2FP.BF16.F32.PACK_AB R26, R60, R58 ;  /* 0x0000003a3c1a723e */ /* 0x000fe400000010ff */
[----:B------:R-:W-:Y:S02]  /*19770*/  F2FP.BF16.F32.PACK_AB R25, R49, R15 ;  /* 0x0000000f3119723e */ /* 0x000fe400000010ff */
[C---:B0-----:R-:W-:Y:S01]  /*19780*/  F2FP.BF16.F32.PACK_AB R27, R55.reuse, R53 ;  /* 0x00000035371b723e */ /* 0x041fe200000010ff */
[----:B------:R-:W-:Y:S01]  /*19790*/  FADD.FTZ R35, R55, R42 ;  /* 0x0000002a37237221 */ /* 0x000fe20000010000 */
[----:B------:R-:W-:Y:S01]  /*197a0*/  STSM.16.M88.4 [R139], R28 ;  /* 0x0000001c8b007844 */ /* 0x000fe20000000200 */
[----:B------:R-:W-:Y:S01]  /*197b0*/  FADD.FTZ R40, R58, R40 ;  /* 0x000000283a287221 */ /* 0x000fe20000010000 */
[----:B------:R-:W0:Y:S02]  /*197c0*/  MUFU.EX2 R50, R69 ;  /* 0x0000004500327308 */ /* 0x000e240000000800 */
[----:B------:R-:W-:Y:S01]  /*197d0*/  STSM.16.M88.4 [R138], R44 ;  /* 0x0000002c8a007844 */ /* 0x000fe20000000200 */
[----:B-1----:R-:W-:-:S03]  /*197e0*/  FADD.FTZ R35, R14, R35 ;  /* 0x000000230e237221 */ /* 0x002fc60000010000 */
[----:B------:R4:W-:Y:S02]  /*197f0*/  STSM.16.M88.4 [R137+0x27800], R24 ;  /* 0x0278001889007844 */ /* 0x0009e40000000200 */
[----:B------:R-:W1:Y:S08]  /*19800*/  MUFU.EX2 R36, R71 ;  /* 0x0000004700247308 */ /* 0x000e700000000800 */
[----:B------:R-:W5:Y:S01]  /*19810*/  MUFU.EX2 R73, R73 ;  /* 0x0000004900497308 */ /* 0x000f620000000800 */
[----:B----4-:R-:W-:-:S02]  /*19820*/  F2FP.BF16.F32.PACK_AB R25, R34, R14 ;  /* 0x0000000e2219723e */ /* 0x010fc400000010ff */
[----:B------:R-:W4:Y:S01]  /*19830*/  LDL R14, [R1+0x3c] ;  /* 0x00003c00010e7983 */ /* 0x000f220000100800 */
[----:B------:R-:W-:-:S04]  /*19840*/  FADD.FTZ R33, R60, R40 ;  /* 0x000000283c217221 */ /* 0x000fc80000010000 */
[----:B------:R-:W5:Y:S01]  /*19850*/  MUFU.EX2 R75, R75 ;  /* 0x0000004b004b7308 */ /* 0x000f620000000800 */
[----:B------:R-:W-:Y:S01]  /*19860*/  FADD.FTZ R33, R62, R33 ;  /* 0x000000213e217221 */ /* 0x000fe20000010000 */
[----:B------:R-:W-:-:S03]  /*19870*/  FADD.FTZ R35, R34, R35 ;  /* 0x0000002322237221 */ /* 0x000fc60000010000 */
[----:B------:R-:W-:Y:S01]  /*19880*/  FADD.FTZ R39, R64, R33 ;  /* 0x0000002140277221 */ /* 0x000fe20000010000 */
[----:B--2---:R-:W-:Y:S02]  /*19890*/  FADD.FTZ R35, R38, R35 ;  /* 0x0000002326237221 */ /* 0x004fe40000010000 */
[----:B------:R-:W2:Y:S01]  /*198a0*/  MUFU.EX2 R77, R77 ;  /* 0x0000004d004d7308 */ /* 0x000ea20000000800 */
[----:B------:R-:W-:Y:S01]  /*198b0*/  FADD.FTZ R39, R66, R39 ;  /* 0x0000002742277221 */ /* 0x000fe20000010000 */
[----:B0-----:R-:W-:-:S03]  /*198c0*/  FADD.FTZ R35, R50, R35 ;  /* 0x0000002332237221 */ /* 0x001fc60000010000 */
[----:B------:R-:W-:Y:S01]  /*198d0*/  FADD.FTZ R39, R68, R39 ;  /* 0x0000002744277221 */ /* 0x000fe20000010000 */
[----:B-1----:R-:W-:Y:S02]  /*198e0*/  FADD.FTZ R28, R36, R35 ;  /* 0x00000023241c7221 */ /* 0x002fe40000010000 */
[----:B------:R-:W0:Y:S01]  /*198f0*/  MUFU.EX2 R32, R80 ;  /* 0x0000005000207308 */ /* 0x000e220000000800 */
[----:B------:R-:W-:Y:S01]  /*19900*/  FADD.FTZ R39, R70, R39 ;  /* 0x0000002746277221 */ /* 0x000fe20000010000 */
[----:B-----5:R-:W-:-:S06]  /*19910*/  FADD.FTZ R28, R73, R28 ;  /* 0x0000001c491c7221 */ /* 0x020fcc0000010000 */
[----:B------:R-:W1:Y:S01]  /*19920*/  MUFU.EX2 R33, R78 ;  /* 0x0000004e00217308 */ /* 0x000e620000000800 */
[----:B------:R-:W-:-:S07]  /*19930*/  FADD.FTZ R39, R72, R39 ;  /* 0x0000002748277221 */ /* 0x000fce0000010000 */
[----:B------:R-:W5:Y:S08]  /*19940*/  MUFU.EX2 R40, R79 ;  /* 0x0000004f00287308 */ /* 0x000f700000000800 */
[----:B------:R-:W-:Y:S08]  /*19950*/  MUFU.EX2 R81, R81 ;  /* 0x0000005100517308 */ /* 0x000ff00000000800 */
[----:B------:R-:W5:Y:S01]  /*19960*/  MUFU.EX2 R52, R4 ;  /* 0x0000000400347308 */ /* 0x000f620000000800 */
[----:B------:R-:W-:Y:S01]  /*19970*/  FADD.FTZ R39, R74, R39 ;  /* 0x000000274a277221 */ /* 0x000fe20000010000 */
[----:B------:R-:W-:-:S03]  /*19980*/  FADD.FTZ R42, R75, R28 ;  /* 0x0000001c4b2a7221 */ /* 0x000fc60000010000 */
[----:B------:R-:W-:Y:S01]  /*19990*/  FADD.FTZ R39, R76, R39 ;  /* 0x000000274c277221 */ /* 0x000fe20000010000 */
[----:B--2---:R-:W-:Y:S01]  /*199a0*/  FADD.FTZ R42, R77, R42 ;  /* 0x0000002a4d2a7221 */ /* 0x004fe20000010000 */
[----:B------:R-:W-:Y:S02]  /*199b0*/  F2FP.BF16.F32.PACK_AB R24, R64, R62 ;  /* 0x0000003e4018723e */ /* 0x000fe400000010ff */
[----:B------:R-:W-:Y:S01]  /*199c0*/  F2FP.BF16.F32.PACK_AB R26, R68, R66 ;  /* 0x00000042441a723e */ /* 0x000fe200000010ff */
[----:B0-----:R-:W-:Y:S01]  /*199d0*/  FADD.FTZ R48, R32, R39 ;  /* 0x0000002720307221 */ /* 0x001fe20000010000 */
[----:B------:R-:W-:Y:S01]  /*199e0*/  F2FP.BF16.F32.PACK_AB R27, R50, R38 ;  /* 0x00000026321b723e */ /* 0x000fe200000010ff */
[----:B-1----:R-:W-:Y:S01]  /*199f0*/  FADD.FTZ R3, R33, R42 ;  /* 0x0000002a21037221 */ /* 0x002fe20000010000 */
[----:B------:R-:W-:Y:S02]  /*19a00*/  F2FP.BF16.F32.PACK_AB R28, R72, R70 ;  /* 0x00000046481c723e */ /* 0x000fe400000010ff */
[----:B------:R-:W-:-:S02]  /*19a10*/  F2FP.BF16.F32.PACK_AB R30, R76, R74 ;  /* 0x0000004a4c1e723e */ /* 0x000fc400000010ff */
[----:B------:R-:W-:Y:S02]  /*19a20*/  F2FP.BF16.F32.PACK_AB R29, R73, R36 ;  /* 0x00000024491d723e */ /* 0x000fe400000010ff */
[----:B------:R-:W-:Y:S02]  /*19a30*/  F2FP.BF16.F32.PACK_AB R31, R77, R75 ;  /* 0x0000004b4d1f723e */ /* 0x000fe400000010ff */
[----:B------:R-:W-:Y:S02]  /*19a40*/  F2FP.BF16.F32.PACK_AB R32, R141, R32 ;  /* 0x000000208d20723e */ /* 0x000fe400000010ff */
[----:B-----5:R-:W-:Y:S02]  /*19a50*/  F2FP.BF16.F32.PACK_AB R33, R40, R33 ;  /* 0x000000212821723e */ /* 0x020fe400000010ff */
[----:B------:R-:W-:Y:S02]  /*19a60*/  F2FP.BF16.F32.PACK_AB R34, R11, R84 ;  /* 0x000000540b22723e */ /* 0x000fe400000010ff */
[----:B------:R-:W-:Y:S01]  /*19a70*/  F2FP.BF16.F32.PACK_AB R35, R52, R81 ;  /* 0x000000513423723e */ /* 0x000fe200000010ff */
[----:B------:R-:W-:Y:S01]  /*19a80*/  FADD.FTZ R15, R141, R48 ;  /* 0x000000308d0f7221 */ /* 0x000fe20000010000 */
[----:B------:R-:W-:-:S03]  /*19a90*/  FADD.FTZ R4, R40, R3 ;  /* 0x0000000328047221 */ /* 0x000fc60000010000 */
[----:B------:R-:W-:Y:S01]  /*19aa0*/  FADD.FTZ R84, R84, R15 ;  /* 0x0000000f54547221 */ /* 0x000fe20000010000 */
[----:B------:R-:W-:Y:S01]  /*19ab0*/  FADD.FTZ R3, R81, R4 ;  /* 0x0000000451037221 */ /* 0x000fe20000010000 */
[-C--:B------:R-:W-:Y:S01]  /*19ac0*/  FMUL.FTZ R88, R88, R8.reuse ;  /* 0x0000000858587220 */ /* 0x080fe20000410000 */
[-C--:B------:R-:W-:Y:S01]  /*19ad0*/  FMUL.FTZ R89, R89, R8.reuse ;  /* 0x0000000859597220 */ /* 0x080fe20000410000 */
        /* <DEDUP_REMOVED lines=48> */
[----:B------:R-:W-:-:S02]  /*19de0*/  IMAD.MOV.U32 R11, RZ, RZ, R17 ;  /* 0x000000ffff0b7224 */ /* 0x000fc400078e0011 */
[----:B------:R-:W-:Y:S02]  /*19df0*/  IMAD.MOV.U32 R8, RZ, RZ, R12 ;  /* 0x000000ffff087224 */ /* 0x000fe400078e000c */
[----:B------:R-:W-:Y:S01]  /*19e00*/  IMAD.MOV.U32 R5, RZ, RZ, R13 ;  /* 0x000000ffff057224 */ /* 0x000fe200078e000d */
[----:B---3--:R0:W-:Y:S04]  /*19e10*/  STSM.16.M88.4 [R41], R24 ;  /* 0x0000001829007844 */ /* 0x0081e80000000200 */
[----:B------:R0:W-:Y:S04]  /*19e20*/  STSM.16.M88.4 [R139+0x6000], R28 ;  /* 0x0060001c8b007844 */ /* 0x0001e80000000200 */
[----:B------:R0:W-:Y:S01]  /*19e30*/  STSM.16.M88.4 [R138+0x6000], R32 ;  /* 0x006000208a007844 */ /* 0x0001e20000000200 */
[----:B------:R1:W-:Y:S06]  /*19e40*/  MEMBAR.ALL.CTA ;  /* 0x0000000000007992 */ /* 0x0003ec0000008000 */
[----:B-1----:R-:W1:Y:S01]  /*19e50*/  FENCE.VIEW.ASYNC.S ;  /* 0x00000000000073c6 */ /* 0x002e620000000000 */
[C---:B----4-:R-:W-:Y:S01]  /*19e60*/  ISETP.GT.AND P2, PT, R0.reuse, R14, PT ;  /* 0x0000000e0000720c */ /* 0x050fe20003f44270 */
[----:B------:R-:W-:-:S02]  /*19e70*/  VIADD R0, R0, 0xffffffff ;  /* 0xffffffff00007836 */ /* 0x000fc40000000000 */
[----:B------:R-:W-:Y:S01]  /*19e80*/  IMAD.MOV.U32 R14, RZ, RZ, R22 ;  /* 0x000000ffff0e7224 */ /* 0x000fe200078e0016 */
[----:B-1----:R-:W-:-:S09]  /*19e90*/  NOP ;  /* 0x0000000000007918 */ /* 0x002fd20000000000 */
[----:B0-----:R-:W-:Y:S05]  /*19ea0*/  @P2 BRA `(.L_x_1282) ;  /* 0xffffffc400242947 */ /* 0x001fea000383ffff */
.L_x_1264:
[----:B------:R-:W-:Y:S05]  /*19eb0*/  WARPSYNC.ALL ;  /* 0x0000000000007948 */ /* 0x000fea0003800000 */
[----:B------:R-:W-:Y:S06]  /*19ec0*/  BAR.ARV 0x8, 0x1a0 ;  /* 0x0206800000007b1d */ /* 0x000fec0000002000 */
[----:B------:R-:W-:Y:S05]  /*19ed0*/  @!P0 BRA `(.L_x_1283) ;  /* 0x0000000000048947 */ /* 0x000fea0003800000 */
[----:B------:R-:W-:Y:S01]  /*19ee0*/  BPT.TRAP 0x1 ;  /* 0x000000040000795c */ /* 0x000fe20000300000 */
.L_x_1283:
[----:B------:R-:W-:Y:S01]  /*19ef0*/  IMAD R11, R17, 0x8, R2 ;  /* 0x00000008110b7824 */ /* 0x000fe200078e0202 */
[----:B------:R-:W-:-:S04]  /*19f00*/  SHF.L.U32 R0, R22, 0x1f, RZ ;  /* 0x0000001f16007819 */ /* 0x000fc800000006ff */
[----:B------:R0:W1:Y:S01]  /*19f10*/  SYNCS.PHASECHK.TRANS64.TRYWAIT P2, [R11+URZ+0x2d850], R0 ;  /* 0x02d850000b0075a7 */ /* 0x000062000804017f */
[----:B------:R-:W-:Y:S05]  /*19f20*/  @!P0 BRA `(.L_x_1284) ;  /* 0x0000000000048947 */ /* 0x000fea0003800000 */
[----:B------:R-:W-:Y:S01]  /*19f30*/  BPT.TRAP 0x1 ;  /* 0x000000040000795c */ /* 0x000fe20000300000 */
.L_x_1284:
[----:B------:R-:W2:Y:S01]  /*19f40*/  LDL.LU R5, [R1+0x38] ;  /* 0x0000380001057983 */ /* 0x000ea20000300800 */
[----:B------:R-:W-:Y:S02]  /*19f50*/  VIADD R2, R2, 0x400 ;  /* 0x0000040002027836 */ /* 0x000fe40000000000 */
[----:B------:R-:W-:-:S03]  /*19f60*/  IMAD.MOV.U32 R9, RZ, RZ, 0x40000040 ;  /* 0x40000040ff097424 */ /* 0x000fc600078e00ff */
[----:B------:R-:W-:-:S04]  /*19f70*/  SHF.R.U32.HI R2, RZ, 0x4, R2 ;  /* 0x00000004ff027819 */ /* 0x000fc80000011602 */
[----:B------:R-:W-:-:S04]  /*19f80*/  LOP3.LUT R2, R2, 0x3fff, RZ, 0xc0, !PT ;  /* 0x00003fff02027812 */ /* 0x000fc800078ec0ff */
[----:B------:R-:W-:Y:S02]  /*19f90*/  LOP3.LUT R2, R2, 0x2000000, RZ, 0xfc, !PT ;  /* 0x0200000002027812 */ /* 0x000fe400078efcff */
[----:B--2---:R-:W-:Y:S01]  /*19fa0*/  LOP3.LUT R8, R5, 0x10000, RZ, 0xfc, !PT ;  /* 0x0001000005087812 */ /* 0x004fe200078efcff */
[----:B-1----:R-:W-:Y:S06]  /*19fb0*/  @P2 BRA `(.L_x_1285) ;  /* 0x0000000000082947 */ /* 0x002fec0003800000 */
[----:B------:R-:W1:Y:S02]  /*19fc0*/  SYNCS.PHASECHK.TRANS64.TRYWAIT P0, [R11+URZ+0x2d850], R0 ;  /* 0x02d850000b0075a7 */ /* 0x000e64000800017f */
[----:B-1----:R-:W-:Y:S05]  /*19fd0*/  @!P0 BRA `(.L_x_1286) ;  /* 0x0000008c00688947 */ /* 0x002fea0003800000 */
.L_x_1285:
[----:B------:R-:W-:Y:S01]  /*19fe0*/  IMAD R6, R17, 0x600, R2 ;  /* 0x0000060011067824 */ /* 0x000fe200078e0202 */
[----:B------:R-:W2:Y:S01]  /*19ff0*/  LDL.LU R24, [R1+0x4c] ;  /* 0x00004c0001187983 */ /* 0x000ea20000300800 */
[----:B------:R-:W-:Y:S01]  /*1a000*/  IMAD.MOV.U32 R7, RZ, RZ, -0x7fffffe0 ;  /* 0x80000020ff077424 */ /* 0x000fe200078e00ff */
[----:B------:R-:W-:Y:S05]  /*1a010*/  WARPSYNC.ALL ;  /* 0x0000000000007948 */ /* 0x000fea0003800000 */
[C---:B------:R-:W-:Y:S01]  /*1a020*/  R2UR UR4, R8.reuse ;  /* 0x00000000080472ca */ /* 0x040fe200000e0000 */
[----:B------:R-:W-:Y:S01]  /*1a030*/  WARPGROUP.ARRIVE ;  /* 0x00000000000079c5 */ /* 0x000fe20000000000 */
[----:B------:R-:W-:Y:S01]  /*1a040*/  R2UR UR5, R9 ;  /* 0x00000000090572ca */ /* 0x000fe200000e0000 */
[----:B------:R-:W-:Y:S01]  /*1a050*/  VIADD R20, R8, 0x2 ;  /* 0x0000000208147836 */ /* 0x000fe20000000000 */
[C---:B------:R-:W-:Y:S01]  /*1a060*/  R2UR UR6, R6.reuse ;  /* 0x00000000060672ca */ /* 0x040fe200000e0000 */
[----:B------:R-:W-:Y:S01]  /*1a070*/  VIADD R14, R6, 0x40 ;  /* 0x00000040060e7836 */ /* 0x000fe20000000000 */
[----:B------:R-:W-:Y:S01]  /*1a080*/  R2UR UR7, R7 ;  /* 0x00000000070772ca */ /* 0x000fe200000e0000 */
[----:B------:R-:W-:Y:S01]  /*1a090*/  IMAD.MOV.U32 R21, RZ, RZ, 0x40000040 ;  /* 0x40000040ff157424 */ /* 0x000fe200078e00ff */
[----:B------:R-:W3:Y:S01]  /*1a0a0*/  SHFL.BFLY PT, R5, R4, 0x2, 0x1f ;  /* 0x0c401f0004057f89 */ /* 0x000ee200000e0000 */
[----:B------:R-:W-:-:S02]  /*1a0b0*/  IMAD.MOV.U32 R15, RZ, RZ, -0x7fffffe0 ;  /* 0x80000020ff0f7424 */ /* 0x000fc400078e00ff */
[----:B------:R-:W-:Y:S01]  /*1a0c0*/  IMAD.MOV.U32 R9, RZ, RZ, 0x40000040 ;  /* 0x40000040ff097424 */ /* 0x000fe200078e00ff */
[----:B01----:R-:W0:Y:S01]  /*1a0d0*/  SHFL.BFLY PT, R0, R3, 0x2, 0x1f ;  /* 0x0c401f0003007f89 */ /* 0x003e2200000e0000 */
[----:B------:R-:W-:Y:S02]  /*1a0e0*/  IMAD.MOV.U32 R7, RZ, RZ, -0x7fffffe0 ;  /* 0x80000020ff077424 */ /* 0x000fe400078e00ff */
[----:B------:R-:W-:-:S04]  /*1a0f0*/  VIADD R17, R17, 0x1 ;  /* 0x0000000111117836 */ /* 0x000fc80000000000 */
[----:B------:R-:W-:Y:S01]  /*1a100*/  HGMMA.64x96x16.F32.BF16 R88, gdesc[UR4].tnspB, R88, gsb0 ;  /* 0x41600000045879f0 */ /* 0x000fe20008001858 */
[----:B------:R-:W-:Y:S01]  /*1a110*/  R2UR UR4, R20 ;  /* 0x00000000140472ca */ /* 0x000fe200000e0000 */
[----:B------:R-:W-:Y:S01]  /*1a120*/  VIADD R20, R8, 0x4 ;  /* 0x0000000408147836 */ /* 0x000fe20000000000 */
[----:B------:R-:W-:Y:S01]  /*1a130*/  R2UR UR5, R21 ;  /* 0x00000000150572ca */ /* 0x000fe200000e0000 */
[----:B------:R-:W-:Y:S01]  /*1a140*/  IMAD.MOV.U32 R21, RZ, RZ, 0x40000040 ;  /* 0x40000040ff157424 */ /* 0x000fe200078e00ff */
[----:B------:R-:W-:Y:S01]  /*1a150*/  R2UR UR6, R14 ;  /* 0x000000000e0672ca */ /* 0x000fe200000e0000 */
[----:B------:R-:W-:Y:S01]  /*1a160*/  VIADD R14, R6, 0x80 ;  /* 0x00000080060e7836 */ /* 0x000fe20000000000 */
[----:B------:R-:W-:Y:S01]  /*1a170*/  R2UR UR7, R15 ;  /* 0x000000000f0772ca */ /* 0x000fe200000e0000 */
[----:B------:R-:W-:Y:S01]  /*1a180*/  IMAD.MOV.U32 R15, RZ, RZ, -0x7fffffe0 ;  /* 0x80000020ff0f7424 */ /* 0x000fe200078e00ff */
[----:B------:R-:W-:Y:S01]  /*1a190*/  ISETP.NE.AND P2, PT, R17, 0x2, PT ;  /* 0x000000021100780c */ /* 0x000fe20003f45270 */
[----:B---3--:R-:W-:Y:S01]  /*1a1a0*/  FADD.FTZ R5, R5, R4 ;  /* 0x0000000405057221 */ /* 0x008fe20000010000 */
[----:B------:R-:W-:-:S02]  /*1a1b0*/  IMAD.MOV.U32 R4, RZ, RZ, RZ ;  /* 0x000000ffff047224 */ /* 0x000fc400078e00ff */
[----:B------:R-:W-:Y:S01]  /*1a1c0*/  SEL R17, R17, RZ, P2 ;  /* 0x000000ff11117207 */ /* 0x000fe20001000000 */
[----:B0-----:R-:W-:Y:S01]  /*1a1d0*/  FADD.FTZ R2, R0, R3 ;  /* 0x0000000300027221 */ /* 0x001fe20000010000 */
[----:B------:R-:W-:Y:S01]  /*1a1e0*/  SEL R3, RZ, 0x1, P2 ;  /* 0x00000001ff037807 */ /* 0x000fe20001000000 */
[----:B------:R-:W0:Y:S03]  /*1a1f0*/  SHFL.BFLY PT, R0, R5, 0x1, 0x1f ;  /* 0x0c201f0005007f89 */ /* 0x000e2600000e0000 */
[----:B------:R-:W-:Y:S01]  /*1a200*/  LOP3.LUT R22, R22, R3, RZ, 0x3c, !PT ;  /* 0x0000000316167212 */ /* 0x000fe200078e3cff */
[----:B------:R-:W-:Y:S01]  /*1a210*/  IMAD.MOV.U32 R3, RZ, RZ, -0x800000 ;  /* 0xff800000ff037424 */ /* 0x000fe200078e00ff */
[----:B------:R-:W-:Y:S02]  /*1a220*/  WARPGROUP.DEPBAR.LE gsb0, 0x0 ;  /* 0x00008000000079c5 */ /* 0x000fe40000010000 */
[----:B------:R-:W-:-:S06]  /*1a230*/  WARPGROUP.ARRIVE ;  /* 0x00000000000079c5 */ /* 0x000fcc0000000000 */
        /* <DEDUP_REMOVED lines=19> */
[----:B------:R-:W-:Y:S02]  /*1a370*/  IMAD.MOV.U32 R15, RZ, RZ, -0x7fffffe0 ;  /* 0x80000020ff0f7424 */ /* 0x000fe400078e00ff */
[----:B--2---:R-:W-:-:S05]  /*1a380*/  VIADD R24, R24, 0x1 ;  /* 0x0000000118187836 */ /* 0x004fca0000000000 */
[----:B------:R-:W-:Y:S01]  /*1a390*/  STL [R1+0x4c], R24 ;  /* 0x00004c1801007387 */ /* 0x000fe20000100800 */
        /* <DEDUP_REMOVED lines=34> */
[----:B------:R-:W-:Y:S01]  /*1a5c0*/  R2UR UR4, R8 ;  /* 0x00000000080472ca */ /* 0x000fe200000e0000 */
[----:B0-----:R-:W-:Y:S01]  /*1a5d0*/  FADD.FTZ R8, R5, R0 ;  /* 0x0000000005087221 */ /* 0x001fe20000010000 */
[----:B------:R-:W-:Y:S01]  /*1a5e0*/  R2UR UR5, R9 ;  /* 0x00000000090572ca */ /* 0x000fe200000e0000 */
[----:B------:R-:W-:Y:S01]  /*1a5f0*/  @!P1 VIADD R9, R11, 0x2d860 ;  /* 0x0002d8600b099836 */ /* 0x000fe20000000000 */
[----:B------:R-:W-:Y:S01]  /*1a600*/  R2UR UR6, R6 ;  /* 0x00000000060672ca */ /* 0x000fe200000e0000 */
[----:B------:R-:W-:Y:S01]  /*1a610*/  IMAD.U32 R5, RZ, RZ, UR39 ;  /* 0x00000027ff057e24 */ /* 0x000fe2000f8e00ff */
[----:B------:R-:W-:Y:S01]  /*1a620*/  R2UR UR7, R7 ;  /* 0x00000000070772ca */ /* 0x000fe200000e0000 */
[----:B------:R-:W-:Y:S01]  /*1a630*/  IMAD.U32 R11, RZ, RZ, UR39 ;  /* 0x00000027ff0b7e24 */ /* 0x000fe2000f8e00ff */
[----:B------:R-:W0:Y:S01]  /*1a640*/  SHFL.BFLY PT, R7, R2, 0x1, 0x1f ;  /* 0x0c201f0002077f89 */ /* 0x000e2200000e0000 */
[----:B------:R-:W-:Y:S01]  /*1a650*/  FSETP.NE.FTZ.AND P0, PT, R8, RZ, PT ;  /* 0x000000ff0800720b */ /* 0x000fe20003f15000 */
[----:B------:R-:W-:Y:S01]  /*1a660*/  IMAD.MOV.U32 R0, RZ, RZ, -0x800000 ;  /* 0xff800000ff007424 */ /* 0x000fe200078e00ff */
[----:B------:R-:W-:-:S11]  /*1a670*/  @!P1 PRMT R9, RZ, 0x654, R9 ;  /* 0x00000654ff099816 */ /* 0x000fd60000000009 */
[----:B------:R-:W1:Y:S01]  /*1a680*/  @P0 MUFU.LG2 R6, R8 ;  /* 0x0000000800060308 */ /* 0x000e620000000c00 */
[----:B------:R-:W-:-:S07]  /*1a690*/  @P0 FMUL.FTZ R5, R5, 0.69314718246459960938 ;  /* 0x3f31721805050820 */ /* 0x000fce0000410000 */
[----:B------:R-:W-:Y:S01]  /*1a6a0*/  @P0 MUFU.RCP R4, R8 ;  /* 0x0000000800040308 */ /* 0x000fe20000001000 */
[----:B0-----:R-:W-:Y:S01]  /*1a6b0*/  FADD.FTZ R10, R2, R7 ;  /* 0x00000007020a7221 */ /* 0x001fe20000010000 */
[----:B------:R-:W-:-:S04]  /*1a6c0*/  IMAD.MOV.U32 R2, RZ, RZ, RZ ;  /* 0x000000ffff027224 */ /* 0x000fc800078e00ff */
[----:B------:R-:W-:Y:S01]  /*1a6d0*/  FSETP.NE.FTZ.AND P3, PT, R10, RZ, PT ;  /* 0x000000ff0a00720b */ /* 0x000fe20003f75000 */
[----:B-1----:R-:W-:-:S04]  /*1a6e0*/  @P0 FMUL.FTZ R6, R6, 0.69314718246459960938 ;  /* 0x3f31721806060820 */ /* 0x002fc80000410000 */
[----:B------:R-:W-:Y:S01]  /*1a6f0*/  @P0 FFMA.FTZ R0, R5, R12, R6 ;  /* 0x0000000c05000223 */ /* 0x000fe20000010006 */
[----:B------:R-:W-:-:S07]  /*1a700*/  PLOP3.LUT P0, PT, PT, PT, PT, 0x8, 0x0 ;  /* 0x000000000000781c */ /* 0x000fce0003f0e170 */
[----:B------:R-:W0:Y:S01]  /*1a710*/  @P3 MUFU.LG2 R7, R10 ;  /* 0x0000000a00073308 */ /* 0x000e220000000c00 */
[----:B------:R-:W-:-:S07]  /*1a720*/  @P3 FMUL.FTZ R11, R11, 0.69314718246459960938 ;  /* 0x3f3172180b0b3820 */ /* 0x000fce0000410000 */
[----:B------:R-:W1:Y:S01]  /*1a730*/  @P3 MUFU.RCP R2, R10 ;  /* 0x0000000a00023308 */ /* 0x000e620000001000 */
[----:B0-----:R-:W-:-:S04]  /*1a740*/  @P3 FMUL.FTZ R8, R7, 0.69314718246459960938 ;  /* 0x3f31721807083820 */ /* 0x001fc80000410000 */
[----:B------:R-:W-:Y:S01]  /*1a750*/  @P3 FFMA.FTZ R3, R11, R13, R8 ;  /* 0x0000000d0b033223 */ /* 0x000fe20000010008 */
[----:B------:R-:W-:Y:S02]  /*1a760*/  WARPGROUP.DEPBAR.LE gsb0, 0x0 ;  /* 0x00008000000079c5 */ /* 0x000fe40000010000 */
[----:B------:R-:W-:-:S06]  /*1a770*/  WARPGROUP.ARRIVE ;  /* 0x00000000000079c5 */ /* 0x000fcc0000000000 */
[----:B------:R-:W-:Y:S03]  /*1a780*/  HGMMA.64x96x16.F32.BF16 R88, gdesc[UR4].tnspB, R88, gsb0 ;  /* 0x41600000045879f0 */ /* 0x000fe60008001858 */
        /* <DEDUP_REMOVED lines=49> */
[----:B0-----:R-:W-:-:S07]  /*1aaa0*/  FMUL.FTZ R135, R135, R2 ;  /* 0x0000000287877220 */ /* 0x001fce0000410000 */
.L_x_1171:
[----:B------:R-:W-:Y:S05]  /*1aab0*/  WARPSYNC.ALL ;  /* 0x0000000000007948 */ /* 0x000fea0003800000 */
[----:B------:R-:W0:Y:S08]  /*1aac0*/  S2UR UR5, SR_CgaCtaId ;  /* 0x00000000000579c3 */ /* 0x000e300000008800 */
[----:B------:R-:W-:Y:S06]  /*1aad0*/  BAR.SYNC.DEFER_BLOCKING 0x5, 0x1a0 ;  /* 0x0146800000007b1d */ /* 0x000fec0000010000 */
[----:B------:R-:W-:Y:S01]  /*1aae0*/  UMOV UR4, 0x400 ;  /* 0x0000040000047882 */ /* 0x000fe20000000000 */
[----:B------:R-:W-:Y:S01]  /*1aaf0*/  BSSY B0, `(.L_x_1287) ;  /* 0x0000190000007945 */ /* 0x000fe20003800000 */
[----:B------:R-:W1:Y:S01]  /*1ab00*/  S2R R46, SR_TID.X ;  /* 0x00000000002e7919 */ /* 0x000e620000002100 */
[----:B0-----:R-:W-:-:S06]  /*1ab10*/  ULEA UR4, UR5, UR4, 0x18 ;  /* 0x0000000405047291 */ /* 0x001fcc000f8ec03f */
[----:B------:R-:W-:-:S05]  /*1ab20*/  IMAD.U32 R2, RZ, RZ, UR4 ;  /* 0x00000004ff027e24 */ /* 0x000fca000f8e00ff */
[----:B------:R-:W0:Y:S01]  /*1ab30*/  LDS.128 R8, [R2+0x2d8d0] ;  /* 0x02d8d00002087984 */ /* 0x000e220000000c00 */
[----:B-1----:R-:W-:-:S05]  /*1ab40*/  VIADD R32, R46, 0xffffff80 ;  /* 0xffffff802e207836 */ /* 0x002fca0000000000 */
[----:B------:R-:W-:-:S04]  /*1ab50*/  SHF.R.S32.HI R33, RZ, 0x1f, R32 ;  /* 0x0000001fff217819 */ /* 0x000fc80000011420 */
[----:B------:R-:W-:-:S04]  /*1ab60*/  LEA.HI R20, R33, R32, RZ, 0x2 ;  /* 0x0000002021147211 */ /* 0x000fc800078f10ff */
[----:B------:R-:W-:Y:S02]  /*1ab70*/  LOP3.LUT R5, R20, 0x1ffffffc, RZ, 0xc0, !PT ;  /* 0x1ffffffc14057812 */ /* 0x000fe400078ec0ff */
[----:B------:R-:W-:-:S03]  /*1ab80*/  SHF.R.S32.HI R20, RZ, 0x2, R20 ;  /* 0x00000002ff147819 */ /* 0x000fc60000011414 */
[----:B------:R-:W-:-:S04]  /*1ab90*/  IMAD.IADD R5, R32, 0x1, -R5 ;  /* 0x0000000120057824 */ /* 0x000fc800078e0a05 */
[----:B------:R-:W-:Y:S01]  /*1aba0*/  IMAD.SHL.U32 R36, R5, 0x8, RZ ;  /* 0x0000000805247824 */ /* 0x000fe200078e00ff */
[----:B0-----:R0:W-:Y:S04]  /*1abb0*/  STL.64 [R1+0x30], R8 ;  /* 0x0000300801007387 */ /* 0x0011e80000100a00 */
[----:B------:R0:W-:Y:S01]  /*1abc0*/  STL.64 [R1+0x38], R10 ;  /* 0x0000380a01007387 */ /* 0x0001e20000100a00 */
[----:B------:R-:W-:Y:S06]  /*1abd0*/  BAR.ARV 0x4, 0x1a0 ;  /* 0x0106800000007b1d */ /* 0x000fec0000002000 */
[----:B------:R-:W-:Y:S05]  /*1abe0*/  @P0 BRA `(.L_x_1288) ;  /* 0x0000001000240947 */ /* 0x000fea0003800000 */
[----:B------:R-:W2:Y:S01]  /*1abf0*/  LDL R45, [R1+0x48] ;  /* 0x00004800012d7983 */ /* 0x000ea20000100800 */
[CC--:B------:R-:W-:Y:S01]  /*1ac00*/  LEA.HI R4, R33.reuse, R32.reuse, RZ, 0x4 ;  /* 0x0000002021047211 */ /* 0x0c0fe200078f20ff */
[----:B------:R-:W-:Y:S05]  /*1ac10*/  WARPSYNC.ALL ;  /* 0x0000000000007948 */ /* 0x000fea0003800000 */
[----:B------:R-:W1:Y:S01]  /*1ac20*/  S2R R5, SR_SWINHI ;  /* 0x0000000000057919 */ /* 0x000e620000002f00 */
[----:B0-----:R-:W-:Y:S01]  /*1ac30*/  SHF.R.S32.HI R11, RZ, 0x4, R4 ;  /* 0x00000004ff0b7819 */ /* 0x001fe20000011404 */
[----:B------:R-:W-:Y:S01]  /*1ac40*/  ULDC.64 UR4, c[0x0][0xbd8] ;  /* 0x0002f60000047ab9 */ /* 0x000fe20000000a00 */
[----:B------:R-:W-:-:S02]  /*1ac50*/  LEA.HI R10, R33, R32, RZ, 0x5 ;  /* 0x00000020210a7211 */ /* 0x000fc400078f28ff */
[C---:B------:R-:W-:Y:S02]  /*1ac60*/  LEA.HI R8, R4.reuse, R11, RZ, 0x1 ;  /* 0x0000000b04087211 */ /* 0x040fe400078f08ff */
[----:B------:R-:W-:Y:S02]  /*1ac70*/  LOP3.LUT R9, R4, 0xfffffff0, RZ, 0xc0, !PT ;  /* 0xfffffff004097812 */ /* 0x000fe400078ec0ff */
[----:B------:R-:W-:Y:S02]  /*1ac80*/  LOP3.LUT R8, R8, 0x1ffffffe, RZ, 0xc0, !PT ;  /* 0x1ffffffe08087812 */ /* 0x000fe400078ec0ff */
[----:B------:R-:W-:Y:S01]  /*1ac90*/  SHF.R.S32.HI R10, RZ, 0x5, R10 ;  /* 0x00000005ff0a7819 */ /* 0x000fe2000001140a */
[----:B------:R-:W-:Y:S01]  /*1aca0*/  IMAD.IADD R9, R32, 0x1, -R9 ;  /* 0x0000000120097824 */ /* 0x000fe200078e0a09 */
[----:B------:R-:W-:Y:S01]  /*1acb0*/  F2FP.BF16.F32.PACK_AB R6, R93, R6 ;  /* 0x000000065d06723e */ /* 0x000fe200000010ff */
[----:B------:R-:W-:Y:S01]  /*1acc0*/  IMAD.IADD R8, R11, 0x1, -R8 ;  /* 0x000000010b087824 */ /* 0x000fe200078e0a08 */
[----:B------:R-:W-:Y:S01]  /*1acd0*/  F2FP.BF16.F32.PACK_AB R26, R125, R26 ;  /* 0x0000001a7d1a723e */ /* 0x000fe200000010ff */
[----:B------:R-:W-:Y:S01]  /*1ace0*/  IMAD R9, R10, 0x10, R9 ;  /* 0x000000100a097824 */ /* 0x000fe200078e0209 */
[----:B------:R-:W-:Y:S01]  /*1acf0*/  F2FP.BF16.F32.PACK_AB R27, R34, R27 ;  /* 0x0000001b221b723e */ /* 0x000fe200000010ff */
[----:B------:R-:W-:Y:S01]  /*1ad00*/  IMAD.SHL.U32 R8, R8, 0x8, RZ ;  /* 0x0000000808087824 */ /* 0x000fe200078e00ff */
[----:B------:R-:W-:-:S02]  /*1ad10*/  MOV R28, R2 ;  /* 0x00000002001c7202 */ /* 0x000fc40000000f00 */
[----:B-1----:R-:W-:Y:S01]  /*1ad20*/  MOV R29, R5 ;  /* 0x00000005001d7202 */ /* 0x002fe20000000f00 */
[----:B------:R-:W-:-:S04]  /*1ad30*/  IMAD.U32 R5, R9, 0x20, R8 ;  /* 0x0000002009057824 */ /* 0x000fc800078e0008 */
[----:B------:R-:W-:Y:S01]  /*1ad40*/  IMAD.WIDE R4, R5, 0x2, R28 ;  /* 0x0000000205047825 */ /* 0x000fe200078e021c */
[----:B------:R-:W-:Y:S02]  /*1ad50*/  BAR.SYNC.DEFER_BLOCKING 0x1, 0x180 ;  /* 0x0046000000007b1d */ /* 0x000fe40000010000 */
[C---:B------:R-:W-:Y:S02]  /*1ad60*/  IADD3 R39, P1, R4.reuse, 0x6000, RZ ;  /* 0x0000600004277810 */ /* 0x040fe40007f3e0ff */
[C---:B------:R-:W-:Y:S02]  /*1ad70*/  IADD3 R31, P4, R4.reuse, 0x20, RZ ;  /* 0x00000020041f7810 */ /* 0x040fe40007f9e0ff */
[C---:B------:R-:W-:Y:S01]  /*1ad80*/  IADD3 R35, P3, R4.reuse, 0x3000, RZ ;  /* 0x0000300004237810 */ /* 0x040fe20007f7e0ff */
[--C-:B------:R-:W-:Y:S01]  /*1ad90*/  IMAD.X R15, RZ, RZ, R5.reuse, P1 ;  /* 0x000000ffff0f7224 */ /* 0x100fe200008e0605 */
[C---:B------:R-:W-:Y:S01]  /*1ada0*/  IADD3 R37, P2, R4.reuse, 0x3020, RZ ;  /* 0x0000302004257810 */ /* 0x040fe20007f5e0ff */
[--C-:B------:R-:W-:Y:S01]  /*1adb0*/  IMAD.X R9, RZ, RZ, R5.reuse, P4 ;  /* 0x000000ffff097224 */ /* 0x100fe200020e0605 */
[----:B------:R-:W-:Y:S01]  /*1adc0*/  LOP3.LUT R13, R4, 0x180, RZ, 0xc0, !PT ;  /* 0x00000180040d7812 */ /* 0x000fe200078ec0ff */
[----:B------:R-:W-:Y:S01]  /*1add0*/  IMAD.X R11, RZ, RZ, R5, P3 ;  /* 0x000000ffff0b7224 */ /* 0x000fe200018e0605 */
[----:B------:R-:W-:-:S02]  /*1ade0*/  ISETP.NE.U32.AND P1, PT, RZ, UR4, PT ;  /* 0x00000004ff007c0c */ /* 0x000fc4000bf25070 */
[----:B------:R-:W-:Y:S02]  /*1adf0*/  IADD3 R41, P0, R4, 0x6020, RZ ;  /* 0x0000602004297810 */ /* 0x000fe40007f1e0ff */
[----:B------:R-:W-:Y:S02]  /*1ae00*/  LOP3.LUT R8, R31, 0x180, RZ, 0xc0, !PT ;  /* 0x000001801f087812 */ /* 0x000fe400078ec0ff */
[----:B------:R-:W-:Y:S01]  /*1ae10*/  LOP3.LUT R10, R35, 0x180, RZ, 0xc0, !PT ;  /* 0x00000180230a7812 */ /* 0x000fe200078ec0ff */
[----:B------:R-:W-:Y:S01]  /*1ae20*/  IMAD.X R25, RZ, RZ, R5, P0 ;  /* 0x000000ffff197224 */ /* 0x000fe200000e0605 */
[----:B------:R-:W-:Y:S02]  /*1ae30*/  LOP3.LUT R12, R37, 0x180, RZ, 0xc0, !PT ;  /* 0x00000180250c7812 */ /* 0x000fe400078ec0ff */
[----:B------:R-:W-:Y:S02]  /*1ae40*/  LOP3.LUT R14, R39, 0x180, RZ, 0xc0, !PT ;  /* 0x00000180270e7812 */ /* 0x000fe400078ec0ff */
[----:B------:R-:W-:-:S02]  /*1ae50*/  SHF.R.U64 R13, R13, 0x3, RZ ;  /* 0x000000030d0d7819 */ /* 0x000fc400000012ff */
[----:B------:R-:W-:Y:S01]  /*1ae60*/  ISETP.NE.AND.EX P1, PT, RZ, UR5, PT, P1 ;  /* 0x00000005ff007c0c */ /* 0x000fe2000bf25310 */
[----:B------:R-:W-:Y:S01]  /*1ae70*/  ULDC.64 UR4, c[0x0][0xbe0] ;  /* 0x0002f80000047ab9 */ /* 0x000fe20000000a00 */
[----:B------:R-:W-:Y:S02]  /*1ae80*/  SHF.R.U64 R8, R8, 0x3, RZ ;  /* 0x0000000308087819 */ /* 0x000fe400000012ff */
[----:B------:R-:W-:Y:S02]  /*1ae90*/  SHF.R.U64 R10, R10, 0x3, RZ ;  /* 0x000000030a0a7819 */ /* 0x000fe400000012ff */
[----:B------:R-:W-:Y:S02]  /*1aea0*/  SHF.R.U64 R12, R12, 0x3, RZ ;  /* 0x000000030c0c7819 */ /* 0x000fe400000012ff */
[----:B------:R-:W-:Y:S02]  /*1aeb0*/  SHF.R.U64 R14, R14, 0x3, RZ ;  /* 0x000000030e0e7819 */ /* 0x000fe400000012ff */
[----:B------:R-:W-:Y:S01]  /*1aec0*/  LOP3.LUT R4, R13, R4, RZ, 0x3c, !PT ;  /* 0x000000040d047212 */ /* 0x000fe200078e3cff */
[----:B------:R-:W-:Y:S01]  /*1aed0*/  IMAD.X R13, RZ, RZ, R5, P2 ;  /* 0x000000ffff0d7224 */ /* 0x000fe200010e0605 */
[----:B------:R-:W-:-:S02]  /*1aee0*/  ISETP.NE.U32.AND P0, PT, RZ, UR4, PT ;  /* 0x00000004ff007c0c */ /* 0x000fc4000bf05070 */
[----:B------:R-:W-:Y:S02]  /*1aef0*/  LOP3.LUT R8, R8, R31, RZ, 0x3c, !PT ;  /* 0x0000001f08087212 */ /* 0x000fe400078e3cff */
[----:B------:R-:W-:Y:S02]  /*1af00*/  LOP3.LUT R24, R41, 0x180, RZ, 0xc0, !PT ;  /* 0x0000018029187812 */ /* 0x000fe400078ec0ff */
[----:B------:R-:W-:Y:S02]  /*1af10*/  LOP3.LUT R10, R10, R35, RZ, 0x3c, !PT ;  /* 0x000000230a0a7212 */ /* 0x000fe400078e3cff */
[----:B------:R-:W-:Y:S02]  /*1af20*/  LOP3.LUT R12, R12, R37, RZ, 0x3c, !PT ;  /* 0x000000250c0c7212 */ /* 0x000fe400078e3cff */
[----:B------:R-:W-:Y:S02]  /*1af30*/  LOP3.LUT R14, R14, R39, RZ, 0x3c, !PT ;  /* 0x000000270e0e7212 */ /* 0x000fe400078e3cff */
[----:B------:R-:W-:-:S02]  /*1af40*/  MOV R35, R4 ;  /* 0x0000000400237202 */ /* 0x000fc40000000f00 */
[----:B------:R-:W-:Y:S02]  /*1af50*/  ISETP.NE.AND.EX P0, PT, RZ, UR5, PT, P0 ;  /* 0x00000005ff007c0c */ /* 0x000fe4000bf05300 */
[----:B------:R-:W-:Y:S02]  /*1af60*/  F2FP.BF16.F32.PACK_AB R4, R30, R7 ;  /* 0x000000071e04723e */ /* 0x000fe400000010ff */
[----:B------:R-:W-:Y:S01]  /*1af70*/  SHF.R.U64 R24, R24, 0x3, RZ ;  /* 0x0000000318187819 */ /* 0x000fe200000012ff */
[----:B------:R-:W2:Y:S01]  /*1af80*/  LDC.64 R30, c[0x0][0xbd8] ;  /* 0x0002f600ff1e7b82 */ /* 0x000ea20000000a00 */
[----:B------:R-:W-:Y:S02]  /*1af90*/  F2FP.BF16.F32.PACK_AB R5, R91, R90 ;  /* 0x0000005a5b05723e */ /* 0x000fe400000010ff */
[----:B------:R-:W-:Y:S02]  /*1afa0*/  F2FP.BF16.F32.PACK_AB R7, R95, R94 ;  /* 0x0000005e5f07723e */ /* 0x000fe400000010ff */
[----:B------:R-:W-:-:S02]  /*1afb0*/  MOV R40, R8 ;  /* 0x0000000800287202 */ /* 0x000fc40000000f00 */
[----:B------:R-:W-:Y:S01]  /*1afc0*/  MOV R38, R10 ;  /* 0x0000000a00267202 */ /* 0x000fe20000000f00 */
[----:B------:R0:W-:Y:S01]  /*1afd0*/  STSM.16.M88.4 [R35], R4 ;  /* 0x0000000423007844 */ /* 0x0001e20000000200 */
[----:B------:R-:W-:Y:S02]  /*1afe0*/  MOV R39, R12 ;  /* 0x0000000c00277202 */ /* 0x000fe40000000f00 */
[----:B------:R-:W-:Y:S02]  /*1aff0*/  MOV R37, R14 ;  /* 0x0000000e00257202 */ /* 0x000fe40000000f00 */
[----:B------:R-:W-:Y:S02]  /*1b000*/  F2FP.BF16.F32.PACK_AB R8, R97, R96 ;  /* 0x000000606108723e */ /* 0x000fe400000010ff */
[----:B------:R-:W-:Y:S02]  /*1b010*/  F2FP.BF16.F32.PACK_AB R9, R99, R98 ;  /* 0x000000626309723e */ /* 0x000fe400000010ff */
[----:B------:R-:W-:-:S02]  /*1b020*/  F2FP.BF16.F32.PACK_AB R10, R101, R100 ;  /* 0x00000064650a723e */ /* 0x000fc400000010ff */
[----:B------:R-:W-:Y:S02]  /*1b030*/  F2FP.BF16.F32.PACK_AB R11, R103, R102 ;  /* 0x00000066670b723e */ /* 0x000fe400000010ff */
[----:B------:R-:W-:Y:S02]  /*1b040*/  F2FP.BF16.F32.PACK_AB R12, R21, R104 ;  /* 0x00000068150c723e */ /* 0x000fe400000010ff */
[----:B------:R-:W-:Y:S01]  /*1b050*/  F2FP.BF16.F32.PACK_AB R13, R107, R106 ;  /* 0x0000006a6b0d723e */ /* 0x000fe200000010ff */
[----:B------:R1:W-:Y:S01]  /*1b060*/  STSM.16.M88.4 [R40], R8 ;  /* 0x0000000828007844 */ /* 0x0003e20000000200 */
[----:B------:R-:W-:Y:S02]  /*1b070*/  F2FP.BF16.F32.PACK_AB R14, R109, R108 ;  /* 0x0000006c6d0e723e */ /* 0x000fe400000010ff */
[----:B------:R-:W-:Y:S02]  /*1b080*/  F2FP.BF16.F32.PACK_AB R15, R111, R110 ;  /* 0x0000006e6f0f723e */ /* 0x000fe400000010ff */
[----:B------:R-:W-:-:S02]  /*1b090*/  LOP3.LUT R24, R24, R41, RZ, 0x3c, !PT ;  /* 0x0000002918187212 */ /* 0x000fc400078e3cff */
[----:B------:R-:W-:Y:S01]  /*1b0a0*/  LEA.HI R33, R33, R32, RZ, 0x7 ;  /* 0x0000002021217211 */ /* 0x000fe200078f38ff */
[----:B------:R3:W-:Y:S01]  /*1b0b0*/  STSM.16.M88.4 [R38], R12 ;  /* 0x0000000c26007844 */ /* 0x0007e20000000200 */
[----:B0-----:R-:W-:Y:S02]  /*1b0c0*/  MOV R35, R24 ;  /* 0x0000001800237202 */ /* 0x001fe40000000f00 */
[----:B------:R-:W-:Y:S02]  /*1b0d0*/  F2FP.BF16.F32.PACK_AB R4, R113, R112 ;  /* 0x000000707104723e */ /* 0x000fe400000010ff */
[----:B------:R-:W-:Y:S02]  /*1b0e0*/  F2FP.BF16.F32.PACK_AB R5, R115, R114 ;  /* 0x000000727305723e */ /* 0x000fe400000010ff */
[----:B------:R-:W-:Y:S02]  /*1b0f0*/  F2FP.BF16.F32.PACK_AB R6, R117, R116 ;  /* 0x000000747506723e */ /* 0x000fe400000010ff */
[----:B------:R-:W-:-:S02]  /*1b100*/  F2FP.BF16.F32.PACK_AB R7, R119, R118 ;  /* 0x000000767707723e */ /* 0x000fc400000010ff */
[----:B------:R-:W-:Y:S02]  /*1b110*/  F2FP.BF16.F32.PACK_AB R24, R121, R120 ;  /* 0x000000787918723e */ /* 0x000fe400000010ff */
[----:B------:R-:W-:Y:S01]  /*1b120*/  F2FP.BF16.F32.PACK_AB R25, R123, R122 ;  /* 0x0000007a7b19723e */ /* 0x000fe200000010ff */
[----:B------:R0:W-:Y:S01]  /*1b130*/  STSM.16.M88.4 [R39], R4 ;  /* 0x0000000427007844 */ /* 0x0001e20000000200 */
[----:B-1----:R-:W-:Y:S01]  /*1b140*/  F2FP.BF16.F32.PACK_AB R8, R129, R128 ;  /* 0x000000808108723e */ /* 0x002fe200000010ff */
[----:B---3--:R-:W1:Y:S01]  /*1b150*/  @P0 LDC.64 R12, c[0x0][0xbe0] ;  /* 0x0002f800ff0c0b82 */ /* 0x008e620000000a00 */
[----:B------:R-:W-:Y:S01]  /*1b160*/  LOP3.LUT R15, R33, 0xffffff80, RZ, 0xc0, !PT ;  /* 0xffffff80210f7812 */ /* 0x000fe200078ec0ff */
[----:B------:R3:W-:Y:S01]  /*1b170*/  STSM.16.M88.4 [R37], R24 ;  /* 0x0000001825007844 */ /* 0x0007e20000000200 */
[----:B------:R-:W-:Y:S01]  /*1b180*/  F2FP.BF16.F32.PACK_AB R9, R131, R130 ;  /* 0x000000828309723e */ /* 0x000fe200000010ff */
[----:B------:R-:W-:Y:S01]  /*1b190*/  ULDC UR4, c[0x0][0xa88] ;  /* 0x0002a20000047ab9 */ /* 0x000fe20000000800 */
[----:B------:R-:W-:-:S02]  /*1b1a0*/  F2FP.BF16.F32.PACK_AB R10, R133, R132 ;  /* 0x00000084850a723e */ /* 0x000fc400000010ff */
[----:B------:R-:W-:Y:S01]  /*1b1b0*/  F2FP.BF16.F32.PACK_AB R11, R135, R134 ;  /* 0x00000086870b723e */ /* 0x000fe200000010ff */
[----:B------:R-:W-:Y:S02]  /*1b1c0*/  IMAD.IADD R15, R32, 0x1, -R15 ;  /* 0x00000001200f7824 */ /* 0x000fe400078e0a0f */
[----:B------:R-:W-:Y:S02]  /*1b1d0*/  IMAD.MOV.U32 R38, RZ, RZ, RZ ;  /* 0x000000ffff267224 */ /* 0x000fe400078e00ff */
[----:B------:R3:W-:Y:S01]  /*1b1e0*/  STSM.16.M88.4 [R35], R8 ;  /* 0x0000000823007844 */ /* 0x0007e20000000200 */
[----:B------:R-:W-:-:S04]  /*1b1f0*/  SHF.R.S32.HI R14, RZ, 0x1f, R15 ;  /* 0x0000001fff0e7819 */ /* 0x000fc8000001140f */
[----:B0-----:R-:W-:-:S04]  /*1b200*/  LEA.HI R4, R14, R15, RZ, 0x2 ;  /* 0x0000000f0e047211 */ /* 0x001fc800078f10ff */
[--C-:B------:R-:W-:Y:S02]  /*1b210*/  SHF.R.S32.HI R6, RZ, 0x2, R4.reuse ;  /* 0x00000002ff067819 */ /* 0x100fe40000011404 */
[----:B------:R-:W-:-:S04]  /*1b220*/  SHF.R.S32.HI R5, RZ, 0x1f, R4 ;  /* 0x0000001fff057819 */ /* 0x000fc80000011404 */
[----:B------:R-:W-:Y:S01]  /*1b230*/  LEA.HI R5, R5, R6, RZ, 0x3 ;  /* 0x0000000605057211 */ /* 0x000fe200078f18ff */
[----:B------:R-:W-:-:S03]  /*1b240*/  IMAD.U32 R42, RZ, RZ, UR4 ;  /* 0x00000004ff2a7e24 */ /* 0x000fc6000f8e00ff */
[----:B------:R-:W-:Y:S01]  /*1b250*/  LOP3.LUT R7, R5, 0xfffffff8, RZ, 0xc0, !PT ;  /* 0xfffffff805077812 */ /* 0x000fe200078ec0ff */
[C---:B--2---:R-:W-:Y:S01]  /*1b260*/  IMAD.WIDE R30, R45.reuse, 0x4, R30 ;  /* 0x000000042d1e7825 */ /* 0x044fe200078e021e */
[----:B------:R-:W-:Y:S03]  /*1b270*/  BAR.SYNC.DEFER_BLOCKING 0x1, 0x180 ;  /* 0x0046000000007b1d */ /* 0x000fe60000010000 */
[----:B-1----:R-:W-:-:S03]  /*1b280*/  @P0 IMAD.WIDE R4, R45, 0x4, R12 ;  /* 0x000000042d040825 */ /* 0x002fc600078e020c */
[----:B------:R3:W5:Y:S01]  /*1b290*/  @P1 LDG.E R38, desc[UR52][R30.64] ;  /* 0x000000341e261981 */ /* 0x000762000c1e1900 */
[----:B------:R-:W-:Y:S01]  /*1b2a0*/  SHF.R.S32.HI R33, RZ, 0x7, R33 ;  /* 0x00000007ff217819 */ /* 0x000fe20000011421 */
[----:B------:R-:W-:Y:S01]  /*1b2b0*/  IMAD.IADD R7, R6, 0x1, -R7 ;  /* 0x0000000106077824 */ /* 0x000fe200078e0a07 */
[----:B------:R-:W-:Y:S01]  /*1b2c0*/  LEA.HI R14, R14, R15, RZ, 0x5 ;  /* 0x0000000f0e0e7211 */ /* 0x000fe200078f28ff */
[----:B------:R3:W5:Y:S02]  /*1b2d0*/  @P0 LDG.E R42, desc[UR52][R4.64] ;  /* 0x00000034042a0981 */ /* 0x000764000c1e1900 */
[----:B------:R-:W-:Y:S01]  /*1b2e0*/  IMAD.HI R6, R33, 0x55555556, RZ ;  /* 0x5555555621067827 */ /* 0x000fe200078e02ff */
[----:B------:R-:W-:Y:S06]  /*1b2f0*/  @P0 BRA `(.L_x_1289) ;  /* 0x0000000000100947 */ /* 0x000fec0003800000 */
[----:B------:R-:W-:Y:S05]  /*1b300*/  @!P1 BRA `(.L_x_1289) ;  /* 0x00000000000c9947 */ /* 0x000fea0003800000 */
[----:B---3--:R-:W2:Y:S04]  /*1b310*/  LDG.E R5, desc[UR52][R30.64] ;  /* 0x000000341e057981 */ /* 0x008ea8000c1e1900 */
[----:B-----5:R-:W2:Y:S02]  /*1b320*/  LDG.E R42, desc[UR52][R30.64+0x4] ;  /* 0x000004341e2a7981 */ /* 0x020ea4000c1e1900 */
[----:B--2---:R-:W-:-:S07]  /*1b330*/  IMAD.IADD R42, R42, 0x1, -R5 ;  /* 0x000000012a2a7824 */ /* 0x004fce00078e0a05 */
.L_x_1289:
[----:B------:R-:W2:Y:S01]  /*1b340*/  LDL.LU R47, [R1+0x44] ;  /* 0x00004400012f7983 */ /* 0x000ea20000300800 */
[----:B------:R-:W-:Y:S01]  /*1b350*/  LEA.HI R6, R6, R6, RZ, 0x1 ;  /* 0x0000000606067211 */ /* 0x000fe200078f08ff */
[----:B------:R-:W-:Y:S02]  /*1b360*/  ULDC.64 UR4, c[0x0][0xb70] ;  /* 0x0002dc0000047ab9 */ /* 0x000fe40000000a00 */
[----:B------:R-:W4:Y:S01]  /*1b370*/  LDL.LU R46, [R1+0x50] ;  /* 0x00005000012e7983 */ /* 0x000f220000300800 */
[----:B------:R-:W-:Y:S01]  /*1b380*/  SHF.R.S32.HI R14, RZ, 0x5, R14 ;  /* 0x00000005ff0e7819 */ /* 0x000fe2000001140e */
[----:B------:R-:W-:Y:S01]  /*1b390*/  IMAD R33, R6, -0x3, R33 ;  /* 0xfffffffd06217824 */ /* 0x000fe200078e0221 */
[----:B-----5:R-:W-:Y:S02]  /*1b3a0*/  SHF.R.S32.HI R39, RZ, 0x1f, R38 ;  /* 0x0000001fff277819 */ /* 0x020fe40000011426 */
[----:B------:R-:W-:Y:S01]  /*1b3b0*/  SHF.R.S32.HI R6, RZ, 0x1f, R45 ;  /* 0x0000001fff067819 */ /* 0x000fe2000001142d */
[----:B------:R-:W-:Y:S01]  /*1b3c0*/  IMAD R14, R14, 0x10, R7 ;  /* 0x000000100e0e7824 */ /* 0x000fe200078e0207 */
[----:B------:R-:W-:Y:S01]  /*1b3d0*/  SEL R45, R45, RZ, !P1 ;  /* 0x000000ff2d2d7207 */ /* 0x000fe20004800000 */
[----:B------:R-:W-:Y:S01]  /*1b3e0*/  IMAD R7, R20, 0x20, R36 ;  /* 0x0000002014077824 */ /* 0x000fe200078e0224 */
[----:B------:R-:W-:Y:S01]  /*1b3f0*/  SEL R44, R6, RZ, !P1 ;  /* 0x000000ff062c7207 */ /* 0x000fe20004800000 */
[----:B---3--:R-:W-:Y:S01]  /*1b400*/  IMAD R11, R33, 0x40, R14 ;  /* 0x00000040210b7824 */ /* 0x008fe200078e020e */
[----:B------:R-:W-:Y:S01]  /*1b410*/  LOP3.LUT P0, RZ, R15, 0x3, RZ, 0xc0, !PT ;  /* 0x000000030fff7812 */ /* 0x000fe2000780c0ff */
[----:B------:R-:W-:-:S03]  /*1b420*/  IMAD.WIDE R28, R7, 0x2, R28 ;  /* 0x00000002071c7825 */ /* 0x000fc600078e021c */
[C---:B------:R-:W-:Y:S02]  /*1b430*/  IADD3 R13, P5, R28.reuse, 0x3000, RZ ;  /* 0x000030001c0d7810 */ /* 0x040fe40007fbe0ff */
[C---:B------:R-:W-:Y:S02]  /*1b440*/  IADD3 R25, P4, R28.reuse, 0x4800, RZ ;  /* 0x000048001c197810 */ /* 0x040fe40007f9e0ff */
[----:B------:R-:W-:Y:S02]  /*1b450*/  IADD3 R31, P3, R28, 0x6000, RZ ;  /* 0x000060001c1f7810 */ /* 0x000fe40007f7e0ff */
[----:B------:R-:W-:Y:S02]  /*1b460*/  LOP3.LUT R12, R13, 0x180, RZ, 0xc0, !PT ;  /* 0x000001800d0c7812 */ /* 0x000fe400078ec0ff */
[----:B------:R-:W-:Y:S02]  /*1b470*/  LOP3.LUT R24, R25, 0x180, RZ, 0xc0, !PT ;  /* 0x0000018019187812 */ /* 0x000fe400078ec0ff */
[----:B------:R-:W-:-:S02]  /*1b480*/  LOP3.LUT R30, R31, 0x180, RZ, 0xc0, !PT ;  /* 0x000001801f1e7812 */ /* 0x000fc400078ec0ff */
[----:B------:R-:W-:Y:S02]  /*1b490*/  SHF.R.U64 R12, R12, 0x3, RZ ;  /* 0x000000030c0c7819 */ /* 0x000fe400000012ff */
[----:B------:R-:W-:Y:S02]  /*1b4a0*/  SHF.R.U64 R24, R24, 0x3, RZ ;  /* 0x0000000318187819 */ /* 0x000fe400000012ff */
[----:B------:R-:W-:Y:S02]  /*1b4b0*/  SHF.R.U64 R30, R30, 0x3, RZ ;  /* 0x000000031e1e7819 */ /* 0x000fe400000012ff */
[----:B------:R-:W-:Y:S01]  /*1b4c0*/  LOP3.LUT R12, R12, R13, RZ, 0x3c, !PT ;  /* 0x0000000d0c0c7212 */ /* 0x000fe200078e3cff */
[--C-:B------:R-:W-:Y:S01]  /*1b4d0*/  IMAD.X R13, RZ, RZ, R29.reuse, P5 ;  /* 0x000000ffff0d7224 */ /* 0x100fe200028e061d */
[----:B------:R-:W-:Y:S01]  /*1b4e0*/  LOP3.LUT R24, R24, R25, RZ, 0x3c, !PT ;  /* 0x0000001918187212 */ /* 0x000fe200078e3cff */
[--C-:B------:R-:W-:Y:S01]  /*1b4f0*/  IMAD.X R25, RZ, RZ, R29.reuse, P4 ;  /* 0x000000ffff197224 */ /* 0x100fe200020e061d */
[----:B------:R-:W-:Y:S01]  /*1b500*/  LOP3.LUT R30, R30, R31, RZ, 0x3c, !PT ;  /* 0x0000001f1e1e7212 */ /* 0x000fe200078e3cff */
[----:B------:R-:W-:Y:S01]  /*1b510*/  IMAD.X R31, RZ, RZ, R29, P3 ;  /* 0x000000ffff1f7224 */ /* 0x000fe200018e061d */
[----:B------:R-:W-:Y:S01]  /*1b520*/  SHF.R.S32.HI R37, RZ, 0x1f, R36 ;  /* 0x0000001fff257819 */ /* 0x000fe20000011424 */
[----:B------:R-:W-:Y:S01]  /*1b530*/  BSSY B1, `(.L_x_1290) ;  /* 0x000005c000017945 */ /* 0x000fe20003800000 */
[----:B--2---:R-:W-:Y:S01]  /*1b540*/  SHF.R.S32.HI R43, RZ, 0x1f, R47 ;  /* 0x0000001fff2b7819 */ /* 0x004fe2000001142f */
[----:B----4-:R-:W-:-:S04]  /*1b550*/  IMAD R11, R46, 0xc0, R11 ;  /* 0x000000c02e0b7824 */ /* 0x010fc800078e020b */
[----:B------:R-:W-:Y:S01]  /*1b560*/  IMAD R4, R43, UR4, RZ ;  /* 0x000000042b047c24 */ /* 0x000fe2000f8e02ff */
[----:B------:R-:W-:-:S03]  /*1b570*/  SHF.R.S32.HI R7, RZ, 0x1f, R11 ;  /* 0x0000001fff077819 */ /* 0x000fc6000001140b */
[C---:B------:R-:W-:Y:S02]  /*1b580*/  IMAD R9, R47.reuse, UR5, R4 ;  /* 0x000000052f097c24 */ /* 0x040fe4000f8e0204 */
[----:B------:R-:W-:Y:S01]  /*1b590*/  IMAD.WIDE.U32 R4, R47, UR4, R38 ;  /* 0x000000042f047c25 */ /* 0x000fe2000f8e0026 */
[----:B------:R-:W-:-:S03]  /*1b5a0*/  ULDC.64 UR4, c[0x0][0xb78] ;  /* 0x0002de0000047ab9 */ /* 0x000fc60000000a00 */
[----:B------:R-:W-:Y:S01]  /*1b5b0*/  IMAD.IADD R5, R5, 0x1, R9 ;  /* 0x0000000105057824 */ /* 0x000fe200078e0209 */
[----:B------:R-:W-:Y:S01]  /*1b5c0*/  IADD3 R9, P2, R28, 0x1800, RZ ;  /* 0x000018001c097810 */ /* 0x000fe20007f5e0ff */
[----:B------:R-:W-:Y:S02]  /*1b5d0*/  IMAD R6, R44, UR4, RZ ;  /* 0x000000042c067c24 */ /* 0x000fe4000f8e02ff */
[----:B------:R-:W-:Y:S01]  /*1b5e0*/  IMAD.WIDE.U32 R4, R45, UR4, R4 ;  /* 0x000000042d047c25 */ /* 0x000fe2000f8e0004 */
[----:B------:R-:W-:-:S03]  /*1b5f0*/  LOP3.LUT R8, R9, 0x180, RZ, 0xc0, !PT ;  /* 0x0000018009087812 */ /* 0x000fc600078ec0ff */
[----:B------:R-:W-:Y:S01]  /*1b600*/  IMAD R6, R45, UR5, R6 ;  /* 0x000000052d067c24 */ /* 0x000fe2000f8e0206 */
[----:B------:R-:W-:Y:S01]  /*1b610*/  IADD3 R4, P1, R11, R4, RZ ;  /* 0x000000040b047210 */ /* 0x000fe20007f3e0ff */
[----:B------:R-:W-:Y:S01]  /*1b620*/  ULDC.64 UR4, c[0x0][0xb40] ;  /* 0x0002d00000047ab9 */ /* 0x000fe20000000a00 */
[----:B------:R-:W-:Y:S02]  /*1b630*/  SHF.R.U64 R8, R8, 0x3, RZ ;  /* 0x0000000308087819 */ /* 0x000fe400000012ff */
[----:B------:R-:W-:Y:S01]  /*1b640*/  IADD3.X R7, R7, R5, R6, P1, !PT ;  /* 0x0000000507077210 */ /* 0x000fe20000ffe406 */
[----:B------:R-:W-:Y:S01]  /*1b650*/  VIADD R5, R11, 0x8 ;  /* 0x000000080b057836 */ /* 0x000fe20000000000 */
[----:B------:R-:W-:Y:S02]  /*1b660*/  LEA R40, P1, R4, UR4, 0x2 ;  /* 0x0000000404287c11 */ /* 0x000fe4000f8210ff */
[----:B------:R-:W-:Y:S01]  /*1b670*/  LOP3.LUT R8, R8, R9, RZ, 0x3c, !PT ;  /* 0x0000000908087212 */ /* 0x000fe200078e3cff */
[----:B------:R-:W-:Y:S01]  /*1b680*/  IMAD.X R9, RZ, RZ, R29, P2 ;  /* 0x000000ffff097224 */ /* 0x000fe200010e061d */
[----:B------:R-:W-:Y:S01]  /*1b690*/  LEA.HI.X R41, R4, UR5, R7, 0x2, P1 ;  /* 0x0000000504297c11 */ /* 0x000fe200088f1407 */
[----:B------:R-:W-:Y:S01]  /*1b6a0*/  ULDC.64 UR4, c[0x0][0xaa0] ;  /* 0x0002a80000047ab9 */ /* 0x000fe20000000a00 */
[----:B------:R-:W-:-:S02]  /*1b6b0*/  IADD3 R7, P2, R28, 0x7800, RZ ;  /* 0x000078001c077810 */ /* 0x000fc40007f5e0ff */
[----:B------:R-:W-:Y:S02]  /*1b6c0*/  LOP3.LUT R4, R28, 0x180, RZ, 0xc0, !PT ;  /* 0x000001801c047812 */ /* 0x000fe400078ec0ff */
[-C--:B------:R-:W-:Y:S01]  /*1b6d0*/  ISETP.GE.OR P1, PT, R11, R42.reuse, P0 ;  /* 0x0000002a0b00720c */ /* 0x080fe20000726670 */
[----:B------:R-:W-:Y:S01]  /*1b6e0*/  IMAD.X R33, RZ, RZ, R29, P2 ;  /* 0x000000ffff217224 */ /* 0x000fe200010e061d */
[----:B------:R-:W-:Y:S02]  /*1b6f0*/  ISETP.GE.OR P0, PT, R5, R42, P0 ;  /* 0x0000002a0500720c */ /* 0x000fe40000706670 */
[----:B------:R-:W-:Y:S02]  /*1b700*/  LOP3.LUT R6, R7, 0x180, RZ, 0xc0, !PT ;  /* 0x0000018007067812 */ /* 0x000fe400078ec0ff */
[----:B------:R-:W-:Y:S02]  /*1b710*/  SHF.R.U64 R5, R4, 0x3, RZ ;  /* 0x0000000304057819 */ /* 0x000fe400000012ff */
[----:B------:R-:W-:-:S02]  /*1b720*/  SHF.R.U64 R6, R6, 0x3, RZ ;  /* 0x0000000306067819 */ /* 0x000fc400000012ff */
[----:B------:R-:W-:Y:S01]  /*1b730*/  LOP3.LUT R4, R5, R28, RZ, 0x3c, !PT ;  /* 0x0000001c05047212 */ /* 0x000fe200078e3cff */
[----:B------:R-:W-:Y:S01]  /*1b740*/  IMAD.MOV.U32 R5, RZ, RZ, R29 ;  /* 0x000000ffff057224 */ /* 0x000fe200078e001d */
[----:B------:R-:W-:Y:S01]  /*1b750*/  LOP3.LUT R32, R6, R7, RZ, 0x3c, !PT ;  /* 0x0000000706207212 */ /* 0x000fe200078e3cff */
[----:B------:R-:W-:Y:S04]  /*1b760*/  @!P1 STG.E desc[UR52][R40.64], R0 ;  /* 0x0000000028009986 */ /* 0x000fe8000c101934 */
[----:B------:R0:W-:Y:S01]  /*1b770*/  @!P0 STG.E desc[UR52][R40.64+0x20], R3 ;  /* 0x0000200328008986 */ /* 0x0001e2000c101934 */
[----:B------:R-:W-:-:S03]  /*1b780*/  IMAD R21, R39, UR4, RZ ;  /* 0x0000000427157c24 */ /* 0x000fc6000f8e02ff */
[----:B------:R-:W5:Y:S04]  /*1b790*/  LD.E.128 R4, desc[UR52][R4.64] ;  /* 0x0000003404047980 */ /* 0x000f68000c101d00 */
[----:B------:R-:W5:Y:S04]  /*1b7a0*/  LD.E.128 R8, desc[UR52][R8.64] ;  /* 0x0000003408087980 */ /* 0x000f68000c101d00 */
[----:B------:R-:W5:Y:S04]  /*1b7b0*/  LD.E.128 R12, desc[UR52][R12.64] ;  /* 0x000000340c0c7980 */ /* 0x000f68000c101d00 */
[----:B------:R-:W5:Y:S04]  /*1b7c0*/  LD.E.128 R24, desc[UR52][R24.64] ;  /* 0x0000003418187980 */ /* 0x000f68000c101d00 */
[----:B------:R-:W5:Y:S04]  /*1b7d0*/  LD.E.128 R28, desc[UR52][R30.64] ;  /* 0x000000341e1c7980 */ /* 0x000f68000c101d00 */
[----:B------:R-:W5:Y:S01]  /*1b7e0*/  LD.E.128 R32, desc[UR52][R32.64] ;  /* 0x0000003420207980 */ /* 0x000f62000c101d00 */
[C---:B0-----:R-:W-:Y:S01]  /*1b7f0*/  IMAD.WIDE.U32 R40, R38.reuse, UR4, R36 ;  /* 0x0000000426287c25 */ /* 0x041fe2000f8e0024 */
[----:B------:R-:W-:Y:S01]  /*1b800*/  @!PT LDS RZ, [RZ] ;  /* 0x00000000fffff984 */ /* 0x000fe20000000800 */
[----:B------:R-:W-:Y:S01]  /*1b810*/  @!PT LDS RZ, [RZ] ;  /* 0x00000000fffff984 */ /* 0x000fe20000000800 */
[----:B------:R-:W-:Y:S01]  /*1b820*/  @!PT LDS RZ, [RZ] ;  /* 0x00000000fffff984 */ /* 0x000fe20000000800 */
[----:B------:R-:W-:Y:S01]  /*1b830*/  @!PT LDS RZ, [RZ] ;  /* 0x00000000fffff984 */ /* 0x000fe20000000800 */
[----:B------:R0:W-:Y:S06]  /*1b840*/  MEMBAR.ALL.CTA ;  /* 0x0000000000007992 */ /* 0x0001ec0000008000 */
[----:B0-----:R-:W0:Y:S01]  /*1b850*/  FENCE.VIEW.ASYNC.S ;  /* 0x00000000000073c6 */ /* 0x001e220000000000 */
[----:B------:R-:W-:Y:S01]  /*1b860*/  IMAD R21, R38, UR5, R21 ;  /* 0x0000000526157c24 */ /* 0x000fe2000f8e0215 */
[----:B------:R-:W-:Y:S01]  /*1b870*/  ULDC.64 UR4, c[0x0][0xae0] ;  /* 0x0002b80000047ab9 */ /* 0x000fe20000000a00 */
[----:B------:R-:W-:-:S02]  /*1b880*/  IMAD R42, R46, -0xc0, R42 ;  /* 0xffffff402e2a7824 */ /* 0x000fc400078e022a */
[----:B------:R-:W-:Y:S02]  /*1b890*/  IMAD.IADD R41, R41, 0x1, R21 ;  /* 0x0000000129297824 */ /* 0x000fe400078e0215 */
[----:B------:R-:W-:Y:S01]  /*1b8a0*/  IMAD R21, R43, UR4, RZ ;  /* 0x000000042b157c24 */ /* 0x000fe2000f8e02ff */
[CC--:B------:R-:W-:Y:S01]  /*1b8b0*/  ISETP.GE.AND P0, PT, R20.reuse, R42.reuse, PT ;  /* 0x0000002a1400720c */ /* 0x0c0fe20003f06270 */
[----:B------:R-:W-:Y:S02]  /*1b8c0*/  VIADD R3, R20, 0x60 ;  /* 0x0000006014037836 */ /* 0x000fe40000000000 */
[----:B------:R-:W-:Y:S02]  /*1b8d0*/  VIADD R0, R2, 0x2d820 ;  /* 0x0002d82002007836 */ /* 0x000fe40000000000 */
[----:B------:R-:W-:Y:S01]  /*1b8e0*/  IMAD R21, R47, UR5, R21 ;  /* 0x000000052f157c24 */ /* 0x000fe2000f8e0215 */
[----:B------:R-:W-:Y:S01]  /*1b8f0*/  ISETP.GE.AND P3, PT, R3, R42, PT ;  /* 0x0000002a0300720c */ /* 0x000fe20003f66270 */
[----:B------:R-:W-:Y:S01]  /*1b900*/  IMAD.WIDE.U32 R38, R47, UR4, R40 ;  /* 0x000000042f267c25 */ /* 0x000fe2000f8e0028 */
[----:B------:R-:W-:Y:S01]  /*1b910*/  ULDC.64 UR4, c[0x0][0xae8] ;  /* 0x0002ba0000047ab9 */ /* 0x000fe20000000a00 */
[----:B------:R-:W-:-:S02]  /*1b920*/  PRMT R0, RZ, 0x654, R0 ;  /* 0x00000654ff007816 */ /* 0x000fc40000000000 */
[----:B------:R-:W-:Y:S01]  /*1b930*/  IMAD.IADD R39, R39, 0x1, R21 ;  /* 0x0000000127277824 */ /* 0x000fe200078e0215 */
[----:B------:R-:W-:Y:S01]  /*1b940*/  SHF.R.S32.HI R21, RZ, 0x1f, R20 ;  /* 0x0000001fff157819 */ /* 0x000fe20000011414 */
[----:B------:R-:W-:Y:S02]  /*1b950*/  IMAD R3, R44, UR4, RZ ;  /* 0x000000042c037c24 */ /* 0x000fe4000f8e02ff */
[C---:B------:R-:W-:Y:S01]  /*1b960*/  IMAD.WIDE.U32 R40, R45.reuse, UR4, R38 ;  /* 0x000000042d287c25 */ /* 0x040fe2000f8e0026 */
[----:B0-----:R0:W-:Y:S03]  /*1b970*/  SYNCS.ARRIVE.TRANS64.RED.A1T0 RZ, [R0+URZ], RZ ;  /* 0x000000ff00ff79a7 */ /* 0x0011e6000810043f */
[----:B------:R-:W-:Y:S02]  /*1b980*/  IMAD R3, R45, UR5, R3 ;  /* 0x000000052d037c24 */ /* 0x000fe4000f8e0203 */
        /* <DEDUP_REMOVED lines=22> */
.L_x_1291:
[----:B------:R-:W-:Y:S05]  /*1baf0*/  BSYNC B1 ;  /* 0x0000000000017941 */ /* 0x000fea0003800000 */
.L_x_1290:
        /* <DEDUP_REMOVED lines=24> */
.L_x_1288:
[----:B0-----:R-:W2:Y:S01]  /*1bc80*/  LDL R8, [R1+0x48] ;  /* 0x0000480001087983 */ /* 0x001ea20000100800 */
[----:B------:R-:W-:Y:S01]  /*1bc90*/  ULDC.64 UR4, c[0x0][0xbd8] ;  /* 0x0002f60000047ab9 */ /* 0x000fe20000000a00 */
[----:B------:R-:W2:Y:S01]  /*1bca0*/  LDC.64 R4, c[0x0][0xbd8] ;  /* 0x0002f600ff047b82 */ /* 0x000ea20000000a00 */
[----:B------:R-:W-:Y:S01]  /*1bcb0*/  ISETP.NE.U32.AND P0, PT, RZ, UR4, PT ;  /* 0x00000004ff007c0c */ /* 0x000fe2000bf05070 */
[----:B------:R-:W-:-:S03]  /*1bcc0*/  IMAD.MOV.U32 R3, RZ, RZ, RZ ;  /* 0x000000ffff037224 */ /* 0x000fc600078e00ff */
[----:B------:R-:W-:Y:S01]  /*1bcd0*/  ISETP.NE.AND.EX P0, PT, RZ, UR5, PT, P0 ;  /* 0x00000005ff007c0c */ /* 0x000fe2000bf05300 */
[----:B------:R-:W-:Y:S02]  /*1bce0*/  ULDC.64 UR4, c[0x0][0xbe0] ;  /* 0x0002f80000047ab9 */ /* 0x000fe40000000a00 */
[----:B------:R-:W-:-:S04]  /*1bcf0*/  ISETP.NE.U32.AND P1, PT, RZ, UR4, PT ;  /* 0x00000004ff007c0c */ /* 0x000fc8000bf25070 */
[----:B------:R-:W-:-:S13]  /*1bd00*/  ISETP.NE.AND.EX P1, PT, RZ, UR5, PT, P1 ;  /* 0x00000005ff007c0c */ /* 0x000fda000bf25310 */
[----:B------:R-:W0:Y:S01]  /*1bd10*/  @P1 LDC.64 R6, c[0x0][0xbe0] ;  /* 0x0002f800ff061b82 */ /* 0x000e220000000a00 */
[----:B------:R-:W-:Y:S02]  /*1bd20*/  ULDC UR4, c[0x0][0xa88] ;  /* 0x0002a20000047ab9 */ /* 0x000fe40000000800 */
[----:B------:R-:W-:Y:S02]  /*1bd30*/  IMAD.U32 R0, RZ, RZ, UR4 ;  /* 0x00000004ff007e24 */ /* 0x000fe4000f8e00ff */
[----:B--2---:R-:W-:-:S04]  /*1bd40*/  IMAD.WIDE R4, R8, 0x4, R4 ;  /* 0x0000000408047825 */ /* 0x004fc800078e0204 */
[----:B0-----:R-:W-:Y:S01]  /*1bd50*/  @P1 IMAD.WIDE R6, R8, 0x4, R6 ;  /* 0x0000000408061825 */ /* 0x001fe200078e0206 */
[----:B------:R0:W5:Y:S04]  /*1bd60*/  @P0 LDG.E R3, desc[UR52][R4.64] ;  /* 0x0000003404030981 */ /* 0x000168000c1e1900 */
[----:B------:R0:W5:Y:S01]  /*1bd70*/  @P1 LDG.E R0, desc[UR52][R6.64] ;  /* 0x0000003406001981 */ /* 0x000162000c1e1900 */
[----:B------:R-:W-:Y:S01]  /*1bd80*/  ISETP.GT.AND P2, PT, R32, 0xbf, PT ;  /* 0x000000bf2000780c */ /* 0x000fe20003f44270 */
[----:B------:R-:W-:-:S12]  /*1bd90*/  @P1 BRA `(.L_x_1293) ;  /* 0x0000000000101947 */ /* 0x000fd80003800000 */
[----:B------:R-:W-:Y:S05]  /*1bda0*/  @!P0 BRA `(.L_x_1293) ;  /* 0x00000000000c8947 */ /* 0x000fea0003800000 */
[----:B0-----:R-:W2:Y:S04]  /*1bdb0*/  LDG.E R7, desc[UR52][R4.64] ;  /* 0x0000003404077981 */ /* 0x001ea8000c1e1900 */
[----:B-----5:R-:W2:Y:S02]  /*1bdc0*/  LDG.E R0, desc[UR52][R4.64+0x4] ;  /* 0x0000043404007981 */ /* 0x020ea4000c1e1900 */
[----:B--2---:R-:W-:-:S07]  /*1bdd0*/  IMAD.IADD R0, R0, 0x1, -R7 ;  /* 0x0000000100007824 */ /* 0x004fce00078e0a07 */
.L_x_1293:
[----:B------:R-:W2:Y:S04]  /*1bde0*/  LDL R13, [R1+0x44] ;  /* 0x00004400010d7983 */ /* 0x000ea80000100800 */
[----:B------:R1:W5:Y:S01]  /*1bdf0*/  LDL R12, [R1+0x50] ;  /* 0x00005000010c7983 */ /* 0x0003620000100800 */
[----:B0-----:R-:W-:Y:S01]  /*1be00*/  SHF.R.S32.HI R4, RZ, 0x1f, R8 ;  /* 0x0000001fff047819 */ /* 0x001fe20000011408 */
[----:B------:R-:W-:Y:S01]  /*1be10*/  BSSY B1, `(.L_x_1294) ;  /* 0x000001c000017945 */ /* 0x000fe20003800000 */
[----:B------:R-:W-:Y:S02]  /*1be20*/  SEL R11, R8, RZ, !P0 ;  /* 0x000000ff080b7207 */ /* 0x000fe40004000000 */
[----:B------:R-:W-:Y:S02]  /*1be30*/  SHF.R.S32.HI R37, RZ, 0x1f, R36 ;  /* 0x0000001fff257819 */ /* 0x000fe40000011424 */
[----:B------:R-:W-:-:S02]  /*1be40*/  SEL R10, R4, RZ, !P0 ;  /* 0x000000ff040a7207 */ /* 0x000fc40004000000 */
[----:B-----5:R-:W-:Y:S02]  /*1be50*/  SHF.R.S32.HI R8, RZ, 0x1f, R3 ;  /* 0x0000001fff087819 */ /* 0x020fe40000011403 */
[----:B--2---:R-:W-:Y:S01]  /*1be60*/  SHF.R.S32.HI R9, RZ, 0x1f, R13 ;  /* 0x0000001fff097819 */ /* 0x004fe2000001140d */
[----:B-1----:R-:W-:Y:S06]  /*1be70*/  @P2 BRA `(.L_x_1295) ;  /* 0x0000000000542947 */ /* 0x002fec0003800000 */
[----:B------:R-:W-:-:S04]  /*1be80*/  IMAD R4, R12, 0xc0, R46 ;  /* 0x000000c00c047824 */ /* 0x000fc800078e022e */
        /* <DEDUP_REMOVED lines=20> */
.L_x_1295:
[----:B------:R-:W-:Y:S05]  /*1bfd0*/  BSYNC B1 ;  /* 0x0000000000017941 */ /* 0x000fea0003800000 */
.L_x_1294:
[----:B------:R-:W-:Y:S01]  /*1bfe0*/  ULDC.64 UR4, c[0x0][0xaa0] ;  /* 0x0002a80000047ab9 */ /* 0x000fe20000000a00 */
[----:B0-----:R-:W-:Y:S01]  /*1bff0*/  IMAD R7, R12, -0xc0, R0 ;  /* 0xffffff400c077824 */ /* 0x001fe200078e0200 */
[----:B------:R-:W-:Y:S01]  /*1c000*/  SHF.R.S32.HI R21, RZ, 0x1f, R20 ;  /* 0x0000001fff157819 */ /* 0x000fe20000011414 */
[----:B------:R-:W-:Y:S01]  /*1c010*/  IMAD R6, R8, UR4, RZ ;  /* 0x0000000408067c24 */ /* 0x000fe2000f8e02ff */
[----:B------:R-:W-:Y:S01]  /*1c020*/  BSSY B1, `(.L_x_1296) ;  /* 0x0000026000017945 */ /* 0x000fe20003800000 */
[----:B------:R-:W-:Y:S01]  /*1c030*/  IMAD.WIDE.U32 R4, R3, UR4, R36 ;  /* 0x0000000403047c25 */ /* 0x000fe2000f8e0024 */
[----:B------:R-:W-:-:S03]  /*1c040*/  ISETP.GE.AND P0, PT, R20, R7, PT ;  /* 0x000000071400720c */ /* 0x000fc60003f06270 */
[----:B------:R-:W-:Y:S01]  /*1c050*/  IMAD R3, R3, UR5, R6 ;  /* 0x0000000503037c24 */ /* 0x000fe2000f8e0206 */
[----:B------:R-:W-:Y:S01]  /*1c060*/  ULDC.64 UR4, c[0x0][0xae0] ;  /* 0x0002b80000047ab9 */ /* 0x000fe20000000a00 */
[----:B------:R-:W-:Y:S02]  /*1c070*/  VIADD R0, R20, 0x60 ;  /* 0x0000006014007836 */ /* 0x000fe40000000000 */
[----:B------:R-:W-:Y:S02]  /*1c080*/  IMAD R6, R9, UR4, RZ ;  /* 0x0000000409067c24 */ /* 0x000fe4000f8e02ff */
[----:B------:R-:W-:Y:S01]  /*1c090*/  IMAD.IADD R5, R5, 0x1, R3 ;  /* 0x0000000105057824 */ /* 0x000fe200078e0203 */
[----:B------:R-:W-:Y:S01]  /*1c0a0*/  ISETP.GE.AND P1, PT, R0, R7, PT ;  /* 0x000000070000720c */ /* 0x000fe20003f26270 */
[C---:B------:R-:W-:Y:S02]  /*1c0b0*/  IMAD R3, R13.reuse, UR5, R6 ;  /* 0x000000050d037c24 */ /* 0x040fe4000f8e0206 */
[----:B------:R-:W-:Y:S01]  /*1c0c0*/  IMAD.WIDE.U32 R4, R13, UR4, R4 ;  /* 0x000000040d047c25 */ /* 0x000fe2000f8e0004 */
[----:B------:R-:W-:-:S03]  /*1c0d0*/  ULDC.64 UR4, c[0x0][0xae8] ;  /* 0x0002ba0000047ab9 */ /* 0x000fc60000000a00 */
[----:B------:R-:W-:Y:S02]  /*1c0e0*/  IMAD.IADD R5, R5, 0x1, R3 ;  /* 0x0000000105057824 */ /* 0x000fe400078e0203 */
[----:B------:R-:W-:Y:S02]  /*1c0f0*/  IMAD R0, R10, UR4, RZ ;  /* 0x000000040a007c24 */ /* 0x000fe4000f8e02ff */
[----:B------:R-:W-:-:S04]  /*1c100*/  IMAD.WIDE.U32 R6, R11, UR4, R4 ;  /* 0x000000040b067c25 */ /* 0x000fc8000f8e0004 */
[----:B------:R-:W-:Y:S02]  /*1c110*/  IMAD R3, R11, UR5, R0 ;  /* 0x000000050b037c24 */ /* 0x000fe4000f8e0200 */
        /* <DEDUP_REMOVED lines=22> */
.L_x_1297:
[----:B------:R-:W-:Y:S05]  /*1c280*/  BSYNC B1 ;  /* 0x0000000000017941 */ /* 0x000fea0003800000 */
.L_x_1296:
        /* <DEDUP_REMOVED lines=22> */
.L_x_1292:
[----:B------:R-:W-:Y:S05]  /*1c3f0*/  BSYNC B0 ;  /* 0x0000000000007941 */ /* 0x000fea0003800000 */
.L_x_1287:
[----:B------:R-:W4:Y:S01]  /*1c400*/  LDL R0, [R1+0x3c] ;  /* 0x00003c0001007983 */ /* 0x000f220000100800 */
[----:B------:R-:W-:Y:S02]  /*1c410*/  ULDC UR4, c[0x0][0xc14] ;  /* 0x0003050000047ab9 */ /* 0x000fe40000000800 */
[----:B----4-:R-:W-:-:S13]  /*1c420*/  ISETP.GE.AND P0, PT, R0, UR4, PT ;  /* 0x0000000400007c0c */ /* 0x010fda000bf06270 */
[----:B------:R-:W-:Y:S05]  /*1c430*/  @!P0 BRA `(.L_x_1298) ;  /* 0xfffffe4c00288947 */ /* 0x000fea000383ffff */
[----:B------:R-:W-:Y:S05]  /*1c440*/  BRA `(.L_x_1089) ;  /* 0x0000005c00dc7947 */ /* 0x000fea0003800000 */
.L_x_1087:
[----:B------:R-:W-:-:S08]  /*1c450*/  NOP ;  /* 0x0000000000007918 */ /* 0x000fd00000000000 */
[----:B------:R-:W0:-:S00]  /*1c460*/  USETMAXREG.DEALLOC.CTAPOOL 0x20 ;  /* 0x00000020000079c8 */ /* 0x000e0000080e0500 */
[----:B0-----:R-:W-:-:S06]  /*1c470*/  LOP3.LUT R0, R0, 0x3, RZ, 0xc0, !PT ;  /* 0x0000000300007812 */ /* 0x001fcc00078ec0ff */
[----:B------:R-:W0:Y:S02]  /*1c480*/  SHFL.IDX PT, R0, R0, RZ, 0x1f ;  /* 0x00001fff00007589 */ /* 0x000e2400000e0000 */
[----:B0-----:R-:W-:-:S13]  /*1c490*/  ISETP.NE.AND P0, PT, R0, RZ, PT ;  /* 0x000000ff0000720c */ /* 0x001fda0003f05270 */
[----:B------:R-:W-:Y:S05]  /*1c4a0*/  @P0 BRA `(.L_x_1089) ;  /* 0x0000005c00c40947 */ /* 0x000fea0003800000 */
[----:B------:R-:W2:Y:S01]  /*1c4b0*/  LDL.LU R7, [R1] ;  /* 0x0000000001077983 */ /* 0x000ea20000300800 */
        /* <DEDUP_REMOVED lines=20> */
[----:B------:R-:W-:Y:S02]  /*1c600*/  IMAD.MOV.U32 R16, RZ, RZ, RZ ;  /* 0x000000ffff107224 */ /* 0x000fe400078e00ff */
        /* <DEDUP_REMOVED lines=25> */
[----:B------:R2:W-:Y:S01]  /*1c7a0*/  STL [R1], R7 ;  /* 0x0000000701007387 */ /* 0x0005e20000100800 */
[----:B0-----:R-:W-:-:S05]  /*1c7b0*/  IMAD R4, R4, UR4, RZ ;  /* 0x0000000404047c24 */ /* 0x001fca000f8e02ff */
[----:B-1----:R-:W-:Y:S01]  /*1c7c0*/  ISETP.GT.AND P0, PT, R4, UR6, PT ;  /* 0x0000000604007c0c */ /* 0x002fe2000bf04270 */
[----:B------:R-:W-:-:S12]  /*1c7d0*/  IMAD.MOV.U32 R3, RZ, RZ, R4 ;  /* 0x000000ffff037224 */ /* 0x000fd800078e0004 */
[----:B--2---:R-:W-:Y:S05]  /*1c7e0*/  @P0 BRA `(.L_x_1299) ;  /* 0x0000000000b80947 */ /* 0x004fea0003800000 */
[----:B------:R-:W-:Y:S01]  /*1c7f0*/  IMAD.MOV.U32 R4, RZ, RZ, R3 ;  /* 0x000000ffff047224 */ /* 0x000fe200078e0003 */
[----:B------:R-:W-:Y:S01]  /*1c800*/  ULDC UR5, c[0x0][0xc14] ;  /* 0x0003050000057ab9 */ /* 0x000fe20000000800 */
[----:B------:R-:W-:Y:S01]  /*1c810*/  IMAD.MOV.U32 R19, RZ, RZ, RZ ;  /* 0x000000ffff137224 */ /* 0x000fe200078e00ff */
[----:B------:R-:W-:Y:S01]  /*1c820*/  ULDC UR7, c[0x0][0xc14] ;  /* 0x0003050000077ab9 */ /* 0x000fe20000000800 */
[----:B------:R-:W-:-:S05]  /*1c830*/  ULDC UR4, c[0x0][0xc10] ;  /* 0x0003040000047ab9 */ /* 0x000fca0000000800 */
.L_x_1303:
[----:B------:R-:W-:Y:S02]  /*1c840*/  VIADD R0, R19, 0x1f ;  /* 0x0000001f13007836 */ /* 0x000fe40000000000 */
[----:B------:R-:W-:-:S03]  /*1c850*/  IMAD.U32 R19, RZ, RZ, UR7 ;  /* 0x00000007ff137e24 */ /* 0x000fc6000f8e00ff */
[----:B------:R-:W-:-:S13]  /*1c860*/  ISETP.GE.AND P0, PT, R0, UR5, PT ;  /* 0x0000000500007c0c */ /* 0x000fda000bf06270 */
[----:B------:R-:W-:Y:S05]  /*1c870*/  @P0 BRA `(.L_x_1300) ;  /* 0x0000000400d00947 */ /* 0x000fea0003800000 */
[----:B------:R-:W-:Y:S01]  /*1c880*/  IMAD.MOV.U32 R19, RZ, RZ, R0 ;  /* 0x000000ffff137224 */ /* 0x000fe200078e0000 */
[C---:B------:R-:W-:Y:S01]  /*1c890*/  ISETP.NE.AND P1, PT, R28.reuse, 0x1f, PT ;  /* 0x0000001f1c00780c */ /* 0x040fe20003f25270 */
[----:B------:R-:W-:Y:S01]  /*1c8a0*/  BSSY B0, `(.L_x_1301) ;  /* 0x0000008000007945 */ /* 0x000fe20003800000 */
[----:B------:R-:W-:Y:S02]  /*1c8b0*/  IMAD.MOV.U32 R0, RZ, RZ, RZ ;  /* 0x000000ffff007224 */ /* 0x000fe400078e00ff */
[----:B------:R-:W-:-:S05]  /*1c8c0*/  IMAD.IADD R5, R28, 0x1, R19 ;  /* 0x000000011c057824 */ /* 0x000fca00078e0213 */
[----:B------:R-:W-:-:S13]  /*1c8d0*/  ISETP.GE.OR P0, PT, R5, UR5, !P1 ;  /* 0x0000000505007c0c */ /* 0x000fda000cf06670 */
[----:B------:R-:W-:Y:S05]  /*1c8e0*/  @P0 BRA `(.L_x_1302) ;  /* 0x00000000000c0947 */ /* 0x000fea0003800000 */
[----:B------:R-:W0:Y:S02]  /*1c8f0*/  LDC.64 R2, c[0x0][0xc58] ;  /* 0x00031600ff027b82 */ /* 0x000e240000000a00 */
[----:B0-----:R-:W-:-:S05]  /*1c900*/  IMAD.WIDE R2, R5, 0x4, R2 ;  /* 0x0000000405027825 */ /* 0x001fca00078e0202 */
[----:B------:R0:W5:Y:S02]  /*1c910*/  LDG.E R0, desc[UR52][R2.64] ;  /* 0x0000003402007981 */ /* 0x000164000c1e1900 */
.L_x_1302:
[----:B------:R-:W-:Y:S05]  /*1c920*/  BSYNC B0 ;  /* 0x0000000000007941 */ /* 0x000fea0003800000 */
.L_x_1301:
[----:B0----5:R-:W0:Y:S01]  /*1c930*/  SHFL.UP PT, R2, R0, 0x1, RZ ;  /* 0x0420000000027989 */ /* 0x021e2200000e00ff */
[C---:B------:R-:W-:Y:S02]  /*1c940*/  ISETP.NE.AND P0, PT, R28.reuse, RZ, PT ;  /* 0x000000ff1c00720c */ /* 0x040fe40003f05270 */
[----:B------:R-:W-:Y:S02]  /*1c950*/  ISETP.GE.U32.AND P1, PT, R28, 0x2, PT ;  /* 0x000000021c00780c */ /* 0x000fe40003f26070 */
        /* <DEDUP_REMOVED lines=23> */
.L_x_1299:
        /* <DEDUP_REMOVED lines=20> */
.L_x_1304:
        /* <DEDUP_REMOVED lines=59> */
.L_x_1300:
[----:B------:R-:W-:Y:S02]  /*1cfc0*/  IMAD.MOV.U32 R17, RZ, RZ, RZ ;  /* 0x000000ffff117224 */ /* 0x000fe400078e00ff */
[----:B------:R-:W-:Y:S02]  /*1cfd0*/  IMAD.U32 R16, RZ, RZ, UR6 ;  /* 0x00000006ff107e24 */ /* 0x000fe4000f8e00ff */
[----:B------:R-:W-:-:S07]  /*1cfe0*/  IMAD.MOV.U32 R18, RZ, RZ, RZ ;  /* 0x000000ffff127224 */ /* 0x000fce00078e00ff */
.L_x_1305:
        /* <DEDUP_REMOVED lines=16> */
[----:B------:R-:W-:Y:S02]  /*1d0f0*/  IMAD.MOV.U32 R22, RZ, RZ, RZ ;  /* 0x000000ffff167224 */ /* 0x000fe400078e00ff */
[----:B------:R-:W-:-:S07]  /*1d100*/  IMAD.MOV.U32 R24, RZ, RZ, 0x1 ;  /* 0x00000001ff187424 */ /* 0x000fce00078e00ff */
.L_x_1408:
[----:B------:R-:W-:Y:S05]  /*1d110*/  YIELD ;  /* 0x0000000000007946 */ /* 0x000fea0003800000 */
[----:B------:R-:W-:Y:S01]  /*1d120*/  ULDC.64 UR4, c[0x0][0xa28] ;  /* 0x00028a0000047ab9 */ /* 0x000fe20000000a00 */
[----:B0-----:R-:W-:Y:S01]  /*1d130*/  IMAD.MOV.U32 R8, RZ, RZ, RZ ;  /* 0x000000ffff087224 */ /* 0x001fe200078e00ff */
[----:B------:R-:W-:Y:S01]  /*1d140*/  ISETP.NE.U32.AND P0, PT, RZ, UR4, PT ;  /* 0x00000004ff007c0c */ /* 0x000fe2000bf05070 */
[----:B0-----:R-:W-:Y:S01]  /*1d150*/  IMAD.MOV.U32 R0, RZ, RZ, RZ ;  /* 0x000000ffff007224 */ /* 0x001fe200078e00ff */
[----:B------:R-:W-:Y:S01]  /*1d160*/  ULDC.64 UR8, c[0x0][0xa08] ;  /* 0x0002820000087ab9 */ /* 0x000fe20000000a00 */
[----:B------:R-:W-:Y:S01]  /*1d170*/  ULDC.64 UR10, c[0x0][0xa10] ;  /* 0x00028400000a7ab9 */ /* 0x000fe20000000a00 */
[----:B------:R-:W-:Y:S01]  /*1d180*/  ISETP.NE.AND.EX P0, PT, RZ, UR5, PT, P0 ;  /* 0x00000005ff007c0c */ /* 0x000fe2000bf05300 */
[----:B------:R-:W-:-:S12]  /*1d190*/  ULDC.64 UR4, c[0x0][0xa00] ;  /* 0x0002800000047ab9 */ /* 0x000fd80000000a00 */
[----:B--2---:R-:W0:Y:S01]  /*1d1a0*/  @P0 LDC.64 R2, c[0x0][0xa28] ;  /* 0x00028a00ff020b82 */ /* 0x004e220000000a00 */
[----:B------:R-:W-:-:S04]  /*1d1b0*/  ISETP.NE.U32.AND P2, PT, RZ, UR4, PT ;  /* 0x00000004ff007c0c */ /* 0x000fc8000bf45070 */
[----:B------:R-:W-:Y:S01]  /*1d1c0*/  ISETP.NE.AND.EX P2, PT, RZ, UR5, PT, P2 ;  /* 0x00000005ff007c0c */ /* 0x000fe2000bf45320 */
[----:B------:R-:W-:Y:S01]  /*1d1d0*/  ULDC.64 UR4, c[0x0][0xa18] ;  /* 0x0002860000047ab9 */ /* 0x000fe20000000a00 */
[----:B0-----:R-:W-:-:S05]  /*1d1e0*/  @P0 IMAD.WIDE R2, R19, 0x4, R2 ;  /* 0x0000000413020825 */ /* 0x001fca00078e0202 */
[----:B------:R0:W5:Y:S01]  /*1d1f0*/  @P0 LDG.E R8, desc[UR52][R2.64] ;  /* 0x0000003402080981 */ /* 0x000162000c1e1900 */
[----:B------:R-:W-:Y:S01]  /*1d200*/  ISETP.NE.U32.AND P0, PT, RZ, UR4, PT ;  /* 0x00000004ff007c0c */ /* 0x000fe2000bf05070 */
[----:B0-----:R-:W0:Y:S03]  /*1d210*/  LDC.64 R2, c[0x0][0xa00] ;  /* 0x00028000ff027b82 */ /* 0x001e260000000a00 */
[----:B------:R-:W-:-:S13]  /*1d220*/  ISETP.NE.AND.EX P0, PT, RZ, UR5, PT, P0 ;  /* 0x00000005ff007c0c */ /* 0x000fda000bf05300 */
[----:B------:R-:W2:Y:S01]  /*1d230*/  @P0 LDC.64 R4, c[0x0][0xa18] ;  /* 0x00028600ff040b82 */ /* 0x000ea20000000a00 */
[----:B0-----:R-:W-:-:S05]  /*1d240*/  IMAD.WIDE R2, R19, 0x4, R2 ;  /* 0x0000000413027825 */ /* 0x001fca00078e0202 */
[----:B------:R-:W3:Y:S01]  /*1d250*/  @P2 LDG.E R0, desc[UR52][R2.64] ;  /* 0x0000003402002981 */ /* 0x000ee2000c1e1900 */
[----:B------:R-:W-:Y:S02]  /*1d260*/  ULDC UR4, c[0x0][0x288] ;  /* 0x0000a20000047ab9 */ /* 0x000fe40000000800 */
[----:B------:R-:W-:Y:S01]  /*1d270*/  IMAD.U32 R7, RZ, RZ, UR4 ;  /* 0x00000004ff077e24 */ /* 0x000fe2000f8e00ff */
[----:B------:R-:W-:Y:S01]  /*1d280*/  ULDC.64 UR4, c[0x0][0x3f8] ;  /* 0x0000fe0000047ab9 */ /* 0x000fe20000000a00 */
[----:B--2---:R-:W-:-:S05]  /*1d290*/  @P0 IMAD.WIDE R4, R19, 0x4, R4 ;  /* 0x0000000413040825 */ /* 0x004fca00078e0204 */
[----:B------:R0:W5:Y:S01]  /*1d2a0*/  @P0 LDG.E R7, desc[UR52][R4.64] ;  /* 0x0000003404070981 */ /* 0x000162000c1e1900 */
[----:B------:R-:W-:Y:S01]  /*1d2b0*/  UISETP.NE.U32.AND UP0, UPT, UR4, URZ, UPT ;  /* 0x0000003f0400728c */ /* 0x000fe2000bf05070 */
[----:B------:R-:W-:Y:S01]  /*1d2c0*/  ISETP.NE.U32.AND P1, PT, RZ, UR8, PT ;  /* 0x00000008ff007c0c */ /* 0x000fe2000bf25070 */
[----:B------:R-:W-:Y:S01]  /*1d2d0*/  ULDC UR6, c[0x0][0x338] ;  /* 0x0000ce0000067ab9 */ /* 0x000fe20000000800 */
[----:B------:R-:W-:Y:S01]  /*1d2e0*/  ULDC UR4, c[0x0][0x404] ;  /* 0x0001010000047ab9 */ /* 0x000fe20000000800 */
[----:B------:R-:W-:Y:S01]  /*1d2f0*/  UISETP.NE.AND.EX UP0, UPT, UR5, URZ, UPT, UP0 ;  /* 0x0000003f0500728c */ /* 0x000fe2000bf05300 */
[----:B------:R-:W-:Y:S01]  /*1d300*/  ISETP.NE.AND.EX P3, PT, RZ, UR9, PT, P1 ;  /* 0x00000009ff007c0c */ /* 0x000fe2000bf65310 */
[----:B------:R-:W-:Y:S01]  /*1d310*/  IMAD.U32 R6, RZ, RZ, UR6 ;  /* 0x00000006ff067e24 */ /* 0x000fe2000f8e00ff */
[----:B------:R-:W-:Y:S01]  /*1d320*/  ULDC UR5, c[0x0][0x2e0] ;  /* 0x0000b80000057ab9 */ /* 0x000fe20000000800 */
[----:B------:R-:W-:Y:S01]  /*1d330*/  USEL UR4, UR4, 0x1, UP0 ;  /* 0x0000000104047887 */ /* 0x000fe20008000000 */
[----:B------:R-:W-:-:S03]  /*1d340*/  ISETP.NE.U32.AND P1, PT, RZ, UR10, PT ;  /* 0x0000000aff007c0c */ /* 0x000fc6000bf25070 */
[----:B------:R-:W-:Y:S01]  /*1d350*/  UIMAD UR4, UR4, UR5, URZ ;  /* 0x00000005040472a4 */ /* 0x000fe2000f8e023f */
[----:B------:R-:W-:-:S05]  /*1d360*/  ISETP.NE.AND.EX P1, PT, RZ, UR11, PT, P1 ;  /* 0x0000000bff007c0c */ /* 0x000fca000bf25310 */
[----:B------:R-:W-:Y:S01]  /*1d370*/  IMAD.U32 R9, RZ, RZ, UR4 ;  /* 0x00000004ff097e24 */ /* 0x000fe2000f8e00ff */
[----:B---3--:R0:W-:Y:S01]  /*1d380*/  STL [R1+0x8], R0 ;  /* 0x0000080001007387 */ /* 0x0081e20000100800 */
[----:B------:R-:W-:Y:S06]  /*1d390*/  @P0 BRA `(.L_x_1307) ;  /* 0x0000000000100947 */ /* 0x000fec0003800000 */
[----:B------:R-:W-:Y:S05]  /*1d3a0*/  @!P2 BRA `(.L_x_1307) ;  /* 0x00000000000ca947 */ /* 0x000fea0003800000 */
[----:B0-----:R-:W2:Y:S04]  /*1d3b0*/  LDG.E R0, desc[UR52][R2.64] ;  /* 0x0000003402007981 */ /* 0x001ea8000c1e1900 */
[----:B-----5:R-:W2:Y:S02]  /*1d3c0*/  LDG.E R7, desc[UR52][R2.64+0x4] ;  /* 0x0000043402077981 */ /* 0x020ea4000c1e1900 */
[----:B--2---:R-:W-:-:S07]  /*1d3d0*/  IMAD.IADD R7, R7, 0x1, -R0 ;  /* 0x0000000107077824 */ /* 0x004fce00078e0a00 */
.L_x_1307:
[----:B0-----:R-:W0:Y:S01]  /*1d3e0*/  LDC.64 R4, c[0x0][0xa08] ;  /* 0x00028200ff047b82 */ /* 0x001e220000000a00 */
[----:B------:R-:W-:Y:S01]  /*1d3f0*/  IMAD.MOV.U32 R23, RZ, RZ, RZ ;  /* 0x000000ffff177224 */ /* 0x000fe200078e00ff */
[----:B------:R-:W-:-:S06]  /*1d400*/  ULDC.64 UR4, c[0x0][0xa20] ;  /* 0x0002880000047ab9 */ /* 0x000fcc0000000a00 */
[----:B------:R-:W2:Y:S01]  /*1d410*/  LDC.64 R2, c[0x0][0xa10] ;  /* 0x00028400ff027b82 */ /* 0x000ea20000000a00 */
[----:B------:R-:W-:Y:S02]  /*1d420*/  IMAD.MOV.U32 R0, RZ, RZ, RZ ;  /* 0x000000ffff007224 */ /* 0x000fe400078e00ff */
[----:B0-----:R-:W-:-:S05]  /*1d430*/  IMAD.WIDE R4, R19, 0x4, R4 ;  /* 0x0000000413047825 */ /* 0x001fca00078e0204 */
[----:B------:R-:W3:Y:S01]  /*1d440*/  @P3 LDG.E R23, desc[UR52][R4.64] ;  /* 0x0000003404173981 */ /* 0x000ee2000c1e1900 */
[----:B--2---:R-:W-:-:S05]  /*1d450*/  IMAD.WIDE R2, R19, 0x4, R2 ;  /* 0x0000000413027825 */ /* 0x004fca00078e0202 */
[----:B------:R0:W5:Y:S01]  /*1d460*/  @P1 LDG.E R0, desc[UR52][R2.64] ;  /* 0x0000003402001981 */ /* 0x000162000c1e1900 */
[----:B------:R-:W-:-:S04]  /*1d470*/  ISETP.NE.U32.AND P0, PT, RZ, UR4, PT ;  /* 0x00000004ff007c0c */ /* 0x000fc8000bf05070 */
[----:B------:R-:W-:Y:S01]  /*1d480*/  ISETP.NE.AND.EX P0, PT, RZ, UR5, PT, P0 ;  /* 0x00000005ff007c0c */ /* 0x000fe2000bf05300 */
[----:B---3-5:R-:W-:-:S12]  /*1d490*/  IMAD.IADD R23, R23, 0x1, R8 ;  /* 0x0000000117177824 */ /* 0x028fd800078e0208 */
[----:B0-----:R-:W-:Y:S05]  /*1d4a0*/  @!P0 BRA `(.L_x_1308) ;  /* 0x0000000000108947 */ /* 0x001fea0003800000 */
[----:B------:R-:W0:Y:S02]  /*1d4b0*/  LDC.64 R4, c[0x0][0xa20] ;  /* 0x00028800ff047b82 */ /* 0x000e240000000a00 */
[----:B0-----:R-:W-:-:S05]  /*1d4c0*/  IMAD.WIDE R4, R19, 0x4, R4 ;  /* 0x0000000413047825 */ /* 0x001fca00078e0204 */
[----:B------:R0:W5:Y:S01]  /*1d4d0*/  LDG.E R9, desc[UR52][R4.64] ;  /* 0x0000003404097981 */ /* 0x000162000c1e1900 */
[----:B------:R-:W-:Y:S05]  /*1d4e0*/  BRA `(.L_x_1309) ;  /* 0x0000000000107947 */ /* 0x000fea0003800000 */
.L_x_1308:
[----:B------:R-:W-:Y:S05]  /*1d4f0*/  @!P3 BRA `(.L_x_1309) ;  /* 0x00000000000cb947 */ /* 0x000fea0003800000 */
[----:B------:R-:W2:Y:S04]  /*1d500*/  LDG.E R10, desc[UR52][R4.64] ;  /* 0x00000034040a7981 */ /* 0x000ea8000c1e1900 */
[----:B------:R-:W2:Y:S02]  /*1d510*/  LDG.E R9, desc[UR52][R4.64+0x4] ;  /* 0x0000043404097981 */ /* 0x000ea4000c1e1900 */
[----:B--2---:R-:W-:-:S07]  /*1d520*/  IMAD.IADD R9, R9, 0x1, -R10 ;  /* 0x0000000109097824 */ /* 0x004fce00078e0a0a */
.L_x_1309:
[----:B0-----:R-:W2:Y:S04]  /*1d530*/  @P1 LDG.E R5, desc[UR52][R2.64] ;  /* 0x0000003402051981 */ /* 0x001ea8000c1e1900 */
[----:B------:R-:W2:Y:S01]  /*1d540*/  @P1 LDG.E R4, desc[UR52][R2.64+0x4] ;  /* 0x0000043402041981 */ /* 0x000ea2000c1e1900 */
[----:B-----5:R-:W-:Y:S02]  /*1d550*/  IMAD.IADD R10, R9, 0x1, -R8 ;  /* 0x00000001090a7824 */ /* 0x020fe400078e0a08 */
[----:B------:R-:W-:-:S05]  /*1d560*/  IMAD R14, R17, 0xc0, RZ ;  /* 0x000000c0110e7824 */ /* 0x000fca00078e02ff */
[----:B------:R-:W-:Y:S01]  /*1d570*/  IADD3 R11, -R7, 0xc0, R14 ;  /* 0x000000c0070b7810 */ /* 0x000fe20007ffe10e */
[----:B--2---:R-:W-:Y:S02]  /*1d580*/  @P1 IMAD.IADD R6, R4, 0x1, -R5 ;  /* 0x0000000104061824 */ /* 0x004fe400078e0a05 */
[----:B------:R-:W0:Y:S02]  /*1d590*/  LDC.64 R4, c[0x0][0x9e0] ;  /* 0x00027800ff047b82 */ /* 0x000e240000000a00 */
[----:B------:R-:W-:-:S04]  /*1d5a0*/  IMAD.IADD R12, R10, 0x1, R6 ;  /* 0x000000010a0c7824 */ /* 0x000fc800078e0206 */
[C---:B------:R-:W-:Y:S02]  /*1d5b0*/  VIADD R8, R12.reuse, 0x7f ;  /* 0x0000007f0c087836 */ /* 0x040fe40000000000 */
[----:B------:R-:W-:-:S03]  /*1d5c0*/  IMAD.IADD R2, R12, 0x1, R11 ;  /* 0x000000010c027824 */ /* 0x000fc600078e020b */
[----:B------:R-:W-:-:S04]  /*1d5d0*/  SHF.R.S32.HI R9, RZ, 0x1f, R8 ;  /* 0x0000001fff097819 */ /* 0x000fc80000011408 */
[----:B------:R-:W-:-:S04]  /*1d5e0*/  LEA.HI R9, R9, R8, RZ, 0x7 ;  /* 0x0000000809097211 */ /* 0x000fc800078f38ff */
[----:B------:R-:W-:Y:S02]  /*1d5f0*/  SHF.R.S32.HI R3, RZ, 0x7, R9 ;  /* 0x00000007ff037819 */ /* 0x000fe40000011409 */
[----:B0-----:R-:W-:Y:S01]  /*1d600*/  ISETP.GE.AND P2, PT, R5, 0x1, PT ;  /* 0x000000010500780c */ /* 0x001fe20003f46270 */
[----:B------:R-:W-:-:S12]  /*1d610*/  IMAD.IADD R11, R2, 0x1, R4 ;  /* 0x00000001020b7824 */ /* 0x000fd800078e0204 */
        /* <DEDUP_REMOVED lines=12> */
.L_x_1312:
[----:B------:R-:W-:-:S13]  /*1d6e0*/  ISETP.NE.AND P0, PT, R5, 0x1, PT ;  /* 0x000000010500780c */ /* 0x000fda0003f05270 */
[----:B------:R-:W0:Y:S02]  /*1d6f0*/  @P0 LDC.64 R8, c[0x0][0x9e8] ;  /* 0x00027a00ff080b82 */ /* 0x000e240000000a00 */
[----:B0-----:R-:W-:-:S05]  /*1d700*/  @P0 IMAD.HI.U32 R8, R4, R8, RZ ;  /* 0x0000000804080227 */ /* 0x001fca00078e00ff */
[----:B------:R-:W-:-:S07]  /*1d710*/  @P0 SHF.R.U32.HI R4, RZ, R9, R8 ;  /* 0x00000009ff040219 */ /* 0x000fce0000011608 */
.L_x_1313:
[----:B------:R-:W-:Y:S05]  /*1d720*/  BSYNC B0 ;  /* 0x0000000000007941 */ /* 0x000fea0003800000 */
.L_x_1311:
[----:B------:R-:W-:-:S05]  /*1d730*/  IMAD R4, R4, R5, R5 ;  /* 0x0000000504047224 */ /* 0x000fca00078e0205 */
[----:B------:R-:W-:-:S07]  /*1d740*/  VIMNMX R11, R11, R4, PT ;  /* 0x000000040b0b7248 */ /* 0x000fce0003fe0100 */
.L_x_1310:
        /* <DEDUP_REMOVED lines=15> */
.L_x_1316:
[----:B------:R-:W-:-:S13]  /*1d840*/  ISETP.NE.AND P0, PT, R5, 0x1, PT ;  /* 0x000000010500780c */ /* 0x000fda0003f05270 */
[----:B------:R-:W0:Y:S02]  /*1d850*/  @P0 LDC.64 R8, c[0x0][0x9e8] ;  /* 0x00027a00ff080b82 */ /* 0x000e240000000a00 */
[----:B0-----:R-:W-:-:S04]  /*1d860*/  @P0 IMAD.HI.U32 R12, R4, R8, RZ ;  /* 0x00000008040c0227 */ /* 0x001fc800078e00ff */
[----:B------:R-:W-:Y:S01]  /*1d870*/  IMAD.MOV.U32 R8, RZ, RZ, R4 ;  /* 0x000000ffff087224 */ /* 0x000fe200078e0004 */
[----:B------:R-:W-:-:S07]  /*1d880*/  @P0 SHF.R.U32.HI R8, RZ, R9, R12 ;  /* 0x00000009ff080219 */ /* 0x000fce000001160c */
.L_x_1317:
[----:B------:R-:W-:Y:S05]  /*1d890*/  BSYNC B0 ;  /* 0x0000000000007941 */ /* 0x000fea0003800000 */
.L_x_1315:
[----:B------:R-:W-:-:S05]  /*1d8a0*/  IMAD R8, R8, R5, RZ ;  /* 0x0000000508087224 */ /* 0x000fca00078e02ff */
[----:B------:R-:W-:-:S07]  /*1d8b0*/  VIMNMX R7, R7, R8, !PT ;  /* 0x0000000807077248 */ /* 0x000fce0007fe0100 */
.L_x_1314:
[----:B------:R-:W-:Y:S01]  /*1d8c0*/  VIADD R11, R11, 0x7f ;  /* 0x0000007f0b0b7836 */ /* 0x000fe20000000000 */
[----:B------:R-:W-:Y:S01]  /*1d8d0*/  SHF.R.S32.HI R12, RZ, 0x1f, R7 ;  /* 0x0000001fff0c7819 */ /* 0x000fe20000011407 */
[----:B------:R-:W-:Y:S01]  /*1d8e0*/  BSSY B0, `(.L_x_1318) ;  /* 0x00000d6000007945 */ /* 0x000fe20003800000 */
[----:B------:R-:W-:Y:S02]  /*1d8f0*/  PLOP3.LUT P2, PT, PT, PT, PT, 0x80, 0x0 ;  /* 0x000000000000781c */ /* 0x000fe40003f4f070 */
[----:B------:R-:W-:Y:S02]  /*1d900*/  SHF.R.S32.HI R8, RZ, 0x1f, R11 ;  /* 0x0000001fff087819 */ /* 0x000fe4000001140b */
[----:B------:R-:W-:Y:S02]  /*1d910*/  LEA.HI R12, R12, R7, RZ, 0x7 ;  /* 0x000000070c0c7211 */ /* 0x000fe400078f38ff */
[----:B------:R-:W-:Y:S02]  /*1d920*/  LEA.HI R8, R8, R11, RZ, 0x7 ;  /* 0x0000000b08087211 */ /* 0x000fe400078f38ff */
[----:B------:R-:W-:-:S02]  /*1d930*/  SHF.R.S32.HI R12, RZ, 0x7, R12 ;  /* 0x00000007ff0c7819 */ /* 0x000fc4000001140c */
[----:B------:R-:W-:Y:S02]  /*1d940*/  SHF.R.S32.HI R8, RZ, 0x7, R8 ;  /* 0x00000007ff087819 */ /* 0x000fe40000011408 */
[----:B------:R-:W-:Y:S02]  /*1d950*/  VIMNMX R5, RZ, R12, !PT ;  /* 0x0000000cff057248 */ /* 0x000fe40007fe0100 */
[----:B------:R-:W-:-:S03]  /*1d960*/  VIMNMX R7, R3, R8, PT ;  /* 0x0000000803077248 */ /* 0x000fc60003fe0100 */
[--C-:B------:R-:W-:Y:S02]  /*1d970*/  IMAD R5, R5, 0x80, -R10.reuse ;  /* 0x0000008005057824 */ /* 0x100fe400078e0a0a */
[----:B------:R-:W-:-:S03]  /*1d980*/  IMAD R7, R7, 0x80, -R10 ;  /* 0x0000008007077824 */ /* 0x000fc600078e0a0a */
[----:B------:R-:W-:Y:S02]  /*1d990*/  VIMNMX R5, RZ, R5, !PT ;  /* 0x00000005ff057248 */ /* 0x000fe40007fe0100 */
[----:B------:R-:W-:-:S04]  /*1d9a0*/  VIMNMX R6, R7, R6, PT ;  /* 0x0000000607067248 */ /* 0x000fc80003fe0100 */
[----:B------:R-:W-:-:S13]  /*1d9b0*/  ISETP.GT.AND P0, PT, R6, R5, PT ;  /* 0x000000050600720c */ /* 0x000fda0003f04270 */
[----:B------:R-:W-:Y:S01]  /*1d9c0*/  @P0 VIADD R7, R6, 0x7f ;  /* 0x0000007f06070836 */ /* 0x000fe20000000000 */
[----:B------:R-:W-:-:S04]  /*1d9d0*/  SHF.R.U32.HI R6, RZ, 0x7, R5 ;  /* 0x00000007ff067819 */ /* 0x000fc80000011605 */
[----:B------:R-:W-:-:S04]  /*1d9e0*/  @P0 SHF.R.S32.HI R8, RZ, 0x1f, R7 ;  /* 0x0000001fff080819 */ /* 0x000fc80000011407 */
[----:B------:R-:W-:Y:S01]  /*1d9f0*/  @P0 LEA.HI R8, R8, R7, RZ, 0x7 ;  /* 0x0000000708080211 */ /* 0x000fe200078f38ff */
[----:B------:R-:W-:-:S03]  /*1da00*/  IMAD.MOV.U32 R7, RZ, RZ, R6 ;  /* 0x000000ffff077224 */ /* 0x000fc600078e0006 */
[----:B------:R-:W-:-:S04]  /*1da10*/  @P0 SHF.R.S32.HI R7, RZ, 0x7, R8 ;  /* 0x00000007ff070819 */ /* 0x000fc80000011408 */
[----:B------:R-:W-:-:S13]  /*1da20*/  ISETP.GT.AND P0, PT, R7, R6, PT ;  /* 0x000000060700720c */ /* 0x000fda0003f04270 */
[----:B------:R-:W-:Y:S05]  /*1da30*/  @!P0 BRA `(.L_x_1319) ;  /* 0x0000000c00008947 */ /* 0x000fea0003800000 */
        /* <DEDUP_REMOVED lines=10> */
.L_x_1454:
[----:B------:R-:W-:-:S03]  /*1dae0*/  UMOV UR4, 0xffffffff ;  /* 0xffffffff00047882 */ /* 0x000fc60000000000 */
[----:B------:R-:W-:Y:S05]  /*1daf0*/  BRA.DIV UR4, `(.L_x_1321) ;  /* 0x0000005204e47947 */ /* 0x000fea000b800000 */
[----:B------:R-:W-:-:S13]  /*1db00*/  ELECT P6, URZ, PT ;  /* 0x00000000003f782f */ /* 0x000fda00038c0000 */
.L_x_1457:
        /* <DEDUP_REMOVED lines=12> */
.L_x_1458:
[----:B------:R-:W-:Y:S05]  /*1dbd0*/  BSYNC B1 ;  /* 0x0000000000017941 */ /* 0x000fea0003800000 */
.L_x_1322:
[----:B------:R-:W-:Y:S04]  /*1dbe0*/  BSSY B1, `(.L_x_1324) ;  /* 0x0000049000017945 */ /* 0x000fe80003800000 */
[----:B------:R-:W-:Y:S05]  /*1dbf0*/  @!P6 BRA `(.L_x_1325) ;  /* 0x00000004001ce947 */ /* 0x000fea0003800000 */
[----:B------:R-:W-:Y:S01]  /*1dc00*/  IMAD R10, R25, 0x8, R8 ;  /* 0x00000008190a7824 */ /* 0x000fe200078e0208 */
[----:B------:R-:W-:-:S04]  /*1dc10*/  SHF.L.U32 R13, R26, 0x1f, RZ ;  /* 0x0000001f1a0d7819 */ /* 0x000fc800000006ff */
[----:B------:R-:W2:Y:S02]  /*1dc20*/  SYNCS.PHASECHK.TRANS64.TRYWAIT P0, [R10+URZ+0x2d8a0], R13 ;  /* 0x02d8a00d0a0075a7 */ /* 0x000ea4000800017f */
[----:B--2---:R-:W-:Y:S05]  /*1dc30*/  @!P0 BRA `(.L_x_1326) ;  /* 0x0000005000c88947 */ /* 0x004fea0003800000 */
.L_x_1459:
[----:B0-----:R-:W0:Y:S02]  /*1dc40*/  S2R R11, SR_TID.X ;  /* 0x00000000000b7919 */ /* 0x001e240000002100 */
[----:B0-----:R-:W-:-:S04]  /*1dc50*/  LOP3.LUT R11, R11, 0x7f, RZ, 0xc0, !PT ;  /* 0x0000007f0b0b7812 */ /* 0x001fc800078ec0ff */
[----:B------:R-:W-:-:S13]  /*1dc60*/  ISETP.NE.AND P1, PT, R11, RZ, PT ;  /* 0x000000ff0b00720c */ /* 0x000fda0003f25270 */
[----:B------:R-:W-:Y:S05]  /*1dc70*/  @P1 BRA `(.L_x_1327) ;  /* 0x0000000000141947 */ /* 0x000fea0003800000 */
[----:B------:R-:W-:Y:S01]  /*1dc80*/  ISETP.NE.AND P0, PT, R28, RZ, PT ;  /* 0x000000ff1c00720c */ /* 0x000fe20003f05270 */
[----:B------:R-:W-:-:S04]  /*1dc90*/  IMAD.MOV.U32 R11, RZ, RZ, 0x6000 ;  /* 0x00006000ff0b7424 */ /* 0x000fc800078e00ff */
[----:B------:R0:W-:Y:S08]  /*1dca0*/  SYNCS.ARRIVE.TRANS64 RZ, [R10+URZ+0x2d890], R11 ;  /* 0x02d8900b0aff79a7 */ /* 0x0001f0000800003f */
[----:B------:R-:W-:Y:S05]  /*1dcb0*/  @!P0 BRA `(.L_x_1327) ;  /* 0x0000000000048947 */ /* 0x000fea0003800000 */
[----:B------:R-:W-:Y:S01]  /*1dcc0*/  BPT.TRAP 0x1 ;  /* 0x000000040000795c */ /* 0x000fe20000300000 */
.L_x_1327:
[----:B------:R-:W-:Y:S01]  /*1dcd0*/  IMAD R12, R25, 0x6000, R8 ;  /* 0x00006000190c7824 */ /* 0x000fe200078e0208 */
[----:B------:R-:W-:Y:S01]  /*1dce0*/  R2UR UR9, R10 ;  /* 0x000000000a0972ca */ /* 0x000fe200000e0000 */
[----:B0-----:R-:W-:Y:S01]  /*1dcf0*/  IMAD R11, R7, 0x80, R0 ;  /* 0x00000080070b7824 */ /* 0x001fe200078e0200 */
        /* <DEDUP_REMOVED lines=22> */
[----:B------:R0:W-:Y:S01]  /*1de60*/  UTMALDG.4D [UR8], [UR4], desc[UR6] ;  /* 0x00000608040075b4 */ /* 0x0001e20008019000 */
[----:B------:R-:W3:Y:S02]  /*1de70*/  SYNCS.PHASECHK.TRANS64.TRYWAIT P0, [R10+URZ+0x2d8c0], R13 ;  /* 0x02d8c00d0a0075a7 */ /* 0x000ee4000800017f */
[----:B0--3--:R-:W-:Y:S05]  /*1de80*/  @!P0 BRA `(.L_x_1328) ;  /* 0x0000005000488947 */ /* 0x009fea0003800000 */
.L_x_1460:
[----:B------:R-:W-:Y:S05]  /*1de90*/  @P1 BRA `(.L_x_1329) ;  /* 0x0000000000141947 */ /* 0x000fea0003800000 */
[----:B------:R-:W-:Y:S01]  /*1dea0*/  ISETP.NE.AND P0, PT, R28, RZ, PT ;  /* 0x000000ff1c00720c */ /* 0x000fe20003f05270 */
[----:B0-2---:R-:W-:-:S04]  /*1deb0*/  IMAD.MOV.U32 R13, RZ, RZ, 0x6000 ;  /* 0x00006000ff0d7424 */ /* 0x005fc800078e00ff */
[----:B------:R3:W-:Y:S08]  /*1dec0*/  SYNCS.ARRIVE.TRANS64 RZ, [R10+URZ+0x2d8b0], R13 ;  /* 0x02d8b00d0aff79a7 */ /* 0x0007f0000800003f */
[----:B------:R-:W-:Y:S05]  /*1ded0*/  @!P0 BRA `(.L_x_1329) ;  /* 0x0000000000048947 */ /* 0x000fea0003800000 */
[----:B------:R-:W-:Y:S01]  /*1dee0*/  BPT.TRAP 0x1 ;  /* 0x000000040000795c */ /* 0x000fe20000300000 */
.L_x_1329:
        /* <DEDUP_REMOVED lines=24> */
.L_x_1325:
[----:B------:R-:W-:Y:S05]  /*1e070*/  BSYNC B1 ;  /* 0x0000000000017941 */ /* 0x000fea0003800000 */
.L_x_1324:
[----:B------:R-:W-:Y:S01]  /*1e080*/  VIADD R25, R25, 0x1 ;  /* 0x0000000119197836 */ /* 0x000fe20000000000 */
[----:B------:R-:W-:Y:S01]  /*1e090*/  PLOP3.LUT P2, PT, PT, PT, PT, 0x8, 0x0 ;  /* 0x000000000000781c */ /* 0x000fe20003f4e170 */
[----:B------:R-:W-:-:S03]  /*1e0a0*/  VIADD R7, R7, 0xfffffffe ;  /* 0xfffffffe07077836 */ /* 0x000fc60000000000 */
[----:B------:R-:W-:-:S04]  /*1e0b0*/  ISETP.NE.AND P0, PT, R25, 0x2, PT ;  /* 0x000000021900780c */ /* 0x000fc80003f05270 */
[----:B------:R-:W-:Y:S02]  /*1e0c0*/  SEL R25, R25, RZ, P0 ;  /* 0x000000ff19197207 */ /* 0x000fe40000000000 */
[----:B0-----:R-:W-:Y:S02]  /*1e0d0*/  SEL R11, RZ, 0x1, P0 ;  /* 0x00000001ff0b7807 */ /* 0x001fe40000000000 */
[----:B------:R-:W-:Y:S02]  /*1e0e0*/  ISETP.GE.AND P0, PT, R7, R6, PT ;  /* 0x000000060700720c */ /* 0x000fe40003f06270 */
[----:B------:R-:W-:-:S11]  /*1e0f0*/  LOP3.LUT R26, R26, R11, RZ, 0x3c, !PT ;  /* 0x0000000b1a1a7212 */ /* 0x000fd600078e3cff */
[----:B------:R-:W-:Y:S05]  /*1e100*/  @!P0 BRA `(.L_x_1319) ;  /* 0x00000004004c8947 */ /* 0x000fea0003800000 */
.L_x_1336:
[----:B------:R-:W-:Y:S05]  /*1e110*/  YIELD ;  /* 0x0000000000007946 */ /* 0x000fea0003800000 */
[----:B------:R-:W-:Y:S04]  /*1e120*/  BSSY B1, `(.L_x_1330) ;  /* 0x0000048000017945 */ /* 0x000fe80003800000 */
[----:B------:R-:W-:Y:S05]  /*1e130*/  @!P6 BRA `(.L_x_1331) ;  /* 0x000000040018e947 */ /* 0x000fea0003800000 */
[----:B------:R-:W-:Y:S01]  /*1e140*/  IMAD R11, R25, 0x8, R8 ;  /* 0x00000008190b7824 */ /* 0x000fe200078e0208 */
[----:B--23--:R-:W-:-:S04]  /*1e150*/  SHF.L.U32 R10, R26, 0x1f, RZ ;  /* 0x0000001f1a0a7819 */ /* 0x00cfc800000006ff */
[----:B------:R-:W0:Y:S02]  /*1e160*/  SYNCS.PHASECHK.TRANS64.TRYWAIT P0, [R11+URZ+0x2d8a0], R10 ;  /* 0x02d8a00a0b0075a7 */ /* 0x000e24000800017f */
[----:B0-----:R-:W-:Y:S05]  /*1e170*/  @!P0 BRA `(.L_x_1332) ;  /* 0x0000004c00a08947 */ /* 0x001fea0003800000 */
.L_x_1461:
        /* <DEDUP_REMOVED lines=9> */
.L_x_1333:
[----:B------:R-:W-:Y:S01]  /*1e210*/  IMAD R13, R25, 0x6000, R8 ;  /* 0x00006000190d7824 */ /* 0x000fe200078e0208 */
[----:B------:R-:W-:Y:S01]  /*1e220*/  R2UR UR9, R11 ;  /* 0x000000000b0972ca */ /* 0x000fe200000e0000 */
[----:B--2---:R-:W-:Y:S01]  /*1e230*/  IMAD R12, R7, 0x80, R0 ;  /* 0x00000080070c7824 */ /* 0x004fe200078e0200 */
        /* <DEDUP_REMOVED lines=24> */
.L_x_1462:
[----:B------:R-:W-:Y:S05]  /*1e3c0*/  @P0 BRA `(.L_x_1335) ;  /* 0x0000000000140947 */ /* 0x000fea0003800000 */
[----:B------:R-:W-:Y:S01]  /*1e3d0*/  ISETP.NE.AND P1, PT, R28, RZ, PT ;  /* 0x000000ff1c00720c */ /* 0x000fe20003f25270 */
[----:B0-2---:R-:W-:-:S04]  /*1e3e0*/  IMAD.MOV.U32 R10, RZ, RZ, 0x6000 ;  /* 0x00006000ff0a7424 */ /* 0x005fc800078e00ff */
[----:B------:R3:W-:Y:S08]  /*1e3f0*/  SYNCS.ARRIVE.TRANS64 RZ, [R11+URZ+0x2d8b0], R10 ;  /* 0x02d8b00a0bff79a7 */ /* 0x0007f0000800003f */
[----:B------:R-:W-:Y:S05]  /*1e400*/  @!P1 BRA `(.L_x_1335) ;  /* 0x0000000000049947 */ /* 0x000fea0003800000 */
[----:B------:R-:W-:Y:S01]  /*1e410*/  BPT.TRAP 0x1 ;  /* 0x000000040000795c */ /* 0x000fe20000300000 */
.L_x_1335:
        /* <DEDUP_REMOVED lines=24> */
.L_x_1331:
[----:B------:R-:W-:Y:S05]  /*1e5a0*/  BSYNC B1 ;  /* 0x0000000000017941 */ /* 0x000fea0003800000 */
.L_x_1330:
[----:B------:R-:W-:Y:S02]  /*1e5b0*/  VIADD R25, R25, 0x1 ;  /* 0x0000000119197836 */ /* 0x000fe40000000000 */
[----:B0-23--:R-:W-:-:S03]  /*1e5c0*/  VIADD R10, R7, 0xffffffff ;  /* 0xffffffff070a7836 */ /* 0x00dfc60000000000 */
[----:B------:R-:W-:-:S04]  /*1e5d0*/  ISETP.NE.AND P0, PT, R25, 0x2, PT ;  /* 0x000000021900780c */ /* 0x000fc80003f05270 */
[----:B------:R-:W-:Y:S02]  /*1e5e0*/  SEL R11, RZ, 0x1, P0 ;  /* 0x00000001ff0b7807 */ /* 0x000fe40000000000 */
[----:B------:R-:W-:Y:S02]  /*1e5f0*/  SEL R25, R25, RZ, P0 ;  /* 0x000000ff19197207 */ /* 0x000fe40000000000 */
[----:B------:R-:W-:Y:S01]  /*1e600*/  ISETP.GT.AND P0, PT, R7, R6, PT ;  /* 0x000000060700720c */ /* 0x000fe20003f04270 */
[----:B------:R-:W-:Y:S01]  /*1e610*/  IMAD.MOV.U32 R7, RZ, RZ, R10 ;  /* 0x000000ffff077224 */ /* 0x000fe200078e000a */
[----:B------:R-:W-:-:S11]  /*1e620*/  LOP3.LUT R26, R26, R11, RZ, 0x3c, !PT ;  /* 0x0000000b1a1a7212 */ /* 0x000fd600078e3cff */
[----:B------:R-:W-:Y:S05]  /*1e630*/  @P0 BRA `(.L_x_1336) ;  /* 0xfffffff800b40947 */ /* 0x000fea000383ffff */
.L_x_1319:
[----:B------:R-:W-:Y:S05]  /*1e640*/  BSYNC B0 ;  /* 0x0000000000007941 */ /* 0x000fea0003800000 */
.L_x_1318:
[----:B------:R-:W0:Y:S01]  /*1e650*/  LDC.64 R6, c[0x0][0x9e0] ;  /* 0x00027800ff067b82 */ /* 0x000e220000000a00 */
[----:B------:R-:W-:Y:S07]  /*1e660*/  @!P2 WARPSYNC.ALL ;  /* 0x000000000000a948 */ /* 0x000fee0003800000 */
[----:B------:R-:W-:Y:S01]  /*1e670*/  @!P2 BAR.SYNC.DEFER_BLOCKING 0xc, 0x1a0 ;  /* 0x030680000000ab1d */ /* 0x000fe20000010000 */
        /* <DEDUP_REMOVED lines=14> */
.L_x_1339:
[----:B------:R-:W-:-:S13]  /*1e760*/  ISETP.NE.AND P1, PT, R7, 0x1, PT ;  /* 0x000000010700780c */ /* 0x000fda0003f25270 */
[----:B------:R-:W0:Y:S02]  /*1e770*/  @P1 LDC.64 R8, c[0x0][0x9e8] ;  /* 0x00027a00ff081b82 */ /* 0x000e240000000a00 */
[----:B0-----:R-:W-:-:S05]  /*1e780*/  @P1 IMAD.HI.U32 R8, R0, R8, RZ ;  /* 0x0000000800081227 */ /* 0x001fca00078e00ff */
[----:B------:R-:W-:-:S07]  /*1e790*/  @P1 SHF.R.U32.HI R0, RZ, R9, R8 ;  /* 0x00000009ff001219 */ /* 0x000fce0000011608 */
.L_x_1340:
[----:B------:R-:W-:Y:S05]  /*1e7a0*/  BSYNC B0 ;  /* 0x0000000000007941 */ /* 0x000fea0003800000 */
.L_x_1338:
[----:B------:R-:W-:-:S05]  /*1e7b0*/  IMAD R5, R0, R7, R7 ;  /* 0x0000000700057224 */ /* 0x000fca00078e0207 */
[----:B------:R-:W-:-:S07]  /*1e7c0*/  VIMNMX R6, R6, R5, PT ;  /* 0x0000000506067248 */ /* 0x000fce0003fe0100 */
.L_x_1337:
[----:B------:R-:W-:Y:S01]  /*1e7d0*/  VIADD R6, R6, 0x7f ;  /* 0x0000007f06067836 */ /* 0x000fe20000000000 */
[----:B------:R-:W-:-:S04]  /*1e7e0*/  ULDC UR4, c[0x0][0x9dc] ;  /* 0x0002770000047ab9 */ /* 0x000fc80000000800 */
[----:B------:R-:W-:-:S04]  /*1e7f0*/  SHF.R.S32.HI R5, RZ, 0x1f, R6 ;  /* 0x0000001fff057819 */ /* 0x000fc80000011406 */
[----:B------:R-:W-:-:S04]  /*1e800*/  LEA.HI R5, R5, R6, RZ, 0x7 ;  /* 0x0000000605057211 */ /* 0x000fc800078f38ff */
[----:B------:R-:W-:-:S04]  /*1e810*/  SHF.R.S32.HI R0, RZ, 0x7, R5 ;  /* 0x00000007ff007819 */ /* 0x000fc80000011405 */
[----:B------:R-:W-:Y:S01]  /*1e820*/  VIMNMX R8, R3, R0, PT ;  /* 0x0000000003087248 */ /* 0x000fe20003fe0100 */
[----:B------:R-:W-:-:S04]  /*1e830*/  VIADD R0, R4, -UR4 ;  /* 0x8000000404007c36 */ /* 0x000fc80008000000 */
[----:B------:R0:W-:Y:S01]  /*1e840*/  STL [R1], R8 ;  /* 0x0000000801007387 */ /* 0x0001e20000100800 */
[----:B------:R-:W-:Y:S05]  /*1e850*/  @!P0 BRA `(.L_x_1341) ;  /* 0x0000000000448947 */ /* 0x000fea0003800000 */
[----:B------:R-:W-:Y:S01]  /*1e860*/  ISETP.GT.AND P0, PT, R4, -0x1, PT ;  /* 0xffffffff0400780c */ /* 0x000fe20003f04270 */
[----:B------:R-:W-:-:S12]  /*1e870*/  BSSY B0, `(.L_x_1342) ;  /* 0x000000d000007945 */ /* 0x000fd80003800000 */
[----:B------:R-:W-:Y:S05]  /*1e880*/  @P0 BRA `(.L_x_1343) ;  /* 0x00000000001c0947 */ /* 0x000fea0003800000 */
[----:B------:R-:W-:Y:S02]  /*1e890*/  ISETP.NE.AND P0, PT, R7, 0x1, PT ;  /* 0x000000010700780c */ /* 0x000fe40003f05270 */
[----:B------:R-:W-:-:S11]  /*1e8a0*/  LOP3.LUT R5, RZ, R4, RZ, 0x33, !PT ;  /* 0x00000004ff057212 */ /* 0x000fd600078e33ff */
[----:B------:R-:W4:Y:S02]  /*1e8b0*/  @P0 LDC.64 R2, c[0x0][0x9e8] ;  /* 0x00027a00ff020b82 */ /* 0x000f240000000a00 */
[----:B----4-:R-:W-:-:S05]  /*1e8c0*/  @P0 IMAD.HI.U32 R2, R5, R2, RZ ;  /* 0x0000000205020227 */ /* 0x010fca00078e00ff */
[----:B------:R-:W-:-:S04]  /*1e8d0*/  @P0 SHF.R.U32.HI R5, RZ, R3, R2 ;  /* 0x00000003ff050219 */ /* 0x000fc80000011602 */
[----:B------:R-:W-:Y:S01]  /*1e8e0*/  LOP3.LUT R4, RZ, R5, RZ, 0x33, !PT ;  /* 0x00000005ff047212 */ /* 0x000fe200078e33ff */
[----:B------:R-:W-:Y:S06]  /*1e8f0*/  BRA `(.L_x_1344) ;  /* 0x0000000000107947 */ /* 0x000fec0003800000 */
.L_x_1343:
[----:B------:R-:W-:-:S13]  /*1e900*/  ISETP.NE.AND P0, PT, R7, 0x1, PT ;  /* 0x000000010700780c */ /* 0x000fda0003f05270 */
[----:B------:R-:W4:Y:S02]  /*1e910*/  @P0 LDC.64 R2, c[0x0][0x9e8] ;  /* 0x00027a00ff020b82 */ /* 0x000f240000000a00 */
[----:B----4-:R-:W-:-:S05]  /*1e920*/  @P0 IMAD.HI.U32 R2, R4, R2, RZ ;  /* 0x0000000204020227 */ /* 0x010fca00078e00ff */
[----:B------:R-:W-:-:S07]  /*1e930*/  @P0 SHF.R.U32.HI R4, RZ, R3, R2 ;  /* 0x00000003ff040219 */ /* 0x000fce0000011602 */
.L_x_1344:
[----:B------:R-:W-:Y:S05]  /*1e940*/  BSYNC B0 ;  /* 0x0000000000007941 */ /* 0x000fea0003800000 */
.L_x_1342:
[----:B------:R-:W-:-:S05]  /*1e950*/  IMAD R7, R4, R7, RZ ;  /* 0x0000000704077224 */ /* 0x000fca00078e02ff */
[----:B------:R-:W-:-:S07]  /*1e960*/  VIMNMX R0, R0, R7, !PT ;  /* 0x0000000700007248 */ /* 0x000fce0007fe0100 */
.L_x_1341:
        /* <DEDUP_REMOVED lines=9> */
[----:B------:R-:W4:Y:S01]  /*1ea00*/  S2R R7, SR_LANEID ;  /* 0x0000000000077919 */ /* 0x000f220000000000 */
[----:B------:R-:W-:Y:S01]  /*1ea10*/  VOTEU.ANY UR4, UPT, PT ;  /* 0x0000000000047886 */ /* 0x000fe200038e0100 */
[----:B------:R-:W5:Y:S01]  /*1ea20*/  LDC.64 R2, c[0x0][0xc38] ;  /* 0x00030e00ff027b82 */ /* 0x000f620000000a00 */
[----:B------:R-:W4:Y:S08]  /*1ea30*/  FLO.U32 R0, UR4 ;  /* 0x0000000400007d00 */ /* 0x000f3000080e0000 */
[----:B------:R-:W5:Y:S01]  /*1ea40*/  POPC R5, UR4 ;  /* 0x0000000400057d09 */ /* 0x000f620008000000 */
[----:B----4-:R-:W-:-:S13]  /*1ea50*/  ISETP.EQ.U32.AND P0, PT, R0, R7, PT ;  /* 0x000000070000720c */ /* 0x010fda0003f02070 */
[----:B-----5:R-:W4:Y:S01]  /*1ea60*/  @P0 ATOMG.E.ADD.STRONG.GPU PT, R3, desc[UR52][R2.64], R5 ;  /* 0x00000005020309a8 */ /* 0x020f2200081ee1f4 */
[----:B------:R-:W5:Y:S02]  /*1ea70*/  S2R R4, SR_LTMASK ;  /* 0x0000000000047919 */ /* 0x000f640000003900 */
[----:B-----5:R-:W-:-:S04]  /*1ea80*/  LOP3.LUT R4, R4, UR4, RZ, 0xc0, !PT ;  /* 0x0000000404047c12 */ /* 0x020fc8000f8ec0ff */
[----:B------:R-:W5:Y:S01]  /*1ea90*/  POPC R7, R4 ;  /* 0x0000000400077309 */ /* 0x000f620000000000 */
[----:B----4-:R-:W5:Y:S02]  /*1eaa0*/  SHFL.IDX PT, R0, R3, R0, 0x1f ;  /* 0x00001f0003007589 */ /* 0x010f6400000e0000 */
[----:B-----5:R-:W-:Y:S01]  /*1eab0*/  IADD3 R16, R0, UR37, R7 ;  /* 0x0000002500107c10 */ /* 0x020fe2000fffe007 */
[----:B------:R-:W-:Y:S06]  /*1eac0*/  BRA `(.L_x_1347) ;  /* 0x0000002800707947 */ /* 0x000fec0003800000 */
.L_x_1346:
[----:B------:R-:W4:Y:S01]  /*1ead0*/  S2R R0, SR_CgaCtaId ;  /* 0x0000000000007919 */ /* 0x000f220000008800 */
[----:B------:R-:W-:-:S04]  /*1eae0*/  MOV R27, 0x400 ;  /* 0x00000400001b7802 */ /* 0x000fc80000000f00 */
[----:B----4-:R-:W-:-:S05]  /*1eaf0*/  LEA R27, R0, R27, 0x18 ;  /* 0x0000001b001b7211 */ /* 0x010fca00078ec0ff */
        /* <DEDUP_REMOVED lines=8> */
[----:B------:R-:W4:Y:S01]  /*1eb80*/  LDC.64 R2, c[0x4][R2] ;  /* 0x0100000002027b82 */ /* 0x000f220000000a00 */
[----:B------:R-:W-:Y:S02]  /*1eb90*/  IMAD.U32 R5, RZ, RZ, UR7 ;  /* 0x00000007ff057e24 */ /* 0x000fe4000f8e00ff */
[----:B------:R-:W-:Y:S02]  /*1eba0*/  IMAD.U32 R6, RZ, RZ, UR8 ;  /* 0x00000008ff067e24 */ /* 0x000fe4000f8e00ff */
[----:B------:R-:W-:-:S02]  /*1ebb0*/  IMAD.U32 R7, RZ, RZ, UR9 ;  /* 0x00000009ff077e24 */ /* 0x000fc4000f8e00ff */
[----:B--23--:R-:W-:Y:S02]  /*1ebc0*/  IMAD.U32 R10, RZ, RZ, UR4 ;  /* 0x00000004ff0a7e24 */ /* 0x00cfe4000f8e00ff */
[----:B------:R-:W-:Y:S02]  /*1ebd0*/  IMAD.U32 R11, RZ, RZ, UR5 ;  /* 0x00000005ff0b7e24 */ /* 0x000fe4000f8e00ff */
[----:B0-----:R-:W-:Y:S02]  /*1ebe0*/  IMAD.MOV.U32 R8, RZ, RZ, 0x70 ;  /* 0x00000070ff087424 */ /* 0x001fe400078e00ff */
[----:B------:R-:W-:Y:S02]  /*1ebf0*/  IMAD.MOV.U32 R12, RZ, RZ, 0x1 ;  /* 0x00000001ff0c7424 */ /* 0x000fe400078e00ff */
[----:B------:R-:W-:-:S07]  /*1ec00*/  IMAD.MOV.U32 R13, RZ, RZ, RZ ;  /* 0x000000ffff0d7224 */ /* 0x000fce00078e00ff */
[----:B------:R-:W-:-:S07]  /*1ec10*/  LEPC R20, `(.L_x_1348) ;  /* 0x000000001014794e */ /* 0x000fce0000000000 */
[----:B-1--4-:R-:W-:Y:S05]  /*1ec20*/  CALL.ABS.NOINC R2 ;  /* 0x0000000002007343 */ /* 0x012fea0003c00000 */
.L_x_1348:
        /* <DEDUP_REMOVED lines=12> */
[----:B--23--:R-:W-:Y:S02]  /*1ecf0*/  IMAD.U32 R10, RZ, RZ, UR4 ;  /* 0x00000004ff0a7e24 */ /* 0x00cfe4000f8e00ff */
[----:B------:R-:W-:Y:S02]  /*1ed00*/  IMAD.U32 R11, RZ, RZ, UR5 ;  /* 0x00000005ff0b7e24 */ /* 0x000fe4000f8e00ff */
[----:B0-----:R-:W-:Y:S02]  /*1ed10*/  IMAD.MOV.U32 R8, RZ, RZ, 0x70 ;  /* 0x00000070ff087424 */ /* 0x001fe400078e00ff */
[----:B------:R-:W-:Y:S02]  /*1ed20*/  IMAD.MOV.U32 R12, RZ, RZ, 0x1 ;  /* 0x00000001ff0c7424 */ /* 0x000fe400078e00ff */
[----:B----4-:R-:W-:-:S07]  /*1ed30*/  IMAD.MOV.U32 R13, RZ, RZ, RZ ;  /* 0x000000ffff0d7224 */ /* 0x010fce00078e00ff */
[----:B------:R-:W-:-:S07]  /*1ed40*/  LEPC R20, `(.L_x_1350) ;  /* 0x000000001014794e */ /* 0x000fce0000000000 */
[----:B-1----:R-:W-:Y:S05]  /*1ed50*/  CALL.ABS.NOINC R2 ;  /* 0x0000000002007343 */ /* 0x002fea0003c00000 */
.L_x_1350:
        /* <DEDUP_REMOVED lines=16> */
.L_x_1349:
[----:B------:R-:W4:Y:S01]  /*1ee60*/  LDL.LU R20, [R1+0x8] ;  /* 0x0000080001147983 */ /* 0x000f220000300800 */
        /* <DEDUP_REMOVED lines=16> */
[----:B------:R-:W2:Y:S03]  /*1ef70*/  @P0 LDC R4, c[0x0][0x430] ;  /* 0x00010c00ff040b82 */ /* 0x000ea60000000800 */
[----:B------:R-:W-:-:S03]  /*1ef80*/  @!UP1 UIADD3.X UR9, URZ, UR39, URZ, UP0, !UPT ;  /* 0x000000273f099290 */ /* 0x000fc600087fe43f */
[----:B------:R-:W-:Y:S01]  /*1ef90*/  VOTEU.ALL UP0, P6 ;  /* 0x00000000003f7886 */ /* 0x000fe20003000000 */
[----:B0-----:R-:W-:-:S05]  /*1efa0*/  @P0 IMAD.HI.U32 R5, R18, R5, RZ ;  /* 0x0000000512050227 */ /* 0x001fca00078e00ff */
[----:B--2---:R-:W-:Y:S02]  /*1efb0*/  @P0 SHF.R.U32.HI R0, RZ, R4, R5 ;  /* 0x00000004ff000219 */ /* 0x004fe40000011605 */
[----:B------:R-:W-:-:S04]  /*1efc0*/  ISETP.NE.U32.AND P0, PT, RZ, UR4, PT ;  /* 0x00000004ff007c0c */ /* 0x000fc8000bf05070 */
[----:B------:R-:W-:-:S04]  /*1efd0*/  ISETP.NE.AND.EX P0, PT, RZ, UR5, PT, P0 ;  /* 0x00000005ff007c0c */ /* 0x000fc8000bf05300 */
[----:B------:R-:W-:Y:S01]  /*1efe0*/  SEL R9, R19, RZ, !P0 ;  /* 0x000000ff13097207 */ /* 0x000fe20004000000 */
[----:B-1--4-:R-:W-:-:S08]  /*1eff0*/  IMAD R17, R17, 0xc0, R20 ;  /* 0x000000c011117824 */ /* 0x012fd000078e0214 */
.L_x_1351:
        /* <DEDUP_REMOVED lines=14> */
.L_x_1352:
        /* <DEDUP_REMOVED lines=13> */
.L_x_1353:
        /* <DEDUP_REMOVED lines=9> */
[----:B------:R-:W2:Y:S01]  /*1f240*/  LDL R4, [R1] ;  /* 0x0000000001047983 */ /* 0x000ea20000100800 */
[----:B------:R-:W0:Y:S01]  /*1f250*/  LDC.64 R2, c[0x0][0x3f8] ;  /* 0x0000fe00ff027b82 */ /* 0x000e220000000a00 */
[----:B------:R-:W-:Y:S02]  /*1f260*/  ULDC.64 UR4, c[0x0][0xa08] ;  /* 0x0002820000047ab9 */ /* 0x000fe40000000a00 */
[----:B0-----:R-:W-:Y:S01]  /*1f270*/  LOP3.LUT P0, RZ, R2, UR4, RZ, 0xfc, !PT ;  /* 0x0000000402ff7c12 */ /* 0x001fe2000f80fcff */
[----:B------:R-:W-:-:S03]  /*1f280*/  UMOV UR4, 0xffffffff ;  /* 0xffffffff00047882 */ /* 0x000fc60000000000 */
[----:B------:R-:W-:-:S04]  /*1f290*/  LOP3.LUT P0, RZ, R3, UR5, RZ, 0xfc, P0 ;  /* 0x0000000503ff7c12 */ /* 0x000fc8000800fcff */
[----:B-----5:R-:W-:Y:S01]  /*1f2a0*/  SEL R8, R6, RZ, !P0 ;  /* 0x000000ff06087207 */ /* 0x020fe20004000000 */
[----:B--2---:R-:W-:Y:S01]  /*1f2b0*/  VIADD R7, R4, 0xffffffff ;  /* 0xffffffff04077836 */ /* 0x004fe20000000000 */
[----:B------:R-:W-:Y:S07]  /*1f2c0*/  BRA.DIV UR4, `(.L_x_1354) ;  /* 0x0000003e04747947 */ /* 0x000fee000b800000 */
.L_x_1465:
[----:B------:R-:W-:Y:S01]  /*1f2d0*/  UMOV UR4, 0xffffffff ;  /* 0xffffffff00047882 */ /* 0x000fe20000000000 */
[----:B------:R-:W-:Y:S02]  /*1f2e0*/  SHF.R.S32.HI R12, RZ, 0x1f, R6 ;  /* 0x0000001fff0c7819 */ /* 0x000fe40000011406 */
[----:B------:R-:W-:Y:S05]  /*1f2f0*/  BRA.DIV UR4, `(.L_x_1355) ;  /* 0x0000003e049c7947 */ /* 0x000fea000b800000 */
[----:B------:R-:W-:-:S13]  /*1f300*/  ELECT P6, URZ, PT ;  /* 0x00000000003f782f */ /* 0x000fda00038c0000 */
.L_x_1468:
[----:B------:R-:W-:Y:S05]  /*1f310*/  @!P6 BRA `(.L_x_1356) ;  /* 0x0000000000f4e947 */ /* 0x000fea0003800000 */
[----:B------:R-:W-:-:S04]  /*1f320*/  ISETP.NE.U32.AND P0, PT, R2, RZ, PT ;  /* 0x000000ff0200720c */ /* 0x000fc80003f05070 */
[----:B------:R-:W-:-:S13]  /*1f330*/  ISETP.NE.AND.EX P0, PT, R3, RZ, PT, P0 ;  /* 0x000000ff0300720c */ /* 0x000fda0003f05300 */
[----:B------:R-:W-:Y:S05]  /*1f340*/  @!P0 BRA `(.L_x_1357) ;  /* 0x0000000000448947 */ /* 0x000fea0003800000 */
[----:B---3--:R-:W0:Y:S01]  /*1f350*/  LDC R10, c[0x0][0x41c] ;  /* 0x00010700ff0a7b82 */ /* 0x008e220000000800 */
[----:B------:R-:W-:Y:S02]  /*1f360*/  ULDC.64 UR4, c[0x0][0x408] ;  /* 0x0001020000047ab9 */ /* 0x000fe40000000a00 */
[----:B------:R-:W-:-:S04]  /*1f370*/  IMAD R11, R12, UR4, RZ ;  /* 0x000000040c0b7c24 */ /* 0x000fc8000f8e02ff */
[----:B------:R-:W-:Y:S01]  /*1f380*/  IMAD R11, R6, UR5, R11 ;  /* 0x00000005060b7c24 */ /* 0x000fe2000f8e020b */
[----:B0-----:R-:W-:-:S13]  /*1f390*/  ISETP.NE.AND P0, PT, R10, 0x1, PT ;  /* 0x000000010a00780c */ /* 0x001fda0003f05270 */
[----:B------:R-:W0:Y:S02]  /*1f3a0*/  @P0 LDC.64 R4, c[0x0][0x420] ;  /* 0x00010800ff040b82 */ /* 0x000e240000000a00 */
[----:B0-----:R-:W-:-:S04]  /*1f3b0*/  @P0 IMAD.HI.U32 R8, R7, R4, RZ ;  /* 0x0000000407080227 */ /* 0x001fc800078e00ff */
[----:B------:R-:W-:Y:S01]  /*1f3c0*/  IMAD.MOV.U32 R4, RZ, RZ, R7 ;  /* 0x000000ffff047224 */ /* 0x000fe200078e0007 */
[----:B------:R-:W-:-:S05]  /*1f3d0*/  @P0 SHF.R.U32.HI R4, RZ, R5, R8 ;  /* 0x00000005ff040219 */ /* 0x000fca0000011608 */
[----:B------:R-:W-:-:S04]  /*1f3e0*/  IMAD.MOV R5, RZ, RZ, -R4 ;  /* 0x000000ffff057224 */ /* 0x000fc800078e0a04 */
[----:B------:R-:W-:Y:S01]  /*1f3f0*/  IMAD R7, R10, R5, R7 ;  /* 0x000000050a077224 */ /* 0x000fe200078e0207 */
[----:B------:R-:W-:-:S03]  /*1f400*/  SHF.R.S32.HI R5, RZ, 0x1f, R4 ;  /* 0x0000001fff057819 */ /* 0x000fc60000011404 */
[----:B------:R-:W-:-:S04]  /*1f410*/  IMAD.WIDE.U32 R4, R6, UR4, R4 ;  /* 0x0000000406047c25 */ /* 0x000fc8000f8e0004 */
[----:B------:R-:W-:Y:S01]  /*1f420*/  IMAD.IADD R5, R5, 0x1, R11 ;  /* 0x0000000105057824 */ /* 0x000fe200078e020b */
[----:B------:R-:W-:-:S04]  /*1f430*/  LEA R10, P0, R4, R2, 0x2 ;  /* 0x00000002040a7211 */ /* 0x000fc800078010ff */
[----:B------:R-:W-:-:S05]  /*1f440*/  LEA.HI.X R11, R4, R3, R5, 0x2, P0 ;  /* 0x00000003040b7211 */ /* 0x000fca00000f1405 */
[----:B------:R0:W5:Y:S04]  /*1f450*/  LDG.E R8, desc[UR52][R10.64] ;  /* 0x000000340a087981 */ /* 0x000168000c1e1900 */
.L_x_1357:
[----:B------:R-:W-:Y:S01]  /*1f460*/  IMAD R5, R22, 0x8, R27 ;  /* 0x0000000816057824 */ /* 0x000fe200078e021b */
[----:B------:R-:W-:-:S04]  /*1f470*/  SHF.L.U32 R4, R24, 0x1f, RZ ;  /* 0x0000001f18047819 */ /* 0x000fc800000006ff */
[----:B------:R-:W1:Y:S02]  /*1f480*/  SYNCS.PHASECHK.TRANS64.TRYWAIT P0, [R5+URZ+0x2d840], R4 ;  /* 0x02d84004050075a7 */ /* 0x000e64000800017f */
[----:B-1----:R-:W-:Y:S05]  /*1f490*/  @!P0 BRA `(.L_x_1358) ;  /* 0x0000003c00548947 */ /* 0x002fea0003800000 */
.L_x_1469:
[----:B0--3--:R-:W0:Y:S02]  /*1f4a0*/  S2R R10, SR_TID.X ;  /* 0x00000000000a7919 */ /* 0x009e240000002100 */
        /* <DEDUP_REMOVED lines=8> */
.L_x_1359:
        /* <DEDUP_REMOVED lines=27> */
[----:B0-----:R-:W-:Y:S01]  /*1f6e0*/  NOP ;  /* 0x0000000000007918 */ /* 0x001fe20000000000 */
.L_x_1356:
        /* <DEDUP_REMOVED lines=30> */
[----:B-1----:R-:W-:Y:S01]  /*1f8d0*/  @P0 R2UR UR13, R9 ;  /* 0x00000000090d02ca */ /* 0x002fe200000e0000 */
[----:B------:R-:W-:Y:S01]  /*1f8e0*/  UIADD3 UR8, UR24, 0x12400, URZ ;  /* 0x0001240018087890 */ /* 0x000fe2000fffe03f */
[----:B------:R-:W-:Y:S01]  /*1f8f0*/  @P0 R2UR UR12, R18 ;  /* 0x00000000120c02ca */ /* 0x000fe200000e0000 */
[----:B------:R-:W-:Y:S01]  /*1f900*/  UMOV UR10, 0x40 ;  /* 0x00000040000a7882 */ /* 0x000fe20000000000 */
[----:B------:R-:W-:-:S13]  /*1f910*/  @P0 R2UR UR11, R17 ;  /* 0x00000000110b02ca */ /* 0x000fda00000e0000 */
[----:B------:R4:W-:Y:S01]  /*1f920*/  UTMALDG.4D [UR8], [UR4], desc[UR22] ;  /* 0x00001608040075b4 */ /* 0x0009e20008019000 */
[----:B--2---:R-:W-:-:S05]  /*1f930*/  VIADD R5, R5, 0x1 ;  /* 0x0000000105057836 */ /* 0x004fca0000000000 */
[----:B0-----:R-:W-:Y:S01]  /*1f940*/  LEA.HI R4, R5, R5, RZ, 0x1 ;  /* 0x0000000505047211 */ /* 0x001fe200078f08ff */
[----:B------:R4:W-:Y:S03]  /*1f950*/  STL [R1+0x4], R5 ;  /* 0x0000040501007387 */ /* 0x0009e60000100800 */
[----:B------:R-:W-:-:S05]  /*1f960*/  LOP3.LUT R4, R4, 0xfffffffe, RZ, 0xc0, !PT ;  /* 0xfffffffe04047812 */ /* 0x000fca00078ec0ff */
[----:B------:R-:W-:-:S05]  /*1f970*/  IMAD.IADD R4, R5, 0x1, -R4 ;  /* 0x0000000105047824 */ /* 0x000fca00078e0a04 */
[----:B------:R-:W-:-:S04]  /*1f980*/  SHF.L.U32 R4, R4, 0x1f, RZ ;  /* 0x0000001f04047819 */ /* 0x000fc800000006ff */
[----:B------:R-:W0:Y:S02]  /*1f990*/  SYNCS.PHASECHK.TRANS64.TRYWAIT P0, [R27+URZ+0x2d820], R4 ;  /* 0x02d820041b0075a7 */ /* 0x000e24000800017f */
[----:B0---4-:R-:W-:Y:S05]  /*1f9a0*/  @!P0 BRA `(.L_x_1361) ;  /* 0x0000003800248947 */ /* 0x011fea0003800000 */
.L_x_1470:
[----:B------:R-:W-:Y:S05]  /*1f9b0*/  BSYNC B0 ;  /* 0x0000000000007941 */ /* 0x000fea0003800000 */
.L_x_1360:
[----:B------:R-:W2:Y:S01]  /*1f9c0*/  LDL R5, [R1] ;  /* 0x0000000001057983 */ /* 0x000ea20000100800 */
[----:B------:R-:W-:Y:S01]  /*1f9d0*/  BSSY B0, `(.L_x_1362) ;  /* 0x000016a000007945 */ /* 0x000fe20003800000 */
[----:B--2---:R-:W-:-:S05]  /*1f9e0*/  VIADD R9, R5, 0xfffffffe ;  /* 0xfffffffe05097836 */ /* 0x004fca0000000000 */
[----:B------:R-:W-:-:S13]  /*1f9f0*/  ISETP.GE.AND P0, PT, R9, R29, PT ;  /* 0x0000001d0900720c */ /* 0x000fda0003f06270 */
[----:B------:R-:W-:Y:S05]  /*1fa00*/  @!P0 BRA `(.L_x_1363) ;  /* 0x0000001400988947 */ /* 0x000fea0003800000 */
[----:B0-----:R-:W-:Y:S01]  /*1fa10*/  IMAD.MOV R4, RZ, RZ, -R5 ;  /* 0x000000ffff047224 */ /* 0x001fe200078e0a05 */
[----:B---3--:R-:W-:Y:S01]  /*1fa20*/  LOP3.LUT R13, RZ, R29, RZ, 0x33, !PT ;  /* 0x0000001dff0d7212 */ /* 0x008fe200078e33ff */
[----:B------:R-:W-:Y:S03]  /*1fa30*/  BSSY B1, `(.L_x_1364) ;  /* 0x0000079000017945 */ /* 0x000fe60003800000 */
[----:B------:R-:W-:-:S05]  /*1fa40*/  VIADDMNMX R13, R4, 0x1, R13, !PT ;  /* 0x00000001040d7846 */ /* 0x000fca000780010d */
        /* <DEDUP_REMOVED lines=33> */
.L_x_1368:
[----:B0-----:R-:W-:Y:S01]  /*1fc60*/  IMAD R3, R10, 0x8, R27 ;  /* 0x000000080a037824 */ /* 0x001fe200078e021b */
[----:B------:R-:W-:-:S04]  /*1fc70*/  SHF.L.U32 R2, R14, 0x1f, RZ ;  /* 0x0000001f0e027819 */ /* 0x000fc800000006ff */
[----:B------:R-:W0:Y:S02]  /*1fc80*/  SYNCS.PHASECHK.TRANS64.TRYWAIT P0, [R3+URZ+0x2d840], R2 ;  /* 0x02d84002030075a7 */ /* 0x000e24000800017f */
[----:B0-----:R-:W-:Y:S05]  /*1fc90*/  @!P0 BRA `(.L_x_1369) ;  /* 0x00000034007c8947 */ /* 0x001fea0003800000 */
.L_x_1471:
        /* <DEDUP_REMOVED lines=9> */
.L_x_1370:
        /* <DEDUP_REMOVED lines=31> */
.L_x_1472:
[----:B------:R-:W-:Y:S05]  /*1ff20*/  @P1 BRA `(.L_x_1372) ;  /* 0x0000000000181947 */ /* 0x000fea0003800000 */
[----:B------:R-:W-:Y:S01]  /*1ff30*/  ISETP.NE.AND P0, PT, R28, RZ, PT ;  /* 0x000000ff1c00720c */ /* 0x000fe20003f05270 */
[----:B0-----:R-:W-:Y:S02]  /*1ff40*/  IMAD R2, R22, 0x8, R27 ;  /* 0x0000000816027824 */ /* 0x001fe400078e021b */
[----:B------:R-:W-:-:S04]  /*1ff50*/  IMAD.MOV.U32 R3, RZ, RZ, 0x6000 ;  /* 0x00006000ff037424 */ /* 0x000fc800078e00ff */
[----:B------:R1:W-:Y:S06]  /*1ff60*/  SYNCS.ARRIVE.TRANS64 RZ, [R2+URZ+0x2d850], R3 ;  /* 0x02d8500302ff79a7 */ /* 0x0003ec000800003f */
[----:B------:R-:W-:Y:S05]  /*1ff70*/  @!P0 BRA `(.L_x_1372) ;  /* 0x0000000000048947 */ /* 0x000fea0003800000 */
[----:B------:R-:W-:Y:S01]  /*1ff80*/  BPT.TRAP 0x1 ;  /* 0x000000040000795c */ /* 0x000fe20000300000 */
.L_x_1372:
        /* <DEDUP_REMOVED lines=30> */
.L_x_1367:
[----:B------:R-:W-:Y:S05]  /*20170*/  BSYNC B2 ;  /* 0x0000000000027941 */ /* 0x000fea0003800000 */
.L_x_1366:
[----:B------:R-:W2:Y:S01]  /*20180*/  LDL R2, [R1] ;  /* 0x0000000001027983 */ /* 0x000ea20000100800 */
[----:B------:R-:W-:Y:S02]  /*20190*/  IMAD.MOV.U32 R22, RZ, RZ, R10 ;  /* 0x000000ffff167224 */ /* 0x000fe400078e000a */
[----:B------:R-:W-:Y:S02]  /*201a0*/  IMAD.MOV.U32 R24, RZ, RZ, R14 ;  /* 0x000000ffff187224 */ /* 0x000fe400078e000e */
[----:B--2---:R-:W-:-:S07]  /*201b0*/  VIADD R9, R2, 0xfffffffd ;  /* 0xfffffffd02097836 */ /* 0x004fce0000000000 */
.L_x_1365:
[----:B------:R-:W-:Y:S05]  /*201c0*/  BSYNC B1 ;  /* 0x0000000000017941 */ /* 0x000fea0003800000 */
.L_x_1364:
[----:B------:R-:W2:Y:S01]  /*201d0*/  LDL.LU R2, [R1] ;  /* 0x0000000001027983 */ /* 0x000ea20000300800 */
[----:B------:R-:W-:Y:S01]  /*201e0*/  VIADD R13, R13, 0xfffffffe ;  /* 0xfffffffe0d0d7836 */ /* 0x000fe20000000000 */
[----:B--2---:R-:W-:-:S04]  /*201f0*/  LOP3.LUT R2, RZ, R2, RZ, 0x33, !PT ;  /* 0x00000002ff027212 */ /* 0x004fc800078e33ff */
[----:B------:R-:W-:-:S13]  /*20200*/  ISETP.NE.AND P0, PT, R13, R2, PT ;  /* 0x000000020d00720c */ /* 0x000fda0003f05270 */
[----:B------:R-:W-:Y:S05]  /*20210*/  @!P0 BRA `(.L_x_1363) ;  /* 0x0000000c00948947 */ /* 0x000fea0003800000 */
[----:B------:R-:W-:-:S07]  /*20220*/  IMAD.MOV.U32 R4, RZ, RZ, R8 ;  /* 0x000000ffff047224 */ /* 0x000fce00078e0008 */
.L_x_1387:
[----:B------:R-:W-:Y:S01]  /*20230*/  VIADD R10, R22, 0x1 ;  /* 0x00000001160a7836 */ /* 0x000fe20000000000 */
[----:B------:R-:W-:Y:S05]  /*20240*/  YIELD ;  /* 0x0000000000007946 */ /* 0x000fea0003800000 */
[----:B------:R-:W-:Y:S01]  /*20250*/  ISETP.NE.AND P0, PT, R10, 0x2, PT ;  /* 0x000000020a00780c */ /* 0x000fe20003f05270 */
[----:B------:R-:W-:Y:S03]  /*20260*/  BSSY B1, `(.L_x_1373) ;  /* 0x000006c000017945 */ /* 0x000fe60003800000 */
[----:B0-----:R-:W-:-:S02]  /*20270*/  SEL R11, RZ, 0x1, P0 ;  /* 0x00000001ff0b7807 */ /* 0x001fc40000000000 */
[----:B------:R-:W-:Y:S02]  /*20280*/  SEL R10, R10, RZ, P0 ;  /* 0x000000ff0a0a7207 */ /* 0x000fe40000000000 */
[----:B------:R-:W-:Y:S01]  /*20290*/  LOP3.LUT R11, R24, R11, RZ, 0x3c, !PT ;  /* 0x0000000b180b7212 */ /* 0x000fe200078e3cff */
[----:B-1----:R-:W-:Y:S06]  /*202a0*/  @!P6 BRA `(.L_x_1374) ;  /* 0x00000004009ce947 */ /* 0x002fec0003800000 */
        /* <DEDUP_REMOVED lines=23> */
.L_x_1375:
[----:B------:R-:W-:Y:S01]  /*20420*/  IMAD R3, R10, 0x8, R27 ;  /* 0x000000080a037824 */ /* 0x000fe200078e021b */
[----:B------:R-:W-:-:S04]  /*20430*/  SHF.L.U32 R2, R11, 0x1f, RZ ;  /* 0x0000001f0b027819 */ /* 0x000fc800000006ff */
[----:B------:R-:W1:Y:S02]  /*20440*/  SYNCS.PHASECHK.TRANS64.TRYWAIT P0, [R3+URZ+0x2d840], R2 ;  /* 0x02d84002030075a7 */ /* 0x000e64000800017f */
[----:B-1----:R-:W-:Y:S05]  /*20450*/  @!P0 BRA `(.L_x_1376) ;  /* 0x0000002c00b48947 */ /* 0x002fea0003800000 */
.L_x_1473:
        /* <DEDUP_REMOVED lines=9> */
.L_x_1377:
        /* <DEDUP_REMOVED lines=31> */
.L_x_1474:
[----:B------:R-:W-:Y:S05]  /*206e0*/  @P0 BRA `(.L_x_1379) ;  /* 0x0000000000140947 */ /* 0x000fea0003800000 */
[----:B------:R-:W-:Y:S01]  /*206f0*/  ISETP.NE.AND P1, PT, R28, RZ, PT ;  /* 0x000000ff1c00720c */ /* 0x000fe20003f25270 */
[----:B------:R-:W-:-:S04]  /*20700*/  IMAD.MOV.U32 R2, RZ, RZ, 0x6000 ;  /* 0x00006000ff027424 */ /* 0x000fc800078e00ff */
[----:B------:R1:W-:Y:S08]  /*20710*/  SYNCS.ARRIVE.TRANS64 RZ, [R3+URZ+0x50], R2 ;  /* 0x0000500203ff79a7 */ /* 0x0003f0000800003f */
[----:B------:R-:W-:Y:S05]  /*20720*/  @!P1 BRA `(.L_x_1379) ;  /* 0x0000000000049947 */ /* 0x000fea0003800000 */
[----:B------:R-:W-:Y:S01]  /*20730*/  BPT.TRAP 0x1 ;  /* 0x000000040000795c */ /* 0x000fe20000300000 */
.L_x_1379:
        /* <DEDUP_REMOVED lines=30> */
.L_x_1374:
[----:B------:R-:W-:Y:S05]  /*20920*/  BSYNC B1 ;  /* 0x0000000000017941 */ /* 0x000fea0003800000 */
.L_x_1373:
[----:B------:R-:W-:Y:S01]  /*20930*/  VIADD R22, R10, 0x1 ;  /* 0x000000010a167836 */ /* 0x000fe20000000000 */
[----:B------:R-:W-:Y:S01]  /*20940*/  BSSY B1, `(.L_x_1380) ;  /* 0x000006f000017945 */ /* 0x000fe20003800000 */
[----:B------:R-:W-:-:S03]  /*20950*/  VIADD R13, R9, 0xffffffff ;  /* 0xffffffff090d7836 */ /* 0x000fc60000000000 */
[----:B------:R-:W-:-:S04]  /*20960*/  ISETP.NE.AND P0, PT, R22, 0x2, PT ;  /* 0x000000021600780c */ /* 0x000fc80003f05270 */
[----:B0-----:R-:W-:Y:S02]  /*20970*/  SEL R24, RZ, 0x1, P0 ;  /* 0x00000001ff187807 */ /* 0x001fe40000000000 */
        /* <DEDUP_REMOVED lines=14> */
[----:B-1----:R-:W0:Y:S02]  /*20a60*/  @P0 LDC.64 R2, c[0x0][0x420] ;  /* 0x00010800ff020b82 */ /* 0x002e240000000a00 */
        /* <DEDUP_REMOVED lines=11> */
.L_x_1382:
[----:B-1----:R-:W-:Y:S01]  /*20b20*/  IMAD R2, R22, 0x8, R27 ;  /* 0x0000000816027824 */ /* 0x002fe200078e021b */
[----:B------:R-:W-:-:S04]  /*20b30*/  SHF.L.U32 R3, R24, 0x1f, RZ ;  /* 0x0000001f18037819 */ /* 0x000fc800000006ff */
[----:B------:R-:W1:Y:S02]  /*20b40*/  SYNCS.PHASECHK.TRANS64.TRYWAIT P0, [R2+URZ+0x2d840], R3 ;  /* 0x02d84003020075a7 */ /* 0x000e64000800017f */
[----:B-1----:R-:W-:Y:S05]  /*20b50*/  @!P0 BRA `(.L_x_1383) ;  /* 0x00000028001c8947 */ /* 0x002fea0003800000 */
.L_x_1475:
        /* <DEDUP_REMOVED lines=9> */
.L_x_1384:
[----:B01----:R-:W-:Y:S01]  /*20bf0*/  VIADD R3, R27, 0x2d800 ;  /* 0x0002d8001b037836 */ /* 0x003fe20000000000 */
[----:B------:R-:W-:Y:S01]  /*20c00*/  R2UR UR11, R14 ;  /* 0x000000000e0b72ca */ /* 0x000fe200000e0000 */
[----:B------:R-:W-:Y:S01]  /*20c10*/  UIADD3 UR4, UP0, UR38, 0x370, URZ ;  /* 0x0000037026047890 */ /* 0x000fe2000ff1e03f */
[----:B------:R-:W-:Y:S01]  /*20c20*/  R2UR UR5, R23 ;  /* 0x00000000170572ca */ /* 0x000fe200000e0000 */
[----:B------:R-:W-:Y:S01]  /*20c30*/  IMAD R2, R22, 0x8, R3 ;  /* 0x0000000816027824 */ /* 0x000fe200078e0203 */
[----:B------:R-:W-:Y:S01]  /*20c40*/  R2UR UR12, R0 ;  /* 0x00000000000c72ca */ /* 0x000fe200000e0000 */
[----:B------:R-:W-:Y:S01]  /*20c50*/  UMOV UR10, URZ ;  /* 0x0000003f000a7c82 */ /* 0x000fe20008000000 */
[----:B-----5:R-:W-:Y:S01]  /*20c60*/  R2UR UR13, R4 ;  /* 0x00000000040d72ca */ /* 0x020fe200000e0000 */
[----:B------:R-:W-:Y:S01]  /*20c70*/  UMOV UR6, 0x0 ;  /* 0x0000000000067882 */ /* 0x000fe20000000000 */
[----:B------:R-:W-:Y:S01]  /*20c80*/  R2UR UR9, R2 ;  /* 0x00000000020972ca */ /* 0x000fe200000e0000 */
[----:B------:R-:W-:Y:S01]  /*20c90*/  IMAD R2, R22, 0x6000, R27 ;  /* 0x0000600016027824 */ /* 0x000fe200078e021b */
[----:B------:R-:W-:Y:S01]  /*20ca0*/  UMOV UR7, 0x14f00000 ;  /* 0x14f0000000077882 */ /* 0x000fe20000000000 */
[----:B------:R-:W-:Y:S01]  /*20cb0*/  UMOV UR17, 0x20 ;  /* 0x0000002000117882 */ /* 0x000fe20000000000 */
[----:B------:R-:W-:Y:S01]  /*20cc0*/  UMOV UR18, 0x40 ;  /* 0x0000004000127882 */ /* 0x000fe20000000000 */
[----:B------:R-:W-:-:S02]  /*20cd0*/  SHF.L.U32 R11, R11, 0x1f, RZ ;  /* 0x0000001f0b0b7819 */ /* 0x000fc400000006ff */
[----:B------:R-:W-:Y:S01]  /*20ce0*/  R2UR UR8, R2 ;  /* 0x00000000020872ca */ /* 0x000fe200000e0000 */
[----:B------:R-:W-:Y:S01]  /*20cf0*/  ULEA UR11, UR11, UR5, 0x7 ;  /* 0x000000050b0b7291 */ /* 0x000fe2000f8e383f */
[----:B------:R-:W-:Y:S01]  /*20d00*/  IMAD R2, R10, 0x8, R3 ;  /* 0x000000080a027824 */ /* 0x000fe200078e0203 */
[----:B------:R-:W-:-:S03]  /*20d10*/  UIADD3.X UR5, URZ, UR39, URZ, UP0, !UPT ;  /* 0x000000273f057290 */ /* 0x000fc600087fe43f */
[----:B------:R-:W-:-:S07]  /*20d20*/  UIADD3 UR9, UR9, 0x30, URZ ;  /* 0x0000003009097890 */ /* 0x000fce000fffe03f */
[----:B------:R-:W-:Y:S02]  /*20d30*/  UIADD3 UR14, UR8, 0x15400, URZ ;  /* 0x00015400080e7890 */ /* 0x000fe4000fffe03f */
[----:B------:R-:W-:Y:S02]  /*20d40*/  UIADD3 UR15, UR8, 0x17400, URZ ;  /* 0x00017400080f7890 */ /* 0x000fe4000fffe03f */
[----:B------:R-:W-:-:S03]  /*20d50*/  UIADD3 UR16, UR8, 0x19400, URZ ;  /* 0x0001940008107890 */ /* 0x000fc6000fffe03f */
[----:B------:R-:W-:Y:S02]  /*20d60*/  UMOV UR8, UR14 ;  /* 0x0000000e00087c82 */ /* 0x000fe40008000000 */
[----:B------:R0:W-:Y:S02]  /*20d70*/  UTMALDG.4D [UR8], [UR4], desc[UR6] ;  /* 0x00000608040075b4 */ /* 0x0001e40008019000 */
[----:B0-----:R-:W-:Y:S01]  /*20d80*/  UMOV UR8, UR15 ;  /* 0x0000000f00087c82 */ /* 0x001fe20008000000 */
[----:B------:R-:W-:Y:S02]  /*20d90*/  UMOV UR10, UR17 ;  /* 0x00000011000a7c82 */ /* 0x000fe40008000000 */
[----:B------:R0:W-:Y:S02]  /*20da0*/  UTMALDG.4D [UR8], [UR4], desc[UR6] ;  /* 0x00000608040075b4 */ /* 0x0001e40008019000 */
[----:B0-----:R-:W-:Y:S01]  /*20db0*/  UMOV UR8, UR16 ;  /* 0x0000001000087c82 */ /* 0x001fe20008000000 */
[----:B------:R-:W-:-:S02]  /*20dc0*/  UMOV UR10, UR18 ;  /* 0x00000012000a7c82 */ /* 0x000fc40008000000 */
[----:B------:R0:W-:Y:S01]  /*20dd0*/  UTMALDG.4D [UR8], [UR4], desc[UR6] ;  /* 0x00000608040075b4 */ /* 0x0001e20008019000 */
[----:B------:R-:W1:Y:S02]  /*20de0*/  SYNCS.PHASECHK.TRANS64.TRYWAIT P1, [R2+URZ+0x60], R11 ;  /* 0x0000600b020075a7 */ /* 0x000e64000802017f */
[----:B01----:R-:W-:Y:S05]  /*20df0*/  @!P1 BRA `(.L_x_1385) ;  /* 0x0000002400889947 */ /* 0x003fea0003800000 */
.L_x_1476:
[----:B------:R-:W-:Y:S05]  /*20e00*/  @P0 BRA `(.L_x_1386) ;  /* 0x0000000000140947 */ /* 0x000fea0003800000 */
[----:B------:R-:W-:Y:S01]  /*20e10*/  ISETP.NE.AND P1, PT, R28, RZ, PT ;  /* 0x000000ff1c00720c */ /* 0x000fe20003f25270 */
[----:B------:R-:W-:-:S04]  /*20e20*/  IMAD.MOV.U32 R3, RZ, RZ, 0x6000 ;  /* 0x00006000ff037424 */ /* 0x000fc800078e00ff */
[----:B------:R1:W-:Y:S08]  /*20e30*/  SYNCS.ARRIVE.TRANS64 RZ, [R2+URZ+0x50], R3 ;  /* 0x0000500302ff79a7 */ /* 0x0003f0000800003f */
[----:B------:R-:W-:Y:S05]  /*20e40*/  @!P1 BRA `(.L_x_1386) ;  /* 0x0000000000049947 */ /* 0x000fea0003800000 */
[----:B------:R-:W-:Y:S01]  /*20e50*/  BPT.TRAP 0x1 ;  /* 0x000000040000795c */ /* 0x000fe20000300000 */
.L_x_1386:
        /* <DEDUP_REMOVED lines=29> */
.L_x_1381:
[----:B------:R-:W-:Y:S05]  /*21030*/  BSYNC B1 ;  /* 0x0000000000017941 */ /* 0x000fea0003800000 */
.L_x_1380:
[----:B------:R-:W-:Y:S01]  /*21040*/  ISETP.GT.AND P0, PT, R13, R29, PT ;  /* 0x0000001d0d00720c */ /* 0x000fe20003f04270 */
[----:B------:R-:W-:-:S12]  /*21050*/  VIADD R9, R9, 0xfffffffe ;  /* 0xfffffffe09097836 */ /* 0x000fd80000000000 */
[----:B------:R-:W-:Y:S05]  /*21060*/  @P0 BRA `(.L_x_1387) ;  /* 0xfffffff000700947 */ /* 0x000fea000383ffff */
.L_x_1363:
[----:B------:R-:W-:Y:S05]  /*21070*/  BSYNC B0 ;  /* 0x0000000000007941 */ /* 0x000fea0003800000 */
.L_x_1362:
        /* <DEDUP_REMOVED lines=15> */
.L_x_1389:
[----:B------:R-:W-:Y:S05]  /*21170*/  BSYNC B0 ;  /* 0x0000000000007941 */ /* 0x000fea0003800000 */
.L_x_1388:
[----:B------:R-:W-:Y:S04]  /*21180*/  BSSY B0, `(.L_x_1390) ;  /* 0x000002b000007945 */ /* 0x000fe80003800000 */
[----:B------:R-:W-:Y:S05]  /*21190*/  @!P6 BRA `(.L_x_1391) ;  /* 0x0000000000a4e947 */ /* 0x000fea0003800000 */
[----:B-1----:R-:W-:Y:S01]  /*211a0*/  IMAD R3, R22, 0x8, R27 ;  /* 0x0000000816037824 */ /* 0x002fe200078e021b */
[----:B0-----:R-:W-:-:S04]  /*211b0*/  SHF.L.U32 R2, R24, 0x1f, RZ ;  /* 0x0000001f18027819 */ /* 0x001fc800000006ff */
[----:B------:R-:W0:Y:S02]  /*211c0*/  SYNCS.PHASECHK.TRANS64.TRYWAIT P0, [R3+URZ+0x2d860], R2 ;  /* 0x02d86002030075a7 */ /* 0x000e24000800017f */
[----:B0-----:R-:W-:Y:S05]  /*211d0*/  @!P0 BRA `(.L_x_1392) ;  /* 0x0000002000a48947 */ /* 0x001fea0003800000 */
.L_x_1477:
        /* <DEDUP_REMOVED lines=9> */
.L_x_1393:
        /* <DEDUP_REMOVED lines=28> */
.L_x_1391:
[----:B------:R-:W-:Y:S05]  /*21430*/  BSYNC B0 ;  /* 0x0000000000007941 */ /* 0x000fea0003800000 */
.L_x_1390:
[----:B------:R-:W-:-:S05]  /*21440*/  VIADD R22, R22, 0x1 ;  /* 0x0000000116167836 */ /* 0x000fca0000000000 */
[----:B------:R-:W-:-:S04]  /*21450*/  ISETP.NE.AND P0, PT, R22, 0x2, PT ;  /* 0x000000021600780c */ /* 0x000fc80003f05270 */
[----:B01----:R-:W-:Y:S02]  /*21460*/  SEL R3, RZ, 0x1, P0 ;  /* 0x00000001ff037807 */ /* 0x003fe40000000000 */
[----:B------:R-:W-:Y:S02]  /*21470*/  SEL R22, R22, RZ, P0 ;  /* 0x000000ff16167207 */ /* 0x000fe40000000000 */
[----:B------:R-:W-:-:S07]  /*21480*/  LOP3.LUT R24, R24, R3, RZ, 0x3c, !PT ;  /* 0x0000000318187212 */ /* 0x000fce00078e3cff */
.L_x_1347:
[----:B------:R-:W-:Y:S05]  /*21490*/  BSYNC B6 ;  /* 0x0000000000067941 */ /* 0x000fea0003800000 */
.L_x_1345:
[----:B------:R-:W-:-:S03]  /*214a0*/  UMOV UR4, 0xffffffff ;  /* 0xffffffff00047882 */ /* 0x000fc60000000000 */
[----:B------:R-:W-:Y:S05]  /*214b0*/  BRA.DIV UR4, `(.L_x_1394) ;  /* 0x0000002204007947 */ /* 0x000fea000b800000 */
[----:B------:R4:W0:Y:S04]  /*214c0*/  SHFL.IDX PT, R4, R16, RZ, 0x1f ;  /* 0x00001fff10047589 */ /* 0x00082800000e0000 */
[----:B------:R4:W0:Y:S02]  /*214d0*/  SHFL.IDX PT, R5, R16, 0x1, 0x1f ;  /* 0x00201f0010057f89 */ /* 0x00082400000e0000 */
.L_x_1481:
        /* <DEDUP_REMOVED lines=8> */
[----:B------:R-:W0:Y:S02]  /*21560*/  LDC.64 R2, c[0x0][0xc58] ;  /* 0x00031600ff027b82 */ /* 0x000e240000000a00 */
[----:B0-----:R-:W-:-:S06]  /*21570*/  IMAD.WIDE R2, R7, 0x4, R2 ;  /* 0x0000000407027825 */ /* 0x001fcc00078e0202 */
[----:B------:R0:W5:Y:S02]  /*21580*/  LDG.E R2, desc[UR52][R2.64] ;  /* 0x0000003402027981 */ /* 0x000164000c1e1900 */
.L_x_1396:
[----:B------:R-:W-:Y:S05]  /*21590*/  BSYNC B0 ;  /* 0x0000000000007941 */ /* 0x000fea0003800000 */
.L_x_1395:
[----:B------:R-:W-:-:S03]  /*215a0*/  UMOV UR4, 0xffffffff ;  /* 0xffffffff00047882 */ /* 0x000fc60000000000 */
[----:B------:R-:W-:Y:S05]  /*215b0*/  BRA.DIV UR4, `(.L_x_1397) ;  /* 0x00000022040c7947 */ /* 0x000fea000b800000 */
[----:B-----5:R-:W2:Y:S01]  /*215c0*/  SHFL.UP PT, R14, R2, 0x1, RZ ;  /* 0x04200000020e7989 */ /* 0x020ea200000e00ff */
[C---:B------:R-:W-:Y:S02]  /*215d0*/  ISETP.NE.AND P0, PT, R28.reuse, RZ, PT ;  /* 0x000000ff1c00720c */ /* 0x040fe40003f05270 */
[----:B------:R-:W-:Y:S02]  /*215e0*/  ISETP.GE.U32.AND P1, PT, R28, 0x2, PT ;  /* 0x000000021c00780c */ /* 0x000fe40003f26070 */
[----:B--23--:R-:W-:Y:S02]  /*215f0*/  SEL R13, R14, RZ, P0 ;  /* 0x000000ff0e0d7207 */ /* 0x00cfe40000000000 */
[----:B------:R-:W-:-:S03]  /*21600*/  ISETP.GE.U32.AND P0, PT, R28, 0x4, PT ;  /* 0x000000041c00780c */ /* 0x000fc60003f06070 */
[----:B------:R-:W-:-:S05]  /*21610*/  IMAD.IADD R13, R2, 0x1, R13 ;  /* 0x00000001020d7824 */ /* 0x000fca00078e020d */
[----:B------:R-:W2:Y:S02]  /*21620*/  SHFL.UP PT, R14, R13, 0x2, RZ ;  /* 0x044000000d0e7989 */ /* 0x000ea400000e00ff */
[----:B--2---:R-:W-:Y:S02]  /*21630*/  SEL R14, R14, RZ, P1 ;  /* 0x000000ff0e0e7207 */ /* 0x004fe40000800000 */
[----:B------:R-:W-:-:S03]  /*21640*/  ISETP.GE.U32.AND P1, PT, R28, 0x8, PT ;  /* 0x000000081c00780c */ /* 0x000fc60003f26070 */
[----:B0-----:R-:W-:-:S05]  /*21650*/  IMAD.IADD R3, R13, 0x1, R14 ;  /* 0x000000010d037824 */ /* 0x001fca00078e020e */
        /* <DEDUP_REMOVED lines=11> */
.L_x_1489:
[----:B------:R-:W-:Y:S02]  /*21710*/  ULDC UR4, c[0x0][0xc10] ;  /* 0x0003040000047ab9 */ /* 0x000fe40000000800 */
[----:B------:R-:W-:-:S04]  /*21720*/  IMAD.U32 R7, RZ, RZ, UR4 ;  /* 0x00000004ff077e24 */ /* 0x000fc8000f8e00ff */
[----:B--2---:R-:W-:-:S04]  /*21730*/  IMAD R14, R14, R7, RZ ;  /* 0x000000070e0e7224 */ /* 0x004fc800078e02ff */
[----:B------:R-:W-:-:S05]  /*21740*/  IMAD.IADD R5, R5, 0x1, R14 ;  /* 0x0000000105057824 */ /* 0x000fca00078e020e */
[----:B------:R-:W-:-:S13]  /*21750*/  ISETP.GT.AND P0, PT, R5, R4, PT ;  /* 0x000000040500720c */ /* 0x000fda0003f04270 */
[----:B------:R-:W-:Y:S05]  /*21760*/  @P0 BRA `(.L_x_1398) ;  /* 0x0000000000ac0947 */ /* 0x000fea0003800000 */
[----:B------:R-:W2:Y:S02]  /*21770*/  LDC R0, c[0x0][0xc14] ;  /* 0x00030500ff007b82 */ /* 0x000ea40000000800 */
.L_x_1403:
        /* <DEDUP_REMOVED lines=12> */
.L_x_1401:
[----:B------:R-:W-:Y:S05]  /*21840*/  BSYNC B0 ;  /* 0x0000000000007941 */ /* 0x000fea0003800000 */
.L_x_1400:
[----:B------:R-:W-:-:S03]  /*21850*/  UMOV UR4, 0xffffffff ;  /* 0xffffffff00047882 */ /* 0x000fc60000000000 */
[----:B------:R-:W-:Y:S05]  /*21860*/  BRA.DIV UR4, `(.L_x_1402) ;  /* 0x0000002204307947 */ /* 0x000fea000b800000 */
[----:B-----5:R-:W3:Y:S01]  /*21870*/  SHFL.UP PT, R14, R2, 0x1, RZ ;  /* 0x04200000020e7989 */ /* 0x020ee200000e00ff */
[C---:B------:R-:W-:Y:S02]  /*21880*/  ISETP.NE.AND P0, PT, R28.reuse, RZ, PT ;  /* 0x000000ff1c00720c */ /* 0x040fe40003f05270 */
[----:B------:R-:W-:Y:S02]  /*21890*/  ISETP.GE.U32.AND P1, PT, R28, 0x2, PT ;  /* 0x000000021c00780c */ /* 0x000fe40003f26070 */
[----:B---3--:R-:W-:Y:S02]  /*218a0*/  SEL R13, R14, RZ, P0 ;  /* 0x000000ff0e0d7207 */ /* 0x008fe40000000000 */
[----:B------:R-:W-:-:S03]  /*218b0*/  ISETP.GE.U32.AND P0, PT, R28, 0x4, PT ;  /* 0x000000041c00780c */ /* 0x000fc60003f06070 */
[----:B------:R-:W-:-:S05]  /*218c0*/  IMAD.IADD R13, R2, 0x1, R13 ;  /* 0x00000001020d7824 */ /* 0x000fca00078e020d */
        /* <DEDUP_REMOVED lines=15> */
.L_x_1497:
[----:B------:R-:W-:Y:S02]  /*219c0*/  ULDC UR4, c[0x0][0xc10] ;  /* 0x0003040000047ab9 */ /* 0x000fe40000000800 */
[----:B------:R-:W-:-:S04]  /*219d0*/  IMAD.U32 R7, RZ, RZ, UR4 ;  /* 0x00000004ff077e24 */ /* 0x000fc8000f8e00ff */
[----:B--2---:R-:W-:-:S04]  /*219e0*/  IMAD R14, R14, R7, RZ ;  /* 0x000000070e0e7224 */ /* 0x004fc800078e02ff */
[----:B------:R-:W-:-:S05]  /*219f0*/  IMAD.IADD R5, R14, 0x1, R5 ;  /* 0x000000010e057824 */ /* 0x000fca00078e0205 */
[----:B------:R-:W-:-:S13]  /*21a00*/  ISETP.GT.AND P0, PT, R5, R4, PT ;  /* 0x000000040500720c */ /* 0x000fda0003f04270 */
[----:B------:R-:W-:Y:S05]  /*21a10*/  @!P0 BRA `(.L_x_1403) ;  /* 0xfffffffc00588947 */ /* 0x000fea000383ffff */
.L_x_1398:
[----:B----4-:R-:W-:Y:S01]  /*21a20*/  IMAD.IADD R16, R5, 0x1, -R14 ;  /* 0x0000000105107824 */ /* 0x010fe200078e0a0e */
[----:B------:R-:W-:-:S03]  /*21a30*/  UMOV UR4, 0xffffffff ;  /* 0xffffffff00047882 */ /* 0x000fc60000000000 */
[----:B------:R-:W-:-:S05]  /*21a40*/  IMAD R3, R8, R7, R16 ;  /* 0x0000000708037224 */ /* 0x000fca00078e0210 */
[----:B------:R-:W-:Y:S01]  /*21a50*/  ISETP.GT.AND P6, PT, R3, R4, PT ;  /* 0x000000040300720c */ /* 0x000fe20003fc4270 */
[----:B------:R-:W-:-:S12]  /*21a60*/  BRA.DIV UR4, `(.L_x_1404) ;  /* 0x0000002204807947 */ /* 0x000fd8000b800000 */
[----:B------:R-:W-:-:S04]  /*21a70*/  VOTE.ANY R3, PT, !P6 ;  /* 0x0000000000037806 */ /* 0x000fc800070e0100 */
[----:B------:R-:W2:Y:S02]  /*21a80*/  POPC R5, R3 ;  /* 0x0000000300057309 */ /* 0x000ea40000000000 */
[----:B--2---:R2:W3:Y:S02]  /*21a90*/  SHFL.IDX PT, R17, R2, R5, 0x1f ;  /* 0x00001f0502117589 */ /* 0x0044e400000e0000 */
.L_x_1501:
[----:B------:R-:W-:Y:S01]  /*21aa0*/  ISETP.NE.AND P0, PT, R3, RZ, PT ;  /* 0x000000ff0300720c */ /* 0x000fe20003f05270 */
[----:B------:R-:W-:-:S12]  /*21ab0*/  IMAD.MOV.U32 R14, RZ, RZ, RZ ;  /* 0x000000ffff0e7224 */ /* 0x000fd800078e00ff */
[----:B------:R-:W-:Y:S05]  /*21ac0*/  @!P0 BRA `(.L_x_1405) ;  /* 0x0000000000108947 */ /* 0x000fea0003800000 */
[----:B------:R-:W-:Y:S01]  /*21ad0*/  UMOV UR4, 0xffffffff ;  /* 0xffffffff00047882 */ /* 0x000fe20000000000 */
[----:B------:R-:W-:Y:S02]  /*21ae0*/  VIADD R12, R5, 0xffffffff ;  /* 0xffffffff050c7836 */ /* 0x000fe40000000000 */
[----:B------:R-:W-:Y:S05]  /*21af0*/  BRA.DIV UR4, `(.L_x_1406) ;  /* 0x0000002204a47947 */ /* 0x000fea000b800000 */
[----:B------:R4:W0:Y:S02]  /*21b00*/  SHFL.IDX PT, R14, R8, R12, 0x1f ;  /* 0x00001f0c080e7589 */ /* 0x00082400000e0000 */
.L_x_1405:
[----:B--2---:R-:W2:Y:S01]  /*21b10*/  LDC.64 R2, c[0x0][0xc68] ;  /* 0x00031a00ff027b82 */ /* 0x004ea20000000a00 */
[----:B------:R-:W-:-:S04]  /*21b20*/  IMAD.IADD R19, R5, 0x1, R19 ;  /* 0x0000000105137824 */ /* 0x000fc800078e0213 */
[----:B--2---:R-:W-:-:S05]  /*21b30*/  IMAD.WIDE R2, R19, 0x4, R2 ;  /* 0x0000000413027825 */ /* 0x004fca00078e0202 */
[----:B------:R2:W3:Y:S01]  /*21b40*/  LDG.E R6, desc[UR52][R2.64] ;  /* 0x0000003402067981 */ /* 0x0004e2000c1e1900 */
[----:B0-----:R-:W-:Y:S02]  /*21b50*/  IMAD R16, R14, R7, R16 ;  /* 0x000000070e107224 */ /* 0x001fe400078e0210 */
[----:B--2---:R-:W-:Y:S02]  /*21b60*/  IMAD.MOV.U32 R2, RZ, RZ, RZ ;  /* 0x000000ffff027224 */ /* 0x004fe400078e00ff */
[----:B---3--:R-:W-:-:S05]  /*21b70*/  IMAD R5, R17, R6, RZ ;  /* 0x0000000611057224 */ /* 0x008fca00078e02ff */
[----:B----4-:R-:W-:-:S04]  /*21b80*/  IABS R8, R5 ;  /* 0x0000000500087213 */ /* 0x010fc80000000000 */
[----:B------:R-:W0:Y:S08]  /*21b90*/  I2F.RP R9, R8 ;  /* 0x0000000800097306 */ /* 0x000e300000209400 */
[----:B0-----:R-:W0:Y:S02]  /*21ba0*/  MUFU.RCP R9, R9 ;  /* 0x0000000900097308 */ /* 0x001e240000001000 */
[----:B0-----:R-:W-:Y:S01]  /*21bb0*/  VIADD R10, R9, 0xffffffe ;  /* 0x0ffffffe090a7836 */ /* 0x001fe20000000000 */
[----:B------:R-:W-:-:S05]  /*21bc0*/  IABS R9, R5 ;  /* 0x0000000500097213 */ /* 0x000fca0000000000 */
[----:B------:R-:W0:Y:S01]  /*21bd0*/  F2I.FTZ.U32.TRUNC.NTZ R3, R10 ;  /* 0x0000000a00037305 */ /* 0x000e22000021f000 */
[----:B------:R-:W-:Y:S02]  /*21be0*/  IMAD.MOV R9, RZ, RZ, -R9 ;  /* 0x000000ffff097224 */ /* 0x000fe400078e0a09 */
[----:B0-----:R-:W-:-:S04]  /*21bf0*/  IMAD.MOV R11, RZ, RZ, -R3 ;  /* 0x000000ffff0b7224 */ /* 0x001fc800078e0a03 */
[----:B------:R-:W-:-:S04]  /*21c00*/  IMAD R11, R11, R8, RZ ;  /* 0x000000080b0b7224 */ /* 0x000fc800078e02ff */
[----:B------:R-:W-:-:S04]  /*21c10*/  IMAD.HI.U32 R3, R3, R11, R2 ;  /* 0x0000000b03037227 */ /* 0x000fc800078e0002 */
[----:B------:R-:W-:-:S05]  /*21c20*/  IMAD.IADD R2, R4, 0x1, -R16 ;  /* 0x0000000104027824 */ /* 0x000fca00078e0a10 */
        /* <DEDUP_REMOVED lines=9> */
[----:B------:R-:W-:-:S03]  /*21cc0*/  ISETP.GE.AND P0, PT, R4, RZ, PT ;  /* 0x000000ff0400720c */ /* 0x000fc60003f06270 */
[----:B------:R-:W-:-:S10]  /*21cd0*/  IMAD.MOV.U32 R9, RZ, RZ, R3 ;  /* 0x000000ffff097224 */ /* 0x000fd400078e0003 */
[----:B------:R-:W-:Y:S01]  /*21ce0*/  @!P0 IMAD.MOV R9, RZ, RZ, -R9 ;  /* 0x000000ffff098224 */ /* 0x000fe200078e0a09 */
[----:B------:R-:W-:-:S13]  /*21cf0*/  ISETP.NE.AND P0, PT, R5, RZ, PT ;  /* 0x000000ff0500720c */ /* 0x000fda0003f05270 */
[----:B------:R-:W-:-:S05]  /*21d00*/  @!P0 LOP3.LUT R9, RZ, R5, RZ, 0x33, !PT ;  /* 0x00000005ff098212 */ /* 0x000fca00078e33ff */
[----:B------:R-:W-:Y:S02]  /*21d10*/  IMAD R4, R6, R9, RZ ;  /* 0x0000000906047224 */ /* 0x000fe400078e02ff */
[----:B------:R-:W-:Y:S02]  /*21d20*/  IMAD.MOV R9, RZ, RZ, -R9 ;  /* 0x000000ffff097224 */ /* 0x000fe400078e0a09 */
[----:B------:R-:W-:Y:S02]  /*21d30*/  IMAD.MOV R3, RZ, RZ, -R4 ;  /* 0x000000ffff037224 */ /* 0x000fe400078e0a04 */
[----:B------:R-:W-:-:S03]  /*21d40*/  IMAD R5, R5, R9, R2 ;  /* 0x0000000905057224 */ /* 0x000fc600078e0202 */
[----:B------:R-:W-:-:S04]  /*21d50*/  VIADDMNMX R6, R3, R7, R6, PT ;  /* 0x0000000703067246 */ /* 0x000fc80003800106 */
[----:B------:R-:W-:-:S04]  /*21d60*/  IABS R7, R6 ;  /* 0x0000000600077213 */ /* 0x000fc80000000000 */
[----:B------:R-:W0:Y:S08]  /*21d70*/  I2F.RP R8, R7 ;  /* 0x0000000700087306 */ /* 0x000e300000209400 */
[----:B0-----:R-:W0:Y:S02]  /*21d80*/  MUFU.RCP R8, R8 ;  /* 0x0000000800087308 */ /* 0x001e240000001000 */
[----:B0-----:R-:W-:Y:S01]  /*21d90*/  VIADD R3, R8, 0xffffffe ;  /* 0x0ffffffe08037836 */ /* 0x001fe20000000000 */
[----:B------:R-:W-:-:S05]  /*21da0*/  IABS R8, R6 ;  /* 0x0000000600087213 */ /* 0x000fca0000000000 */
[----:B------:R-:W0:Y:S01]  /*21db0*/  F2I.FTZ.U32.TRUNC.NTZ R3, R3 ;  /* 0x0000000300037305 */ /* 0x000e22000021f000 */
[----:B------:R-:W-:Y:S02]  /*21dc0*/  IMAD.MOV R8, RZ, RZ, -R8 ;  /* 0x000000ffff087224 */ /* 0x000fe400078e0a08 */
[----:B0-----:R-:W-:-:S04]  /*21dd0*/  IMAD.MOV R2, RZ, RZ, -R3 ;  /* 0x000000ffff027224 */ /* 0x001fc800078e0a03 */
[----:B------:R-:W-:Y:S02]  /*21de0*/  IMAD R9, R2, R7, RZ ;  /* 0x0000000702097224 */ /* 0x000fe400078e02ff */
[----:B------:R-:W-:-:S04]  /*21df0*/  IMAD.MOV.U32 R2, RZ, RZ, RZ ;  /* 0x000000ffff027224 */ /* 0x000fc800078e00ff */
[----:B------:R-:W-:Y:S01]  /*21e00*/  IMAD.HI.U32 R2, R3, R9, R2 ;  /* 0x0000000903027227 */ /* 0x000fe200078e0002 */
[----:B------:R-:W-:Y:S02]  /*21e10*/  IABS R9, R5 ;  /* 0x0000000500097213 */ /* 0x000fe40000000000 */
[C---:B------:R-:W-:Y:S01]  /*21e20*/  LOP3.LUT R3, R5.reuse, R6, RZ, 0x3c, !PT ;  /* 0x0000000605037212 */ /* 0x040fe200078e3cff */
[----:B------:R-:W-:Y:S02]  /*21e30*/  IMAD.IADD R5, R5, 0x1, R4 ;  /* 0x0000000105057824 */ /* 0x000fe400078e0204 */
[----:B------:R-:W-:-:S04]  /*21e40*/  IMAD.HI.U32 R2, R2, R9, RZ ;  /* 0x0000000902027227 */ /* 0x000fc800078e00ff */
[----:B------:R-:W-:-:S05]  /*21e50*/  IMAD R8, R2, R8, R9 ;  /* 0x0000000802087224 */ /* 0x000fca00078e0209 */
        /* <DEDUP_REMOVED lines=14> */
.L_x_1399:
[----:B------:R-:W-:Y:S01]  /*21f40*/  UMOV UR4, URZ ;  /* 0x0000003f00047c82 */ /* 0x000fe20008000000 */
[----:B------:R-:W-:Y:S01]  /*21f50*/  UMOV UR5, URZ ;  /* 0x0000003f00057c82 */ /* 0x000fe20008000000 */
[----:B------:R-:W-:Y:S01]  /*21f60*/  ULDC UR6, c[0x0][0xc14] ;  /* 0x0003050000067ab9 */ /* 0x000fe20000000800 */
[----:B----4-:R-:W-:Y:S02]  /*21f70*/  IMAD.MOV.U32 R16, RZ, RZ, R4 ;  /* 0x000000ffff107224 */ /* 0x010fe400078e0004 */
[----:B------:R-:W-:Y:S02]  /*21f80*/  IMAD.U32 R17, RZ, RZ, UR4 ;  /* 0x00000004ff117e24 */ /* 0x000fe4000f8e00ff */
[----:B------:R-:W-:Y:S02]  /*21f90*/  IMAD.U32 R18, RZ, RZ, UR5 ;  /* 0x00000005ff127e24 */ /* 0x000fe4000f8e00ff */
[----:B------:R-:W-:-:S07]  /*21fa0*/  IMAD.U32 R19, RZ, RZ, UR6 ;  /* 0x00000006ff137e24 */ /* 0x000fce000f8e00ff */
.L_x_1407:
        /* <DEDUP_REMOVED lines=10> */
.L_x_1306:
        /* <DEDUP_REMOVED lines=12> */
.L_x_1504:
[----:B------:R-:W-:Y:S05]  /*22110*/  BSYNC B0 ;  /* 0x0000000000007941 */ /* 0x000fea0003800000 */
.L_x_1409:
[----:B------:R-:W-:-:S03]  /*22120*/  UMOV UR4, 0xffffffff ;  /* 0xffffffff00047882 */ /* 0x000fc60000000000 */
[----:B------:R-:W-:Y:S05]  /*22130*/  BRA.DIV UR4, `(.L_x_1411) ;  /* 0x0000001e044c7947 */ /* 0x000fea000b800000 */
[----:B0-----:R-:W0:Y:S02]  /*22140*/  S2R R0, SR_TID.X ;  /* 0x0000000000007919 */ /* 0x001e240000002100 */
[----:B0-----:R-:W-:-:S04]  /*22150*/  SHF.R.U32.HI R0, RZ, 0x5, R0 ;  /* 0x00000005ff007819 */ /* 0x001fc80000011600 */
[----:B------:R-:W-:-:S05]  /*22160*/  LOP3.LUT R0, R0, 0x3, RZ, 0xc0, !PT ;  /* 0x0000000300007812 */ /* 0x000fca00078ec0ff */
[----:B------:R0:W2:Y:S02]  /*22170*/  SHFL.IDX PT, R14, R0, RZ, 0x1f ;  /* 0x00001fff000e7589 */ /* 0x0000a400000e0000 */
.L_x_1507:
[----:B--2---:R-:W-:-:S13]  /*22180*/  ISETP.NE.AND P0, PT, R14, RZ, PT ;  /* 0x000000ff0e00720c */ /* 0x004fda0003f05270 */
[----:B------:R-:W-:Y:S05]  /*22190*/  @P0 BRA `(.L_x_1089) ;  /* 0x0000000000880947 */ /* 0x000fea0003800000 */
[----:B------:R-:W-:-:S03]  /*221a0*/  UMOV UR4, 0xffffffff ;  /* 0xffffffff00047882 */ /* 0x000fc60000000000 */
[----:B------:R-:W-:Y:S05]  /*221b0*/  BRA.DIV UR4, `(.L_x_1412) ;  /* 0x0000001e04607947 */ /* 0x000fea000b800000 */
[----:B------:R-:W-:-:S13]  /*221c0*/  ELECT P6, URZ, PT ;  /* 0x00000000003f782f */ /* 0x000fda00038c0000 */
.L_x_1510:
[----:B------:R-:W-:Y:S05]  /*221d0*/  @!P6 BRA `(.L_x_1089) ;  /* 0x000000000078e947 */ /* 0x000fea0003800000 */
[----:B------:R-:W-:-:S06]  /*221e0*/  ULOP3.LUT UR4, UR36, 0x2, URZ, 0xfc, !UPT ;  /* 0x0000000224047892 */ /* 0x000fcc000f8efc3f */
[----:B0-----:R-:W-:-:S05]  /*221f0*/  IMAD.U32 R0, RZ, RZ, UR4 ;  /* 0x00000004ff007e24 */ /* 0x001fca000f8e00ff */
[----:B------:R-:W-:-:S13]  /*22200*/  ISETP.NE.AND P2, PT, R0, 0x3, PT ;  /* 0x000000030000780c */ /* 0x000fda0003f45270 */
[----:B------:R-:W-:Y:S05]  /*22210*/  @!P2 BRA `(.L_x_1413) ;  /* 0x000000000004a947 */ /* 0x000fea0003800000 */
[----:B------:R-:W-:Y:S01]  /*22220*/  BPT.TRAP 0x1 ;  /* 0x000000040000795c */ /* 0x000fe20000300000 */
.L_x_1413:
        /* <DEDUP_REMOVED lines=12> */
.L_x_1511:
[----:B------:R-:W2:Y:S02]  /*222f0*/  SYNCS.PHASECHK.TRANS64.TRYWAIT P0, [R3+URZ], R0 ;  /* 0x00000000030075a7 */ /* 0x000ea4000800017f */
[----:B--2---:R-:W-:Y:S05]  /*22300*/  @!P0 BRA `(.L_x_1415) ;  /* 0x0000001c00408947 */ /* 0x004fea0003800000 */
.L_x_1512:
[----:B------:R-:W-:Y:S05]  /*22310*/  @!P2 BRA `(.L_x_1416) ;  /* 0x000000000004a947 */ /* 0x000fea0003800000 */
[----:B------:R-:W-:Y:S01]  /*22320*/  BPT.TRAP 0x1 ;  /* 0x000000040000795c */ /* 0x000fe20000300000 */
.L_x_1416:
[----:B--2---:R-:W-:-:S04]  /*22330*/  VIADD R3, R9, 0x2d860 ;  /* 0x0002d86009037836 */ /* 0x004fc80000000000 */
[----:B------:R-:W-:-:S04]  /*22340*/  IMAD R5, R22, 0x8, R3 ;  /* 0x0000000816057824 */ /* 0x000fc800078e0203 */
[----:B------:R-:W2:Y:S02]  /*22350*/  SYNCS.PHASECHK.TRANS64.TRYWAIT P0, [R5+URZ], R2 ;  /* 0x00000002050075a7 */ /* 0x000ea4000800017f */
[----:B--2---:R-:W-:Y:S05]  /*22360*/  @!P0 BRA `(.L_x_1417) ;  /* 0x0000001c003c8947 */ /* 0x004fea0003800000 */
.L_x_1513:
[----:B------:R-:W-:-:S07]  /*22370*/  IMAD R3, R4, 0x8, R3 ;  /* 0x0000000804037824 */ /* 0x000fce00078e0203 */
.L_x_1418:
[----:B---3--:R3:W4:Y:S02]  /*22380*/  SYNCS.PHASECHK.TRANS64.TRYWAIT P0, [R3+URZ], R0 ;  /* 0x00000000030075a7 */ /* 0x008724000800017f */
[----:B----4-:R-:W-:Y:S05]  /*22390*/  @!P0 NANOSLEEP.SYNCS 0x989680 ;  /* 0x009896800000895d */ /* 0x010fea0003900000 */
[----:B------:R-:W4:Y:S02]  /*223a0*/  @!P0 SYNCS.PHASECHK.TRANS64 P0, [R3+URZ], R0 ;  /* 0x00000000030085a7 */ /* 0x000f24000800007f */
[----:B----4-:R-:W-:Y:S05]  /*223b0*/  @!P0 BRA `(.L_x_1418) ;  /* 0xfffffffc00f08947 */ /* 0x010fea000383ffff */
.L_x_1089:
[----:B------:R-:W-:Y:S05]  /*223c0*/  BSYNC B7 ;  /* 0x0000000000077941 */ /* 0x000fea0003800000 */
.L_x_1086:
[----:B------:R-:W-:Y:S05]  /*223d0*/  EXIT ;  /* 0x000000000000794d */ /* 0x000fea0003800000 */
.L_x_1113:
[----:B0-----:R0:W1:Y:S02]  /*223e0*/  SYNCS.PHASECHK.TRANS64.TRYWAIT P5, [R15+URZ+0x2d890], R86 ;  /* 0x02d890560f0075a7 */ /* 0x00106400080a017f */
[----:B-1----:R-:W-:Y:S05]  /*223f0*/  @!P5 NANOSLEEP.SYNCS 0x989680 ;  /* 0x009896800000d95d */ /* 0x002fea0003900000 */
[----:B------:R-:W1:Y:S02]  /*22400*/  @!P5 SYNCS.PHASECHK.TRANS64 P5, [R15+URZ+0x2d890], R86 ;  /* 0x02d890560f00d5a7 */ /* 0x000e6400080a007f */
[----:B-1----:R-:W-:Y:S05]  /*22410*/  @!P5 BRA `(.L_x_1113) ;  /* 0xfffffffc00f0d947 */ /* 0x002fea000383ffff */
[----:B------:R-:W-:Y:S05]  /*22420*/  BRA `(.L_x_1419) ;  /* 0xfffffe0c00a47947 */ /* 0x000fea000383ffff */
.L_x_1141:
[----:B0-----:R0:W1:Y:S02]  /*22430*/  SYNCS.PHASECHK.TRANS64.TRYWAIT P5, [R15+URZ+0x2d890], R86 ;  /* 0x02d890560f0075a7 */ /* 0x00106400080a017f */
[----:B-1----:R-:W-:Y:S05]  /*22440*/  @!P5 NANOSLEEP.SYNCS 0x989680 ;  /* 0x009896800000d95d */ /* 0x002fea0003900000 */
[----:B------:R-:W1:Y:S02]  /*22450*/  @!P5 SYNCS.PHASECHK.TRANS64 P5, [R15+URZ+0x2d890], R86 ;  /* 0x02d890560f00d5a7 */ /* 0x000e6400080a007f */
[----:B-1----:R-:W-:Y:S05]  /*22460*/  @!P5 BRA `(.L_x_1141) ;  /* 0xfffffffc00f0d947 */ /* 0x002fea000383ffff */
[----:B------:R-:W-:Y:S05]  /*22470*/  BRA `(.L_x_1420) ;  /* 0xfffffe2800807947 */ /* 0x000fea000383ffff */
.L_x_1154:
[----:B0-----:R0:W1:Y:S02]  /*22480*/  SYNCS.PHASECHK.TRANS64.TRYWAIT P4, [R15+URZ+0x2d890], R86 ;  /* 0x02d890560f0075a7 */ /* 0x001064000808017f */
[----:B-1----:R-:W-:Y:S05]  /*22490*/  @!P4 NANOSLEEP.SYNCS 0x989680 ;  /* 0x009896800000c95d */ /* 0x002fea0003900000 */
[----:B------:R-:W1:Y:S02]  /*224a0*/  @!P4 SYNCS.PHASECHK.TRANS64 P4, [R15+URZ+0x2d890], R86 ;  /* 0x02d890560f00c5a7 */ /* 0x000e64000808007f */
[----:B-1----:R-:W-:Y:S05]  /*224b0*/  @!P4 BRA `(.L_x_1154) ;  /* 0xfffffffc00f0c947 */ /* 0x002fea000383ffff */
[----:B------:R-:W-:Y:S05]  /*224c0*/  BRA `(.L_x_1421) ;  /* 0xfffffe4400247947 */ /* 0x000fea000383ffff */
.L_x_1158:
[----:B--2---:R2:W3:Y:S02]  /*224d0*/  SYNCS.PHASECHK.TRANS64.TRYWAIT P3, [R15+URZ+0x2d8b0], R86 ;  /* 0x02d8b0560f0075a7 */ /* 0x0044e4000806017f */
[----:B---3--:R-:W-:Y:S05]  /*224e0*/  @!P3 NANOSLEEP.SYNCS 0x989680 ;  /* 0x009896800000b95d */ /* 0x008fea0003900000 */
[----:B------:R-:W3:Y:S02]  /*224f0*/  @!P3 SYNCS.PHASECHK.TRANS64 P3, [R15+URZ+0x2d8b0], R86 ;  /* 0x02d8b0560f00b5a7 */ /* 0x000ee4000806007f */
[----:B---3--:R-:W-:Y:S05]  /*22500*/  @!P3 BRA `(.L_x_1158) ;  /* 0xfffffffc00f0b947 */ /* 0x008fea000383ffff */
[----:B------:R-:W-:Y:S05]  /*22510*/  BRA `(.L_x_1422) ;  /* 0xfffffe4400bc7947 */ /* 0x000fea000383ffff */
.L_x_1172:
[----:B------:R-:W-:Y:S01]  /*22520*/  BSSY B0, `(.L_x_1423) ;  /* 0x0000008000007945 */ /* 0x000fe20003800000 */
[----:B------:R-:W-:Y:S02]  /*22530*/  IMAD.MOV.U32 R13, RZ, RZ, R44 ;  /* 0x000000ffff0d7224 */ /* 0x000fe400078e002c */
[----:B------:R-:W-:Y:S02]  /*22540*/  IMAD.MOV.U32 R12, RZ, RZ, RZ ;  /* 0x000000ffff0c7224 */ /* 0x000fe400078e00ff */
[----:B------:R-:W-:Y:S02]  /*22550*/  IMAD.MOV.U32 R11, RZ, RZ, 0x1f ;  /* 0x0000001fff0b7424 */ /* 0x000fe400078e00ff */
[----:B------:R-:W-:-:S07]  /*22560*/  IMAD.MOV.U32 R15, RZ, RZ, -0x1 ;  /* 0xffffffffff0f7424 */ /* 0x000fce00078e00ff */
[----:B-----5:R-:W-:Y:S05]  /*22570*/  WARPSYNC.COLLECTIVE R15, `(.L_x_1424) ;  /* 0x000000000f087348 */ /* 0x020fea0003c00000 */
[----:B------:R0:W1:Y:S02]  /*22580*/  SHFL.IDX P6, R14, R13, R12, R11 ;  /* 0x0000000c0d0e7389 */ /* 0x00006400000c000b */
[----:B01---5:R-:W-:Y:S01]  /*22590*/  ENDCOLLECTIVE ;  /* 0x000000000000791b */ /* 0x023fe20003800000 */
.L_x_1424:
[----:B------:R-:W-:Y:S05]  /*225a0*/  BSYNC B0 ;  /* 0x0000000000007941 */ /* 0x000fea0003800000 */
.L_x_1423:
[----:B------:R1:W-:Y:S01]  /*225b0*/  STL [R1+0x4], R14 ;  /* 0x0000040e01007387 */ /* 0x0003e20000100800 */
[----:B------:R-:W-:Y:S05]  /*225c0*/  BRA `(.L_x_1425) ;  /* 0xfffffe4c00fc7947 */ /* 0x000fea000383ffff */
.L_x_1185:
[----:B------:R-:W-:Y:S01]  /*225d0*/  BSSY B1, `(.L_x_1426) ;  /* 0x0000007000017945 */ /* 0x000fe20003800000 */
[----:B------:R-:W-:Y:S02]  /*225e0*/  IMAD.MOV.U32 R12, RZ, RZ, RZ ;  /* 0x000000ffff0c7224 */ /* 0x000fe400078e00ff */
[----:B------:R-:W-:Y:S02]  /*225f0*/  IMAD.MOV.U32 R11, RZ, RZ, 0x1e1f ;  /* 0x00001e1fff0b7424 */ /* 0x000fe400078e00ff */
[----:B------:R-:W-:-:S07]  /*22600*/  IMAD.MOV.U32 R15, RZ, RZ, -0x1 ;  /* 0xffffffffff0f7424 */ /* 0x000fce00078e00ff */
[----:B------:R-:W-:Y:S05]  /*22610*/  WARPSYNC.COLLECTIVE R15, `(.L_x_1427) ;  /* 0x000000000f087348 */ /* 0x000fea0003c00000 */
[----:B------:R0:W1:Y:S02]  /*22620*/  SHFL.IDX P6, R14, R13, R12, R11 ;  /* 0x0000000c0d0e7389 */ /* 0x00006400000c000b */
[----:B01----:R-:W-:Y:S01]  /*22630*/  ENDCOLLECTIVE ;  /* 0x000000000000791b */ /* 0x003fe20003800000 */
.L_x_1427:
[----:B------:R-:W-:Y:S05]  /*22640*/  BSYNC B1 ;  /* 0x0000000000017941 */ /* 0x000fea0003800000 */
.L_x_1426:
[----:B------:R-:W-:Y:S05]  /*22650*/  BRA `(.L_x_1428) ;  /* 0xfffffe5c004c7947 */ /* 0x000fea000383ffff */
.L_x_1186:
        /* <DEDUP_REMOVED lines=8> */
.L_x_1430:
[----:B------:R-:W-:Y:S05]  /*226e0*/  BSYNC B1 ;  /* 0x0000000000017941 */ /* 0x000fea0003800000 */
.L_x_1429:
[----:B------:R-:W-:Y:S05]  /*226f0*/  BRA `(.L_x_1431) ;  /* 0xfffffe5c00307947 */ /* 0x000fea000383ffff */
.L_x_1187:
        /* <DEDUP_REMOVED lines=8> */
.L_x_1433:
[----:B------:R-:W-:Y:S05]  /*22780*/  BSYNC B1 ;  /* 0x0000000000017941 */ /* 0x000fea0003800000 */
.L_x_1432:
[----:B------:R-:W-:Y:S05]  /*22790*/  BRA `(.L_x_1434) ;  /* 0xfffffe5c00147947 */ /* 0x000fea000383ffff */
.L_x_1188:
        /* <DEDUP_REMOVED lines=8> */
.L_x_1436:
[----:B------:R-:W-:Y:S05]  /*22820*/  BSYNC B1 ;  /* 0x0000000000017941 */ /* 0x000fea0003800000 */
.L_x_1435:
[----:B------:R-:W-:Y:S05]  /*22830*/  BRA `(.L_x_1437) ;  /* 0xfffffe5800f87947 */ /* 0x000fea000383ffff */
.L_x_1190:
[----:B0-----:R0:W1:Y:S02]  /*22840*/  SYNCS.PHASECHK.TRANS64.TRYWAIT P1, [R2+URZ+0x2d800], R3 ;  /* 0x02d80003020075a7 */ /* 0x001064000802017f */
[----:B-1----:R-:W-:Y:S05]  /*22850*/  @!P1 NANOSLEEP.SYNCS 0x989680 ;  /* 0x009896800000995d */ /* 0x002fea0003900000 */
[----:B------:R-:W1:Y:S02]  /*22860*/  @!P1 SYNCS.PHASECHK.TRANS64 P1, [R2+URZ+0x2d800], R3 ;  /* 0x02d80003020095a7 */ /* 0x000e64000802007f */
[----:B-1----:R-:W-:Y:S05]  /*22870*/  @!P1 BRA `(.L_x_1190) ;  /* 0xfffffffc00f09947 */ /* 0x002fea000383ffff */
[----:B------:R-:W-:Y:S05]  /*22880*/  BRA `(.L_x_1438) ;  /* 0xfffffe5c00787947 */ /* 0x000fea000383ffff */
.L_x_1204:
[----:B------:R-:W-:Y:S01]  /*22890*/  BSSY B1, `(.L_x_1439) ;  /* 0x0000007000017945 */ /* 0x000fe20003800000 */
[----:B------:R-:W-:Y:S02]  /*228a0*/  IMAD.MOV.U32 R12, RZ, RZ, RZ ;  /* 0x000000ffff0c7224 */ /* 0x000fe400078e00ff */
[----:B------:R-:W-:Y:S02]  /*228b0*/  IMAD.MOV.U32 R11, RZ, RZ, 0x1e1f ;  /* 0x00001e1fff0b7424 */ /* 0x000fe400078e00ff */
[----:B------:R-:W-:-:S07]  /*228c0*/  IMAD.MOV.U32 R15, RZ, RZ, -0x1 ;  /* 0xffffffffff0f7424 */ /* 0x000fce00078e00ff */
[----:B------:R-:W-:Y:S05]  /*228d0*/  WARPSYNC.COLLECTIVE R15, `(.L_x_1440) ;  /* 0x000000000f087348 */ /* 0x000fea0003c00000 */
[----:B------:R0:W1:Y:S02]  /*228e0*/  SHFL.IDX P6, R14, R13, R12, R11 ;  /* 0x0000000c0d0e7389 */ /* 0x00006400000c000b */
[----:B01----:R-:W-:Y:S01]  /*228f0*/  ENDCOLLECTIVE ;  /* 0x000000000000791b */ /* 0x003fe20003800000 */
.L_x_1440:
[----:B------:R-:W-:Y:S05]  /*22900*/  BSYNC B1 ;  /* 0x0000000000017941 */ /* 0x000fea0003800000 */
.L_x_1439:
[----:B------:R-:W-:Y:S05]  /*22910*/  BRA `(.L_x_1441) ;  /* 0xfffffe7400fc7947 */ /* 0x000fea000383ffff */
.L_x_1205:
        /* <DEDUP_REMOVED lines=8> */
.L_x_1443:
[----:B------:R-:W-:Y:S05]  /*229a0*/  BSYNC B1 ;  /* 0x0000000000017941 */ /* 0x000fea0003800000 */
.L_x_1442:
[----:B------:R-:W-:Y:S05]  /*229b0*/  BRA `(.L_x_1444) ;  /* 0xfffffe7400e07947 */ /* 0x000fea000383ffff */
.L_x_1206:
        /* <DEDUP_REMOVED lines=8> */
.L_x_1446:
[----:B------:R-:W-:Y:S05]  /*22a40*/  BSYNC B1 ;  /* 0x0000000000017941 */ /* 0x000fea0003800000 */
.L_x_1445:
[----:B------:R-:W-:Y:S05]  /*22a50*/  BRA `(.L_x_1447) ;  /* 0xfffffe7400c47947 */ /* 0x000fea000383ffff */
.L_x_1207:
        /* <DEDUP_REMOVED lines=8> */
.L_x_1449:
[----:B------:R-:W-:Y:S05]  /*22ae0*/  BSYNC B1 ;  /* 0x0000000000017941 */ /* 0x000fea0003800000 */
.L_x_1448:
[----:B------:R-:W-:Y:S05]  /*22af0*/  BRA `(.L_x_1450) ;  /* 0xfffffe7400a87947 */ /* 0x000fea000383ffff */
.L_x_1209:
[----:B0-----:R0:W1:Y:S02]  /*22b00*/  SYNCS.PHASECHK.TRANS64.TRYWAIT P1, [R2+URZ+0x2d800], R9 ;  /* 0x02d80009020075a7 */ /* 0x001064000802017f */
[----:B-1----:R-:W-:Y:S05]  /*22b10*/  @!P1 NANOSLEEP.SYNCS 0x989680 ;  /* 0x009896800000995d */ /* 0x002fea0003900000 */
[----:B------:R-:W1:Y:S02]  /*22b20*/  @!P1 SYNCS.PHASECHK.TRANS64 P1, [R2+URZ+0x2d800], R9 ;  /* 0x02d80009020095a7 */ /* 0x000e64000802007f */
[----:B-1----:R-:W-:Y:S05]  /*22b30*/  @!P1 BRA `(.L_x_1209) ;  /* 0xfffffffc00f09947 */ /* 0x002fea000383ffff */
[----:B------:R-:W-:Y:S05]  /*22b40*/  BRA `(.L_x_1451) ;  /* 0xfffffe7800287947 */ /* 0x000fea000383ffff */
.L_x_1217:
[----:B--2---:R2:W3:Y:S02]  /*22b50*/  SYNCS.PHASECHK.TRANS64.TRYWAIT P2, [R0+URZ+0x2d830], R3 ;  /* 0x02d83003000075a7 */ /* 0x0044e4000804017f */
[----:B---3--:R-:W-:Y:S05]  /*22b60*/  @!P2 NANOSLEEP.SYNCS 0x989680 ;  /* 0x009896800000a95d */ /* 0x008fea0003900000 */
[----:B------:R-:W3:Y:S02]  /*22b70*/  @!P2 SYNCS.PHASECHK.TRANS64 P2, [R0+URZ+0x2d830], R3 ;  /* 0x02d830030000a5a7 */ /* 0x000ee4000804007f */
[----:B---3--:R-:W-:Y:S05]  /*22b80*/  @!P2 BRA `(.L_x_1217) ;  /* 0xfffffffc00f0a947 */ /* 0x008fea000383ffff */
[----:B------:R-:W-:Y:S05]  /*22b90*/  BRA `(.L_x_1216) ;  /* 0xfffffe9000347947 */ /* 0x000fea000383ffff */
.L_x_1235:
[----:B-1----:R1:W2:Y:S02]  /*22ba0*/  SYNCS.PHASECHK.TRANS64.TRYWAIT P3, [R9+URZ+0x2d830], R8 ;  /* 0x02d83008090075a7 */ /* 0x0022a4000806017f */
[----:B--2---:R-:W-:Y:S05]  /*22bb0*/  @!P3 NANOSLEEP.SYNCS 0x989680 ;  /* 0x009896800000b95d */ /* 0x004fea0003900000 */
[----:B------:R-:W2:Y:S02]  /*22bc0*/  @!P3 SYNCS.PHASECHK.TRANS64 P3, [R9+URZ+0x2d830], R8 ;  /* 0x02d830080900b5a7 */ /* 0x000ea4000806007f */
[----:B--2---:R-:W-:Y:S05]  /*22bd0*/  @!P3 BRA `(.L_x_1235) ;  /* 0xfffffffc00f0b947 */ /* 0x004fea000383ffff */
[----:B------:R-:W-:Y:S05]  /*22be0*/  BRA `(.L_x_1234) ;  /* 0xfffffecc00a47947 */ /* 0x000fea000383ffff */
.L_x_1239:
[----:B-1----:R1:W2:Y:S02]  /*22bf0*/  SYNCS.PHASECHK.TRANS64.TRYWAIT P2, [R9+URZ+0x2d850], R8 ;  /* 0x02d85008090075a7 */ /* 0x0022a4000804017f */
[----:B--2---:R-:W-:Y:S05]  /*22c00*/  @!P2 NANOSLEEP.SYNCS 0x989680 ;  /* 0x009896800000a95d */ /* 0x004fea0003900000 */
[----:B------:R-:W2:Y:S02]  /*22c10*/  @!P2 SYNCS.PHASECHK.TRANS64 P2, [R9+URZ+0x2d850], R8 ;  /* 0x02d850080900a5a7 */ /* 0x000ea4000804007f */
[----:B--2---:R-:W-:Y:S05]  /*22c20*/  @!P2 BRA `(.L_x_1239) ;  /* 0xfffffffc00f0a947 */ /* 0x004fea000383ffff */
[----:B------:R-:W-:Y:S05]  /*22c30*/  BRA `(.L_x_1236) ;  /* 0xfffffed000a87947 */ /* 0x000fea000383ffff */
.L_x_1258:
[----:B-1----:R1:W2:Y:S02]  /*22c40*/  SYNCS.PHASECHK.TRANS64.TRYWAIT P3, [R11+URZ+0x2d830], R12 ;  /* 0x02d8300c0b0075a7 */ /* 0x0022a4000806017f */
[----:B--2---:R-:W-:Y:S05]  /*22c50*/  @!P3 NANOSLEEP.SYNCS 0x989680 ;  /* 0x009896800000b95d */ /* 0x004fea0003900000 */
[----:B------:R-:W2:Y:S02]  /*22c60*/  @!P3 SYNCS.PHASECHK.TRANS64 P3, [R11+URZ+0x2d830], R12 ;  /* 0x02d8300c0b00b5a7 */ /* 0x000ea4000806007f */
[----:B--2---:R-:W-:Y:S05]  /*22c70*/  @!P3 BRA `(.L_x_1258) ;  /* 0xfffffffc00f0b947 */ /* 0x004fea000383ffff */
[----:B------:R-:W-:Y:S05]  /*22c80*/  BRA `(.L_x_1257) ;  /* 0xffffff0800e07947 */ /* 0x000fea000383ffff */
.L_x_1262:
[----:B-1----:R1:W2:Y:S02]  /*22c90*/  SYNCS.PHASECHK.TRANS64.TRYWAIT P2, [R11+URZ+0x2d850], R10 ;  /* 0x02d8500a0b0075a7 */ /* 0x0022a4000804017f */
[----:B--2---:R-:W-:Y:S05]  /*22ca0*/  @!P2 NANOSLEEP.SYNCS 0x989680 ;  /* 0x009896800000a95d */ /* 0x004fea0003900000 */
[----:B------:R-:W2:Y:S02]  /*22cb0*/  @!P2 SYNCS.PHASECHK.TRANS64 P2, [R11+URZ+0x2d850], R10 ;  /* 0x02d8500a0b00a5a7 */ /* 0x000ea4000804007f */
[----:B--2---:R-:W-:Y:S05]  /*22cc0*/  @!P2 BRA `(.L_x_1262) ;  /* 0xfffffffc00f0a947 */ /* 0x004fea000383ffff */
[----:B------:R-:W-:Y:S05]  /*22cd0*/  BRA `(.L_x_1259) ;  /* 0xffffff0c00e47947 */ /* 0x000fea000383ffff */
.L_x_1269:
[----:B-1----:R1:W2:Y:S02]  /*22ce0*/  SYNCS.PHASECHK.TRANS64.TRYWAIT P3, [R12+URZ+0x2d830], R13 ;  /* 0x02d8300d0c0075a7 */ /* 0x0022a4000806017f */
[----:B--2---:R-:W-:Y:S05]  /*22cf0*/  @!P3 NANOSLEEP.SYNCS 0x989680 ;  /* 0x009896800000b95d */ /* 0x004fea0003900000 */
[----:B------:R-:W2:Y:S02]  /*22d00*/  @!P3 SYNCS.PHASECHK.TRANS64 P3, [R12+URZ+0x2d830], R13 ;  /* 0x02d8300d0c00b5a7 */ /* 0x000ea4000806007f */
[----:B--2---:R-:W-:Y:S05]  /*22d10*/  @!P3 BRA `(.L_x_1269) ;  /* 0xfffffffc00f0b947 */ /* 0x004fea000383ffff */
[----:B------:R-:W-:Y:S05]  /*22d20*/  BRA `(.L_x_1268) ;  /* 0xffffff3400d47947 */ /* 0x000fea000383ffff */
.L_x_1273:
[----:B-1----:R1:W2:Y:S02]  /*22d30*/  SYNCS.PHASECHK.TRANS64.TRYWAIT P2, [R13+URZ+0x2d850], R12 ;  /* 0x02d8500c0d0075a7 */ /* 0x0022a4000804017f */
[----:B--2---:R-:W-:Y:S05]  /*22d40*/  @!P2 NANOSLEEP.SYNCS 0x989680 ;  /* 0x009896800000a95d */ /* 0x004fea0003900000 */
[----:B------:R-:W2:Y:S02]  /*22d50*/  @!P2 SYNCS.PHASECHK.TRANS64 P2, [R13+URZ+0x2d850], R12 ;  /* 0x02d8500c0d00a5a7 */ /* 0x000ea4000804007f */
[----:B--2---:R-:W-:Y:S05]  /*22d60*/  @!P2 BRA `(.L_x_1273) ;  /* 0xfffffffc00f0a947 */ /* 0x004fea000383ffff */
[----:B------:R-:W-:Y:S05]  /*22d70*/  BRA `(.L_x_1270) ;  /* 0xffffff3800d87947 */ /* 0x000fea000383ffff */
.L_x_1286:
[----:B-1----:R1:W2:Y:S02]  /*22d80*/  SYNCS.PHASECHK.TRANS64.TRYWAIT P0, [R11+URZ+0x2d850], R0 ;  /* 0x02d850000b0075a7 */ /* 0x0022a4000800017f */
[----:B--2---:R-:W-:Y:S05]  /*22d90*/  @!P0 NANOSLEEP.SYNCS 0x989680 ;  /* 0x009896800000895d */ /* 0x004fea0003900000 */
[----:B------:R-:W2:Y:S02]  /*22da0*/  @!P0 SYNCS.PHASECHK.TRANS64 P0, [R11+URZ+0x2d850], R0 ;  /* 0x02d850000b0085a7 */ /* 0x000ea4000800007f */
[----:B--2---:R-:W-:Y:S05]  /*22db0*/  @!P0 BRA `(.L_x_1286) ;  /* 0xfffffffc00f08947 */ /* 0x004fea000383ffff */
[----:B------:R-:W-:Y:S05]  /*22dc0*/  BRA `(.L_x_1285) ;  /* 0xffffff7000847947 */ /* 0x000fea000383ffff */
.L_x_1320:
[----:B------:R-:W0:Y:S01]  /*22dd0*/  S2R R13, SR_TID.X ;  /* 0x00000000000d7919 */ /* 0x000e220000002100 */
[----:B------:R-:W-:Y:S01]  /*22de0*/  BSSY B1, `(.L_x_1452) ;  /* 0x0000009000017945 */ /* 0x000fe20003800000 */
[----:B------:R-:W-:Y:S02]  /*22df0*/  IMAD.MOV.U32 R12, RZ, RZ, RZ ;  /* 0x000000ffff0c7224 */ /* 0x000fe400078e00ff */
[----:B------:R-:W-:Y:S02]  /*22e00*/  IMAD.MOV.U32 R11, RZ, RZ, 0x1f ;  /* 0x0000001fff0b7424 */ /* 0x000fe400078e00ff */
[----:B------:R-:W-:Y:S01]  /*22e10*/  IMAD.MOV.U32 R15, RZ, RZ, -0x1 ;  /* 0xffffffffff0f7424 */ /* 0x000fe200078e00ff */
[----:B0-----:R-:W-:-:S04]  /*22e20*/  SHF.R.U32.HI R13, RZ, 0x5, R13 ;  /* 0x00000005ff0d7819 */ /* 0x001fc8000001160d */
[----:B------:R-:W-:-:S07]  /*22e30*/  LOP3.LUT R13, R13, 0x3, RZ, 0xc0, !PT ;  /* 0x000000030d0d7812 */ /* 0x000fce00078ec0ff */
[----:B-1----:R-:W-:Y:S05]  /*22e40*/  WARPSYNC.COLLECTIVE R15, `(.L_x_1453) ;  /* 0x000000000f087348 */ /* 0x002fea0003c00000 */
[----:B------:R0:W2:Y:S02]  /*22e50*/  SHFL.IDX P6, R14, R13, R12, R11 ;  /* 0x0000000c0d0e7389 */ /* 0x0000a400000c000b */
[----:B012---:R-:W-:Y:S01]  /*22e60*/  ENDCOLLECTIVE ;  /* 0x000000000000791b */ /* 0x007fe20003800000 */
.L_x_1453:
[----:B------:R-:W-:Y:S05]  /*22e70*/  BSYNC B1 ;  /* 0x0000000000017941 */ /* 0x000fea0003800000 */
.L_x_1452:
[----:B------:R-:W-:Y:S05]  /*22e80*/  BRA `(.L_x_1454) ;  /* 0xffffffac00147947 */ /* 0x000fea000383ffff */
.L_x_1321:
[----:B------:R-:W-:Y:S01]  /*22e90*/  BSSY B1, `(.L_x_1455) ;  /* 0x0000006000017945 */ /* 0x000fe20003800000 */
[----:B------:R-:W-:-:S07]  /*22ea0*/  IMAD.MOV.U32 R15, RZ, RZ, -0x1 ;  /* 0xffffffffff0f7424 */ /* 0x000fce00078e00ff */
[----:B-1----:R-:W-:Y:S05]  /*22eb0*/  WARPSYNC.COLLECTIVE R15, `(.L_x_1456) ;  /* 0x000000000f0c7348 */ /* 0x002fea0003c00000 */
[----:B------:R-:W-:Y:S02]  /*22ec0*/  ELECT P6, UR62, PT ;  /* 0x00000000003e782f */ /* 0x000fe400038c0000 */
[----:B------:R-:W-:Y:S01]  /*22ed0*/  MOV R14, UR62 ;  /* 0x0000003e000e7c02 */ /* 0x000fe20008000f00 */
[----:B-1----:R-:W-:Y:S10]  /*22ee0*/  ENDCOLLECTIVE ;  /* 0x000000000000791b */ /* 0x002ff40003800000 */
.L_x_1456:
[----:B------:R-:W-:Y:S05]  /*22ef0*/  BSYNC B1 ;  /* 0x0000000000017941 */ /* 0x000fea0003800000 */
.L_x_1455:
[----:B------:R-:W-:Y:S05]  /*22f00*/  BRA `(.L_x_1457) ;  /* 0xffffffac00007947 */ /* 0x000fea000383ffff */
.L_x_1323:
[----:B0-----:R0:W2:Y:S02]  /*22f10*/  SYNCS.PHASECHK.TRANS64.TRYWAIT P0, [R8+URZ+0x2d820], R11 ;  /* 0x02d8200b080075a7 */ /* 0x0010a4000800017f */
[----:B--2---:R-:W-:Y:S05]  /*22f20*/  @!P0 NANOSLEEP.SYNCS 0x989680 ;  /* 0x009896800000895d */ /* 0x004fea0003900000 */
[----:B------:R-:W2:Y:S02]  /*22f30*/  @!P0 SYNCS.PHASECHK.TRANS64 P0, [R8+URZ+0x2d820], R11 ;  /* 0x02d8200b080085a7 */ /* 0x000ea4000800007f */
[----:B--2---:R-:W-:Y:S05]  /*22f40*/  @!P0 BRA `(.L_x_1323) ;  /* 0xfffffffc00f08947 */ /* 0x004fea000383ffff */
[----:B------:R-:W-:Y:S05]  /*22f50*/  BRA `(.L_x_1458) ;  /* 0xffffffac001c7947 */ /* 0x000fea000383ffff */
.L_x_1326:
[----:B--2---:R2:W3:Y:S02]  /*22f60*/  SYNCS.PHASECHK.TRANS64.TRYWAIT P0, [R10+URZ+0x2d8a0], R13 ;  /* 0x02d8a00d0a0075a7 */ /* 0x0044e4000800017f */
[----:B---3--:R-:W-:Y:S05]  /*22f70*/  @!P0 NANOSLEEP.SYNCS 0x989680 ;  /* 0x009896800000895d */ /* 0x008fea0003900000 */
[----:B------:R-:W3:Y:S02]  /*22f80*/  @!P0 SYNCS.PHASECHK.TRANS64 P0, [R10+URZ+0x2d8a0], R13 ;  /* 0x02d8a00d0a0085a7 */ /* 0x000ee4000800007f */
[----:B---3--:R-:W-:Y:S05]  /*22f90*/  @!P0 BRA `(.L_x_1326) ;  /* 0xfffffffc00f08947 */ /* 0x008fea000383ffff */
[----:B------:R-:W-:Y:S05]  /*22fa0*/  BRA `(.L_x_1459) ;  /* 0xffffffac00247947 */ /* 0x000fea000383ffff */
.L_x_1328:
[----:B0-----:R0:W3:Y:S02]  /*22fb0*/  SYNCS.PHASECHK.TRANS64.TRYWAIT P0, [R10+URZ+0x2d8c0], R13 ;  /* 0x02d8c00d0a0075a7 */ /* 0x0010e4000800017f */
[----:B---3--:R-:W-:Y:S05]  /*22fc0*/  @!P0 NANOSLEEP.SYNCS 0x989680 ;  /* 0x009896800000895d */ /* 0x008fea0003900000 */
[----:B------:R-:W3:Y:S02]  /*22fd0*/  @!P0 SYNCS.PHASECHK.TRANS64 P0, [R10+URZ+0x2d8c0], R13 ;  /* 0x02d8c00d0a0085a7 */ /* 0x000ee4000800007f */
[----:B---3--:R-:W-:Y:S05]  /*22fe0*/  @!P0 BRA `(.L_x_1328) ;  /* 0xfffffffc00f08947 */ /* 0x008fea000383ffff */
[----:B------:R-:W-:Y:S05]  /*22ff0*/  BRA `(.L_x_1460) ;  /* 0xffffffac00a47947 */ /* 0x000fea000383ffff */
.L_x_1332:
[----:B0-----:R0:W2:Y:S02]  /*23000*/  SYNCS.PHASECHK.TRANS64.TRYWAIT P0, [R11+URZ+0x2d8a0], R10 ;  /* 0x02d8a00a0b0075a7 */ /* 0x0010a4000800017f */
[----:B--2---:R-:W-:Y:S05]  /*23010*/  @!P0 NANOSLEEP.SYNCS 0x989680 ;  /* 0x009896800000895d */ /* 0x004fea0003900000 */
[----:B------:R-:W2:Y:S02]  /*23020*/  @!P0 SYNCS.PHASECHK.TRANS64 P0, [R11+URZ+0x2d8a0], R10 ;  /* 0x02d8a00a0b0085a7 */ /* 0x000ea4000800007f */
[----:B--2---:R-:W-:Y:S05]  /*23030*/  @!P0 BRA `(.L_x_1332) ;  /* 0xfffffffc00f08947 */ /* 0x004fea000383ffff */
[----:B------:R-:W-:Y:S05]  /*23040*/  BRA `(.L_x_1461) ;  /* 0xffffffb0004c7947 */ /* 0x000fea000383ffff */
.L_x_1334:
[----:B--2---:R2:W3:Y:S02]  /*23050*/  SYNCS.PHASECHK.TRANS64.TRYWAIT P1, [R11+URZ+0x2d8c0], R10 ;  /* 0x02d8c00a0b0075a7 */ /* 0x0044e4000802017f */
[----:B---3--:R-:W-:Y:S05]  /*23060*/  @!P1 NANOSLEEP.SYNCS 0x989680 ;  /* 0x009896800000995d */ /* 0x008fea0003900000 */
[----:B------:R-:W3:Y:S02]  /*23070*/  @!P1 SYNCS.PHASECHK.TRANS64 P1, [R11+URZ+0x2d8c0], R10 ;  /* 0x02d8c00a0b0095a7 */ /* 0x000ee4000802007f */
[----:B---3--:R-:W-:Y:S05]  /*23080*/  @!P1 BRA `(.L_x_1334) ;  /* 0xfffffffc00f09947 */ /* 0x008fea000383ffff */
[----:B------:R-:W-:Y:S05]  /*23090*/  BRA `(.L_x_1462) ;  /* 0xffffffb000c87947 */ /* 0x000fea000383ffff */
.L_x_1354:
[----:B------:R-:W0:Y:S01]  /*230a0*/  S2R R4, SR_TID.X ;  /* 0x0000000000047919 */ /* 0x000e220000002100 */
[----:B------:R-:W-:Y:S01]  /*230b0*/  BSSY B0, `(.L_x_1463) ;  /* 0x000000a000007945 */ /* 0x000fe20003800000 */
[----:B------:R-:W-:Y:S02]  /*230c0*/  IMAD.MOV.U32 R12, RZ, RZ, RZ ;  /* 0x000000ffff0c7224 */ /* 0x000fe400078e00ff */
[----:B------:R-:W-:Y:S02]  /*230d0*/  IMAD.MOV.U32 R11, RZ, RZ, 0x1f ;  /* 0x0000001fff0b7424 */ /* 0x000fe400078e00ff */
[----:B------:R-:W-:Y:S01]  /*230e0*/  IMAD.MOV.U32 R15, RZ, RZ, -0x1 ;  /* 0xffffffffff0f7424 */ /* 0x000fe200078e00ff */
[----:B0-----:R-:W-:-:S04]  /*230f0*/  SHF.R.U32.HI R4, RZ, 0x5, R4 ;  /* 0x00000005ff047819 */ /* 0x001fc80000011604 */
[----:B------:R-:W-:-:S05]  /*23100*/  LOP3.LUT R4, R4, 0x3, RZ, 0xc0, !PT ;  /* 0x0000000304047812 */ /* 0x000fca00078ec0ff */
[----:B---3--:R-:W-:-:S07]  /*23110*/  IMAD.MOV.U32 R13, RZ, RZ, R4 ;  /* 0x000000ffff0d7224 */ /* 0x008fce00078e0004 */
[----:B------:R-:W-:Y:S05]  /*23120*/  WARPSYNC.COLLECTIVE R15, `(.L_x_1464) ;  /* 0x000000000f087348 */ /* 0x000fea0003c00000 */
[----:B------:R0:W1:Y:S02]  /*23130*/  SHFL.IDX P6, R14, R13, R12, R11 ;  /* 0x0000000c0d0e7389 */ /* 0x00006400000c000b */
[----:B01----:R-:W-:Y:S01]  /*23140*/  ENDCOLLECTIVE ;  /* 0x000000000000791b */ /* 0x003fe20003800000 */
.L_x_1464:
[----:B------:R-:W-:Y:S05]  /*23150*/  BSYNC B0 ;  /* 0x0000000000007941 */ /* 0x000fea0003800000 */
.L_x_1463:
[----:B------:R-:W-:Y:S05]  /*23160*/  BRA `(.L_x_1465) ;  /* 0xffffffc000587947 */ /* 0x000fea000383ffff */
.L_x_1355:
[----:B------:R-:W-:Y:S01]  /*23170*/  BSSY B0, `(.L_x_1466) ;  /* 0x0000006000007945 */ /* 0x000fe20003800000 */
[----:B------:R-:W-:-:S07]  /*23180*/  IMAD.MOV.U32 R15, RZ, RZ, -0x1 ;  /* 0xffffffffff0f7424 */ /* 0x000fce00078e00ff */
[----:B---3--:R-:W-:Y:S05]  /*23190*/  WARPSYNC.COLLECTIVE R15, `(.L_x_1467) ;  /* 0x000000000f0c7348 */ /* 0x008fea0003c00000 */
[----:B------:R-:W-:Y:S02]  /*231a0*/  ELECT P6, UR62, PT ;  /* 0x00000000003e782f */ /* 0x000fe400038c0000 */
[----:B------:R-:W-:Y:S01]  /*231b0*/  MOV R14, UR62 ;  /* 0x0000003e000e7c02 */ /* 0x000fe20008000f00 */
[----:B---3--:R-:W-:Y:S10]  /*231c0*/  ENDCOLLECTIVE ;  /* 0x000000000000791b */ /* 0x008ff40003800000 */
.L_x_1467:
[----:B------:R-:W-:Y:S05]  /*231d0*/  BSYNC B0 ;  /* 0x0000000000007941 */ /* 0x000fea0003800000 */
.L_x_1466:
[----:B------:R-:W-:Y:S05]  /*231e0*/  BRA `(.L_x_1468) ;  /* 0xffffffc000487947 */ /* 0x000fea000383ffff */
.L_x_1358:
[----:B-1----:R1:W2:Y:S02]  /*231f0*/  SYNCS.PHASECHK.TRANS64.TRYWAIT P0, [R5+URZ+0x2d840], R4 ;  /* 0x02d84004050075a7 */ /* 0x0022a4000800017f */
[----:B--2---:R-:W-:Y:S05]  /*23200*/  @!P0 NANOSLEEP.SYNCS 0x989680 ;  /* 0x009896800000895d */ /* 0x004fea0003900000 */
[----:B------:R-:W2:Y:S02]  /*23210*/  @!P0 SYNCS.PHASECHK.TRANS64 P0, [R5+URZ+0x2d840], R4 ;  /* 0x02d84004050085a7 */ /* 0x000ea4000800007f */
[----:B--2---:R-:W-:Y:S05]  /*23220*/  @!P0 BRA `(.L_x_1358) ;  /* 0xfffffffc00f08947 */ /* 0x004fea000383ffff */
[----:B------:R-:W-:Y:S05]  /*23230*/  BRA `(.L_x_1469) ;  /* 0xffffffc000987947 */ /* 0x000fea000383ffff */
.L_x_1361:
[----:B0-----:R0:W1:Y:S02]  /*23240*/  SYNCS.PHASECHK.TRANS64.TRYWAIT P0, [R27+URZ+0x2d820], R4 ;  /* 0x02d820041b0075a7 */ /* 0x001064000800017f */
[----:B-1----:R-:W-:Y:S05]  /*23250*/  @!P0 NANOSLEEP.SYNCS 0x989680 ;  /* 0x009896800000895d */ /* 0x002fea0003900000 */
[----:B------:R-:W1:Y:S02]  /*23260*/  @!P0 SYNCS.PHASECHK.TRANS64 P0, [R27+URZ+0x2d820], R4 ;  /* 0x02d820041b0085a7 */ /* 0x000e64000800007f */
[----:B-1----:R-:W-:Y:S05]  /*23270*/  @!P0 BRA `(.L_x_1361) ;  /* 0xfffffffc00f08947 */ /* 0x002fea000383ffff */
[----:B------:R-:W-:Y:S05]  /*23280*/  BRA `(.L_x_1470) ;  /* 0xffffffc400c87947 */ /* 0x000fea000383ffff */
.L_x_1369:
[----:B0-----:R0:W1:Y:S02]  /*23290*/  SYNCS.PHASECHK.TRANS64.TRYWAIT P0, [R3+URZ+0x2d840], R2 ;  /* 0x02d84002030075a7 */ /* 0x001064000800017f */
[----:B-1----:R-:W-:Y:S05]  /*232a0*/  @!P0 NANOSLEEP.SYNCS 0x989680 ;  /* 0x009896800000895d */ /* 0x002fea0003900000 */
[----:B------:R-:W1:Y:S02]  /*232b0*/  @!P0 SYNCS.PHASECHK.TRANS64 P0, [R3+URZ+0x2d840], R2 ;  /* 0x02d84002030085a7 */ /* 0x000e64000800007f */
[----:B-1----:R-:W-:Y:S05]  /*232c0*/  @!P0 BRA `(.L_x_1369) ;  /* 0xfffffffc00f08947 */ /* 0x002fea000383ffff */
[----:B------:R-:W-:Y:S05]  /*232d0*/  BRA `(.L_x_1471) ;  /* 0xffffffc800707947 */ /* 0x000fea000383ffff */
.L_x_1371:
[----:B0-----:R0:W1:Y:S02]  /*232e0*/  SYNCS.PHASECHK.TRANS64.TRYWAIT P0, [R2+URZ+0x60], R5 ;  /* 0x00006005020075a7 */ /* 0x001064000800017f */
[----:B-1----:R-:W-:Y:S05]  /*232f0*/  @!P0 NANOSLEEP.SYNCS 0x989680 ;  /* 0x009896800000895d */ /* 0x002fea0003900000 */
[----:B------:R-:W1:Y:S02]  /*23300*/  @!P0 SYNCS.PHASECHK.TRANS64 P0, [R2+URZ+0x60], R5 ;  /* 0x00006005020085a7 */ /* 0x000e64000800007f */
[----:B-1----:R-:W-:Y:S05]  /*23310*/  @!P0 BRA `(.L_x_1371) ;  /* 0xfffffffc00f08947 */ /* 0x002fea000383ffff */
[----:B------:R-:W-:Y:S05]  /*23320*/  BRA `(.L_x_1472) ;  /* 0xffffffc800fc7947 */ /* 0x000fea000383ffff */
.L_x_1376:
[----:B-1----:R1:W2:Y:S02]  /*23330*/  SYNCS.PHASECHK.TRANS64.TRYWAIT P0, [R3+URZ+0x2d840], R2 ;  /* 0x02d84002030075a7 */ /* 0x0022a4000800017f */
[----:B--2---:R-:W-:Y:S05]  /*23340*/  @!P0 NANOSLEEP.SYNCS 0x989680 ;  /* 0x009896800000895d */ /* 0x004fea0003900000 */
[----:B------:R-:W2:Y:S02]  /*23350*/  @!P0 SYNCS.PHASECHK.TRANS64 P0, [R3+URZ+0x2d840], R2 ;  /* 0x02d84002030085a7 */ /* 0x000ea4000800007f */
[----:B--2---:R-:W-:Y:S05]  /*23360*/  @!P0 BRA `(.L_x_1376) ;  /* 0xfffffffc00f08947 */ /* 0x004fea000383ffff */
[----:B------:R-:W-:Y:S05]  /*23370*/  BRA `(.L_x_1473) ;  /* 0xffffffd000387947 */ /* 0x000fea000383ffff */
.L_x_1378:
[----:B0-----:R0:W1:Y:S02]  /*23380*/  SYNCS.PHASECHK.TRANS64.TRYWAIT P1, [R3+URZ+0x60], R24 ;  /* 0x00006018030075a7 */ /* 0x001064000802017f */
[----:B-1----:R-:W-:Y:S05]  /*23390*/  @!P1 NANOSLEEP.SYNCS 0x989680 ;  /* 0x009896800000995d */ /* 0x002fea0003900000 */
[----:B------:R-:W1:Y:S02]  /*233a0*/  @!P1 SYNCS.PHASECHK.TRANS64 P1, [R3+URZ+0x60], R24 ;  /* 0x00006018030095a7 */ /* 0x000e64000802007f */
[----:B-1----:R-:W-:Y:S05]  /*233b0*/  @!P1 BRA `(.L_x_1378) ;  /* 0xfffffffc00f09947 */ /* 0x002fea000383ffff */
[----:B------:R-:W-:Y:S05]  /*233c0*/  BRA `(.L_x_1474) ;  /* 0xffffffd000c47947 */ /* 0x000fea000383ffff */
.L_x_1383:
[----:B-1----:R1:W2:Y:S02]  /*233d0*/  SYNCS.PHASECHK.TRANS64.TRYWAIT P0, [R2+URZ+0x2d840], R3 ;  /* 0x02d84003020075a7 */ /* 0x0022a4000800017f */
[----:B--2---:R-:W-:Y:S05]  /*233e0*/  @!P0 NANOSLEEP.SYNCS 0x989680 ;  /* 0x009896800000895d */ /* 0x004fea0003900000 */
[----:B------:R-:W2:Y:S02]  /*233f0*/  @!P0 SYNCS.PHASECHK.TRANS64 P0, [R2+URZ+0x2d840], R3 ;  /* 0x02d84003020085a7 */ /* 0x000ea4000800007f */
[----:B--2---:R-:W-:Y:S05]  /*23400*/  @!P0 BRA `(.L_x_1383) ;  /* 0xfffffffc00f08947 */ /* 0x004fea000383ffff */
[----:B------:R-:W-:Y:S05]  /*23410*/  BRA `(.L_x_1475) ;  /* 0xffffffd400d07947 */ /* 0x000fea000383ffff */
.L_x_1385:
[----:B0-----:R0:W1:Y:S02]  /*23420*/  SYNCS.PHASECHK.TRANS64.TRYWAIT P1, [R2+URZ+0x60], R11 ;  /* 0x0000600b020075a7 */ /* 0x001064000802017f */
[----:B-1----:R-:W-:Y:S05]  /*23430*/  @!P1 NANOSLEEP.SYNCS 0x989680 ;  /* 0x009896800000995d */ /* 0x002fea0003900000 */
[----:B------:R-:W1:Y:S02]  /*23440*/  @!P1 SYNCS.PHASECHK.TRANS64 P1, [R2+URZ+0x60], R11 ;  /* 0x0000600b020095a7 */ /* 0x000e64000802007f */
[----:B-1----:R-:W-:Y:S05]  /*23450*/  @!P1 BRA `(.L_x_1385) ;  /* 0xfffffffc00f09947 */ /* 0x002fea000383ffff */
[----:B------:R-:W-:Y:S05]  /*23460*/  BRA `(.L_x_1476) ;  /* 0xffffffd800647947 */ /* 0x000fea000383ffff */
.L_x_1392:
[----:B0-----:R0:W1:Y:S02]  /*23470*/  SYNCS.PHASECHK.TRANS64.TRYWAIT P0, [R3+URZ+0x2d860], R2 ;  /* 0x02d86002030075a7 */ /* 0x001064000800017f */
[----:B-1----:R-:W-:Y:S05]  /*23480*/  @!P0 NANOSLEEP.SYNCS 0x989680 ;  /* 0x009896800000895d */ /* 0x002fea0003900000 */
[----:B------:R-:W1:Y:S02]  /*23490*/  @!P0 SYNCS.PHASECHK.TRANS64 P0, [R3+URZ+0x2d860], R2 ;  /* 0x02d86002030085a7 */ /* 0x000e64000800007f */
[----:B-1----:R-:W-:Y:S05]  /*234a0*/  @!P0 BRA `(.L_x_1392) ;  /* 0xfffffffc00f08947 */ /* 0x002fea000383ffff */
[----:B------:R-:W-:Y:S05]  /*234b0*/  BRA `(.L_x_1477) ;  /* 0xffffffdc00487947 */ /* 0x000fea000383ffff */
.L_x_1394:
[----:B------:R-:W-:Y:S01]  /*234c0*/  BSSY B0, `(.L_x_1478) ;  /* 0x0000008000007945 */ /* 0x000fe20003800000 */
[----:B--23--:R-:W-:Y:S02]  /*234d0*/  IMAD.MOV.U32 R13, RZ, RZ, R16 ;  /* 0x000000ffff0d7224 */ /* 0x00cfe400078e0010 */
[----:B------:R-:W-:Y:S02]  /*234e0*/  IMAD.MOV.U32 R12, RZ, RZ, RZ ;  /* 0x000000ffff0c7224 */ /* 0x000fe400078e00ff */
[----:B------:R-:W-:Y:S02]  /*234f0*/  IMAD.MOV.U32 R11, RZ, RZ, 0x1f ;  /* 0x0000001fff0b7424 */ /* 0x000fe400078e00ff */
[----:B------:R-:W-:-:S07]  /*23500*/  IMAD.MOV.U32 R15, RZ, RZ, -0x1 ;  /* 0xffffffffff0f7424 */ /* 0x000fce00078e00ff */
[----:B01----:R-:W-:Y:S05]  /*23510*/  WARPSYNC.COLLECTIVE R15, `(.L_x_1479) ;  /* 0x000000000f087348 */ /* 0x003fea0003c00000 */
[----:B------:R2:W3:Y:S02]  /*23520*/  SHFL.IDX P6, R14, R13, R12, R11 ;  /* 0x0000000c0d0e7389 */ /* 0x0004e400000c000b */
[----:B0123--:R-:W-:Y:S01]  /*23530*/  ENDCOLLECTIVE ;  /* 0x000000000000791b */ /* 0x00ffe20003800000 */
.L_x_1479:
[----:B------:R-:W-:Y:S05]  /*23540*/  BSYNC B0 ;  /* 0x0000000000007941 */ /* 0x000fea0003800000 */
.L_x_1478:
        /* <DEDUP_REMOVED lines=8> */
.L_x_1480:
[----:B------:R-:W-:Y:S01]  /*235d0*/  IMAD.MOV.U32 R5, RZ, RZ, R14 ;  /* 0x000000ffff057224 */ /* 0x000fe200078e000e */
[----:B------:R-:W-:Y:S06]  /*235e0*/  BRA `(.L_x_1481) ;  /* 0xffffffdc00bc7947 */ /* 0x000fec000383ffff */
.L_x_1397:
[----:B------:R-:W-:Y:S01]  /*235f0*/  BSSY B0, `(.L_x_1482) ;  /* 0x0000008000007945 */ /* 0x000fe20003800000 */
[----:B--23-5:R-:W-:Y:S02]  /*23600*/  IMAD.MOV.U32 R13, RZ, RZ, R2 ;  /* 0x000000ffff0d7224 */ /* 0x02cfe400078e0002 */
[----:B------:R-:W-:Y:S02]  /*23610*/  IMAD.MOV.U32 R12, RZ, RZ, 0x1 ;  /* 0x00000001ff0c7424 */ /* 0x000fe400078e00ff */
[----:B------:R-:W-:Y:S02]  /*23620*/  IMAD.MOV.U32 R11, RZ, RZ, RZ ;  /* 0x000000ffff0b7224 */ /* 0x000fe400078e00ff */
[----:B------:R-:W-:-:S07]  /*23630*/  IMAD.MOV.U32 R15, RZ, RZ, -0x1 ;  /* 0xffffffffff0f7424 */ /* 0x000fce00078e00ff */
[----:B01--4-:R-:W-:Y:S05]  /*23640*/  WARPSYNC.COLLECTIVE R15, `(.L_x_1483) ;  /* 0x000000000f087348 */ /* 0x013fea0003c00000 */
[----:B------:R2:W3:Y:S02]  /*23650*/  SHFL.UP P6, R14, R13, R12, R11 ;  /* 0x0400000c0d0e7389 */ /* 0x0004e400000c000b */
[----:B01234-:R-:W-:Y:S01]  /*23660*/  ENDCOLLECTIVE ;  /* 0x000000000000791b */ /* 0x01ffe20003800000 */
.L_x_1483:
[----:B------:R-:W-:Y:S05]  /*23670*/  BSYNC B0 ;  /* 0x0000000000007941 */ /* 0x000fea0003800000 */
.L_x_1482:
[----:B------:R-:W-:Y:S01]  /*23680*/  ISETP.NE.AND P0, PT, R28, RZ, PT ;  /* 0x000000ff1c00720c */ /* 0x000fe20003f05270 */
        /* <DEDUP_REMOVED lines=9> */
.L_x_1484:
        /* <DEDUP_REMOVED lines=8> */
.L_x_1485:
        /* <DEDUP_REMOVED lines=8> */
.L_x_1486:
        /* <DEDUP_REMOVED lines=8> */
.L_x_1487:
        /* <DEDUP_REMOVED lines=8> */
.L_x_1488:
[----:B------:R-:W-:Y:S05]  /*23920*/  BRA `(.L_x_1489) ;  /* 0xffffffdc00787947 */ /* 0x000fea000383ffff */
.L_x_1402:
[----:B------:R-:W-:Y:S01]  /*23930*/  BSSY B0, `(.L_x_1490) ;  /* 0x0000008000007945 */ /* 0x000fe20003800000 */
[----:B-----5:R-:W-:Y:S02]  /*23940*/  IMAD.MOV.U32 R13, RZ, RZ, R2 ;  /* 0x000000ffff0d7224 */ /* 0x020fe400078e0002 */
[----:B------:R-:W-:Y:S02]  /*23950*/  IMAD.MOV.U32 R12, RZ, RZ, 0x1 ;  /* 0x00000001ff0c7424 */ /* 0x000fe400078e00ff */
[----:B------:R-:W-:Y:S02]  /*23960*/  IMAD.MOV.U32 R11, RZ, RZ, RZ ;  /* 0x000000ffff0b7224 */ /* 0x000fe400078e00ff */
[----:B------:R-:W-:-:S07]  /*23970*/  IMAD.MOV.U32 R15, RZ, RZ, -0x1 ;  /* 0xffffffffff0f7424 */ /* 0x000fce00078e00ff */
[----:B012-4-:R-:W-:Y:S05]  /*23980*/  WARPSYNC.COLLECTIVE R15, `(.L_x_1491) ;  /* 0x000000000f087348 */ /* 0x017fea0003c00000 */
[----:B------:R3:W0:Y:S02]  /*23990*/  SHFL.UP P6, R14, R13, R12, R11 ;  /* 0x0400000c0d0e7389 */ /* 0x00062400000c000b */
[----:B01234-:R-:W-:Y:S01]  /*239a0*/  ENDCOLLECTIVE ;  /* 0x000000000000791b */ /* 0x01ffe20003800000 */
.L_x_1491:
[----:B------:R-:W-:Y:S05]  /*239b0*/  BSYNC B0 ;  /* 0x0000000000007941 */ /* 0x000fea0003800000 */
.L_x_1490:
        /* <DEDUP_REMOVED lines=10> */
.L_x_1492:
        /* <DEDUP_REMOVED lines=8> */
.L_x_1493:
        /* <DEDUP_REMOVED lines=8> */
.L_x_1494:
        /* <DEDUP_REMOVED lines=8> */
.L_x_1495:
        /* <DEDUP_REMOVED lines=8> */
.L_x_1496:
[----:B------:R-:W-:Y:S05]  /*23c60*/  BRA `(.L_x_1497) ;  /* 0xffffffdc00547947 */ /* 0x000fea000383ffff */
.L_x_1404:
[----:B------:R-:W-:Y:S01]  /*23c70*/  BSSY B0, `(.L_x_1498) ;  /* 0x0000006000007945 */ /* 0x000fe20003800000 */
[----:B------:R-:W-:Y:S01]  /*23c80*/  PLOP3.LUT P6, PT, P6, PT, PT, 0x8, 0x0 ;  /* 0x000000000000781c */ /* 0x000fe200037ce170 */
[----:B------:R-:W-:-:S12]  /*23c90*/  IMAD.MOV.U32 R15, RZ, RZ, -0x1 ;  /* 0xffffffffff0f7424 */ /* 0x000fd800078e00ff */
[----:B01----:R-:W-:Y:S05]  /*23ca0*/  WARPSYNC.COLLECTIVE R15, `(.L_x_1499) ;  /* 0x000000000f087348 */ /* 0x003fea0003c00000 */
[----:B------:R-:W-:Y:S01]  /*23cb0*/  VOTE.ANY R14, PT, P6 ;  /* 0x00000000000e7806 */ /* 0x000fe200030e0100 */
[----:B01----:R-:W-:Y:S06]  /*23cc0*/  ENDCOLLECTIVE ;  /* 0x000000000000791b */ /* 0x003fec0003800000 */
.L_x_1499:
[----:B------:R-:W-:Y:S05]  /*23cd0*/  BSYNC B0 ;  /* 0x0000000000007941 */ /* 0x000fea0003800000 */
.L_x_1498:
        /* <DEDUP_REMOVED lines=9> */
.L_x_1500:
[----:B------:R-:W-:Y:S01]  /*23d70*/  IMAD.MOV.U32 R17, RZ, RZ, R14 ;  /* 0x000000ffff117224 */ /* 0x000fe200078e000e */
[----:B------:R-:W-:Y:S06]  /*23d80*/  BRA `(.L_x_1501) ;  /* 0xffffffdc00447947 */ /* 0x000fec000383ffff */
.L_x_1406:
[----:B------:R-:W-:Y:S01]  /*23d90*/  BSSY B0, `(.L_x_1502) ;  /* 0x0000007000007945 */ /* 0x000fe20003800000 */
[----:B------:R-:W-:Y:S02]  /*23da0*/  IMAD.MOV.U32 R13, RZ, RZ, R8 ;  /* 0x000000ffff0d7224 */ /* 0x000fe400078e0008 */
[----:B------:R-:W-:Y:S02]  /*23db0*/  IMAD.MOV.U32 R11, RZ, RZ, 0x1f ;  /* 0x0000001fff0b7424 */ /* 0x000fe400078e00ff */
[----:B------:R-:W-:-:S07]  /*23dc0*/  IMAD.MOV.U32 R15, RZ, RZ, -0x1 ;  /* 0xffffffffff0f7424 */ /* 0x000fce00078e00ff */
[----:B0123--:R-:W-:Y:S05]  /*23dd0*/  WARPSYNC.COLLECTIVE R15, `(.L_x_1503) ;  /* 0x000000000f087348 */ /* 0x00ffea0003c00000 */
[----:B------:R4:W0:Y:S02]  /*23de0*/  SHFL.IDX P6, R14, R13, R12, R11 ;  /* 0x0000000c0d0e7389 */ /* 0x00082400000c000b */
[----:B01234-:R-:W-:Y:S01]  /*23df0*/  ENDCOLLECTIVE ;  /* 0x000000000000791b */ /* 0x01ffe20003800000 */
.L_x_1503:
[----:B------:R-:W-:Y:S05]  /*23e00*/  BSYNC B0 ;  /* 0x0000000000007941 */ /* 0x000fea0003800000 */
.L_x_1502:
[----:B------:R-:W-:Y:S05]  /*23e10*/  BRA `(.L_x_1405) ;  /* 0xffffffdc003c7947 */ /* 0x000fea000383ffff */
.L_x_1410:
[----:B0-----:R0:W2:Y:S02]  /*23e20*/  SYNCS.PHASECHK.TRANS64.TRYWAIT P0, [R9+URZ+0x2d820], R0 ;  /* 0x02d82000090075a7 */ /* 0x0010a4000800017f */
[----:B--2---:R-:W-:Y:S05]  /*23e30*/  @!P0 NANOSLEEP.SYNCS 0x989680 ;  /* 0x009896800000895d */ /* 0x004fea0003900000 */
[----:B------:R-:W2:Y:S02]  /*23e40*/  @!P0 SYNCS.PHASECHK.TRANS64 P0, [R9+URZ+0x2d820], R0 ;  /* 0x02d82000090085a7 */ /* 0x000ea4000800007f */
[----:B--2---:R-:W-:Y:S05]  /*23e50*/  @!P0 BRA `(.L_x_1410) ;  /* 0xfffffffc00f08947 */ /* 0x004fea000383ffff */
[----:B------:R-:W-:Y:S05]  /*23e60*/  BRA `(.L_x_1504) ;  /* 0xffffffe000a87947 */ /* 0x000fea000383ffff */
.L_x_1411:
        /* <DEDUP_REMOVED lines=11> */
.L_x_1506:
[----:B------:R-:W-:Y:S05]  /*23f20*/  BSYNC B0 ;  /* 0x0000000000007941 */ /* 0x000fea0003800000 */
.L_x_1505:
[----:B------:R-:W-:Y:S05]  /*23f30*/  BRA `(.L_x_1507) ;  /* 0xffffffe000907947 */ /* 0x000fea000383ffff */
.L_x_1412:
[----:B------:R-:W-:Y:S01]  /*23f40*/  BSSY B0, `(.L_x_1508) ;  /* 0x0000006000007945 */ /* 0x000fe20003800000 */
[----:B------:R-:W-:-:S07]  /*23f50*/  IMAD.MOV.U32 R15, RZ, RZ, -0x1 ;  /* 0xffffffffff0f7424 */ /* 0x000fce00078e00ff */
[----:B01----:R-:W-:Y:S05]  /*23f60*/  WARPSYNC.COLLECTIVE R15, `(.L_x_1509) ;  /* 0x000000000f0c7348 */ /* 0x003fea0003c00000 */
[----:B------:R-:W-:Y:S02]  /*23f70*/  ELECT P6, UR62, PT ;  /* 0x00000000003e782f */ /* 0x000fe400038c0000 */
[----:B------:R-:W-:Y:S01]  /*23f80*/  MOV R14, UR62 ;  /* 0x0000003e000e7c02 */ /* 0x000fe20008000f00 */
[----:B01----:R-:W-:Y:S10]  /*23f90*/  ENDCOLLECTIVE ;  /* 0x000000000000791b */ /* 0x003ff40003800000 */
.L_x_1509:
[----:B------:R-:W-:Y:S05]  /*23fa0*/  BSYNC B0 ;  /* 0x0000000000007941 */ /* 0x000fea0003800000 */
.L_x_1508:
[----:B------:R-:W-:Y:S05]  /*23fb0*/  BRA `(.L_x_1510) ;  /* 0xffffffe000847947 */ /* 0x000fea000383ffff */
.L_x_1414:
[----:B0-----:R0:W2:Y:S02]  /*23fc0*/  SYNCS.PHASECHK.TRANS64.TRYWAIT P0, [R7+URZ], R2 ;  /* 0x00000002070075a7 */ /* 0x0010a4000800017f */
[----:B--2---:R-:W-:Y:S05]  /*23fd0*/  @!P0 NANOSLEEP.SYNCS 0x989680 ;  /* 0x009896800000895d */ /* 0x004fea0003900000 */
[----:B------:R-:W2:Y:S02]  /*23fe0*/  @!P0 SYNCS.PHASECHK.TRANS64 P0, [R7+URZ], R2 ;  /* 0x00000002070085a7 */ /* 0x000ea4000800007f */
[----:B--2---:R-:W-:Y:S05]  /*23ff0*/  @!P0 BRA `(.L_x_1414) ;  /* 0xfffffffc00f08947 */ /* 0x004fea000383ffff */
[----:B------:R-:W-:Y:S05]  /*24000*/  BRA `(.L_x_1511) ;  /* 0xffffffe000b87947 */ /* 0x000fea000383ffff */
.L_x_1415:
[----:B--2---:R2:W3:Y:S02]  /*24010*/  SYNCS.PHASECHK.TRANS64.TRYWAIT P0, [R3+URZ], R0 ;  /* 0x00000000030075a7 */ /* 0x0044e4000800017f */
[----:B---3--:R-:W-:Y:S05]  /*24020*/  @!P0 NANOSLEEP.SYNCS 0x989680 ;  /* 0x009896800000895d */ /* 0x008fea0003900000 */
[----:B------:R-:W3:Y:S02]  /*24030*/  @!P0 SYNCS.PHASECHK.TRANS64 P0, [R3+URZ], R0 ;  /* 0x00000000030085a7 */ /* 0x000ee4000800007f */
[----:B---3--:R-:W-:Y:S05]  /*24040*/  @!P0 BRA `(.L_x_1415) ;  /* 0xfffffffc00f08947 */ /* 0x008fea000383ffff */
[----:B------:R-:W-:Y:S05]  /*24050*/  BRA `(.L_x_1512) ;  /* 0xffffffe000ac7947 */ /* 0x000fea000383ffff */
.L_x_1417:
[----:B--2---:R2:W3:Y:S02]  /*24060*/  SYNCS.PHASECHK.TRANS64.TRYWAIT P0, [R5+URZ], R2 ;  /* 0x00000002050075a7 */ /* 0x0044e4000800017f */
[----:B---3--:R-:W-:Y:S05]  /*24070*/  @!P0 NANOSLEEP.SYNCS 0x989680 ;  /* 0x009896800000895d */ /* 0x008fea0003900000 */
[----:B------:R-:W3:Y:S02]  /*24080*/  @!P0 SYNCS.PHASECHK.TRANS64 P0, [R5+URZ], R2 ;  /* 0x00000002050085a7 */ /* 0x000ee4000800007f */
[----:B---3--:R-:W-:Y:S05]  /*24090*/  @!P0 BRA `(.L_x_1417) ;  /* 0xfffffffc00f08947 */ /* 0x008fea000383ffff */
[----:B------:R-:W-:Y:S05]  /*240a0*/  BRA `(.L_x_1513) ;  /* 0xffffffe000b07947 */ /* 0x000fea000383ffff */
.L_x_1514:
        /* <DEDUP_REMOVED lines=13> */
.L_x_2209:


//--------------------- .text._ZN7cutlass13device_kernelIN5flash11enable_sm90INS1_16FlashAttnFwdSm90INS1_25CollectiveMainloopFwdSm90ILi2EN4cute5tupleIJNS5_1CILi1EEES8_S8_EEENS6_IJNS7_ILi192EEENS7_ILi144EEENS7_ILi96EEEEEELi96ENS_10bfloat16_tEfNS_4arch4Sm90ELb1ELb0ELb1ELb0ELb0ELb0ELb0ELb0ELb1ELb0ELb0ELb0EEENS1_21CollectiveEpilogueFwdINS6_IJSA_SC_SB_EEES9_SE_SG_Li384ELb0ELb0ELb0ELb0EEENS1_30DynamicPersistentTileSchedulerILi384ELi32ELb0ELb0ELb1EEEEEEEEEvNT_6ParamsE --------------------------
	.section	.text._ZN7cutlass13device_kernelIN5flash11enable_sm90INS1_16FlashAttnFwdSm90INS1_25CollectiveMainloopFwdSm90ILi2EN4cute5tupleIJNS5_1CILi1EEES8_S8_EEENS6_IJNS7_ILi192EEENS7_ILi144EEENS7_ILi96EEEEEELi96ENS_10bfloat16_tEfNS_4arch4Sm90ELb1ELb0ELb1ELb0ELb0ELb0ELb0ELb0ELb1ELb0ELb0ELb0EEENS1_21CollectiveEpilogueFwdINS6_IJSA_SC_SB_EEES9_SE_SG_Li384ELb0ELb0ELb0ELb0EEENS1_30DynamicPersistentTileSchedulerILi384ELi32ELb0ELb0ELb1EEEEEEEEEvNT_6ParamsE,"ax",@progbits
	.align	128
.text._ZN7cutlass13device_kernelIN5flash11enable_sm90INS1_16FlashAttnFwdSm90INS1_25CollectiveMainloopFwdSm90ILi2EN4cute5tupleIJNS5_1CILi1EEES8_S8_EEENS6_IJNS7_ILi192EEENS7_ILi144EEENS7_ILi96EEEEEELi96ENS_10bfloat16_tEfNS_4arch4Sm90ELb1ELb0ELb1ELb0ELb0ELb0ELb0ELb0ELb1ELb0ELb0ELb0EEENS1_21CollectiveEpilogueFwdINS6_IJSA_SC_SB_EEES9_SE_SG_Li384ELb0ELb0ELb0ELb0EEENS1_30DynamicPersistentTileSchedulerILi384ELi32ELb0ELb0ELb1EEEEEEEEEvNT_6ParamsE:
        .type           _ZN7cutlass13device_kernelIN5flash11enable_sm90INS1_16FlashAttnFwdSm90INS1_25CollectiveMainloopFwdSm90ILi2EN4cute5tupleIJNS5_1CILi1EEES8_S8_EEENS6_IJNS7_ILi192EEENS7_ILi144EEENS7_ILi96EEEEEELi96ENS_10bfloat16_tEfNS_4arch4Sm90ELb1ELb0ELb1ELb0ELb0ELb0ELb0ELb0ELb1ELb0ELb0ELb0EEENS1_21CollectiveEpilogueFwdINS6_IJSA_SC_SB_EEES9_SE_SG_Li384ELb0ELb0ELb0ELb0EEENS1_30DynamicPersistentTileSchedulerILi384ELi32ELb0ELb0ELb1EEEEEEEEEvNT_6ParamsE,@function
        .size           _ZN7cutlass13device_kernelIN5flash11enable_sm90INS1_16FlashAttnFwdSm90INS1_25CollectiveMainloopFwdSm90ILi2EN4cute5tupleIJNS5_1CILi1EEES8_S8_EEENS6_IJNS7_ILi192EEENS7_ILi144EEENS7_ILi96EEEEEELi96ENS_10bfloat16_tEfNS_4arch4Sm90ELb1ELb0ELb1ELb0ELb0ELb0ELb0ELb0ELb1ELb0ELb0ELb0EEENS1_21CollectiveEpilogueFwdINS6_IJSA_SC_SB_EEES9_SE_SG_Li384ELb0ELb0ELb0ELb0EEENS1_30DynamicPersistentTileSchedulerILi384ELi32ELb0ELb0ELb1EEEEEEEEEvNT_6ParamsE,(.L_x_2210 - _ZN7cutlass13device_kernelIN5flash11enable_sm90INS1_16FlashAttnFwdSm90INS1_25CollectiveMainloopFwdSm90ILi2EN4cute5tupleIJNS5_1CILi1EEES8_S8_EEENS6_IJNS7_ILi192EEENS7_ILi144EEENS7_ILi96EEEEEELi96ENS_10bfloat16_tEfNS_4arch4Sm90ELb1ELb0ELb1ELb0ELb0ELb0ELb0ELb0ELb1ELb0ELb0ELb0EEENS1_21CollectiveEpilogueFwdINS6_IJSA_SC_SB_EEES9_SE_SG_Li384ELb0ELb0ELb0ELb0EEENS1_30DynamicPersistentTileSchedulerILi384ELi32ELb0ELb0ELb1EEEEEEEEEvNT_6ParamsE)
        .other          _ZN7cutlass13device_kernelIN5flash11enable_sm90INS1_16FlashAttnFwdSm90INS1_25CollectiveMainloopFwdSm90ILi2EN4cute5tupleIJNS5_1CILi1EEES8_S8_EEENS6_IJNS7_ILi192EEENS7_ILi144EEENS7_ILi96EEEEEELi96ENS_10bfloat16_tEfNS_4arch4Sm90ELb1ELb0ELb1ELb0ELb0ELb0ELb0ELb0ELb1ELb0ELb0ELb0EEENS1_21CollectiveEpilogueFwdINS6_IJSA_SC_SB_EEES9_SE_SG_Li384ELb0ELb0ELb0ELb0EEENS1_30DynamicPersistentTileSchedulerILi384ELi32ELb0ELb0ELb1EEEEEEEEEvNT_6ParamsE,@"STO_CUDA_ENTRY STV_DEFAULT"
_ZN7cutlass13device_kernelIN5flash11enable_sm90INS1_16FlashAttnFwdSm90INS1_25CollectiveMainloopFwdSm90ILi2EN4cute5tupleIJNS5_1CILi1EEES8_S8_EEENS6_IJNS7_ILi192EEENS7_ILi144EEENS7_ILi96EEEEEELi96ENS_10bfloat16_tEfNS_4arch4Sm90ELb1ELb0ELb1ELb0ELb0ELb0ELb0ELb0ELb1ELb0ELb0ELb0EEENS1_21CollectiveEpilogueFwdINS6_IJSA_SC_SB_EEES9_SE_SG_Li384ELb0ELb0ELb0ELb0EEENS1_30DynamicPersistentTileSchedulerILi384ELi32ELb0ELb0ELb1EEEEEEEEEvNT_6ParamsE:
[----:B------:R-:W1:Y:S01]  /*0000*/  LDC R1, c[0x0][0x28] ;  /* 0x00000a00ff017b82 */ /* 0x000e620000000800 */
[----:B------:R-:W2:Y:S01]  /*0010*/  S2R R2, SR_TID.X ;  /* 0x0000000000027919 */ /* 0x000ea20000002100 */
[----:B------:R-:W-:Y:S01]  /*0020*/  ELECT P0, URZ, PT ;  /* 0x00000000003f782f */ /* 0x000fe20003800000 */
[----:B------:R-:W-:Y:S01]  /*0030*/  BSSY B0, `(.L_x_1515) ;  /* 0x0000013000007945 */ /* 0x000fe20003800000 */
[----:B--2---:R-:W-:-:S05]  /*0040*/  SHF.R.U32.HI R0, RZ, 0x5, R2 ;  /* 0x00000005ff007819 */ /* 0x004fca0000011602 */
        /* <DEDUP_REMOVED lines=17> */
.L_x_1516:
[----:B------:R-:W-:Y:S05]  /*0160*/  BSYNC B0 ;  /* 0x0000000000007941 */ /* 0x000fea0003800000 */
.L_x_1515:
        /* <DEDUP_REMOVED lines=36> */
.L_x_1517:
        /* <DEDUP_REMOVED lines=22> */
.L_x_1518:
        /* <DEDUP_REMOVED lines=18> */
.L_x_1519:
        /* <DEDUP_REMOVED lines=22> */
.L_x_1520:
        /* <DEDUP_REMOVED lines=22> */
.L_x_1521:
[----:B---3--:R-:W-:Y:S01]  /*08f0*/  ISETP.NE.AND P0, PT, R3, RZ, PT ;  /* 0x000000ff0300720c */ /* 0x008fe20003f05270 */
[----:B------:R-:W-:Y:S01]  /*0900*/  IMAD.MOV.U32 R17, RZ, RZ, 0x1 ;  /* 0x00000001ff117424 */ /* 0x000fe200078e00ff */
[----:B------:R-:W-:Y:S01]  /*0910*/  NOP ;  /* 0x0000000000007918 */ /* 0x000fe20000000000 */
[----:B------:R-:W-:-:S03]  /*0920*/  LOP3.LUT R18, R2, 0x7f, RZ, 0xc0, !PT ;  /* 0x0000007f02127812 */ /* 0x000fc600078ec0ff */
[----:B------:R-:W-:Y:S01]  /*0930*/  SEL R17, R17, 0x2, !P0 ;  /* 0x0000000211117807 */ /* 0x000fe20004000000 */
[----:B-12-4-:R-:W-:Y:S06]  /*0940*/  BAR.SYNC.DEFER_BLOCKING 0x0 ;  /* 0x0000000000007b1d */ /* 0x016fec0000010000 */
[----:B------:R-:W-:Y:S05]  /*0950*/  @!P0 BRA `(.L_x_1522) ;  /* 0x000000f800508947 */ /* 0x000fea0003800000 */
.L_x_1523:
        /* <DEDUP_REMOVED lines=16> */
[----:B------:R-:W-:Y:S01]  /*0a60*/  LOP3.LUT R144, R17, 0x1, RZ, 0xfc, !PT ;  /* 0x0000000111907812 */ /* 0x000fe200078efcff */
[----:B------:R-:W-:Y:S01]  /*0a70*/  IMAD.MOV.U32 R18, RZ, RZ, RZ ;  /* 0x000000ffff127224 */ /* 0x000fe200078e00ff */
[----:B------:R-:W-:Y:S01]  /*0a80*/  SHF.R.S32.HI R3, RZ, 0x1f, R0 ;  /* 0x0000001fff037819 */ /* 0x000fe20000011400 */
[----:B------:R-:W-:-:S03]  /*0a90*/  UMOV UR46, URZ ;  /* 0x0000003f002e7c82 */ /* 0x000fc60008000000 */
[CC--:B------:R-:W-:Y:S01]  /*0aa0*/  LEA.HI R6, R3.reuse, R0.reuse, RZ, 0x4 ;  /* 0x0000000003067211 */ /* 0x0c0fe200078f20ff */
[----:B------:R-:W2:Y:S01]  /*0ab0*/  S2UR UR6, SR_SWINHI ;  /* 0x00000000000679c3 */ /* 0x000ea20000002f00 */
[CC--:B------:R-:W-:Y:S02]  /*0ac0*/  LEA.HI R4, R3.reuse, R0.reuse, RZ, 0x7 ;  /* 0x0000000003047211 */ /* 0x0c0fe400078f38ff */
[----:B------:R-:W-:Y:S02]  /*0ad0*/  LEA.HI R8, R3, R0, RZ, 0x5 ;  /* 0x0000000003087211 */ /* 0x000fe400078f28ff */
[----:B------:R-:W-:Y:S02]  /*0ae0*/  SHF.R.S32.HI R7, RZ, 0x4, R6 ;  /* 0x00000004ff077819 */ /* 0x000fe40000011406 */
[----:B------:R-:W-:Y:S02]  /*0af0*/  LOP3.LUT R3, R6, 0xfffffff0, RZ, 0xc0, !PT ;  /* 0xfffffff006037812 */ /* 0x000fe400078ec0ff */
[----:B------:R-:W-:-:S02]  /*0b00*/  SHF.R.S32.HI R5, RZ, 0x7, R4 ;  /* 0x00000007ff057819 */ /* 0x000fc40000011404 */
[----:B------:R-:W-:Y:S01]  /*0b10*/  LOP3.LUT R9, R4, 0xffffff80, RZ, 0xc0, !PT ;  /* 0xffffff8004097812 */ /* 0x000fe200078ec0ff */
[----:B------:R-:W-:Y:S01]  /*0b20*/  IMAD.IADD R3, R0, 0x1, -R3 ;  /* 0x0000000100037824 */ /* 0x000fe200078e0a03 */
[----:B------:R-:W-:Y:S01]  /*0b30*/  LEA.HI R4, R6, R7, RZ, 0x1 ;  /* 0x0000000706047211 */ /* 0x000fe200078f08ff */
[----:B------:R-:W-:Y:S01]  /*0b40*/  IMAD.HI R10, R5, 0x55555556, RZ ;  /* 0x55555556050a7827 */ /* 0x000fe200078e02ff */
[----:B------:R-:W-:Y:S01]  /*0b50*/  SHF.R.S32.HI R8, RZ, 0x5, R8 ;  /* 0x00000005ff087819 */ /* 0x000fe20000011408 */
[----:B-1----:R-:W-:Y:S01]  /*0b60*/  ULEA UR47, UR4, UR47, 0x18 ;  /* 0x0000002f042f7291 */ /* 0x002fe2000f8ec03f */
[----:B------:R-:W-:Y:S01]  /*0b70*/  LOP3.LUT R4, R4, 0x1ffffffe, RZ, 0xc0, !PT ;  /* 0x1ffffffe04047812 */ /* 0x000fe200078ec0ff */
[----:B------:R-:W-:Y:S01]  /*0b80*/  IMAD.IADD R9, R0, 0x1, -R9 ;  /* 0x0000000100097824 */ /* 0x000fe200078e0a09 */
[--C-:B------:R-:W-:Y:S01]  /*0b90*/  SHF.R.S32.HI R0, RZ, 0x1f, R3.reuse ;  /* 0x0000001fff007819 */ /* 0x100fe20000011403 */
[----:B------:R-:W-:Y:S01]  /*0ba0*/  IMAD R14, R8, 0x10, R3 ;  /* 0x00000010080e7824 */ /* 0x000fe200078e0203 */
[----:B------:R-:W-:Y:S01]  /*0bb0*/  LEA.HI R10, R10, R10, RZ, 0x1 ;  /* 0x0000000a0a0a7211 */ /* 0x000fe200078f08ff */
[----:B------:R-:W-:Y:S01]  /*0bc0*/  IMAD.IADD R7, R7, 0x1, -R4 ;  /* 0x0000000107077824 */ /* 0x000fe200078e0a04 */
[CC--:B------:R-:W-:Y:S01]  /*0bd0*/  LEA.HI R4, R0.reuse, R3.reuse, RZ, 0x2 ;  /* 0x0000000300047211 */ /* 0x0c0fe200078f10ff */
[----:B------:R-:W-:Y:S01]  /*0be0*/  UMOV UR4, UR47 ;  /* 0x0000002f00047c82 */ /* 0x000fe20008000000 */
[----:B--2---:R-:W-:Y:S01]  /*0bf0*/  UMOV UR5, UR6 ;  /* 0x0000000600057c82 */ /* 0x004fe20008000000 */
[----:B------:R-:W-:Y:S01]  /*0c00*/  LEA.HI R0, R0, R3, RZ, 0x3 ;  /* 0x0000000300007211 */ /* 0x000fe200078f18ff */
[----:B------:R-:W-:Y:S01]  /*0c10*/  IMAD R10, R10, -0x3, R5 ;  /* 0xfffffffd0a0a7824 */ /* 0x000fe200078e0205 */
[----:B------:R-:W-:Y:S01]  /*0c20*/  SHF.R.S32.HI R6, RZ, 0x1f, R9 ;  /* 0x0000001fff067819 */ /* 0x000fe20000011409 */
[----:B------:R-:W-:Y:S01]  /*0c30*/  IMAD.U32 R150, RZ, RZ, UR4 ;  /* 0x00000004ff967e24 */ /* 0x000fe2000f8e00ff */
[----:B------:R-:W-:Y:S01]  /*0c40*/  SHF.L.U32 R5, R0, 0x4, RZ ;  /* 0x0000000400057819 */ /* 0x000fe200000006ff */
[----:B------:R-:W-:Y:S01]  /*0c50*/  IMAD.U32 R151, RZ, RZ, UR5 ;  /* 0x00000005ff977e24 */ /* 0x000fe2000f8e00ff */
[----:B------:R-:W-:Y:S01]  /*0c60*/  LOP3.LUT R0, R4, 0x7fffffc, RZ, 0xc0, !PT ;  /* 0x07fffffc04007812 */ /* 0x000fe200078ec0ff */
[----:B------:R-:W-:Y:S01]  /*0c70*/  UMOV UR5, URZ ;  /* 0x0000003f00057c82 */ /* 0x000fe20008000000 */
[----:B------:R-:W-:Y:S01]  /*0c80*/  SHF.R.S32.HI R4, RZ, 0x2, R4 ;  /* 0x00000002ff047819 */ /* 0x000fe20000011404 */
[----:B------:R-:W-:Y:S01]  /*0c90*/  IMAD.U32 R148, RZ, RZ, UR5 ;  /* 0x00000005ff947e24 */ /* 0x000fe2000f8e00ff */
[----:B------:R-:W-:Y:S01]  /*0ca0*/  LEA.HI R11, R6, R9, RZ, 0x2 ;  /* 0x00000009060b7211 */ /* 0x000fe200078f10ff */
[----:B------:R-:W-:Y:S01]  /*0cb0*/  IMAD.IADD R0, R3, 0x1, -R0 ;  /* 0x0000000103007824 */ /* 0x000fe200078e0a00 */
[----:B------:R-:W-:Y:S01]  /*0cc0*/  SHF.L.U32 R7, R7, 0x3, RZ ;  /* 0x0000000307077819 */ /* 0x000fe200000006ff */
[----:B------:R-:W-:Y:S01]  /*0cd0*/  IMAD.SHL.U32 R4, R4, 0x40, RZ ;  /* 0x0000004004047824 */ /* 0x000fe200078e00ff */
[--C-:B------:R-:W-:Y:S01]  /*0ce0*/  SHF.R.S32.HI R12, RZ, 0x2, R11.reuse ;  /* 0x00000002ff0c7819 */ /* 0x100fe2000001140b */
[----:B------:R-:W-:Y:S01]  /*0cf0*/  UMOV UR4, UR7 ;  /* 0x0000000700047c82 */ /* 0x000fe20008000000 */
[----:B------:R-:W-:Y:S01]  /*0d00*/  SHF.R.S32.HI R13, RZ, 0x1f, R11 ;  /* 0x0000001fff0d7819 */ /* 0x000fe2000001140b */
[----:B------:R-:W-:Y:S01]  /*0d10*/  IMAD.U32 R3, R14, 0x20, R7 ;  /* 0x000000200e037824 */ /* 0x000fe200078e0007 */
[----:B------:R-:W-:-:S02]  /*0d20*/  LOP3.LUT R4, R4, 0x40, RZ, 0xc0, !PT ;  /* 0x0000004004047812 */ /* 0x000fc400078ec0ff */
[----:B------:R-:W-:Y:S01]  /*0d30*/  LOP3.LUT R5, R5, 0x7fffff80, RZ, 0xc0, !PT ;  /* 0x7fffff8005057812 */ /* 0x000fe200078ec0ff */
[----:B------:R-:W-:Y:S01]  /*0d40*/  IMAD.WIDE R150, R3, 0x2, R150 ;  /* 0x0000000203967825 */ /* 0x000fe200078e0296 */
[----:B------:R-:W-:Y:S02]  /*0d50*/  LEA.HI R13, R13, R12, RZ, 0x3 ;  /* 0x0000000c0d0d7211 */ /* 0x000fe400078f18ff */
[----:B------:R-:W-:Y:S01]  /*0d60*/  LOP3.LUT R7, R4, 0x8, R7, 0xf8, !PT ;  /* 0x0000000804077812 */ /* 0x000fe200078ef807 */
[----:B------:R-:W-:Y:S01]  /*0d70*/  IMAD R5, R8, 0x100, R5 ;  /* 0x0000010008057824 */ /* 0x000fe200078e0205 */
[----:B------:R-:W-:Y:S02]  /*0d80*/  SHF.R.U32.HI R4, RZ, 0x3, R4 ;  /* 0x00000003ff047819 */ /* 0x000fe40000011604 */
[----:B------:R-:W-:Y:S01]  /*0d90*/  LOP3.LUT R13, R13, 0xfffffff8, RZ, 0xc0, !PT ;  /* 0xfffffff80d0d7812 */ /* 0x000fe200078ec0ff */
[----:B------:R-:W-:Y:S01]  /*0da0*/  IMAD R5, R0, 0x10, R5 ;  /* 0x0000001000057824 */ /* 0x000fe200078e0205 */
[----:B------:R-:W-:-:S02]  /*0db0*/  LEA.HI R6, R6, R9, RZ, 0x5 ;  /* 0x0000000906067211 */ /* 0x000fc400078f28ff */
[----:B------:R-:W-:Y:S01]  /*0dc0*/  LOP3.LUT R4, R7, R4, RZ, 0x3c, !PT ;  /* 0x0000000407047212 */ /* 0x000fe200078e3cff */
[----:B------:R-:W-:Y:S01]  /*0dd0*/  IMAD.IADD R13, R12, 0x1, -R13 ;  /* 0x000000010c0d7824 */ /* 0x000fe200078e0a0d */
[----:B------:R-:W-:Y:S02]  /*0de0*/  SHF.R.S32.HI R6, RZ, 0x5, R6 ;  /* 0x00000005ff067819 */ /* 0x000fe40000011406 */
[----:B------:R-:W-:Y:S01]  /*0df0*/  LOP3.LUT R8, R11, 0x7ffffffc, RZ, 0xc0, !PT ;  /* 0x7ffffffc0b087812 */ /* 0x000fe200078ec0ff */
[----:B------:R-:W-:Y:S02]  /*0e00*/  IMAD.IADD R4, R4, 0x1, R5 ;  /* 0x0000000104047824 */ /* 0x000fe400078e0205 */
[----:B------:R-:W-:Y:S01]  /*0e10*/  IMAD R13, R6, 0x10, R13 ;  /* 0x00000010060d7824 */ /* 0x000fe200078e020d */
[----:B------:R-:W-:Y:S02]  /*0e20*/  IADD3 R19, R9, -R8, RZ ;  /* 0x8000000809137210 */ /* 0x000fe40007ffe0ff */
[----:B------:R-:W-:Y:S01]  /*0e30*/  LEA R22, R4, UR47, 0x1 ;  /* 0x0000002f04167c11 */ /* 0x000fe2000f8e08ff */
[----:B------:R-:W-:-:S07]  /*0e40*/  IMAD R23, R10, 0x40, R13 ;  /* 0x000000400a177824 */ /* 0x000fce00078e020d */
.L_x_1566:
        /* <DEDUP_REMOVED lines=18> */
[----:B------:R-:W-:Y:S02]  /*0f70*/  UIMAD UR4, UR9, UR6, URZ ;  /* 0x00000006090472a4 */ /* 0x000fe4000f8e023f */
[----:B------:R-:W-:Y:S01]  /*0f80*/  IMAD.U32 R147, RZ, RZ, UR9 ;  /* 0x00000009ff937e24 */ /* 0x000fe2000f8e00ff */
[----:B------:R-:W-:Y:S09]  /*0f90*/  BRA `(.L_x_1525) ;  /* 0x0000000000207947 */ /* 0x000ff20003800000 */
.L_x_1524:
[----:B------:R-:W-:Y:S01]  /*0fa0*/  ULDC UR6, c[0x0][0xdc4] ;  /* 0x0003710000067ab9 */ /* 0x000fe20000000800 */
[----:B------:R-:W-:Y:S01]  /*0fb0*/  UMOV UR9, UR7 ;  /* 0x0000000700097c82 */ /* 0x000fe20008000000 */
[----:B------:R-:W-:-:S11]  /*0fc0*/  UISETP.NE.AND UP0, UPT, UR6, 0x1, UPT ;  /* 0x000000010600788c */ /* 0x000fd6000bf05270 */
[----:B------:R-:W-:Y:S02]  /*0fd0*/  @UP0 ULDC.64 UR10, c[0x0][0xdc8] ;  /* 0x00037200000a0ab9 */ /* 0x000fe40000000a00 */
[----:B------:R-:W-:-:S04]  /*0fe0*/  UIMAD.WIDE.U32 UR4, UR7, UR10, URZ ;  /* 0x0000000a070472a5 */ /* 0x000fc8000f8e003f */
[----:B------:R-:W-:-:S04]  /*0ff0*/  @UP0 USHF.R.U32.HI UR9, URZ, UR11, UR5 ;  /* 0x0000000b3f090299 */ /* 0x000fc80008011605 */
[----:B------:R-:W-:Y:S02]  /*1000*/  UIMAD UR4, UR9, UR6, URZ ;  /* 0x00000006090472a4 */ /* 0x000fe4000f8e023f */
[----:B------:R-:W-:-:S10]  /*1010*/  MOV R147, UR9 ;  /* 0x0000000900937c02 */ /* 0x000fd40008000f00 */
.L_x_1525:
[----:B------:R-:W-:Y:S01]  /*1020*/  R2UR UR5, R147 ;  /* 0x00000000930572ca */ /* 0x000fe200000e0000 */
[----:B------:R-:W1:Y:S01]  /*1030*/  LDC R4, c[0x0][0x288] ;  /* 0x0000a200ff047b82 */ /* 0x000e620000000800 */
[----:B------:R-:W-:Y:S01]  /*1040*/  ULDC UR6, c[0x0][0xdac] ;  /* 0x00036b0000067ab9 */ /* 0x000fe20000000800 */
[----:B------:R-:W-:Y:S01]  /*1050*/  ULDC.64 UR10, c[0x0][0x3f8] ;  /* 0x0000fe00000a7ab9 */ /* 0x000fe20000000a00 */
[----:B------:R-:W-:Y:S01]  /*1060*/  ULDC UR43, c[0x0][0xdb8] ;  /* 0x00036e00002b7ab9 */ /* 0x000fe20000000800 */
[----:B------:R-:W-:Y:S01]  /*1070*/  UISETP.NE.U32.AND UP0, UPT, UR10, URZ, UPT ;  /* 0x0000003f0a00728c */ /* 0x000fe2000bf05070 */
[----:B------:R-:W-:Y:S01]  /*1080*/  PLOP3.LUT P0, PT, PT, PT, PT, 0x80, 0x0 ;  /* 0x000000000000781c */ /* 0x000fe20003f0f070 */
[----:B------:R-:W-:Y:S01]  /*1090*/  UIADD3 UR4, UR7, -UR4, URZ ;  /* 0x8000000407047290 */ /* 0x000fe2000fffe03f */
[----:B------:R-:W-:Y:S01]  /*10a0*/  MOV R71, RZ ;  /* 0x000000ff00477202 */ /* 0x000fe20000000f00 */
[----:B------:R-:W2:Y:S01]  /*10b0*/  LDC R65, c[0x0][0x2e0] ;  /* 0x0000b800ff417b82 */ /* 0x000ea20000000800 */
[----:B------:R-:W-:Y:S01]  /*10c0*/  UISETP.NE.AND.EX UP0, UPT, UR11, URZ, UPT, UP0 ;  /* 0x0000003f0b00728c */ /* 0x000fe2000bf05300 */
[----:B------:R-:W-:-:S02]  /*10d0*/  CS2R R38, SRZ ;  /* 0x0000000000267805 */ /* 0x000fc4000001ff00 */
[----:B------:R-:W-:Y:S01]  /*10e0*/  CS2R R20, SRZ ;  /* 0x0000000000147805 */ /* 0x000fe2000001ff00 */
[----:B------:R-:W-:Y:S01]  /*10f0*/  ULOP3.LUT UR5, URZ, UR5, URZ, 0x33, !UPT ;  /* 0x000000053f057292 */ /* 0x000fe2000f8e333f */
[----:B------:R-:W-:Y:S02]  /*1100*/  CS2R R42, SRZ ;  /* 0x00000000002a7805 */ /* 0x000fe4000001ff00 */
[----:B------:R-:W-:Y:S02]  /*1110*/  CS2R R28, SRZ ;  /* 0x00000000001c7805 */ /* 0x000fe4000001ff00 */
[----:B------:R-:W-:Y:S01]  /*1120*/  CS2R R24, SRZ ;  /* 0x0000000000187805 */ /* 0x000fe2000001ff00 */
[----:B------:R-:W-:Y:S01]  /*1130*/  UIADD3 UR5, UR5, UR6, URZ ;  /* 0x0000000605057290 */ /* 0x000fe2000fffe03f */
[----:B------:R-:W-:Y:S02]  /*1140*/  CS2R R44, SRZ ;  /* 0x00000000002c7805 */ /* 0x000fe4000001ff00 */
[----:B------:R-:W-:Y:S01]  /*1150*/  CS2R R32, SRZ ;  /* 0x0000000000207805 */ /* 0x000fe2000001ff00 */
[----:B------:R-:W-:Y:S01]  /*1160*/  ULDC UR6, c[0x0][0x404] ;  /* 0x0001010000067ab9 */ /* 0x000fe20000000800 */
[----:B------:R-:W-:Y:S01]  /*1170*/  UIMAD UR42, UR5, 0xc0, URZ ;  /* 0x000000c0052a78a4 */ /* 0x000fe2000f8e023f */
[----:B------:R-:W-:Y:S01]  /*1180*/  CS2R R46, SRZ ;  /* 0x00000000002e7805 */ /* 0x000fe2000001ff00 */
[----:B------:R-:W-:Y:S01]  /*1190*/  USEL UR5, UR6, 0x1, UP0 ;  /* 0x0000000106057887 */ /* 0x000fe20008000000 */
[----:B------:R-:W-:Y:S01]  /*11a0*/  CS2R R48, SRZ ;  /* 0x0000000000307805 */ /* 0x000fe2000001ff00 */
[----:B------:R-:W-:Y:S01]  /*11b0*/  UISETP.NE.AND UP0, UPT, UR43, 0x1, UPT ;  /* 0x000000012b00788c */ /* 0x000fe2000bf05270 */
[----:B------:R-:W-:Y:S01]  /*11c0*/  CS2R R14, SRZ ;  /* 0x00000000000e7805 */ /* 0x000fe2000001ff00 */
[----:B------:R-:W-:Y:S01]  /*11d0*/  IMAD.U32 R17, RZ, RZ, UR42 ;  /* 0x0000002aff117e24 */ /* 0x000fe2000f8e00ff */
[----:B------:R-:W-:Y:S01]  /*11e0*/  CS2R R12, SRZ ;  /* 0x00000000000c7805 */ /* 0x000fe2000001ff00 */
[----:B------:R-:W-:Y:S01]  /*11f0*/  IMAD.MOV.U32 R50, RZ, RZ, RZ ;  /* 0x000000ffff327224 */ /* 0x000fe200078e00ff */
[----:B------:R-:W-:-:S02]  /*1200*/  CS2R R52, SRZ ;  /* 0x0000000000347805 */ /* 0x000fc4000001ff00 */
[----:B------:R-:W-:Y:S02]  /*1210*/  CS2R R40, SRZ ;  /* 0x0000000000287805 */ /* 0x000fe4000001ff00 */
[----:B-1----:R-:W-:Y:S01]  /*1220*/  IADD3 R4, R17, 0x14f, -R4 ;  /* 0x0000014f11047810 */ /* 0x002fe20007ffe804 */
[----:B--2---:R-:W-:Y:S01]  /*1230*/  IMAD R65, R65, UR5, RZ ;  /* 0x0000000541417c24 */ /* 0x004fe2000f8e02ff */
[----:B------:R-:W-:Y:S01]  /*1240*/  ULDC UR5, c[0x0][0xdc4] ;  /* 0x0003710000057ab9 */ /* 0x000fe20000000800 */
[----:B------:R-:W-:Y:S01]  /*1250*/  CS2R R36, SRZ ;  /* 0x0000000000247805 */ /* 0x000fe2000001ff00 */
[----:B------:R-:W-:Y:S01]  /*1260*/  UIMAD UR8, UR8, UR5, UR4 ;  /* 0x00000005080872a4 */ /* 0x000fe2000f8e0204 */
[C---:B------:R-:W-:Y:S01]  /*1270*/  VIADD R0, R65.reuse, 0x8f ;  /* 0x0000008f41007836 */ /* 0x040fe20000000000 */
[----:B------:R-:W-:Y:S01]  /*1280*/  @UP0 ULDC UR6, c[0x0][0xdc0] ;  /* 0x0003700000060ab9 */ /* 0x000fe20000000800 */
[----:B------:R-:W-:Y:S01]  /*1290*/  IMAD.IADD R4, R65, 0x1, R4 ;  /* 0x0000000141047824 */ /* 0x000fe200078e0204 */
[----:B------:R-:W-:Y:S01]  /*12a0*/  @UP0 ULDC UR4, c[0x0][0xdbc] ;  /* 0x00036f0000040ab9 */ /* 0x000fe20000000800 */
[----:B------:R-:W-:Y:S01]  /*12b0*/  IMAD.HI R0, R0, 0x38e38e39, RZ ;  /* 0x38e38e3900007827 */ /* 0x000fe200078e02ff */
[----:B------:R-:W-:Y:S01]  /*12c0*/  UIMAD.WIDE.U32 UR4, UR8, UR4, URZ ;  /* 0x00000004080472a5 */ /* 0x000fe2000f8e003f */
[----:B------:R-:W-:Y:S01]  /*12d0*/  CS2R R56, SRZ ;  /* 0x0000000000387805 */ /* 0x000fe2000001ff00 */
[----:B------:R-:W-:Y:S01]  /*12e0*/  UMOV UR44, UR8 ;  /* 0x00000008002c7c82 */ /* 0x000fe20008000000 */
[----:B------:R-:W-:Y:S01]  /*12f0*/  IMAD.HI R4, R4, 0x38e38e39, RZ ;  /* 0x38e38e3904047827 */ /* 0x000fe200078e02ff */
[----:B------:R-:W-:Y:S01]  /*1300*/  SHF.R.U32.HI R3, RZ, 0x1f, R0 ;  /* 0x0000001fff037819 */ /* 0x000fe20000011600 */
[----:B------:R-:W-:Y:S01]  /*1310*/  @UP0 USHF.R.U32.HI UR44, URZ, UR6, UR5 ;  /* 0x000000063f2c0299 */ /* 0x000fe20008011605 */
[----:B------:R-:W-:-:S02]  /*1320*/  CS2R R60, SRZ ;  /* 0x00000000003c7805 */ /* 0x000fc4000001ff00 */
[----:B------:R-:W-:Y:S02]  /*1330*/  CS2R R74, SRZ ;  /* 0x00000000004a7805 */ /* 0x000fe4000001ff00 */
[----:B------:R-:W-:Y:S01]  /*1340*/  SHF.R.U32.HI R5, RZ, 0x1f, R4 ;  /* 0x0000001fff057819 */ /* 0x000fe20000011604 */
[----:B------:R-:W-:Y:S01]  /*1350*/  UIADD3 UR4, -UR44, URZ, URZ ;  /* 0x0000003f2c047290 */ /* 0x000fe2000fffe13f */
[----:B------:R-:W-:Y:S01]  /*1360*/  LEA.HI.SX32 R3, R0, R3, 0x1b ;  /* 0x0000000300037211 */ /* 0x000fe200078fdaff */
[----:B------:R-:W-:Y:S01]  /*1370*/  IMAD.MOV.U32 R0, RZ, RZ, RZ ;  /* 0x000000ffff007224 */ /* 0x000fe200078e00ff */
[----:B------:R-:W-:Y:S01]  /*1380*/  LEA.HI.SX32 R64, R4, R5, 0x1b ;  /* 0x0000000504407211 */ /* 0x000fe200078fdaff */
[----:B------:R-:W-:Y:S01]  /*1390*/  UIMAD UR43, UR43, UR4, UR8 ;  /* 0x000000042b2b72a4 */ /* 0x000fe2000f8e0208 */
[----:B------:R-:W-:Y:S02]  /*13a0*/  CS2R R72, SRZ ;  /* 0x0000000000487805 */ /* 0x000fe4000001ff00 */
[----:B------:R-:W-:-:S02]  /*13b0*/  CS2R R68, SRZ ;  /* 0x0000000000447805 */ /* 0x000fc4000001ff00 */
[----:B------:R-:W-:Y:S01]  /*13c0*/  VIMNMX R64, R3, R64, PT ;  /* 0x0000004003407248 */ /* 0x000fe20003fe0100 */
[----:B------:R-:W-:Y:S01]  /*13d0*/  IMAD.MOV.U32 R3, RZ, RZ, RZ ;  /* 0x000000ffff037224 */ /* 0x000fe200078e00ff */
[----:B------:R-:W-:Y:S02]  /*13e0*/  CS2R R6, SRZ ;  /* 0x0000000000067805 */ /* 0x000fe4000001ff00 */
[----:B------:R-:W-:Y:S02]  /*13f0*/  CS2R R76, SRZ ;  /* 0x00000000004c7805 */ /* 0x000fe4000001ff00 */
[----:B------:R-:W-:Y:S01]  /*1400*/  ISETP.GE.AND P1, PT, R64, 0x1, PT ;  /* 0x000000014000780c */ /* 0x000fe20003f26270 */
[----:B------:R-:W-:Y:S02]  /*1410*/  IMAD.MOV.U32 R9, RZ, RZ, RZ ;  /* 0x000000ffff097224 */ /* 0x000fe400078e00ff */
[----:B------:R-:W-:Y:S02]  /*1420*/  IMAD.MOV.U32 R11, RZ, RZ, RZ ;  /* 0x000000ffff0b7224 */ /* 0x000fe400078e00ff */
[----:B------:R-:W-:-:S02]  /*1430*/  IMAD.MOV.U32 R78, RZ, RZ, RZ ;  /* 0x000000ffff4e7224 */ /* 0x000fc400078e00ff */
[----:B------:R-:W-:-:S06]  /*1440*/  IMAD.MOV.U32 R80, RZ, RZ, RZ ;  /* 0x000000ffff507224 */ /* 0x000fcc00078e00ff */
[----:B------:R-:W-:Y:S05]  /*1450*/  @!P1 BRA `(.L_x_1526) ;  /* 0x000000dc00949947 */ /* 0x000fea0003800000 */
[----:B------:R-:W-:Y:S01]  /*1460*/  IADD3 R0, R2, -0x80, RZ ;  /* 0xffffff8002007810 */ /* 0x000fe20007ffe0ff */
[----:B------:R-:W-:-:S03]  /*1470*/  UIADD3 UR6, UR47, 0x24300, URZ ;  /* 0x000243002f067890 */ /* 0x000fc6000fffe03f */
[----:B------:R-:W-:Y:S01]  /*1480*/  SHF.R.S32.HI R3, RZ, 0x1f, R0 ;  /* 0x0000001fff037819 */ /* 0x000fe20000011400 */
[----:B------:R-:W-:-:S03]  /*1490*/  ULOP3.LUT UP0, URZ, UR6, 0x9f, URZ, 0xc0, !UPT ;  /* 0x0000009f063f7892 */ /* 0x000fc6000f80c03f */
[----:B------:R-:W-:-:S03]  /*14a0*/  LEA.HI R3, R3, R0, RZ, 0x7 ;  /* 0x0000000003037211 */ /* 0x000fc600078f38ff */
[----:B------:R-:W-:Y:S02]  /*14b0*/  PLOP3.LUT P0, PT, PT, PT, UP0, 0x80, 0x0 ;  /* 0x000000000000781c */ /* 0x000fe40003f0f008 */
[----:B------:R-:W-:-:S06]  /*14c0*/  SHF.R.S32.HI R3, RZ, 0x7, R3 ;  /* 0x00000007ff037819 */ /* 0x000fcc0000011403 */
[----:B------:R-:W1:Y:S02]  /*14d0*/  SHFL.IDX PT, R3, R3, RZ, 0x1f ;  /* 0x00001fff03037589 */ /* 0x000e6400000e0000 */
[----:B-1----:R-:W-:-:S13]  /*14e0*/  R2UR UR7, R3 ;  /* 0x00000000030772ca */ /* 0x002fda00000e0000 */
[----:B------:R-:W-:Y:S02]  /*14f0*/  UIMAD.WIDE UR4, UR7, 0x55555556, URZ ;  /* 0x55555556070478a5 */ /* 0x000fe4000f8e023f */
[----:B------:R-:W-:Y:S02]  /*1500*/  IMAD.U32 R146, RZ, RZ, UR7 ;  /* 0x00000007ff927e24 */ /* 0x000fe4000f8e00ff */
[----:B------:R-:W-:-:S04]  /*1510*/  ULEA.HI UR5, UR5, UR5, URZ, 0x1 ;  /* 0x0000000505057291 */ /* 0x000fc8000f8f083f */
[----:B------:R-:W-:-:S04]  /*1520*/  UIMAD UR5, UR5, -0x3, UR7 ;  /* 0xfffffffd050578a4 */ /* 0x000fc8000f8e0207 */
[----:B------:R-:W-:Y:S02]  /*1530*/  ULEA UR4, UR5, UR47, 0xc ;  /* 0x0000002f05047291 */ /* 0x000fe4000f8e603f */
[----:B------:R-:W-:Y:S02]  /*1540*/  ULEA UR5, UR5, UR6, 0xb ;  /* 0x0000000605057291 */ /* 0x000fe4000f8e583f */
[----:B------:R-:W-:Y:S02]  /*1550*/  UIADD3 UR4, UR4, 0xda00, URZ ;  /* 0x0000da0004047890 */ /* 0x000fe4000fffe03f */
[----:B------:R-:W-:Y:S02]  /*1560*/  USHF.R.U32.HI UR5, URZ, 0x4, UR5 ;  /* 0x000000043f057899 */ /* 0x000fe40008011605 */
[----:B------:R-:W-:Y:S02]  /*1570*/  USHF.R.U32.HI UR4, URZ, 0x4, UR4 ;  /* 0x000000043f047899 */ /* 0x000fe40008011604 */
[----:B------:R-:W-:-:S02]  /*1580*/  ULOP3.LUT UR5, UR5, 0x3fff, URZ, 0xc0, !UPT ;  /* 0x00003fff05057892 */ /* 0x000fc4000f8ec03f */
[----:B------:R-:W-:-:S04]  /*1590*/  ULOP3.LUT UR36, UR4, 0x3fff, URZ, 0xc0, !UPT ;  /* 0x00003fff04247892 */ /* 0x000fc8000f8ec03f */
[----:B------:R-:W-:Y:S01]  /*15a0*/  IMAD.U32 R145, RZ, RZ, UR5 ;  /* 0x00000005ff917e24 */ /* 0x000fe2000f8e00ff */
[----:B------:R-:W-:Y:S07]  /*15b0*/  @!P0 BRA `(.L_x_1527) ;  /* 0x0000000000408947 */ /* 0x000fee0003800000 */
        /* <DEDUP_REMOVED lines=9> */
[----:B------:R-:W-:Y:S02]  /*1650*/  IMAD.U32 R6, RZ, RZ, UR4 ;  /* 0x00000004ff067e24 */ /* 0x000fe4000f8e00ff */
[----:B------:R-:W-:-:S02]  /*1660*/  IMAD.U32 R11, RZ, RZ, UR7 ;  /* 0x00000007ff0b7e24 */ /* 0x000fc4000f8e00ff */
[----:B------:R-:W-:Y:S02]  /*1670*/  IMAD.MOV.U32 R8, RZ, RZ, 0x70 ;  /* 0x00000070ff087424 */ /* 0x000fe400078e00ff */
[----:B------:R-:W-:Y:S02]  /*1680*/  IMAD.MOV.U32 R12, RZ, RZ, 0x1 ;  /* 0x00000001ff0c7424 */ /* 0x000fe400078e00ff */
[----:B-1----:R-:W-:-:S07]  /*1690*/  IMAD.MOV.U32 R13, RZ, RZ, RZ ;  /* 0x000000ffff0d7224 */ /* 0x002fce00078e00ff */
[----:B------:R-:W-:-:S07]  /*16a0*/  LEPC R20, `(.L_x_1527) ;  /* 0x000000001014794e */ /* 0x000fce0000000000 */
[----:B--2---:R-:W-:Y:S05]  /*16b0*/  CALL.ABS.NOINC R14 ;  /* 0x000000000e007343 */ /* 0x004fea0003c00000 */
.L_x_1527:
[----:B------:R-:W-:Y:S02]  /*16c0*/  LEA.HI R0, R18, R18, RZ, 0x1 ;  /* 0x0000001212007211 */ /* 0x000fe400078f08ff */
[----:B------:R-:W-:Y:S02]  /*16d0*/  ISETP.NE.AND P0, PT, R144, 0x3, PT ;  /* 0x000000039000780c */ /* 0x000fe40003f05270 */
[----:B------:R-:W-:-:S04]  /*16e0*/  LOP3.LUT R3, R0, 0xfffffffe, RZ, 0xc0, !PT ;  /* 0xfffffffe00037812 */ /* 0x000fc800078ec0ff */
[----:B------:R-:W-:-:S04]  /*16f0*/  IADD3 R0, R18, -R3, RZ ;  /* 0x8000000312007210 */ /* 0x000fc80007ffe0ff */
[----:B------:R-:W-:-:S04]  /*1700*/  SHF.L.U32 R0, R0, 0x1f, RZ ;  /* 0x0000001f00007819 */ /* 0x000fc800000006ff */
[----:B------:R-:W1:Y:S02]  /*1710*/  SYNCS.PHASECHK.TRANS64.TRYWAIT P1, [UR47+0x31c00], R0 ;  /* 0x031c0000ff0075a7 */ /* 0x000e64000802016f */
[----:B-1----:R-:W-:Y:S05]  /*1720*/  @!P1 BRA `(.L_x_1528) ;  /* 0x0000011800d89947 */ /* 0x002fea0003800000 */
.L_x_1625:
[----:B------:R-:W-:Y:S05]  /*1730*/  @!P0 BRA `(.L_x_1529) ;  /* 0x0000000000048947 */ /* 0x000fea0003800000 */
[----:B------:R-:W-:Y:S01]  /*1740*/  BPT.TRAP 0x1 ;  /* 0x000000040000795c */ /* 0x000fe20000300000 */
.L_x_1529:
[----:B------:R-:W-:Y:S01]  /*1750*/  R2UR UR4, R148 ;  /* 0x00000000940472ca */ /* 0x000fe200000e0000 */
[----:B-1----:R-:W-:-:S05]  /*1760*/  IMAD.U32 R0, RZ, RZ, UR46 ;  /* 0x0000002eff007e24 */ /* 0x002fca000f8e00ff */
[----:B------:R-:W-:-:S07]  /*1770*/  LEA R0, R0, UR47, 0x3 ;  /* 0x0000002f00007c11 */ /* 0x000fce000f8e18ff */
[----:B------:R-:W-:-:S05]  /*1780*/  IMAD.U32 R3, RZ, RZ, UR4 ;  /* 0x00000004ff037e24 */ /* 0x000fca000f8e00ff */
[----:B------:R-:W-:-:S04]  /*1790*/  SHF.L.U32 R3, R3, 0x1f, RZ ;  /* 0x0000001f03037819 */ /* 0x000fc800000006ff */
[----:B------:R1:W2:Y:S01]  /*17a0*/  SYNCS.PHASECHK.TRANS64.TRYWAIT P2, [R0+URZ+0x31c30], R3 ;  /* 0x031c3003000075a7 */ /* 0x0002a2000804017f */
[----:B------:R-:W-:Y:S05]  /*17b0*/  @!P0 BRA `(.L_x_1530) ;  /* 0x0000000000048947 */ /* 0x000fea0003800000 */
[----:B------:R-:W-:Y:S01]  /*17c0*/  BPT.TRAP 0x1 ;  /* 0x000000040000795c */ /* 0x000fe20000300000 */
.L_x_1530:
[----:B------:R-:W-:Y:S01]  /*17d0*/  LOP3.LUT P1, RZ, R2, 0x7f, RZ, 0xc0, !PT ;  /* 0x0000007f02ff7812 */ /* 0x000fe2000782c0ff */
[----:B------:R-:W-:Y:S01]  /*17e0*/  IMAD.MOV.U32 R71, RZ, RZ, RZ ;  /* 0x000000ffff477224 */ /* 0x000fe200078e00ff */
[----:B--2---:R-:W-:Y:S11]  /*17f0*/  @P2 BRA `(.L_x_1531) ;  /* 0x0000000000082947 */ /* 0x004ff60003800000 */
[----:B------:R-:W2:Y:S02]  /*1800*/  SYNCS.PHASECHK.TRANS64.TRYWAIT P2, [R0+URZ+0x31c30], R3 ;  /* 0x031c3003000075a7 */ /* 0x000ea4000804017f */
[----:B--2---:R-:W-:Y:S05]  /*1810*/  @!P2 BRA `(.L_x_1532) ;  /* 0x0000011800b4a947 */ /* 0x004fea0003800000 */
.L_x_1531:
[----:B------:R-:W-:Y:S05]  /*1820*/  WARPSYNC.ALL ;  /* 0x0000000000007948 */ /* 0x000fea0003800000 */
[----:B------:R-:W-:Y:S01]  /*1830*/  UIADD3 UR4, UR47, 0x16a00, URZ ;  /* 0x00016a002f047890 */ /* 0x000fe2000fffe03f */
[----:B------:R-:W-:Y:S01]  /*1840*/  WARPGROUP.ARRIVE ;  /* 0x00000000000079c5 */ /* 0x000fe20000000000 */
[----:B------:R-:W-:Y:S01]  /*1850*/  UMOV UR5, 0x80000020 ;  /* 0x8000002000057882 */ /* 0x000fe20000000000 */
[----:B------:R-:W-:Y:S01]  /*1860*/  UMOV UR7, 0x80000020 ;  /* 0x8000002000077882 */ /* 0x000fe20000000000 */
[----:B------:R-:W-:Y:S01]  /*1870*/  USHF.R.U32.HI UR4, URZ, 0x4, UR4 ;  /* 0x000000043f047899 */ /* 0x000fe20008011604 */
[----:B------:R-:W3:Y:S01]  /*1880*/  LDC R14, c[0x0][0x288] ;  /* 0x0000a200ff0e7b82 */ /* 0x000ee20000000800 */
[----:B------:R-:W-:Y:S01]  /*1890*/  UMOV UR9, UR5 ;  /* 0x0000000500097c82 */ /* 0x000fe20008000000 */
[----:B------:R-:W-:Y:S01]  /*18a0*/  UMOV UR11, 0x80000020 ;  /* 0x80000020000b7882 */ /* 0x000fe20000000000 */
[----:B------:R-:W-:Y:S01]  /*18b0*/  ULOP3.LUT UR4, UR4, 0x3fff, URZ, 0xc0, !UPT ;  /* 0x00003fff04047892 */ /* 0x000fe2000f8ec03f */
[----:B------:R-:W-:Y:S01]  /*18c0*/  UMOV UR13, UR5 ;  /* 0x00000005000d7c82 */ /* 0x000fe20008000000 */
[----:B------:R-:W-:-:S02]  /*18d0*/  UMOV UR15, 0x80000020 ;  /* 0x80000020000f7882 */ /* 0x000fc40000000000 */
[----:B------:R-:W-:Y:S02]  /*18e0*/  ULOP3.LUT UR41, UR4, 0x10000, URZ, 0xfc, !UPT ;  /* 0x0001000004297892 */ /* 0x000fe4000f8efc3f */
[----:B------:R-:W-:Y:S02]  /*18f0*/  ULOP3.LUT UR4, UR36, 0x10000, URZ, 0xfc, !UPT ;  /* 0x0001000024047892 */ /* 0x000fe4000f8efc3f */
[----:B------:R-:W-:Y:S01]  /*1900*/  UIMAD UR6, UR46, 0x6c0, UR41 ;  /* 0x000006c02e0678a4 */ /* 0x000fe2000f8e0229 */
[----:B------:R-:W-:Y:S01]  /*1910*/  UMOV UR17, UR5 ;  /* 0x0000000500117c82 */ /* 0x000fe20008000000 */
[----:B------:R-:W-:Y:S02]  /*1920*/  UMOV UR19, 0x80000020 ;  /* 0x8000002000137882 */ /* 0x000fe40000000000 */
[----:B------:R-:W-:Y:S01]  /*1930*/  UIADD3 UR10, UR6, 0x40, URZ ;  /* 0x00000040060a7890 */ /* 0x000fe2000fffe03f */
[----:B------:R-:W-:Y:S01]  /*1940*/  UMOV UR8, UR4 ;  /* 0x0000000400087c82 */ /* 0x000fe20008000000 */
[----:B------:R-:W-:-:S03]  /*1950*/  UIADD3 UR14, UR6, 0x80, URZ ;  /* 0x00000080060e7890 */ /* 0x000fc6000fffe03f */
[----:B------:R-:W-:Y:S01]  /*1960*/  HGMMA.64x16x16.F32.BF16 R96, gdesc[UR4], RZ, !UPT, gsb0 ;  /* 0x00200000046079f0 */ /* 0x000fe2000c0018ff */
[----:B------:R-:W-:Y:S01]  /*1970*/  UMOV UR12, UR4 ;  /* 0x00000004000c7c82 */ /* 0x000fe20008000000 */
[----:B------:R-:W-:Y:S01]  /*1980*/  UIADD3 UR18, UR6, 0xc0, URZ ;  /* 0x000000c006127890 */ /* 0x000fe2000fffe03f */
[----:B------:R-:W-:Y:S01]  /*1990*/  UMOV UR16, UR4 ;  /* 0x0000000400107c82 */ /* 0x000fe20008000000 */
        /* <DEDUP_REMOVED lines=16> */
[----:B------:R-:W-:-:S02]  /*1aa0*/  UIADD3 UR7, UR4, 0x2, URZ ;  /* 0x0000000204077890 */ /* 0x000fc4000fffe03f */
[----:B------:R-:W-:Y:S01]  /*1ab0*/  UIADD3 UR38, UR6, 0x280, URZ ;  /* 0x0000028006267890 */ /* 0x000fe2000fffe03f */
[----:B------:R-:W-:Y:S01]  /*1ac0*/  UMOV UR39, 0x80000020 ;  /* 0x8000002000277882 */ /* 0x000fe20000000000 */
[----:B------:R-:W-:Y:S01]  /*1ad0*/  UIADD3 UR50, UR6, 0x282, URZ ;  /* 0x0000028206327890 */ /* 0x000fe2000fffe03f */
[----:B------:R-:W-:Y:S01]  /*1ae0*/  UMOV UR51, 0x80000020 ;  /* 0x8000002000337882 */ /* 0x000fe20000000000 */
        /* <DEDUP_REMOVED lines=12> */
[----:B------:R-:W-:Y:S02]  /*1bb0*/  UIADD3 UR12, UR6, 0x2, URZ ;  /* 0x00000002060c7890 */ /* 0x000fe4000fffe03f */
[----:B------:R-:W-:Y:S01]  /*1bc0*/  UIADD3 UR14, UR6, 0x82, URZ ;  /* 0x00000082060e7890 */ /* 0x000fe2000fffe03f */
[----:B------:R-:W-:Y:S01]  /*1bd0*/  UMOV UR15, 0x80000020 ;  /* 0x80000020000f7882 */ /* 0x000fe20000000000 */
[----:B------:R-:W-:Y:S02]  /*1be0*/  WARPGROUP.DEPBAR.LE gsb0, 0x0 ;  /* 0x00008000000079c5 */ /* 0x000fe40000010000 */
        /* <DEDUP_REMOVED lines=27> */
[----:B------:R-:W-:Y:S01]  /*1da0*/  UMOV UR8, UR7 ;  /* 0x0000000700087c82 */ /* 0x000fe20008000000 */
[----:B------:R-:W-:Y:S01]  /*1db0*/  UMOV UR9, 0x80000020 ;  /* 0x8000002000097882 */ /* 0x000fe20000000000 */
[----:B------:R-:W-:Y:S01]  /*1dc0*/  UMOV UR10, UR12 ;  /* 0x0000000c000a7c82 */ /* 0x000fe20008000000 */
[----:B------:R-:W-:Y:S01]  /*1dd0*/  UMOV UR11, 0x80000020 ;  /* 0x80000020000b7882 */ /* 0x000fe20000000000 */
[----:B------:R-:W-:Y:S01]  /*1de0*/  UMOV UR12, UR8 ;  /* 0x00000008000c7c82 */ /* 0x000fe20008000000 */
        /* <DEDUP_REMOVED lines=11> */
[----:B------:R-:W-:Y:S01]  /*1ea0*/  UIADD3 UR7, UR4, 0x300, URZ ;  /* 0x0000030004077890 */ /* 0x000fe2000fffe03f */
[----:B------:R-:W-:-:S02]  /*1eb0*/  WARPGROUP.DEPBAR.LE gsb0, 0x0 ;  /* 0x00008000000079c5 */ /* 0x000fc40000010000 */
        /* <DEDUP_REMOVED lines=14> */
[----:B------:R-:W-:Y:S01]  /*1fa0*/  UMOV UR13, 0x80000020 ;  /* 0x80000020000d7882 */ /* 0x000fe20000000000 */
[----:B------:R-:W-:Y:S01]  /*1fb0*/  UMOV UR15, 0x80000020 ;  /* 0x80000020000f7882 */ /* 0x000fe20000000000 */
[----:B------:R-:W-:Y:S01]  /*1fc0*/  UMOV UR36, UR12 ;  /* 0x0000000c00247c82 */ /* 0x000fe20008000000 */
[----:B------:R-:W-:Y:S01]  /*1fd0*/  UMOV UR37, UR13 ;  /* 0x0000000d00257c82 */ /* 0x000fe20008000000 */
[----:B------:R-:W-:Y:S01]  /*1fe0*/  UIADD3 UR7, UR4, 0x302, URZ ;  /* 0x0000030204077890 */ /* 0x000fe2000fffe03f */
        /* <DEDUP_REMOVED lines=177> */
[----:B------:R-:W-:Y:S01]  /*2b00*/  ULDC UR7, c[0x0][0x9d8] ;  /* 0x0002760000077ab9 */ /* 0x000fe20000000800 */
        /* <DEDUP_REMOVED lines=32> */
[----:B-12---:R-:W-:Y:S01]  /*2d10*/  FMUL.FTZ R3, R99, UR7 ;  /* 0x0000000763037c20 */ /* 0x006fe20008410000 */
[----:B------:R-:W-:Y:S01]  /*2d20*/  FMUL.FTZ R4, R98, UR7 ;  /* 0x0000000762047c20 */ /* 0x000fe20008410000 */
[----:B------:R-:W-:-:S04]  /*2d30*/  FMUL.FTZ R5, R102, UR7 ;  /* 0x0000000766057c20 */ /* 0x000fc80008410000 */
[----:B------:R-:W1:Y:S08]  /*2d40*/  MUFU.TANH R69, R69 ;  /* 0x0000004500457308 */ /* 0x000e700000002400 */
[----:B------:R-:W2:Y:S08]  /*2d50*/  MUFU.TANH R70, R70 ;  /* 0x0000004600467308 */ /* 0x000eb00000002400 */
[----:B------:R-:W5:Y:S08]  /*2d60*/  MUFU.TANH R96, R96 ;  /* 0x0000006000607308 */ /* 0x000f700000002400 */
        /* <DEDUP_REMOVED lines=57> */
[----:B------:R-:W-:Y:S08]  /*3100*/  MUFU.TANH R75, R75 ;  /* 0x0000004b004b7308 */ /* 0x000ff00000002400 */
[----:B------:R-:W5:Y:S08]  /*3110*/  MUFU.TANH R74, R74 ;  /* 0x0000004a004a7308 */ /* 0x000f700000002400 */
[----:B------:R-:W-:Y:S08]  /*3120*/  MUFU.TANH R11, R11 ;  /* 0x0000000b000b7308 */ /* 0x000ff00000002400 */
[----:B------:R-:W-:Y:S01]  /*3130*/  MUFU.TANH R12, R12 ;  /* 0x0000000c000c7308 */ /* 0x000fe20000002400 */
[----:B------:R-:W-:-:S02]  /*3140*/  WARPGROUP.DEPBAR.LE gsb0, 0x0 ;  /* 0x00008000000079c5 */ /* 0x000fc40000010000 */
[----:B------:R-:W-:Y:S01]  /*3150*/  WARPGROUP.ARRIVE ;  /* 0x00000000000079c5 */ /* 0x000fe20000000000 */
[----:B------:R-:W-:Y:S01]  /*3160*/  FMUL.FTZ R78, R61, UR7 ;  /* 0x000000073d4e7c20 */ /* 0x000fe20008410000 */
[----:B------:R-:W-:Y:S02]  /*3170*/  IMAD R61, R64, -0x90, R65 ;  /* 0xffffff70403d7824 */ /* 0x000fe400078e0241 */
[----:B------:R-:W-:Y:S01]  /*3180*/  FMUL.FTZ R77, R56, UR7 ;  /* 0x00000007384d7c20 */ /* 0x000fe20008410000 */
[----:B------:R-:W-:Y:S01]  /*3190*/  FMUL.FTZ R56, R58, UR7 ;  /* 0x000000073a387c20 */ /* 0x000fe20008410000 */
[----:B------:R-:W-:Y:S01]  /*31a0*/  FMUL.FTZ R58, R62, UR7 ;  /* 0x000000073e3a7c20 */ /* 0x000fe20008410000 */
[----:B------:R-:W-:Y:S01]  /*31b0*/  HGMMA.64x16x16.F32.BF16 R48, gdesc[UR24], R48, gsb0 ;  /* 0x00200000183079f0 */ /* 0x000fe20008001830 */
[----:B------:R-:W-:Y:S01]  /*31c0*/  UIADD3 UR26, UR6, 0x602, URZ ;  /* 0x00000602061a7890 */ /* 0x000fe2000fffe03f */
[----:B---3--:R-:W-:Y:S01]  /*31d0*/  IADD3 R62, -R14, 0x91, R61 ;  /* 0x000000910e3e7810 */ /* 0x008fe20007ffe13d */
[----:B------:R-:W-:Y:S01]  /*31e0*/  UMOV UR27, 0x80000020 ;  /* 0x80000020001b7882 */ /* 0x000fe20000000000 */
[----:B------:R-:W-:Y:S01]  /*31f0*/  FMUL.FTZ R79, R60, UR7 ;  /* 0x000000073c4f7c20 */ /* 0x000fe20008410000 */
[----:B------:R-:W-:-:S02]  /*3200*/  VIADD R60, R61, 0x90 ;  /* 0x000000903d3c7836 */ /* 0x000fc40000000000 */
[----:B------:R-:W-:Y:S01]  /*3210*/  FMUL.FTZ R76, R57, UR7 ;  /* 0x00000007394c7c20 */ /* 0x000fe20008410000 */
[C---:B------:R-:W-:Y:S01]  /*3220*/  IMAD R101, R19.reuse, -0x2, R62 ;  /* 0xfffffffe13657824 */ /* 0x040fe200078e023e */
[----:B------:R-:W3:Y:S01]  /*3230*/  MUFU.TANH R77, R77 ;  /* 0x0000004d004d7308 */ /* 0x000ee20000002400 */
[----:B------:R-:W-:Y:S02]  /*3240*/  IMAD R60, R19, -0x2, R60 ;  /* 0xfffffffe133c7824 */ /* 0x000fe400078e023c */
[----:B------:R-:W-:Y:S01]  /*3250*/  FMUL.FTZ R57, R59, UR7 ;  /* 0x000000073b397c20 */ /* 0x000fe20008410000 */
[----:B------:R-:W-:Y:S02]  /*3260*/  VIADD R62, R23, UR42 ;  /* 0x0000002a173e7c36 */ /* 0x000fe40008000000 */
[----:B------:R-:W-:Y:S01]  /*3270*/  FMUL.FTZ R59, R63, UR7 ;  /* 0x000000073f3b7c20 */ /* 0x000fe20008410000 */
[----:B------:R-:W-:Y:S01]  /*3280*/  IADD3 R14, -R14, UR42, R65 ;  /* 0x0000002a0e0e7c10 */ /* 0x000fe2000fffe141 */
[----:B------:R-:W-:Y:S01]  /*3290*/  IMAD.MOV.U32 R65, RZ, RZ, R71 ;  /* 0x000000ffff417224 */ /* 0x000fe200078e0047 */
[----:B------:R-:W-:Y:S01]  /*32a0*/  VIADDMNMX R72, R62, R101, R60, PT ;  /* 0x000000653e487246 */ /* 0x000fe2000380013c */
[----:B------:R-:W3:Y:S01]  /*32b0*/  MUFU.TANH R76, R76 ;  /* 0x0000004c004c7308 */ /* 0x000ee20000002400 */
[----:B------:R-:W-:Y:S01]  /*32c0*/  IADD3 R101, R101, 0x8, R62 ;  /* 0x0000000865657810 */ /* 0x000fe20007ffe03e */
[----:B------:R-:W-:Y:S01]  /*32d0*/  IMAD.HI R14, R14, 0x38e38e39, RZ ;  /* 0x38e38e390e0e7827 */ /* 0x000fe200078e02ff */
[----:B------:R-:W-:-:S02]  /*32e0*/  ISETP.GT.AND P3, PT, R72, RZ, PT ;  /* 0x000000ff4800720c */ /* 0x000fc40003f64270 */
[C---:B------:R-:W-:Y:S02]  /*32f0*/  ISETP.GT.AND P4, PT, R72.reuse, 0x1, PT ;  /* 0x000000014800780c */ /* 0x040fe40003f84270 */
[----:B------:R-:W-:Y:S01]  /*3300*/  ISETP.GT.AND P5, PT, R72, 0x8, PT ;  /* 0x000000084800780c */ /* 0x000fe20003fa4270 */
[----:B------:R-:W3:Y:S01]  /*3310*/  MUFU.TANH R79, R79 ;  /* 0x0000004f004f7308 */ /* 0x000ee20000002400 */
[----:B----4-:R-:W-:Y:S02]  /*3320*/  FSEL R109, R68, -INF , P3 ;  /* 0xff800000446d7808 */ /* 0x010fe40001800000 */
[----:B-1----:R-:W-:Y:S02]  /*3330*/  FSEL R115, R69, -INF , P4 ;  /* 0xff80000045737808 */ /* 0x002fe40002000000 */
[----:B------:R-:W-:Y:S02]  /*3340*/  ISETP.GT.AND P6, PT, R72, 0x9, PT ;  /* 0x000000094800780c */ /* 0x000fe40003fc4270 */
[----:B--2---:R-:W-:Y:S01]  /*3350*/  FSEL R117, R70, -INF , P5 ;  /* 0xff80000046757808 */ /* 0x004fe20002800000 */
[----:B------:R-:W1:Y:S01]  /*3360*/  MUFU.TANH R78, R78 ;  /* 0x0000004e004e7308 */ /* 0x000e620000002400 */
[----:B------:R-:W-:-:S02]  /*3370*/  ISETP.GT.AND P2, PT, R72, 0x10, PT ;  /* 0x000000104800780c */ /* 0x000fc40003f44270 */
[----:B-----5:R-:W-:Y:S02]  /*3380*/  FSEL R123, R96, -INF , P6 ;  /* 0xff800000607b7808 */ /* 0x020fe40003000000 */
[----:B------:R-:W-:Y:S02]  /*3390*/  ISETP.GT.AND P3, PT, R72, 0x11, PT ;  /* 0x000000114800780c */ /* 0x000fe40003f64270 */
[----:B------:R-:W-:Y:S01]  /*33a0*/  FSEL R121, R88, -INF , P2 ;  /* 0xff80000058797808 */ /* 0x000fe20001000000 */
[----:B------:R-:W-:Y:S01]  /*33b0*/  MUFU.TANH R13, R13 ;  /* 0x0000000d000d7308 */ /* 0x000fe20000002400 */
[C---:B------:R-:W-:Y:S02]  /*33c0*/  ISETP.GT.AND P4, PT, R72.reuse, 0x18, PT ;  /* 0x000000184800780c */ /* 0x040fe40003f84270 */
[----:B------:R-:W-:Y:S02]  /*33d0*/  FSEL R119, R89, -INF , P3 ;  /* 0xff80000059777808 */ /* 0x000fe40001800000 */
[----:B------:R-:W-:-:S02]  /*33e0*/  ISETP.GT.AND P5, PT, R72, 0x19, PT ;  /* 0x000000194800780c */ /* 0x000fc40003fa4270 */
[----:B------:R-:W-:Y:S01]  /*33f0*/  FSEL R113, R90, -INF , P4 ;  /* 0xff8000005a717808 */ /* 0x000fe20002000000 */
[----:B------:R-:W-:Y:S01]  /*3400*/  MUFU.TANH R15, R15 ;  /* 0x0000000f000f7308 */ /* 0x000fe20000002400 */
[----:B------:R-:W-:Y:S01]  /*3410*/  ISETP.GT.AND P6, PT, R72, 0x20, PT ;  /* 0x000000204800780c */ /* 0x000fe20003fc4270 */
[----:B------:R-:W-:Y:S02]  /*3420*/  WARPGROUP.DEPBAR.LE gsb0, 0x0 ;  /* 0x00008000000079c5 */ /* 0x000fe40000010000 */
[----:B------:R-:W-:Y:S01]  /*3430*/  WARPGROUP.ARRIVE ;  /* 0x00000000000079c5 */ /* 0x000fe20000000000 */
[----:B------:R-:W-:Y:S01]  /*3440*/  FMUL.FTZ R48, R48, UR7 ;  /* 0x0000000730307c20 */ /* 0x000fe20008410000 */
[----:B------:R-:W-:Y:S01]  /*3450*/  FSEL R111, R91, -INF , P5 ;  /* 0xff8000005b6f7808 */ /* 0x000fe20002800000 */
[----:B------:R-:W-:Y:S01]  /*3460*/  FMUL.FTZ R49, R49, UR7 ;  /* 0x0000000731317c20 */ /* 0x000fe20008410000 */
[----:B------:R-:W-:Y:S01]  /*3470*/  ISETP.GT.AND P2, PT, R72, 0x21, PT ;  /* 0x000000214800780c */ /* 0x000fe20003f44270 */
[----:B------:R2:W4:Y:S01]  /*3480*/  MUFU.TANH R83, R48 ;  /* 0x0000003000537308 */ /* 0x0005220000002400 */
[----:B------:R-:W-:Y:S01]  /*3490*/  HGMMA.64x16x16.F32.BF16 R40, gdesc[UR24], R40, gsb0 ;  /* 0x00200000182879f0 */ /* 0x000fe20008001828 */
[----:B------:R-:W-:Y:S01]  /*34a0*/  UIADD3 UR26, UR6, 0x642, URZ ;  /* 0x00000642061a7890 */ /* 0x000fe2000fffe03f */
[----:B------:R-:W-:Y:S01]  /*34b0*/  FSEL R107, R80, -INF , P6 ;  /* 0xff800000506b7808 */ /* 0x000fe20003000000 */
[----:B------:R-:W-:Y:S01]  /*34c0*/  UMOV UR27, 0x80000020 ;  /* 0x80000020001b7882 */ /* 0x000fe20000000000 */
[----:B------:R-:W-:Y:S01]  /*34d0*/  ISETP.GT.AND P3, PT, R72, 0x28, PT ;  /* 0x000000284800780c */ /* 0x000fe20003f64270 */
[----:B------:R-:W-:Y:S01]  /*34e0*/  FMUL.FTZ R53, R53, UR7 ;  /* 0x0000000735357c20 */ /* 0x000fe20008410000 */
[----:B------:R-:W-:Y:S01]  /*34f0*/  FSEL R105, R81, -INF , P2 ;  /* 0xff80000051697808 */ /* 0x000fe20001000000 */
[----:B------:R5:W4:Y:S01]  /*3500*/  MUFU.TANH R84, R49 ;  /* 0x0000003100547308 */ /* 0x000b220000002400 */
[----:B--2---:R-:W-:Y:S01]  /*3510*/  FMUL.FTZ R48, R50, UR7 ;  /* 0x0000000732307c20 */ /* 0x004fe20008410000 */
[----:B------:R-:W-:Y:S01]  /*3520*/  FMNMX.FTZ R50, R109, R115, !PT ;  /* 0x000000736d327209 */ /* 0x000fe20007810000 */
[----:B------:R-:W-:Y:S01]  /*3530*/  FMUL.FTZ R52, R52, UR7 ;  /* 0x0000000734347c20 */ /* 0x000fe20008410000 */
[----:B------:R-:W-:Y:S01]  /*3540*/  ISETP.GT.AND P4, PT, R72, 0x29, PT ;  /* 0x000000294800780c */ /* 0x000fe20003f84270 */
[----:B------:R-:W-:Y:S01]  /*3550*/  ULDC UR6, c[0x0][0x988] ;  /* 0x0002620000067ab9 */ /* 0x000fe20000000800 */
[----:B------:R-:W-:-:S02]  /*3560*/  FMNMX.FTZ R50, R117, R50, !PT ;  /* 0x0000003275327209 */ /* 0x000fc40007810000 */
[----:B------:R-:W-:Y:S01]  /*3570*/  FSEL R103, R103, -INF , P3 ;  /* 0xff80000067677808 */ /* 0x000fe20001800000 */
[----:B-----5:R-:W-:Y:S01]  /*3580*/  FMUL.FTZ R49, R51, UR7 ;  /* 0x0000000733317c20 */ /* 0x020fe20008410000 */
[----:B------:R-:W-:Y:S01]  /*3590*/  FMNMX.FTZ R50, R123, R50, !PT ;  /* 0x000000327b327209 */ /* 0x000fe20007810000 */
[----:B------:R-:W2:Y:S01]  /*35a0*/  MUFU.TANH R52, R52 ;  /* 0x0000003400347308 */ /* 0x000ea20000002400 */
[C---:B------:R-:W-:Y:S02]  /*35b0*/  ISETP.GT.AND P5, PT, R72.reuse, 0x30, PT ;  /* 0x000000304800780c */ /* 0x040fe40003fa4270 */
[----:B------:R-:W-:Y:S02]  /*35c0*/  FMNMX.FTZ R50, R121, R50, !PT ;  /* 0x0000003279327209 */ /* 0x000fe40007810000 */
[----:B------:R-:W-:Y:S02]  /*35d0*/  FSEL R99, R99, -INF , P4 ;  /* 0xff80000063637808 */ /* 0x000fe40002000000 */
[----:B------:R-:W-:Y:S01]  /*35e0*/  FMNMX.FTZ R68, R119, R50, !PT ;  /* 0x0000003277447209 */ /* 0x000fe20007810000 */
[----:B------:R-:W-:Y:S01]  /*35f0*/  MUFU.TANH R20, R20 ;  /* 0x0000001400147308 */ /* 0x000fe20000002400 */
[----:B------:R-:W-:-:S02]  /*3600*/  ISETP.GT.AND P2, PT, R72, 0x31, PT ;  /* 0x000000314800780c */ /* 0x000fc40003f44270 */
[----:B------:R-:W-:Y:S02]  /*3610*/  FMNMX.FTZ R68, R113, R68, !PT ;  /* 0x0000004471447209 */ /* 0x000fe40007810000 */
[----:B------:R-:W-:Y:S02]  /*3620*/  FSEL R51, R82, -INF , P5 ;  /* 0xff80000052337808 */ /* 0x000fe40002800000 */
[----:B------:R-:W-:Y:S01]  /*3630*/  FMNMX.FTZ R68, R111, R68, !PT ;  /* 0x000000446f447209 */ /* 0x000fe20007810000 */
[----:B------:R5:W2:Y:S01]  /*3640*/  MUFU.TANH R50, R53 ;  /* 0x0000003500327308 */ /* 0x000aa20000002400 */
[----:B------:R-:W-:Y:S02]  /*3650*/  ISETP.GT.AND P3, PT, R72, 0x38, PT ;  /* 0x000000384800780c */ /* 0x000fe40003f64270 */
[----:B------:R-:W-:Y:S02]  /*3660*/  FMNMX.FTZ R68, R107, R68, !PT ;  /* 0x000000446b447209 */ /* 0x000fe40007810000 */
[----:B------:R-:W-:-:S02]  /*3670*/  MOV R82, UR6 ;  /* 0x0000000600527c02 */ /* 0x000fc40008000f00 */
[----:B------:R-:W-:Y:S01]  /*3680*/  FMNMX.FTZ R70, R105, R68, !PT ;  /* 0x0000004469467209 */ /* 0x000fe20007810000 */
[----:B------:R-:W-:Y:S01]  /*3690*/  MUFU.TANH R21, R21 ;  /* 0x0000001500157308 */ /* 0x000fe20000002400 */
[----:B------:R-:W-:Y:S02]  /*36a0*/  VIMNMX R60, R60, R101, PT ;  /* 0x000000653c3c7248 */ /* 0x000fe40003fe0100 */
[----:B------:R-:W-:Y:S02]  /*36b0*/  FMNMX.FTZ R70, R103, R70, !PT ;  /* 0x0000004667467209 */ /* 0x000fe40007810000 */
[----:B------:R-:W-:Y:S02]  /*36c0*/  ISETP.GT.AND P4, PT, R60, 0x8, PT ;  /* 0x000000083c00780c */ /* 0x000fe40003f84270 */
[----:B------:R-:W-:Y:S01]  /*36d0*/  FMNMX.FTZ R70, R99, R70, !PT ;  /* 0x0000004663467209 */ /* 0x000fe20007810000 */
[----:B------:R-:W-:Y:S01]  /*36e0*/  MUFU.TANH R66, R66 ;  /* 0x0000004200427308 */ /* 0x000fe20000002400 */
[----:B------:R-:W-:-:S02]  /*36f0*/  WARPGROUP.DEPBAR.LE gsb0, 0x0 ;  /* 0x00008000000079c5 */ /* 0x000fc40000010000 */
[----:B------:R-:W-:Y:S01]  /*3700*/  WARPGROUP.ARRIVE ;  /* 0x00000000000079c5 */ /* 0x000fe20000000000 */
[----:B-----5:R-:W-:Y:S01]  /*3710*/  FMUL.FTZ R53, R41, UR7 ;  /* 0x0000000729357c20 */ /* 0x020fe20008410000 */
[----:B------:R-:W-:Y:S01]  /*3720*/  FSEL R41, R73, -INF , P2 ;  /* 0xff80000049297808 */ /* 0x000fe20001000000 */
[----:B------:R-:W-:Y:S01]  /*3730*/  FMUL.FTZ R69, R45, UR7 ;  /* 0x000000072d457c20 */ /* 0x000fe20008410000 */
[----:B------:R-:W-:Y:S01]  /*3740*/  FMNMX.FTZ R70, R51, R70, !PT ;  /* 0x0000004633467209 */ /* 0x000fe20007810000 */
[----:B------:R5:W-:Y:S01]  /*3750*/  MUFU.TANH R68, R53 ;  /* 0x0000003500447308 */ /* 0x000be20000002400 */
[----:B------:R-:W-:Y:S01]  /*3760*/  HGMMA.64x16x16.F32.BF16 R32, gdesc[UR24], R32, gsb0 ;  /* 0x00200000182079f0 */ /* 0x000fe20008001820 */
        /* <DEDUP_REMOVED lines=10> */
[----:B------:R-:W-:-:S02]  /*3810*/  ISETP.GT.AND P3, PT, R72, 0x40, PT ;  /* 0x000000404800780c */ /* 0x000fc40003f64270 */
[----:B------:R-:W-:Y:S02]  /*3820*/  FMNMX.FTZ R70, R53, R70, !PT ;  /* 0x0000004635467209 */ /* 0x000fe40007810000 */
[----:B---3--:R-:W-:Y:S01]  /*3830*/  FSEL R63, R77, -INF , P3 ;  /* 0xff8000004d3f7808 */ /* 0x008fe20001800000 */
[----:B------:R-:W3:Y:S01]  /*3840*/  MUFU.TANH R40, R40 ;  /* 0x0000002800287308 */ /* 0x000ee20000002400 */
[----:B------:R-:W-:Y:S02]  /*3850*/  FMNMX.FTZ R70, R45, R70, !PT ;  /* 0x000000462d467209 */ /* 0x000fe40007810000 */
[----:B------:R-:W-:Y:S02]  /*3860*/  ISETP.GT.AND P3, PT, R72, 0x48, PT ;  /* 0x000000484800780c */ /* 0x000fe40003f64270 */
[----:B------:R-:W-:Y:S02]  /*3870*/  FSEL R61, R76, -INF , P2 ;  /* 0xff8000004c3d7808 */ /* 0x000fe40001000000 */
[----:B------:R-:W-:Y:S01]  /*3880*/  FMNMX.FTZ R74, R63, R70, !PT ;  /* 0x000000463f4a7209 */ /* 0x000fe20007810000 */
[----:B------:R-:W-:Y:S01]  /*3890*/  MUFU.TANH R44, R44 ;  /* 0x0000002c002c7308 */ /* 0x000fe20000002400 */
[----:B------:R-:W-:-:S02]  /*38a0*/  ISETP.GT.AND P2, PT, R72, 0x49, PT ;  /* 0x000000494800780c */ /* 0x000fc40003f44270 */
[----:B------:R-:W-:Y:S02]  /*38b0*/  FSEL R79, R79, -INF , P3 ;  /* 0xff8000004f4f7808 */ /* 0x000fe40001800000 */
[----:B------:R-:W-:Y:S02]  /*38c0*/  FMNMX.FTZ R74, R61, R74, !PT ;  /* 0x0000004a3d4a7209 */ /* 0x000fe40007810000 */
[----:B------:R-:W-:Y:S01]  /*38d0*/  ISETP.GT.AND P3, PT, R72, 0x50, PT ;  /* 0x000000504800780c */ /* 0x000fe20003f64270 */
[----:B------:R-:W-:Y:S01]  /*38e0*/  MUFU.TANH R67, R67 ;  /* 0x0000004300437308 */ /* 0x000fe20000002400 */
[----:B-1----:R-:W-:Y:S02]  /*38f0*/  FSEL R69, R78, -INF , P2 ;  /* 0xff8000004e457808 */ /* 0x002fe40001000000 */
[----:B------:R-:W-:Y:S02]  /*3900*/  FMNMX.FTZ R74, R79, R74, !PT ;  /* 0x0000004a4f4a7209 */ /* 0x000fe40007810000 */
[----:B------:R-:W-:-:S02]  /*3910*/  ISETP.GT.AND P2, PT, R72, 0x51, PT ;  /* 0x000000514800780c */ /* 0x000fc40003f44270 */
[----:B----4-:R-:W-:Y:S01]  /*3920*/  FSEL R73, R83, -INF , P3 ;  /* 0xff80000053497808 */ /* 0x010fe20001800000 */
[----:B------:R-:W-:Y:S01]  /*3930*/  MUFU.TANH R56, R56 ;  /* 0x0000003800387308 */ /* 0x000fe20000002400 */
[----:B------:R-:W-:Y:S02]  /*3940*/  FMNMX.FTZ R74, R69, R74, !PT ;  /* 0x0000004a454a7209 */ /* 0x000fe40007810000 */
[----:B------:R-:W-:Y:S02]  /*3950*/  ISETP.GT.AND P3, PT, R72, 0x58, PT ;  /* 0x000000584800780c */ /* 0x000fe40003f64270 */
[----:B------:R-:W-:-:S03]  /*3960*/  FMNMX.FTZ R76, R73, R74, !PT ;  /* 0x0000004a494c7209 */ /* 0x000fc60007810000 */
[----:B------:R-:W-:Y:S01]  /*3970*/  MUFU.TANH R57, R57 ;  /* 0x0000003900397308 */ /* 0x000fe20000002400 */
[----:B------:R-:W-:Y:S02]  /*3980*/  WARPGROUP.DEPBAR.LE gsb0, 0x0 ;  /* 0x00008000000079c5 */ /* 0x000fe40000010000 */
[----:B------:R-:W-:Y:S01]  /*3990*/  WARPGROUP.ARRIVE ;  /* 0x00000000000079c5 */ /* 0x000fe20000000000 */
[----:B------:R-:W-:Y:S01]  /*39a0*/  FMUL.FTZ R70, R33, UR7 ;  /* 0x0000000721467c20 */ /* 0x000fe20008410000 */
[----:B------:R-:W-:Y:S01]  /*39b0*/  FSEL R33, R84, -INF , P2 ;  /* 0xff80000054217808 */ /* 0x000fe20001000000 */
[----:B------:R-:W-:Y:S01]  /*39c0*/  FMUL.FTZ R74, R37, UR7 ;  /* 0x00000007254a7c20 */ /* 0x000fe20008410000 */
[----:B------:R-:W-:Y:S01]  /*39d0*/  ISETP.GT.AND P2, PT, R72, 0x59, PT ;  /* 0x000000594800780c */ /* 0x000fe20003f44270 */
[----:B------:R-:W-:Y:S01]  /*39e0*/  FMUL.FTZ R32, R32, UR7 ;  /* 0x0000000720207c20 */ /* 0x000fe20008410000 */
[----:B------:R-:W-:Y:S01]  /*39f0*/  HGMMA.64x16x16.F32.BF16 R24, gdesc[UR28], R24, gsb0 ;  /* 0x002000001c1879f0 */ /* 0x000fe20008001818 */
[----:B--2---:R-:W-:Y:S01]  /*3a00*/  FSEL R37, R52, -INF , P3 ;  /* 0xff80000034257808 */ /* 0x004fe20001800000 */
[----:B------:R-:W-:Y:S01]  /*3a10*/  FMUL.FTZ R36, R36, UR7 ;  /* 0x0000000724247c20 */ /* 0x000fe20008410000 */
[----:B------:R-:W-:Y:S01]  /*3a20*/  FMNMX.FTZ R76, R33, R76, !PT ;  /* 0x0000004c214c7209 */ /* 0x000fe20007810000 */
[----:B------:R-:W1:Y:S01]  /*3a30*/  MUFU.TANH R70, R70 ;  /* 0x0000004600467308 */ /* 0x000e620000002400 */
[----:B------:R-:W-:Y:S01]  /*3a40*/  ISETP.GT.AND P3, PT, R72, 0x60, PT ;  /* 0x000000604800780c */ /* 0x000fe20003f64270 */
[----:B------:R-:W-:Y:S01]  /*3a50*/  FMUL.FTZ R52, R47, UR7 ;  /* 0x000000072f347c20 */ /* 0x000fe20008410000 */
[----:B------:R-:W-:Y:S01]  /*3a60*/  FSEL R77, R50, -INF , P2 ;  /* 0xff800000324d7808 */ /* 0x000fe20001000000 */
[----:B------:R-:W-:Y:S01]  /*3a70*/  FMUL.FTZ R50, R43, UR7 ;  /* 0x000000072b327c20 */ /* 0x000fe20008410000 */
[----:B------:R-:W-:-:S02]  /*3a80*/  FMNMX.FTZ R76, R37, R76, !PT ;  /* 0x0000004c254c7209 */ /* 0x000fc40007810000 */
[----:B------:R-:W-:Y:S01]  /*3a90*/  ISETP.GT.AND P2, PT, R72, 0x61, PT ;  /* 0x000000614800780c */ /* 0x000fe20003f44270 */
[----:B------:R-:W-:Y:S01]  /*3aa0*/  MUFU.TANH R32, R32 ;  /* 0x0000002000207308 */ /* 0x000fe20000002400 */
[----:B---3--:R-:W-:Y:S02]  /*3ab0*/  FSEL R81, R40, -INF , P3 ;  /* 0xff80000028517808 */ /* 0x008fe40001800000 */
[----:B------:R-:W-:Y:S02]  /*3ac0*/  FMNMX.FTZ R76, R77, R76, !PT ;  /* 0x0000004c4d4c7209 */ /* 0x000fe40007810000 */
[----:B------:R-:W-:Y:S02]  /*3ad0*/  ISETP.GT.AND P3, PT, R72, 0x68, PT ;  /* 0x000000684800780c */ /* 0x000fe40003f64270 */
[----:B------:R-:W-:Y:S01]  /*3ae0*/  FSEL R83, R68, -INF , P2 ;  /* 0xff80000044537808 */ /* 0x000fe20001000000 */
[----:B------:R-:W-:Y:S01]  /*3af0*/  MUFU.TANH R36, R36 ;  /* 0x0000002400247308 */ /* 0x000fe20000002400 */
[----:B------:R-:W-:Y:S01]  /*3b00*/  FMNMX.FTZ R76, R81, R76, !PT ;  /* 0x0000004c514c7209 */ /* 0x000fe20007810000 */
[----:B------:R-:W-:Y:S01]  /*3b10*/  FMUL.FTZ R68, R38, UR7 ;  /* 0x0000000726447c20 */ /* 0x000fe20008410000 */
[----:B------:R-:W-:-:S02]  /*3b20*/  ISETP.GT.AND P2, PT, R72, 0x69, PT ;  /* 0x000000694800780c */ /* 0x000fc40003f44270 */
[----:B------:R-:W-:Y:S02]  /*3b30*/  FMNMX.FTZ R76, R83, R76, !PT ;  /* 0x0000004c534c7209 */ /* 0x000fe40007810000 */
[----:B------:R-:W-:Y:S01]  /*3b40*/  FSEL R85, R85, -INF , P2 ;  /* 0xff80000055557808 */ /* 0x000fe20001000000 */
[----:B------:R-:W2:Y:S01]  /*3b50*/  MUFU.TANH R74, R74 ;  /* 0x0000004a004a7308 */ /* 0x000ea20000002400 */
[----:B------:R-:W-:-:S04]  /*3b60*/  ISETP.GT.AND P2, PT, R72, 0x71, PT ;  /* 0x000000714800780c */ /* 0x000fc80003f44270 */
[----:B-1----:R-:W-:Y:S01]  /*3b70*/  FSEL R87, R70, -INF , P2 ;  /* 0xff80000046577808 */ /* 0x002fe20001000000 */
[----:B------:R-:W-:Y:S01]  /*3b80*/  FMUL.FTZ R70, R35, UR7 ;  /* 0x0000000723467c20 */ /* 0x000fe20008410000 */
[----:B------:R-:W-:Y:S01]  /*3b90*/  ISETP.GT.AND P2, PT, R72, 0x79, PT ;  /* 0x000000794800780c */ /* 0x000fe20003f44270 */
[----:B------:R-:W-:Y:S08]  /*3ba0*/  MUFU.TANH R58, R58 ;  /* 0x0000003a003a7308 */ /* 0x000ff00000002400 */
[----:B------:R-:W-:Y:S01]  /*3bb0*/  MUFU.TANH R59, R59 ;  /* 0x0000003b003b7308 */ /* 0x000fe20000002400 */
[----:B--2---:R-:W-:Y:S01]  /*3bc0*/  FSEL R91, R74, -INF , P2 ;  /* 0xff8000004a5b7808 */ /* 0x004fe20001000000 */
[----:B------:R-:W-:Y:S01]  /*3bd0*/  FMUL.FTZ R74, R39, UR7 ;  /* 0x00000007274a7c20 */ /* 0x000fe20008410000 */
[----:B------:R-:W-:-:S02]  /*3be0*/  ISETP.GT.AND P2, PT, R72, 0x81, PT ;  /* 0x000000814800780c */ /* 0x000fc40003f44270 */
[----:B------:R-:W-:Y:S01]  /*3bf0*/  FSEL R39, R5, -INF , P4 ;  /* 0xff80000005277808 */ /* 0x000fe20002000000 */
[----:B------:R-:W-:Y:S02]  /*3c00*/  WARPGROUP.DEPBAR.LE gsb0, 0x0 ;  /* 0x00008000000079c5 */ /* 0x000fe40000010000 */
[----:B------:R-:W-:Y:S01]  /*3c10*/  FMUL.FTZ R40, R25, UR7 ;  /* 0x0000000719287c20 */ /* 0x000fe20008410000 */
[----:B------:R-:W-:Y:S01]  /*3c20*/  FSEL R25, R44, -INF , P3 ;  /* 0xff8000002c197808 */ /* 0x000fe20001800000 */
[----:B------:R-:W-:Y:S01]  /*3c30*/  FMUL.FTZ R24, R24, UR7 ;  /* 0x0000000718187c20 */ /* 0x000fe20008410000 */
[----:B------:R-:W-:Y:S01]  /*3c40*/  ISETP.GT.AND P3, PT, R72, 0x70, PT ;  /* 0x000000704800780c */ /* 0x000fe20003f64270 */
[----:B------:R-:W-:Y:S01]  /*3c50*/  FMUL.FTZ R28, R28, UR7 ;  /* 0x000000071c1c7c20 */ /* 0x000fe20008410000 */
[----:B------:R-:W-:Y:S01]  /*3c60*/  FMNMX.FTZ R76, R25, R76, !PT ;  /* 0x0000004c194c7209 */ /* 0x000fe20007810000 */
[----:B------:R1:W2:Y:S01]  /*3c70*/  MUFU.TANH R95, R40 ;  /* 0x00000028005f7308 */ /* 0x0002a20000002400 */
[----:B------:R-:W-:Y:S01]  /*3c80*/  FSEL R89, R32, -INF , P3 ;  /* 0xff80000020597808 */ /* 0x000fe20001800000 */
[----:B------:R-:W-:Y:S01]  /*3c90*/  FMUL.FTZ R32, R29, UR7 ;  /* 0x000000071d207c20 */ /* 0x000fe20008410000 */
[----:B------:R-:W-:Y:S01]  /*3ca0*/  FMNMX.FTZ R76, R85, R76, !PT ;  /* 0x0000004c554c7209 */ /* 0x000fe20007810000 */
[----:B------:R-:W-:Y:S01]  /*3cb0*/  FMUL.FTZ R44, R55, UR7 ;  /* 0x00000007372c7c20 */ /* 0x000fe20008410000 */
[----:B------:R-:W-:Y:S01]  /*3cc0*/  ISETP.GT.AND P3, PT, R72, 0x78, PT ;  /* 0x000000784800780c */ /* 0x000fe20003f64270 */
[----:B------:R-:W-:Y:S01]  /*3cd0*/  FMUL.FTZ R78, R30, UR7 ;  /* 0x000000071e4e7c20 */ /* 0x000fe20008410000 */
[----:B------:R-:W-:Y:S01]  /*3ce0*/  FMNMX.FTZ R76, R89, R76, !PT ;  /* 0x0000004c594c7209 */ /* 0x000fe20007810000 */
[----:B------:R-:W3:Y:S01]  /*3cf0*/  MUFU.TANH R24, R24 ;  /* 0x0000001800187308 */ /* 0x000ee20000002400 */
[----:B------:R-:W-:Y:S01]  /*3d00*/  FSEL R29, R36, -INF , P3 ;  /* 0xff800000241d7808 */ /* 0x000fe20001800000 */
[----:B-1----:R-:W-:Y:S01]  /*3d10*/  FMUL.FTZ R40, R54, UR7 ;  /* 0x0000000736287c20 */ /* 0x002fe20008410000 */
[----:B------:R-:W-:Y:S01]  /*3d20*/  FMNMX.FTZ R76, R87, R76, !PT ;  /* 0x0000004c574c7209 */ /* 0x000fe20007810000 */
[----:B------:R-:W-:Y:S01]  /*3d30*/  FMUL.FTZ R54, R34, UR7 ;  /* 0x0000000722367c20 */ /* 0x000fe20008410000 */
[----:B------:R-:W-:Y:S01]  /*3d40*/  ISETP.GT.AND P3, PT, R72, 0x80, PT ;  /* 0x000000804800780c */ /* 0x000fe20003f64270 */
[----:B------:R-:W-:Y:S01]  /*3d50*/  FMUL.FTZ R80, R31, UR7 ;  /* 0x000000071f507c20 */ /* 0x000fe20008410000 */
[----:B------:R-:W-:Y:S01]  /*3d60*/  FMNMX.FTZ R76, R29, R76, !PT ;  /* 0x0000004c1d4c7209 */ /* 0x000fe20007810000 */
[----:B------:R-:W1:Y:S01]  /*3d70*/  MUFU.TANH R28, R28 ;  /* 0x0000001c001c7308 */ /* 0x000e620000002400 */
[----:B--2---:R-:W-:-:S02]  /*3d80*/  FSEL R95, R95, -INF , P2 ;  /* 0xff8000005f5f7808 */ /* 0x004fc40001000000 */
[----:B------:R-:W-:Y:S02]  /*3d90*/  FMNMX.FTZ R76, R91, R76, !PT ;  /* 0x0000004c5b4c7209 */ /* 0x000fe40007810000 */
[----:B------:R-:W-:-:S03]  /*3da0*/  ISETP.GT.AND P2, PT, R72, 0x89, PT ;  /* 0x000000894800780c */ /* 0x000fc60003f44270 */
[----:B------:R-:W2:Y:S01]  /*3db0*/  MUFU.TANH R32, R32 ;  /* 0x0000002000207308 */ /* 0x000ea20000002400 */
[----:B---3--:R-:W-:Y:S02]  /*3dc0*/  FSEL R93, R24, -INF , P3 ;  /* 0xff800000185d7808 */ /* 0x008fe40001800000 */
[----:B------:R-:W-:Y:S01]  /*3dd0*/  ISETP.GT.AND P3, PT, R72, 0x88, PT ;  /* 0x000000884800780c */ /* 0x000fe20003f64270 */
[----:B------:R-:W-:Y:S01]  /*3de0*/  FMUL.FTZ R72, R26, UR7 ;  /* 0x000000071a487c20 */ /* 0x000fe20008410000 */
[----:B------:R-:W-:-:S03]  /*3df0*/  FMNMX.FTZ R76, R93, R76, !PT ;  /* 0x0000004c5d4c7209 */ /* 0x000fc60007810000 */
[----:B------:R-:W3:Y:S01]  /*3e00*/  MUFU.TANH R48, R48 ;  /* 0x0000003000307308 */ /* 0x000ee20000002400 */
[----:B-1----:R-:W-:Y:S02]  /*3e10*/  FSEL R55, R28, -INF , P3 ;  /* 0xff8000001c377808 */ /* 0x002fe40001800000 */
[----:B------:R-:W-:Y:S02]  /*3e20*/  FMNMX.FTZ R76, R95, R76, !PT ;  /* 0x0000004c5f4c7209 */ /* 0x000fe40007810000 */
[----:B------:R-:W-:Y:S02]  /*3e30*/  ISETP.GT.AND P3, PT, R60, 0x1, PT ;  /* 0x000000013c00780c */ /* 0x000fe40003f64270 */
[----:B------:R-:W-:Y:S01]  /*3e40*/  FMNMX.FTZ R76, R55, R76, !PT ;  /* 0x0000004c374c7209 */ /* 0x000fe20007810000 */
[----:B------:R-:W1:Y:S01]  /*3e50*/  MUFU.TANH R49, R49 ;  /* 0x0000003100317308 */ /* 0x000e620000002400 */
[----:B--2---:R-:W-:-:S04]  /*3e60*/  FSEL R97, R32, -INF , P2 ;  /* 0xff80000020617808 */ /* 0x004fc80001000000 */
[----:B------:R-:W-:-:S03]  /*3e70*/  FMNMX.FTZ R76, R97, R76, !PT ;  /* 0x0000004c614c7209 */ /* 0x000fc60007810000 */
[----:B------:R-:W2:Y:S02]  /*3e80*/  MUFU.TANH R40, R40 ;  /* 0x0000002800287308 */ /* 0x000ea40000002400 */
[----:B------:R-:W4:Y:S06]  /*3e90*/  SHFL.BFLY PT, R75, R76, 0x2, 0x1f ;  /* 0x0c401f004c4b7f89 */ /* 0x000f2c00000e0000 */
[----:B------:R-:W5:Y:S08]  /*3ea0*/  MUFU.TANH R44, R44 ;  /* 0x0000002c002c7308 */ /* 0x000f700000002400 */
[----:B------:R-:W5:Y:S08]  /*3eb0*/  MUFU.TANH R42, R42 ;  /* 0x0000002a002a7308 */ /* 0x000f700000002400 */
[----:B------:R-:W5:Y:S01]  /*3ec0*/  MUFU.TANH R50, R50 ;  /* 0x0000003200327308 */ /* 0x000f620000002400 */
[----:B----4-:R-:W-:Y:S01]  /*3ed0*/  FMNMX.FTZ R24, R76, R75, !PT ;  /* 0x0000004b4c187209 */ /* 0x010fe20007810000 */
[----:B------:R-:W-:-:S04]  /*3ee0*/  FMUL.FTZ R76, R27, UR7 ;  /* 0x000000071b4c7c20 */ /* 0x000fc80008410000 */
[----:B------:R-:W4:Y:S02]  /*3ef0*/  SHFL.BFLY PT, R75, R24, 0x1, 0x1f ;  /* 0x0c201f00184b7f89 */ /* 0x000f2400000e0000 */
[----:B------:R-:W5:Y:S08]  /*3f00*/  MUFU.TANH R46, R46 ;  /* 0x0000002e002e7308 */ /* 0x000f700000002400 */
[----:B------:R-:W5:Y:S08]  /*3f10*/  MUFU.TANH R52, R52 ;  /* 0x0000003400347308 */ /* 0x000f700000002400 */
[----:B------:R-:W5:Y:S01]  /*3f20*/  MUFU.TANH R54, R54 ;  /* 0x0000003600367308 */ /* 0x000f620000002400 */
[----:B----4-:R-:W-:-:S07]  /*3f30*/  FMNMX.FTZ R75, R24, R75, !PT ;  /* 0x0000004b184b7209 */ /* 0x010fce0007810000 */
[----:B------:R-:W4:Y:S01]  /*3f40*/  MUFU.TANH R70, R70 ;  /* 0x0000004600467308 */ /* 0x000f220000002400 */
[C---:B------:R-:W-:Y:S01]  /*3f50*/  FSETP.NEU.FTZ.AND P2, PT, R75.reuse, -INF , PT ;  /* 0xff8000004b00780b */ /* 0x040fe20003f5d000 */
[----:B------:R-:W-:-:S06]  /*3f60*/  FMUL.FTZ R24, R75, R82 ;  /* 0x000000524b187220 */ /* 0x000fcc0000410000 */
[----:B------:R-:W4:Y:S01]  /*3f70*/  MUFU.TANH R68, R68 ;  /* 0x0000004400447308 */ /* 0x000f220000002400 */
[----:B------:R-:W-:Y:S02]  /*3f80*/  FSEL R24, R24, RZ, P2 ;  /* 0x000000ff18187208 */ /* 0x000fe40001000000 */
[----:B------:R-:W-:-:S03]  /*3f90*/  ISETP.GT.AND P2, PT, R60, RZ, PT ;  /* 0x000000ff3c00720c */ /* 0x000fc60003f44270 */
[-CC-:B------:R-:W-:Y:S01]  /*3fa0*/  FFMA.FTZ R26, R109, R82.reuse, -R24.reuse ;  /* 0x000000526d1a7223 */ /* 0x180fe20000010818 */
[----:B------:R-:W-:Y:S01]  /*3fb0*/  FSEL R35, R4, -INF , P2 ;  /* 0xff80000004237808 */ /* 0x000fe20001000000 */
[-CC-:B------:R-:W-:Y:S01]  /*3fc0*/  FFMA.FTZ R5, R113, R82.reuse, -R24.reuse ;  /* 0x0000005271057223 */ /* 0x180fe20000010818 */
[----:B------:R-:W-:Y:S01]  /*3fd0*/  FSEL R4, R3, -INF , P3 ;  /* 0xff80000003047808 */ /* 0x000fe20001800000 */
[-CC-:B------:R-:W-:Y:S01]  /*3fe0*/  FFMA.FTZ R28, R117, R82.reuse, -R24.reuse ;  /* 0x00000052751c7223 */ /* 0x180fe20000010818 */
[C---:B------:R-:W-:Y:S01]  /*3ff0*/  ISETP.GT.AND P2, PT, R60.reuse, 0x9, PT ;  /* 0x000000093c00780c */ /* 0x040fe20003f44270 */
[--C-:B------:R-:W-:Y:S01]  /*4000*/  FFMA.FTZ R3, R119, R82, -R24.reuse ;  /* 0x0000005277037223 */ /* 0x100fe20000010818 */
[----:B------:R-:W-:Y:S01]  /*4010*/  FMNMX.FTZ R32, R35, R4, !PT ;  /* 0x0000000423207209 */ /* 0x000fe20007810000 */
[-CC-:B------:R-:W-:Y:S01]  /*4020*/  FFMA.FTZ R36, R53, R82.reuse, -R24.reuse ;  /* 0x0000005235247223 */ /* 0x180fe20000010818 */
[----:B------:R-:W-:Y:S01]  /*4030*/  ISETP.GT.AND P3, PT, R60, 0x10, PT ;  /* 0x000000103c00780c */ /* 0x000fe20003f64270 */
[-CC-:B------:R-:W-:Y:S01]  /*4040*/  FFMA.FTZ R27, R115, R82.reuse, -R24.reuse ;  /* 0x00000052731b7223 */ /* 0x180fe20000010818 */
[----:B------:R-:W-:Y:S01]  /*4050*/  FSEL R43, R6, -INF , P2 ;  /* 0xff800000062b7808 */ /* 0x000fe20001000000 */
        /* <DEDUP_REMOVED lines=8> */
[----:B------:R-:W4:Y:S01]  /*40e0*/  MUFU.TANH R74, R74 ;  /* 0x0000004a004a7308 */ /* 0x000f220000002400 */
[C---:B------:R-:W-:Y:S01]  /*40f0*/  ISETP.GT.AND P3, PT, R60.reuse, 0x18, PT ;  /* 0x000000183c00780c */ /* 0x040fe20003f64270 */
[-CC-:B------:R-:W-:Y:S01]  /*4100*/  FFMA.FTZ R34, R51, R82.reuse, -R24.reuse ;  /* 0x0000005233227223 */ /* 0x180fe20000010818 */
[----:B------:R-:W-:Y:S01]  /*4110*/  FSEL R101, R7, -INF , P2 ;  /* 0xff80000007657808 */ /* 0x000fe20001000000 */
[--C-:B------:R-:W-:Y:S01]  /*4120*/  FFMA.FTZ R7, R107, R82, -R24.reuse ;  /* 0x000000526b077223 */ /* 0x100fe20000010818 */
[----:B------:R-:W-:Y:S01]  /*4130*/  FMNMX.FTZ R32, R47, R32, !PT ;  /* 0x000000202f207209 */ /* 0x000fe20007810000 */
[-CC-:B------:R-:W-:Y:S01]  /*4140*/  FFMA.FTZ R51, R69, R82.reuse, -R24.reuse ;  /* 0x0000005245337223 */ /* 0x180fe20000010818 */
[C---:B------:R-:W-:Y:S01]  /*4150*/  ISETP.GT.AND P2, PT, R60.reuse, 0x19, PT ;  /* 0x000000193c00780c */ /* 0x040fe20003f44270 */
[----:B------:R-:W4:Y:S01]  /*4160*/  MUFU.TANH R72, R72 ;  /* 0x0000004800487308 */ /* 0x000f220000002400 */
        /* <DEDUP_REMOVED lines=16> */
[----:B------:R-:W-:Y:S01]  /*4270*/  ISETP.GT.AND P3, PT, R60, 0x28, PT ;  /* 0x000000283c00780c */ /* 0x000fe20003f64270 */
[----:B------:R-:W4:Y:S01]  /*4280*/  MUFU.TANH R78, R78 ;  /* 0x0000004e004e7308 */ /* 0x000f220000002400 */
[----:B------:R-:W-:Y:S01]  /*4290*/  FSEL R107, R12, -INF , P2 ;  /* 0xff8000000c6b7808 */ /* 0x000fe20001000000 */
[----:B------:R-:W-:Y:S01]  /*42a0*/  FFMA.FTZ R55, R55, R82, -R24 ;  /* 0x0000005237377223 */ /* 0x000fe20000010818 */
[----:B------:R-:W-:-:S02]  /*42b0*/  FMNMX.FTZ R32, R11, R32, !PT ;  /* 0x000000200b207209 */ /* 0x000fc40007810000 */
[C---:B------:R-:W-:Y:S02]  /*42c0*/  ISETP.GT.AND P2, PT, R60.reuse, 0x29, PT ;  /* 0x000000293c00780c */ /* 0x040fe40003f44270 */
[----:B------:R-:W-:Y:S01]  /*42d0*/  FSEL R13, R13, -INF , P3 ;  /* 0xff8000000d0d7808 */ /* 0x000fe20001800000 */
[----:B------:R-:W4:Y:S01]  /*42e0*/  MUFU.TANH R80, R80 ;  /* 0x0000005000507308 */ /* 0x000f220000002400 */
[----:B------:R-:W-:Y:S02]  /*42f0*/  FMNMX.FTZ R8, R107, R32, !PT ;  /* 0x000000206b087209 */ /* 0x000fe40007810000 */
[C---:B------:R-:W-:Y:S02]  /*4300*/  ISETP.GT.AND P3, PT, R60.reuse, 0x30, PT ;  /* 0x000000303c00780c */ /* 0x040fe40003f64270 */
[----:B------:R-:W-:Y:S02]  /*4310*/  FSEL R15, R15, -INF , P2 ;  /* 0xff8000000f0f7808 */ /* 0x000fe40001000000 */
[----:B------:R-:W-:Y:S01]  /*4320*/  FMNMX.FTZ R8, R13, R8, !PT ;  /* 0x000000080d087209 */ /* 0x000fe20007810000 */
[----:B------:R4:W-:Y:S01]  /*4330*/  MUFU.EX2 R32, R10 ;  /* 0x0000000a00207308 */ /* 0x0009e20000000800 */
[----:B------:R-:W-:-:S02]  /*4340*/  ISETP.GT.AND P2, PT, R60, 0x31, PT ;  /* 0x000000313c00780c */ /* 0x000fc40003f44270 */
[----:B------:R-:W-:Y:S01]  /*4350*/  FSEL R105, R20, -INF , P3 ;  /* 0xff80000014697808 */ /* 0x000fe20001800000 */
[--C-:B------:R-:W-:Y:S01]  /*4360*/  FFMA.FTZ R20, R103, R82, -R24.reuse ;  /* 0x0000005267147223 */ /* 0x100fe20000010818 */
[----:B------:R-:W-:Y:S02]  /*4370*/  FMNMX.FTZ R8, R15, R8, !PT ;  /* 0x000000080f087209 */ /* 0x000fe40007810000 */
[C---:B------:R-:W-:Y:S01]  /*4380*/  ISETP.GT.AND P3, PT, R60.reuse, 0x38, PT ;  /* 0x000000383c00780c */ /* 0x040fe20003f64270 */
[----:B------:R-:W-:Y:S01]  /*4390*/  MUFU.EX2 R26, R26 ;  /* 0x0000001a001a7308 */ /* 0x000fe20000000800 */
[----:B------:R-:W-:Y:S01]  /*43a0*/  FSEL R103, R21, -INF , P2 ;  /* 0xff80000015677808 */ /* 0x000fe20001000000 */
[----:B------:R-:W-:Y:S01]  /*43b0*/  FFMA.FTZ R21, R99, R82, -R24 ;  /* 0x0000005263157223 */ /* 0x000fe20000010818 */
[----:B------:R-:W-:Y:S02]  /*43c0*/  FMNMX.FTZ R8, R105, R8, !PT ;  /* 0x0000000869087209 */ /* 0x000fe40007810000 */
[----:B------:R-:W-:-:S02]  /*43d0*/  ISETP.GT.AND P2, PT, R60, 0x39, PT ;  /* 0x000000393c00780c */ /* 0x000fc40003f44270 */
[----:B------:R-:W-:Y:S01]  /*43e0*/  FSEL R111, R66, -INF , P3 ;  /* 0xff800000426f7808 */ /* 0x000fe20001800000 */
[----:B------:R-:W4:Y:S01]  /*43f0*/  MUFU.EX2 R27, R27 ;  /* 0x0000001b001b7308 */ /* 0x000f220000000800 */
[----:B------:R-:W-:Y:S02]  /*4400*/  FMNMX.FTZ R8, R103, R8, !PT ;  /* 0x0000000867087209 */ /* 0x000fe40007810000 */
[C---:B------:R-:W-:Y:S02]  /*4410*/  ISETP.GT.AND P3, PT, R60.reuse, 0x40, PT ;  /* 0x000000403c00780c */ /* 0x040fe40003f64270 */
[----:B------:R-:W-:Y:S02]  /*4420*/  FSEL R67, R67, -INF , P2 ;  /* 0xff80000043437808 */ /* 0x000fe40001000000 */
[----:B------:R-:W-:Y:S01]  /*4430*/  FMNMX.FTZ R8, R111, R8, !PT ;  /* 0x000000086f087209 */ /* 0x000fe20007810000 */
[----:B------:R-:W-:Y:S01]  /*4440*/  MUFU.EX2 R28, R28 ;  /* 0x0000001c001c7308 */ /* 0x000fe20000000800 */
[----:B------:R-:W-:-:S02]  /*4450*/  ISETP.GT.AND P2, PT, R60, 0x41, PT ;  /* 0x000000413c00780c */ /* 0x000fc40003f44270 */
[----:B------:R-:W-:Y:S01]  /*4460*/  FSEL R99, R56, -INF , P3 ;  /* 0xff80000038637808 */ /* 0x000fe20001800000 */
[----:B------:R-:W-:Y:S01]  /*4470*/  FFMA.FTZ R56, R97, R82, -R24 ;  /* 0x0000005261387223 */ /* 0x000fe20000010818 */
[----:B------:R-:W-:Y:S02]  /*4480*/  FMNMX.FTZ R8, R67, R8, !PT ;  /* 0x0000000843087209 */ /* 0x000fe40007810000 */
[C---:B------:R-:W-:Y:S01]  /*4490*/  ISETP.GT.AND P3, PT, R60.reuse, 0x48, PT ;  /* 0x000000483c00780c */ /* 0x040fe20003f64270 */
[----:B------:R-:W-:Y:S01]  /*44a0*/  MUFU.EX2 R31, R31 ;  /* 0x0000001f001f7308 */ /* 0x000fe20000000800 */
[----:B------:R-:W-:Y:S02]  /*44b0*/  FSEL R57, R57, -INF , P2 ;  /* 0xff80000039397808 */ /* 0x000fe40001000000 */
[----:B------:R-:W-:Y:S02]  /*44c0*/  FMNMX.FTZ R8, R99, R8, !PT ;  /* 0x0000000863087209 */ /* 0x000fe40007810000 */
[----:B------:R-:W-:-:S02]  /*44d0*/  ISETP.GT.AND P2, PT, R60, 0x49, PT ;  /* 0x000000493c00780c */ /* 0x000fc40003f44270 */
[----:B------:R-:W-:Y:S01]  /*44e0*/  FSEL R113, R58, -INF , P3 ;  /* 0xff8000003a717808 */ /* 0x000fe20001800000 */
[----:B------:R-:W-:Y:S01]  /*44f0*/  MUFU.EX2 R30, R30 ;  /* 0x0000001e001e7308 */ /* 0x000fe20000000800 */
[----:B------:R-:W-:Y:S02]  /*4500*/  FMNMX.FTZ R8, R57, R8, !PT ;  /* 0x0000000839087209 */ /* 0x000fe40007810000 */
[C---:B------:R-:W-:Y:S02]  /*4510*/  ISETP.GT.AND P3, PT, R60.reuse, 0x50, PT ;  /* 0x000000503c00780c */ /* 0x040fe40003f64270 */
[----:B------:R-:W-:Y:S02]  /*4520*/  FSEL R117, R59, -INF , P2 ;  /* 0xff8000003b757808 */ /* 0x000fe40001000000 */
[----:B------:R-:W-:Y:S01]  /*4530*/  FMNMX.FTZ R8, R113, R8, !PT ;  /* 0x0000000871087209 */ /* 0x000fe20007810000 */
[----:B------:R-:W-:Y:S01]  /*4540*/  MUFU.EX2 R3, R3 ;  /* 0x0000000300037308 */ /* 0x000fe20000000800 */
[----:B------:R-:W-:-:S02]  /*4550*/  ISETP.GT.AND P2, PT, R60, 0x51, PT ;  /* 0x000000513c00780c */ /* 0x000fc40003f44270 */
[----:B---3--:R-:W-:Y:S01]  /*4560*/  FSEL R59, R48, -INF , P3 ;  /* 0xff800000303b7808 */ /* 0x008fe20001800000 */
[--C-:B------:R-:W-:Y:S01]  /*4570*/  FFMA.FTZ R48, R77, R82, -R24.reuse ;  /* 0x000000524d307223 */ /* 0x100fe20000010818 */
[----:B------:R-:W-:Y:S02]  /*4580*/  FMNMX.FTZ R8, R117, R8, !PT ;  /* 0x0000000875087209 */ /* 0x000fe40007810000 */
[C---:B------:R-:W-:Y:S01]  /*4590*/  ISETP.GT.AND P3, PT, R60.reuse, 0x58, PT ;  /* 0x000000583c00780c */ /* 0x040fe20003f64270 */
[----:B------:R-:W-:Y:S01]  /*45a0*/  MUFU.EX2 R5, R5 ;  /* 0x0000000500057308 */ /* 0x000fe20000000800 */
[----:B-1----:R-:W-:Y:S01]  /*45b0*/  FSEL R119, R49, -INF , P2 ;  /* 0xff80000031777808 */ /* 0x002fe20001000000 */
[----:B------:R-:W-:Y:S01]  /*45c0*/  FFMA.FTZ R49, R61, R82, -R24 ;  /* 0x000000523d317223 */ /* 0x000fe20000010818 */
[----:B------:R-:W-:Y:S02]  /*45d0*/  FMNMX.FTZ R8, R59, R8, !PT ;  /* 0x000000083b087209 */ /* 0x000fe40007810000 */
[----:B------:R-:W-:-:S02]  /*45e0*/  ISETP.GT.AND P2, PT, R60, 0x59, PT ;  /* 0x000000593c00780c */ /* 0x000fc40003f44270 */
[----:B--2---:R-:W-:Y:S01]  /*45f0*/  FSEL R53, R40, -INF , P3 ;  /* 0xff80000028357808 */ /* 0x004fe20001800000 */
[--C-:B------:R-:W-:Y:S01]  /*4600*/  FFMA.FTZ R40, R79, R82, -R24.reuse ;  /* 0x000000524f287223 */ /* 0x100fe20000010818 */
[----:B------:R-:W-:Y:S01]  /*4610*/  FMNMX.FTZ R8, R119, R8, !PT ;  /* 0x0000000877087209 */ /* 0x000fe20007810000 */
[----:B------:R-:W-:Y:S01]  /*4620*/  MUFU.EX2 R6, R6 ;  /* 0x0000000600067308 */ /* 0x000fe20000000800 */
[----:B------:R-:W-:Y:S02]  /*4630*/  ISETP.GT.AND P3, PT, R60, 0x60, PT ;  /* 0x000000603c00780c */ /* 0x000fe40003f64270 */
[----:B-----5:R-:W-:Y:S01]  /*4640*/  FSEL R115, R44, -INF , P2 ;  /* 0xff8000002c737808 */ /* 0x020fe20001000000 */
[--C-:B------:R-:W-:Y:S01]  /*4650*/  FFMA.FTZ R44, R81, R82, -R24.reuse ;  /* 0x00000052512c7223 */ /* 0x100fe20000010818 */
[----:B------:R-:W-:Y:S01]  /*4660*/  FMNMX.FTZ R8, R53, R8, !PT ;  /* 0x0000000835087209 */ /* 0x000fe20007810000 */
[-CC-:B------:R-:W-:Y:S01]  /*4670*/  FFMA.FTZ R81, R91, R82.reuse, -R24.reuse ;  /* 0x000000525b517223 */ /* 0x180fe20000010818 */
[----:B------:R-:W-:Y:S01]  /*4680*/  ISETP.GT.AND P2, PT, R60, 0x61, PT ;  /* 0x000000613c00780c */ /* 0x000fe20003f44270 */
[----:B------:R-:W-:Y:S01]  /*4690*/  MUFU.EX2 R7, R7 ;  /* 0x0000000700077308 */ /* 0x000fe20000000800 */
[----:B------:R-:W-:Y:S01]  /*46a0*/  FSEL R121, R42, -INF , P3 ;  /* 0xff8000002a797808 */ /* 0x000fe20001800000 */
[--C-:B------:R-:W-:Y:S01]  /*46b0*/  FFMA.FTZ R42, R73, R82, -R24.reuse ;  /* 0x00000052492a7223 */ /* 0x100fe20000010818 */
[----:B------:R-:W-:Y:S01]  /*46c0*/  FMNMX.FTZ R8, R115, R8, !PT ;  /* 0x0000000873087209 */ /* 0x000fe20007810000 */
[----:B------:R-:W-:Y:S01]  /*46d0*/  FFMA.FTZ R73, R85, R82, -R24 ;  /* 0x0000005255497223 */ /* 0x000fe20000010818 */
[----:B------:R-:W-:-:S02]  /*46e0*/  ISETP.GT.AND P3, PT, R60, 0x68, PT ;  /* 0x000000683c00780c */ /* 0x000fc40003f64270 */
[----:B------:R-:W-:Y:S01]  /*46f0*/  FSEL R63, R50, -INF , P2 ;  /* 0xff800000323f7808 */ /* 0x000fe20001000000 */
[--C-:B------:R-:W-:Y:S01]  /*4700*/  FFMA.FTZ R50, R89, R82, -R24.reuse ;  /* 0x0000005259327223 */ /* 0x100fe20000010818 */
[----:B------:R-:W-:Y:S01]  /*4710*/  FMNMX.FTZ R8, R121, R8, !PT ;  /* 0x0000000879087209 */ /* 0x000fe20007810000 */
[----:B------:R-:W-:Y:S01]  /*4720*/  MUFU.EX2 R20, R20 ;  /* 0x0000001400147308 */ /* 0x000fe20000000800 */
[----:B------:R-:W-:Y:S02]  /*4730*/  ISETP.GT.AND P2, PT, R60, 0x69, PT ;  /* 0x000000693c00780c */ /* 0x000fe40003f44270 */
[----:B------:R-:W-:Y:S01]  /*4740*/  FSEL R123, R46, -INF , P3 ;  /* 0xff8000002e7b7808 */ /* 0x000fe20001800000 */
[--C-:B------:R-:W-:Y:S01]  /*4750*/  FFMA.FTZ R46, R25, R82, -R24.reuse ;  /* 0x00000052192e7223 */ /* 0x100fe20000010818 */
[----:B------:R-:W-:Y:S02]  /*4760*/  FMNMX.FTZ R8, R63, R8, !PT ;  /* 0x000000083f087209 */ /* 0x000fe40007810000 */
[----:B------:R-:W-:Y:S01]  /*4770*/  ISETP.GT.AND P3, PT, R60, 0x70, PT ;  /* 0x000000703c00780c */ /* 0x000fe20003f64270 */
[----:B------:R-:W-:Y:S01]  /*4780*/  MUFU.EX2 R21, R21 ;  /* 0x0000001500157308 */ /* 0x000fe20000000800 */
[----:B------:R-:W-:Y:S01]  /*4790*/  FSEL R61, R52, -INF , P2 ;  /* 0xff800000343d7808 */ /* 0x000fe20001000000 */
[----:B------:R-:W-:Y:S01]  /*47a0*/  FFMA.FTZ R52, R29, R82, -R24 ;  /* 0x000000521d347223 */ /* 0x000fe20000010818 */
[----:B------:R-:W-:-:S02]  /*47b0*/  FMNMX.FTZ R8, R123, R8, !PT ;  /* 0x000000087b087209 */ /* 0x000fc40007810000 */
[----:B------:R-:W-:Y:S02]  /*47c0*/  ISETP.GT.AND P2, PT, R60, 0x71, PT ;  /* 0x000000713c00780c */ /* 0x000fe40003f44270 */
[----:B------:R-:W-:Y:S01]  /*47d0*/  FSEL R125, R54, -INF , P3 ;  /* 0xff800000367d7808 */ /* 0x000fe20001800000 */
[----:B------:R-:W-:Y:S01]  /*47e0*/  FFMA.FTZ R54, R93, R82, -R24 ;  /* 0x000000525d367223 */ /* 0x000fe20000010818 */
[----:B------:R-:W-:Y:S01]  /*47f0*/  FMNMX.FTZ R8, R61, R8, !PT ;  /* 0x000000083d087209 */ /* 0x000fe20007810000 */
[----:B------:R-:W-:Y:S01]  /*4800*/  MUFU.EX2 R34, R34 ;  /* 0x0000002200227308 */ /* 0x000fe20000000800 */
[----:B------:R-:W-:Y:S02]  /*4810*/  ISETP.GT.AND P3, PT, R60, 0x78, PT ;  /* 0x000000783c00780c */ /* 0x000fe40003f64270 */
[----:B----4-:R-:W-:Y:S02]  /*4820*/  FSEL R79, R70, -INF , P2 ;  /* 0xff800000464f7808 */ /* 0x010fe40001000000 */
[----:B------:R-:W-:-:S02]  /*4830*/  FMNMX.FTZ R8, R125, R8, !PT ;  /* 0x000000087d087209 */ /* 0x000fc40007810000 */
[----:B------:R-:W-:Y:S01]  /*4840*/  ISETP.GT.AND P2, PT, R60, 0x79, PT ;  /* 0x000000793c00780c */ /* 0x000fe20003f44270 */
[----:B------:R-:W-:Y:S01]  /*4850*/  MUFU.EX2 R41, R41 ;  /* 0x0000002900297308 */ /* 0x000fe20000000800 */
[----:B------:R-:W-:Y:S02]  /*4860*/  FSEL R127, R68, -INF , P3 ;  /* 0xff800000447f7808 */ /* 0x000fe40001800000 */
[----:B------:R-:W-:Y:S02]  /*4870*/  FMNMX.FTZ R8, R79, R8, !PT ;  /* 0x000000084f087209 */ /* 0x000fe40007810000 */
[----:B------:R-:W-:Y:S02]  /*4880*/  ISETP.GT.AND P3, PT, R60, 0x80, PT ;  /* 0x000000803c00780c */ /* 0x000fe40003f64270 */
[----:B------:R-:W-:Y:S01]  /*4890*/  FSEL R129, R74, -INF , P2 ;  /* 0xff8000004a817808 */ /* 0x000fe20001000000 */
[----:B------:R-:W-:Y:S01]  /*48a0*/  MUFU.EX2 R36, R36 ;  /* 0x0000002400247308 */ /* 0x000fe20000000800 */
[----:B------:R-:W-:-:S02]  /*48b0*/  FMNMX.FTZ R8, R127, R8, !PT ;  /* 0x000000087f087209 */ /* 0x000fc40007810000 */
[----:B------:R-:W-:Y:S02]  /*48c0*/  ISETP.GT.AND P2, PT, R60, 0x81, PT ;  /* 0x000000813c00780c */ /* 0x000fe40003f44270 */
[----:B------:R-:W-:Y:S02]  /*48d0*/  FSEL R131, R72, -INF , P3 ;  /* 0xff80000048837808 */ /* 0x000fe40001800000 */
[----:B------:R-:W-:Y:S01]  /*48e0*/  FMNMX.FTZ R8, R129, R8, !PT ;  /* 0x0000000881087209 */ /* 0x000fe20007810000 */
[----:B------:R-:W-:Y:S01]  /*48f0*/  MUFU.EX2 R45, R45 ;  /* 0x0000002d002d7308 */ /* 0x000fe20000000800 */
[----:B------:R-:W-:Y:S02]  /*4900*/  ISETP.GT.AND P3, PT, R60, 0x88, PT ;  /* 0x000000883c00780c */ /* 0x000fe40003f64270 */
[----:B------:R-:W-:Y:S02]  /*4910*/  FSEL R133, R76, -INF , P2 ;  /* 0xff8000004c857808 */ /* 0x000fe40001000000 */
[----:B------:R-:W-:-:S02]  /*4920*/  FMNMX.FTZ R8, R131, R8, !PT ;  /* 0x0000000883087209 */ /* 0x000fc40007810000 */
[----:B------:R-:W-:Y:S01]  /*4930*/  ISETP.GT.AND P2, PT, R60, 0x89, PT ;  /* 0x000000893c00780c */ /* 0x000fe20003f44270 */
[----:B------:R-:W-:Y:S01]  /*4940*/  MUFU.EX2 R38, R38 ;  /* 0x0000002600267308 */ /* 0x000fe20000000800 */
[----:B------:R-:W-:Y:S02]  /*4950*/  FSEL R135, R78, -INF , P3 ;  /* 0xff8000004e877808 */ /* 0x000fe40001800000 */
[----:B------:R-:W-:Y:S02]  /*4960*/  FMNMX.FTZ R8, R133, R8, !PT ;  /* 0x0000000885087209 */ /* 0x000fe40007810000 */
[----:B------:R-:W-:Y:S02]  /*4970*/  FSEL R137, R80, -INF , P2 ;  /* 0xff80000050897808 */ /* 0x000fe40001000000 */
[----:B------:R-:W-:Y:S01]  /*4980*/  FMNMX.FTZ R8, R135, R8, !PT ;  /* 0x0000000887087209 */ /* 0x000fe20007810000 */
[----:B------:R-:W-:Y:S03]  /*4990*/  MUFU.EX2 R49, R49 ;  /* 0x0000003100317308 */ /* 0x000fe60000000800 */
[----:B------:R-:W-:-:S05]  /*49a0*/  FMNMX.FTZ R8, R137, R8, !PT ;  /* 0x0000000889087209 */ /* 0x000fca0007810000 */
[----:B------:R-:W1:Y:S01]  /*49b0*/  SHFL.BFLY PT, R77, R8, 0x2, 0x1f ;  /* 0x0c401f00084d7f89 */ /* 0x000e6200000e0000 */
[----:B------:R-:W-:Y:S08]  /*49c0*/  MUFU.EX2 R40, R40 ;  /* 0x0000002800287308 */ /* 0x000ff00000000800 */
[----:B------:R-:W-:Y:S08]  /*49d0*/  MUFU.EX2 R51, R51 ;  /* 0x0000003300337308 */ /* 0x000ff00000000800 */
[----:B------:R-:W-:Y:S01]  /*49e0*/  MUFU.EX2 R42, R42 ;  /* 0x0000002a002a7308 */ /* 0x000fe20000000800 */
[----:B-1----:R-:W-:Y:S01]  /*49f0*/  FMNMX.FTZ R10, R8, R77, !PT ;  /* 0x0000004d080a7209 */ /* 0x002fe20007810000 */
[----:B------:R-:W-:Y:S01]  /*4a00*/  FFMA.FTZ R77, R87, R82, -R24 ;  /* 0x00000052574d7223 */ /* 0x000fe20000010818 */
[----:B------:R-:W-:-:S05]  /*4a10*/  F2FP.BF16.F32.PACK_AB R8, R27, R26 ;  /* 0x0000001a1b08723e */ /* 0x000fca00000010ff */
[----:B------:R-:W-:Y:S01]  /*4a20*/  MUFU.EX2 R33, R33 ;  /* 0x0000002100217308 */ /* 0x000fe20000000800 */
[----:B------:R-:W1:Y:S07]  /*4a30*/  SHFL.BFLY PT, R155, R10, 0x1, 0x1f ;  /* 0x0c201f000a9b7f89 */ /* 0x000e6e00000e0000 */
[----:B------:R-:W-:Y:S08]  /*4a40*/  MUFU.EX2 R37, R37 ;  /* 0x0000002500257308 */ /* 0x000ff00000000800 */
[----:B------:R-:W-:Y:S08]  /*4a50*/  MUFU.EX2 R48, R48 ;  /* 0x0000003000307308 */ /* 0x000ff00000000800 */
[----:B------:R-:W-:Y:S01]  /*4a60*/  MUFU.EX2 R44, R44 ;  /* 0x0000002c002c7308 */ /* 0x000fe20000000800 */
[----:B-1----:R-:W-:-:S04]  /*4a70*/  FMNMX.FTZ R155, R10, R155, !PT ;  /* 0x0000009b0a9b7209 */ /* 0x002fc80007810000 */
[C---:B------:R-:W-:Y:S01]  /*4a80*/  FSETP.NEU.FTZ.AND P2, PT, R155.reuse, -INF , PT ;  /* 0xff8000009b00780b */ /* 0x040fe20003f5d000 */
[----:B------:R-:W-:Y:S02]  /*4a90*/  FMUL.FTZ R12, R155, R82 ;  /* 0x000000529b0c7220 */ /* 0x000fe40000410000 */
[----:B------:R-:W-:Y:S03]  /*4aa0*/  MUFU.EX2 R69, R69 ;  /* 0x0000004500457308 */ /* 0x000fe60000000800 */
[----:B------:R-:W-:-:S05]  /*4ab0*/  FSEL R12, R12, RZ, P2 ;  /* 0x000000ff0c0c7208 */ /* 0x000fca0001000000 */
[----:B------:R-:W-:Y:S01]  /*4ac0*/  MUFU.EX2 R46, R46 ;  /* 0x0000002e002e7308 */ /* 0x000fe20000000800 */
[-CC-:B------:R-:W-:Y:S01]  /*4ad0*/  FFMA.FTZ R35, R35, R82.reuse, -R12.reuse ;  /* 0x0000005223237223 */ /* 0x180fe2000001080c */
[-CC-:B------:R-:W-:Y:S01]  /*4ae0*/  FFMA.FTZ R4, R4, R82.reuse, -R12.reuse ;  /* 0x0000005204047223 */ /* 0x180fe2000001080c */
[-CC-:B------:R-:W-:Y:S01]  /*4af0*/  FFMA.FTZ R39, R39, R82.reuse, -R12.reuse ;  /* 0x0000005227277223 */ /* 0x180fe2000001080c */
[-CC-:B------:R-:W-:Y:S01]  /*4b00*/  FFMA.FTZ R25, R9, R82.reuse, -R12.reuse ;  /* 0x0000005209197223 */ /* 0x180fe2000001080c */
[-C--:B------:R-:W-:Y:S01]  /*4b10*/  FFMA.FTZ R43, R43, R82.reuse, -R12 ;  /* 0x000000522b2b7223 */ /* 0x080fe2000001080c */
[----:B------:R-:W-:Y:S01]  /*4b20*/  SHF.R.U32.HI R9, RZ, 0x1f, R14 ;  /* 0x0000001fff097819 */ /* 0x000fe2000001160e */
[-CC-:B------:R-:W-:Y:S01]  /*4b30*/  FFMA.FTZ R24, R47, R82.reuse, -R12.reuse ;  /* 0x000000522f187223 */ /* 0x180fe2000001080c */
[----:B------:R1:W-:Y:S01]  /*4b40*/  MUFU.EX2 R72, R35 ;  /* 0x0000002300487308 */ /* 0x0003e20000000800 */
[-CC-:B------:R-:W-:Y:S01]  /*4b50*/  FFMA.FTZ R29, R101, R82.reuse, -R12.reuse ;  /* 0x00000052651d7223 */ /* 0x180fe2000001080c */
[----:B------:R-:W-:Y:S01]  /*4b60*/  LEA.HI.SX32 R9, R14, R9, 0x1b ;  /* 0x000000090e097211 */ /* 0x000fe200078fdaff */
[-CC-:B------:R-:W-:Y:S01]  /*4b70*/  FFMA.FTZ R58, R109, R82.reuse, -R12.reuse ;  /* 0x000000526d3a7223 */ /* 0x180fe2000001080c */
[-CC-:B------:R-:W-:Y:S01]  /*4b80*/  FFMA.FTZ R62, R15, R82.reuse, -R12.reuse ;  /* 0x000000520f3e7223 */ /* 0x180fe2000001080c */
[-CC-:B------:R-:W-:Y:S01]  /*4b90*/  FFMA.FTZ R60, R107, R82.reuse, -R12.reuse ;  /* 0x000000526b3c7223 */ /* 0x180fe2000001080c */
[-CC-:B------:R-:W-:Y:S01]  /*4ba0*/  FFMA.FTZ R66, R103, R82.reuse, -R12.reuse ;  /* 0x0000005267427223 */ /* 0x180fe2000001080c */
[-CC-:B------:R-:W-:Y:S01]  /*4bb0*/  FFMA.FTZ R68, R111, R82.reuse, -R12.reuse ;  /* 0x000000526f447223 */ /* 0x180fe2000001080c */
[----:B------:R2:W3:Y:S01]  /*4bc0*/  MUFU.EX2 R85, R4 ;  /* 0x0000000400557308 */ /* 0x0004e20000000800 */
[----:B-1----:R-:W-:Y:S01]  /*4bd0*/  FFMA.FTZ R35, R11, R82, -R12 ;  /* 0x000000520b237223 */ /* 0x002fe2000001080c */
[----:B------:R-:W-:-:S02]  /*4be0*/  VIADD R11, R64, 0xfffffffe ;  /* 0xfffffffe400b7836 */ /* 0x000fc40000000000 */
[-CC-:B------:R-:W-:Y:S01]  /*4bf0*/  FFMA.FTZ R67, R67, R82.reuse, -R12.reuse ;  /* 0x0000005243437223 */ /* 0x180fe2000001080c */
[-CC-:B------:R-:W-:Y:S01]  /*4c00*/  FFMA.FTZ R47, R99, R82.reuse, -R12.reuse ;  /* 0x00000052632f7223 */ /* 0x180fe2000001080c */
[-CC-:B------:R-:W-:Y:S01]  /*4c10*/  FFMA.FTZ R70, R57, R82.reuse, -R12.reuse ;  /* 0x0000005239467223 */ /* 0x180fe2000001080c */
[-CC-:B------:R-:W-:Y:S01]  /*4c20*/  FFMA.FTZ R57, R113, R82.reuse, -R12.reuse ;  /* 0x0000005271397223 */ /* 0x180fe2000001080c */
[----:B------:R-:W-:Y:S01]  /*4c30*/  R2UR UR61, R11 ;  /* 0x000000000b3d72ca */ /* 0x000fe200000e0000 */
[----:B------:R1:W4:Y:S01]  /*4c40*/  MUFU.EX2 R74, R39 ;  /* 0x00000027004a7308 */ /* 0x0003220000000800 */
[----:B--2---:R-:W-:Y:S02]  /*4c50*/  @!P1 VIADD R4, R0, 0x31c40 ;  /* 0x00031c4000049836 */ /* 0x004fe40000000000 */
[-CC-:B------:R-:W-:Y:S01]  /*4c60*/  FFMA.FTZ R117, R117, R82.reuse, -R12.reuse ;  /* 0x0000005275757223 */ /* 0x180fe2000001080c */
[-CC-:B------:R-:W-:Y:S01]  /*4c70*/  FFMA.FTZ R59, R59, R82.reuse, -R12.reuse ;  /* 0x000000523b3b7223 */ /* 0x180fe2000001080c */
[-CC-:B------:R-:W-:Y:S01]  /*4c80*/  FFMA.FTZ R64, R119, R82.reuse, -R12.reuse ;  /* 0x0000005277407223 */ /* 0x180fe2000001080c */
[-C--:B------:R-:W-:Y:S01]  /*4c90*/  FFMA.FTZ R53, R53, R82.reuse, -R12 ;  /* 0x0000005235357223 */ /* 0x080fe2000001080c */
[----:B------:R-:W-:Y:S01]  /*4ca0*/  @!P1 PRMT R4, RZ, 0x654, R4 ;  /* 0x00000654ff049816 */ /* 0x000fe20000000004 */
[-CC-:B------:R-:W-:Y:S01]  /*4cb0*/  FFMA.FTZ R121, R121, R82.reuse, -R12.reuse ;  /* 0x0000005279797223 */ /* 0x180fe2000001080c */
[----:B------:R2:W5:Y:S01]  /*4cc0*/  MUFU.EX2 R87, R43 ;  /* 0x0000002b00577308 */ /* 0x0005620000000800 */
[-CC-:B-1----:R-:W-:Y:S01]  /*4cd0*/  FFMA.FTZ R39, R13, R82.reuse, -R12.reuse ;  /* 0x000000520d277223 */ /* 0x182fe2000001080c */
[----:B------:R1:W-:Y:S01]  /*4ce0*/  @!P1 SYNCS.ARRIVE.TRANS64.RED.A1T0 RZ, [R4+URZ], RZ ;  /* 0x000000ff04ff99a7 */ /* 0x0003e2000810043f */
[-CC-:B------:R-:W-:Y:S01]  /*4cf0*/  FFMA.FTZ R123, R123, R82.reuse, -R12.reuse ;  /* 0x000000527b7b7223 */ /* 0x180fe2000001080c */
[-CC-:B------:R-:W-:Y:S01]  /*4d00*/  FFMA.FTZ R125, R125, R82.reuse, -R12.reuse ;  /* 0x000000527d7d7223 */ /* 0x180fe2000001080c */
[-CC-:B------:R-:W-:Y:S01]  /*4d10*/  FFMA.FTZ R79, R79, R82.reuse, -R12.reuse ;  /* 0x000000524f4f7223 */ /* 0x180fe2000001080c */
[-CC-:B------:R-:W-:Y:S01]  /*4d20*/  FFMA.FTZ R127, R127, R82.reuse, -R12.reuse ;  /* 0x000000527f7f7223 */ /* 0x180fe2000001080c */
[-CC-:B------:R-:W-:Y:S01]  /*4d30*/  FFMA.FTZ R129, R129, R82.reuse, -R12.reuse ;  /* 0x0000005281817223 */ /* 0x180fe2000001080c */
[----:B------:R-:W5:Y:S01]  /*4d40*/  MUFU.EX2 R24, R24 ;  /* 0x0000001800187308 */ /* 0x000f620000000800 */
[-CC-:B--2---:R-:W-:Y:S01]  /*4d50*/  FFMA.FTZ R43, R105, R82.reuse, -R12.reuse ;  /* 0x00000052692b7223 */ /* 0x184fe2000001080c */
[----:B-1----:R-:W-:Y:S01]  /*4d60*/  VIMNMX R4, RZ, R9, !PT ;  /* 0x00000009ff047248 */ /* 0x002fe20007fe0100 */
[----:B------:R-:W-:Y:S01]  /*4d70*/  FADD.FTZ R9, R26, R27 ;  /* 0x0000001b1a097221 */ /* 0x000fe20000010000 */
[-CC-:B------:R-:W-:Y:S01]  /*4d80*/  FFMA.FTZ R26, R61, R82.reuse, -R12.reuse ;  /* 0x000000523d1a7223 */ /* 0x180fe2000001080c */
[----:B------:R-:W-:Y:S01]  /*4d90*/  FFMA.FTZ R131, R131, R82, -R12 ;  /* 0x0000005283837223 */ /* 0x000fe2000001080c */
[----:B------:R-:W-:Y:S01]  /*4da0*/  ISETP.GE.AND P2, PT, R11, R4, PT ;  /* 0x000000040b00720c */ /* 0x000fe20003f46270 */
[----:B---3--:R-:W-:Y:S01]  /*4db0*/  FADD.FTZ R11, R72, R85 ;  /* 0x00000055480b7221 */ /* 0x008fe20000010000 */
[----:B------:R-:W1:Y:S01]  /*4dc0*/  MUFU.EX2 R29, R29 ;  /* 0x0000001d001d7308 */ /* 0x000e620000000800 */
[----:B------:R-:W-:Y:S01]  /*4dd0*/  FADD.FTZ R10, R28, R9 ;  /* 0x000000091c0a7221 */ /* 0x000fe20000010000 */
[----:B------:R-:W-:Y:S01]  /*4de0*/  F2FP.BF16.F32.PACK_AB R9, R85, R72 ;  /* 0x000000485509723e */ /* 0x000fe200000010ff */
[----:B----4-:R-:W-:Y:S01]  /*4df0*/  FADD.FTZ R14, R74, R11 ;  /* 0x0000000b4a0e7221 */ /* 0x010fe20000010000 */
[----:B-----5:R-:W-:Y:S01]  /*4e00*/  F2FP.BF16.F32.PACK_AB R11, R87, R74 ;  /* 0x0000004a570b723e */ /* 0x020fe200000010ff */
[C---:B------:R-:W-:Y:S01]  /*4e10*/  FADD.FTZ R13, R31.reuse, R10 ;  /* 0x0000000a1f0d7221 */ /* 0x040fe20000010000 */
[----:B------:R-:W-:Y:S01]  /*4e20*/  F2FP.BF16.F32.PACK_AB R10, R31, R28 ;  /* 0x0000001c1f0a723e */ /* 0x000fe200000010ff */
[----:B------:R-:W-:Y:S01]  /*4e30*/  FADD.FTZ R15, R87, R14 ;  /* 0x0000000e570f7221 */ /* 0x000fe20000010000 */
[----:B------:R-:W2:Y:S01]  /*4e40*/  MUFU.EX2 R25, R25 ;  /* 0x0000001900197308 */ /* 0x000ea20000000800 */
[----:B------:R-:W-:Y:S01]  /*4e50*/  FADD.FTZ R14, R30, R13 ;  /* 0x0000000d1e0e7221 */ /* 0x000fe20000010000 */
[-CC-:B------:R-:W-:Y:S01]  /*4e60*/  FFMA.FTZ R72, R115, R82.reuse, -R12.reuse ;  /* 0x0000005273487223 */ /* 0x180fe2000001080c */
[----:B------:R-:W-:Y:S01]  /*4e70*/  FADD.FTZ R28, R24, R15 ;  /* 0x0000000f181c7221 */ /* 0x000fe20000010000 */
[-C--:B------:R-:W-:Y:S01]  /*4e80*/  FFMA.FTZ R74, R63, R82.reuse, -R12 ;  /* 0x000000523f4a7223 */ /* 0x080fe2000001080c */
[----:B------:R-:W-:Y:S01]  /*4e90*/  FADD.FTZ R14, R3, R14 ;  /* 0x0000000e030e7221 */ /* 0x000fe20000010000 */
[-CC-:B------:R-:W-:Y:S01]  /*4ea0*/  FFMA.FTZ R133, R133, R82.reuse, -R12.reuse ;  /* 0x0000005285857223 */ /* 0x180fe2000001080c */
[-C--:B------:R-:W-:Y:S01]  /*4eb0*/  FFMA.FTZ R135, R135, R82.reuse, -R12 ;  /* 0x0000005287877223 */ /* 0x080fe2000001080c */
[----:B------:R-:W3:Y:S01]  /*4ec0*/  MUFU.EX2 R58, R58 ;  /* 0x0000003a003a7308 */ /* 0x000ee20000000800 */
[----:B-1----:R-:W-:Y:S01]  /*4ed0*/  FADD.FTZ R28, R29, R28 ;  /* 0x0000001c1d1c7221 */ /* 0x002fe20000010000 */
[----:B------:R-:W-:Y:S01]  /*4ee0*/  FADD.FTZ R13, R5, R14 ;  /* 0x0000000e050d7221 */ /* 0x000fe20000010000 */
[----:B------:R-:W-:Y:S01]  /*4ef0*/  FFMA.FTZ R137, R137, R82, -R12 ;  /* 0x0000005289897223 */ /* 0x000fe2000001080c */
[----:B------:R-:W-:Y:S01]  /*4f00*/  F2FP.BF16.F32.PACK_AB R12, R3, R30 ;  /* 0x0000001e030c723e */ /* 0x000fe200000010ff */
[----:B------:R1:W-:Y:S01]  /*4f10*/  STSM.16.M88.4 [R22+0x24300], R8 ;  /* 0x0243000816007844 */ /* 0x0003e20000000200 */
[----:B------:R-:W-:Y:S01]  /*4f20*/  FADD.FTZ R14, R6, R13 ;  /* 0x0000000d060e7221 */ /* 0x000fe20000010000 */
[----:B------:R-:W-:Y:S01]  /*4f30*/  IMAD.MOV.U32 R63, RZ, RZ, R71 ;  /* 0x000000ffff3f7224 */ /* 0x000fe200078e0047 */
[----:B------:R-:W4:Y:S01]  /*4f40*/  MUFU.EX2 R35, R35 ;  /* 0x0000002300237308 */ /* 0x000f220000000800 */
[----:B--2---:R-:W-:Y:S01]  /*4f50*/  FADD.FTZ R15, R25, R28 ;  /* 0x0000001c190f7221 */ /* 0x004fe20000010000 */
[----:B------:R-:W-:-:S04]  /*4f60*/  FADD.FTZ R13, R7, R14 ;  /* 0x0000000e070d7221 */ /* 0x000fc80000010000 */
[----:B------:R-:W-:Y:S02]  /*4f70*/  FADD.FTZ R13, R32, R13 ;  /* 0x0000000d200d7221 */ /* 0x000fe40000010000 */
[----:B------:R-:W2:Y:S01]  /*4f80*/  MUFU.EX2 R60, R60 ;  /* 0x0000003c003c7308 */ /* 0x000ea20000000800 */
[----:B---3--:R-:W-:Y:S01]  /*4f90*/  FADD.FTZ R28, R58, R15 ;  /* 0x0000000f3a1c7221 */ /* 0x008fe20000010000 */
[----:B-1----:R-:W-:-:S06]  /*4fa0*/  F2FP.BF16.F32.PACK_AB R8, R32, R7 ;  /* 0x000000072008723e */ /* 0x002fcc00000010ff */
[----:B------:R-:W1:Y:S01]  /*4fb0*/  MUFU.EX2 R39, R39 ;  /* 0x0000002700277308 */ /* 0x000e620000000800 */
[----:B----4-:R-:W-:Y:S01]  /*4fc0*/  FADD.FTZ R15, R35, R28 ;  /* 0x0000001c230f7221 */ /* 0x010fe20000010000 */
[----:B------:R-:W-:-:S06]  /*4fd0*/  FADD.FTZ R28, R20, R13 ;  /* 0x0000000d141c7221 */ /* 0x000fcc0000010000 */
[----:B------:R-:W3:Y:S01]  /*4fe0*/  MUFU.EX2 R62, R62 ;  /* 0x0000003e003e7308 */ /* 0x000ee20000000800 */
[C---:B--2---:R-:W-:Y:S01]  /*4ff0*/  FADD.FTZ R14, R60.reuse, R15 ;  /* 0x0000000f3c0e7221 */ /* 0x044fe20000010000 */
[----:B------:R-:W-:Y:S01]  /*5000*/  FADD.FTZ R15, R21, R28 ;  /* 0x0000001c150f7221 */ /* 0x000fe20000010000 */
[----:B------:R-:W-:Y:S01]  /*5010*/  F2FP.BF16.F32.PACK_AB R9, R60, R35 ;  /* 0x000000233c09723e */ /* 0x000fe200000010ff */
[----:B------:R-:W-:Y:S02]  /*5020*/  IMAD.MOV.U32 R60, RZ, RZ, R71 ;  /* 0x000000ffff3c7224 */ /* 0x000fe400078e0047 */
[----:B------:R-:W-:Y:S01]  /*5030*/  FADD.FTZ R28, R34, R15 ;  /* 0x0000000f221c7221 */ /* 0x000fe20000010000 */
[----:B------:R-:W-:Y:S01]  /*5040*/  IMAD.MOV.U32 R35, RZ, RZ, R71 ;  /* 0x000000ffff237224 */ /* 0x000fe200078e0047 */
[----:B------:R-:W2:Y:S01]  /*5050*/  MUFU.EX2 R43, R43 ;  /* 0x0000002b002b7308 */ /* 0x000ea20000000800 */
[----:B-1----:R-:W-:Y:S01]  /*5060*/  FADD.FTZ R13, R39, R14 ;  /* 0x0000000e270d7221 */ /* 0x002fe20000010000 */
[----:B------:R-:W-:-:S04]  /*5070*/  FADD.FTZ R15, R41, R28 ;  /* 0x0000001c290f7221 */ /* 0x000fc80000010000 */
[----:B------:R-:W-:Y:S01]  /*5080*/  FADD.FTZ R10, R36, R15 ;  /* 0x0000000f240a7221 */ /* 0x000fe20000010000 */
[----:B------:R-:W-:Y:S01]  /*5090*/  F2FP.BF16.F32.PACK_AB R15, R58, R25 ;  /* 0x000000193a0f723e */ /* 0x000fe200000010ff */
[----:B------:R-:W1:Y:S01]  /*50a0*/  MUFU.EX2 R66, R66 ;  /* 0x0000004200427308 */ /* 0x000e620000000800 */
[C---:B---3--:R-:W-:Y:S01]  /*50b0*/  FADD.FTZ R14, R62.reuse, R13 ;  /* 0x0000000d3e0e7221 */ /* 0x048fe20000010000 */
[----:B------:R-:W-:Y:S01]  /*50c0*/  F2FP.BF16.F32.PACK_AB R13, R29, R24 ;  /* 0x000000181d0d723e */ /* 0x000fe200000010ff */
[--C-:B------:R-:W-:Y:S01]  /*50d0*/  IMAD.MOV.U32 R58, RZ, RZ, R71.reuse ;  /* 0x000000ffff3a7224 */ /* 0x100fe200078e0047 */
[----:B------:R-:W-:Y:S01]  /*50e0*/  F2FP.BF16.F32.PACK_AB R11, R62, R39 ;  /* 0x000000273e0b723e */ /* 0x000fe200000010ff */
[--C-:B------:R-:W-:Y:S02]  /*50f0*/  IMAD.MOV.U32 R62, RZ, RZ, R71.reuse ;  /* 0x000000ffff3e7224 */ /* 0x100fe400078e0047 */
[----:B------:R-:W-:Y:S01]  /*5100*/  IMAD.MOV.U32 R39, RZ, RZ, R71 ;  /* 0x000000ffff277224 */ /* 0x000fe200078e0047 */
[----:B------:R-:W3:Y:S01]  /*5110*/  MUFU.EX2 R68, R68 ;  /* 0x0000004400447308 */ /* 0x000ee20000000800 */
[----:B--2---:R-:W-:Y:S01]  /*5120*/  FADD.FTZ R3, R43, R14 ;  /* 0x0000000e2b037221 */ /* 0x004fe20000010000 */
[----:B------:R-:W-:-:S05]  /*5130*/  F2FP.BF16.F32.PACK_AB R14, R6, R5 ;  /* 0x00000005060e723e */ /* 0x000fca00000010ff */
[----:B------:R-:W-:Y:S01]  /*5140*/  STSM.16.M88.4 [R22+0x25b00], R12 ;  /* 0x025b000c16007844 */ /* 0x000fe20000000200 */
[----:B------:R-:W2:Y:S01]  /*5150*/  MUFU.EX2 R67, R67 ;  /* 0x0000004300437308 */ /* 0x000ea20000000800 */
[C---:B-1----:R-:W-:Y:S01]  /*5160*/  FADD.FTZ R3, R66.reuse, R3 ;  /* 0x0000000342037221 */ /* 0x042fe20000010000 */
[----:B------:R-:W-:Y:S01]  /*5170*/  F2FP.BF16.F32.PACK_AB R25, R66, R43 ;  /* 0x0000002b4219723e */ /* 0x000fe200000010ff */
[----:B------:R-:W-:Y:S01]  /*5180*/  IMAD.MOV.U32 R66, RZ, RZ, R71 ;  /* 0x000000ffff427224 */ /* 0x000fe200078e0047 */
[----:B------:R-:W-:-:S04]  /*5190*/  MOV R43, R71 ;  /* 0x00000047002b7202 */ /* 0x000fc80000000f00 */
[----:B------:R-:W1:Y:S01]  /*51a0*/  MUFU.EX2 R47, R47 ;  /* 0x0000002f002f7308 */ /* 0x000e620000000800 */
[----:B---3--:R-:W-:Y:S01]  /*51b0*/  FADD.FTZ R24, R68, R3 ;  /* 0x0000000344187221 */ /* 0x008fe20000010000 */
[----:B------:R-:W-:Y:S01]  /*51c0*/  FADD.FTZ R3, R45, R10 ;  /* 0x0000000a2d037221 */ /* 0x000fe20000010000 */
[----:B------:R-:W-:-:S03]  /*51d0*/  F2FP.BF16.F32.PACK_AB R10, R21, R20 ;  /* 0x00000014150a723e */ /* 0x000fc600000010ff */
[----:B------:R-:W-:Y:S02]  /*51e0*/  FADD.FTZ R28, R38, R3 ;  /* 0x00000003261c7221 */ /* 0x000fe40000010000 */
[----:B------:R-:W3:Y:S01]  /*51f0*/  MUFU.EX2 R70, R70 ;  /* 0x0000004600467308 */ /* 0x000ee20000000800 */
[----:B--2---:R-:W-:Y:S01]  /*5200*/  FADD.FTZ R24, R67, R24 ;  /* 0x0000001843187221 */ /* 0x004fe20000010000 */
[----:B------:R-:W-:Y:S01]  /*5210*/  FADD.FTZ R5, R49, R28 ;  /* 0x0000001c31057221 */ /* 0x000fe20000010000 */
[----:B------:R2:W-:Y:S01]  /*5220*/  STSM.16.M88.4 [R22+0x27300], R8 ;  /* 0x0273000816007844 */ /* 0x0005e20000000200 */
[----:B------:R-:W-:Y:S01]  /*5230*/  F2FP.BF16.F32.PACK_AB R27, R67, R68 ;  /* 0x00000044431b723e */ /* 0x000fe200000010ff */
[----:B------:R-:W-:Y:S02]  /*5240*/  IMAD.MOV.U32 R68, RZ, RZ, R71 ;  /* 0x000000ffff447224 */ /* 0x000fe400078e0047 */
[----:B------:R-:W-:Y:S01]  /*5250*/  FADD.FTZ R28, R40, R5 ;  /* 0x00000005281c7221 */ /* 0x000fe20000010000 */
[----:B------:R-:W-:Y:S01]  /*5260*/  MOV R67, R71 ;  /* 0x0000004700437202 */ /* 0x000fe20000000f00 */
[----:B------:R-:W-:Y:S01]  /*5270*/  MUFU.EX2 R57, R57 ;  /* 0x0000003900397308 */ /* 0x000fe20000000800 */
[----:B-1----:R-:W-:Y:S01]  /*5280*/  FADD.FTZ R3, R47, R24 ;  /* 0x000000182f037221 */ /* 0x002fe20000010000 */
[----:B------:R-:W-:Y:S01]  /*5290*/  FADD.FTZ R5, R51, R28 ;  /* 0x0000001c33057221 */ /* 0x000fe20000010000 */
[----:B------:R-:W-:Y:S01]  /*52a0*/  F2FP.BF16.F32.PACK_AB R24, R41, R34 ;  /* 0x000000222918723e */ /* 0x000fe200000010ff */
[----:B------:R-:W-:-:S02]  /*52b0*/  IMAD.MOV.U32 R41, RZ, RZ, R71 ;  /* 0x000000ffff297224 */ /* 0x000fc400078e0047 */
[----:B------:R-:W-:Y:S02]  /*52c0*/  FADD.FTZ R30, R42, R5 ;  /* 0x000000052a1e7221 */ /* 0x000fe40000010000 */
[----:B------:R-:W1:Y:S01]  /*52d0*/  MUFU.EX2 R0, R117 ;  /* 0x0000007500007308 */ /* 0x000e620000000800 */
[----:B---3--:R-:W-:Y:S01]  /*52e0*/  F2FP.BF16.F32.PACK_AB R29, R70, R47 ;  /* 0x0000002f461d723e */ /* 0x008fe200000010ff */
[----:B------:R-:W-:-:S06]  /*52f0*/  FADD.FTZ R30, R33, R30 ;  /* 0x0000001e211e7221 */ /* 0x000fcc0000010000 */
[----:B------:R-:W-:Y:S08]  /*5300*/  MUFU.EX2 R59, R59 ;  /* 0x0000003b003b7308 */ /* 0x000ff00000000800 */
[----:B------:R-:W2:Y:S01]  /*5310*/  MUFU.EX2 R64, R64 ;  /* 0x0000004000407308 */ /* 0x000ea20000000800 */
[----:B-1----:R-:W-:-:S07]  /*5320*/  F2FP.BF16.F32.PACK_AB R31, R0, R57 ;  /* 0x00000039001f723e */ /* 0x002fce00000010ff */
[----:B------:R1:W-:Y:S08]  /*5330*/  MUFU.EX2 R6, R26 ;  /* 0x0000001a00067308 */ /* 0x0003f00000000800 */
[----:B------:R-:W3:Y:S01]  /*5340*/  MUFU.EX2 R53, R53 ;  /* 0x0000003500357308 */ /* 0x000ee20000000800 */
[----:B-1----:R-:W-:Y:S01]  /*5350*/  FADD.FTZ R26, R70, R3 ;  /* 0x00000003461a7221 */ /* 0x002fe20000010000 */
[----:B--2---:R-:W-:Y:S01]  /*5360*/  F2FP.BF16.F32.PACK_AB R9, R64, R59 ;  /* 0x0000003b4009723e */ /* 0x004fe200000010ff */
[----:B------:R-:W-:-:S02]  /*5370*/  IMAD.MOV.U32 R70, RZ, RZ, R71 ;  /* 0x000000ffff467224 */ /* 0x000fc400078e0047 */
[----:B------:R-:W-:Y:S01]  /*5380*/  FADD.FTZ R3, R57, R26 ;  /* 0x0000001a39037221 */ /* 0x000fe20000010000 */
[----:B------:R-:W-:Y:S01]  /*5390*/  F2FP.BF16.F32.PACK_AB R26, R45, R36 ;  /* 0x000000242d1a723e */ /* 0x000fe200000010ff */
[----:B------:R-:W-:Y:S01]  /*53a0*/  IMAD.MOV.U32 R57, RZ, RZ, R71 ;  /* 0x000000ffff397224 */ /* 0x000fe200078e0047 */
[----:B------:R-:W1:Y:S01]  /*53b0*/  MUFU.EX2 R72, R72 ;  /* 0x0000004800487308 */ /* 0x000e620000000800 */
[----:B------:R-:W-:Y:S01]  /*53c0*/  FADD.FTZ R28, R0, R3 ;  /* 0x00000003001c7221 */ /* 0x000fe20000010000 */
[--C-:B------:R-:W-:Y:S01]  /*53d0*/  IMAD.MOV.U32 R36, RZ, RZ, R71.reuse ;  /* 0x000000ffff247224 */ /* 0x100fe200078e0047 */
[----:B------:R-:W-:Y:S02]  /*53e0*/  STSM.16.M88.4 [R22+0x28b00], R24 ;  /* 0x028b001816007844 */ /* 0x000fe40000000200 */
[----:B------:R-:W-:Y:S01]  /*53f0*/  FADD.FTZ R3, R59, R28 ;  /* 0x0000001c3b037221 */ /* 0x000fe20000010000 */
[----:B------:R-:W-:Y:S01]  /*5400*/  F2FP.BF16.F32.PACK_AB R28, R49, R38 ;  /* 0x00000026311c723e */ /* 0x000fe200000010ff */
[----:B------:R-:W-:Y:S01]  /*5410*/  IMAD.MOV.U32 R59, RZ, RZ, R71 ;  /* 0x000000ffff3b7224 */ /* 0x000fe200078e0047 */
[----:B------:R-:W2:Y:S01]  /*5420*/  MUFU.EX2 R61, R121 ;  /* 0x00000079003d7308 */ /* 0x000ea20000000800 */
[----:B------:R-:W-:Y:S01]  /*5430*/  FADD.FTZ R34, R64, R3 ;  /* 0x0000000340227221 */ /* 0x000fe20000010000 */
[----:B------:R-:W-:Y:S01]  /*5440*/  FADD.FTZ R3, R37, R30 ;  /* 0x0000001e25037221 */ /* 0x000fe20000010000 */
[----:B------:R-:W-:Y:S01]  /*5450*/  F2FP.BF16.F32.PACK_AB R30, R51, R40 ;  /* 0x00000028331e723e */ /* 0x000fe200000010ff */
[----:B------:R-:W-:-:S02]  /*5460*/  IMAD.MOV.U32 R64, RZ, RZ, R71 ;  /* 0x000000ffff407224 */ /* 0x000fc400078e0047 */
[----:B---3--:R-:W-:Y:S01]  /*5470*/  FADD.FTZ R5, R53, R34 ;  /* 0x0000002235057221 */ /* 0x008fe20000010000 */
[----:B------:R-:W-:Y:S01]  /*5480*/  FADD.FTZ R3, R48, R3 ;  /* 0x0000000330037221 */ /* 0x000fe20000010000 */
[----:B------:R-:W-:Y:S01]  /*5490*/  IMAD.MOV.U32 R51, RZ, RZ, R71 ;  /* 0x000000ffff337224 */ /* 0x000fe200078e0047 */
[----:B------:R-:W3:Y:S01]  /*54a0*/  MUFU.EX2 R74, R74 ;  /* 0x0000004a004a7308 */ /* 0x000ee20000000800 */
[----:B-1----:R-:W-:Y:S01]  /*54b0*/  FADD.FTZ R8, R72, R5 ;  /* 0x0000000548087221 */ /* 0x002fe20000010000 */
[----:B------:R-:W-:Y:S01]  /*54c0*/  FADD.FTZ R10, R44, R3 ;  /* 0x000000032c0a7221 */ /* 0x000fe20000010000 */
[----:B------:R-:W-:Y:S01]  /*54d0*/  F2FP.BF16.F32.PACK_AB R11, R72, R53 ;  /* 0x00000035480b723e */ /* 0x000fe200000010ff */
[----:B------:R1:W-:Y:S01]  /*54e0*/  STSM.16.M88.4 [R22+0x2a300], R28 ;  /* 0x02a3001c16007844 */ /* 0x0003e20000000200 */
[C---:B------:R-:W-:Y:S01]  /*54f0*/  F2FP.BF16.F32.PACK_AB R44, R69.reuse, R44 ;  /* 0x0000002c452c723e */ /* 0x040fe200000010ff */
[----:B------:R-:W-:Y:S01]  /*5500*/  FADD.FTZ R5, R69, R10 ;  /* 0x0000000a45057221 */ /* 0x000fe20000010000 */
[----:B------:R-:W-:Y:S01]  /*5510*/  F2FP.BF16.F32.PACK_AB R10, R48, R37 ;  /* 0x00000025300a723e */ /* 0x000fe200000010ff */
[----:B------:R-:W4:Y:S01]  /*5520*/  MUFU.EX2 R123, R123 ;  /* 0x0000007b007b7308 */ /* 0x000f220000000800 */
[----:B--2---:R-:W-:Y:S01]  /*5530*/  FADD.FTZ R3, R61, R8 ;  /* 0x000000083d037221 */ /* 0x004fe20000010000 */
[----:B------:R-:W-:Y:S01]  /*5540*/  FADD.FTZ R14, R46, R5 ;  /* 0x000000052e0e7221 */ /* 0x000fe20000010000 */
[----:B------:R-:W-:Y:S01]  /*5550*/  F2FP.BF16.F32.PACK_AB R8, R33, R42 ;  /* 0x0000002a2108723e */ /* 0x000fe200000010ff */
[--C-:B------:R-:W-:Y:S01]  /*5560*/  IMAD.MOV.U32 R69, RZ, RZ, R71.reuse ;  /* 0x000000ffff457224 */ /* 0x100fe200078e0047 */
[-C--:B------:R-:W-:Y:S01]  /*5570*/  MOV R49, R71.reuse ;  /* 0x0000004700317202 */ /* 0x080fe20000000f00 */
[----:B------:R-:W-:Y:S01]  /*5580*/  IMAD.MOV.U32 R53, RZ, RZ, R71 ;  /* 0x000000ffff357224 */ /* 0x000fe200078e0047 */
[----:B------:R-:W-:Y:S01]  /*5590*/  MOV R37, R71 ;  /* 0x0000004700257202 */ /* 0x000fe20000000f00 */
[----:B------:R-:W2:Y:S01]  /*55a0*/  MUFU.EX2 R125, R125 ;  /* 0x0000007d007d7308 */ /* 0x000ea20000000800 */
[C---:B---3--:R-:W-:Y:S01]  /*55b0*/  FADD.FTZ R12, R74.reuse, R3 ;  /* 0x000000034a0c7221 */ /* 0x048fe20000010000 */
[----:B------:R3:W-:Y:S01]  /*55c0*/  STSM.16.M88.4 [R22+0x2bb00], R8 ;  /* 0x02bb000816007844 */ /* 0x0007e20000000200 */
[----:B------:R-:W-:Y:S01]  /*55d0*/  F2FP.BF16.F32.PACK_AB R45, R74, R61 ;  /* 0x0000003d4a2d723e */ /* 0x000fe200000010ff */
[--C-:B------:R-:W-:Y:S01]  /*55e0*/  IMAD.MOV.U32 R48, RZ, RZ, R71.reuse ;  /* 0x000000ffff307224 */ /* 0x100fe200078e0047 */
[-C--:B------:R-:W-:Y:S01]  /*55f0*/  MOV R61, R71.reuse ;  /* 0x00000047003d7202 */ /* 0x080fe20000000f00 */
[--C-:B------:R-:W-:Y:S01]  /*5600*/  IMAD.MOV.U32 R42, RZ, RZ, R71.reuse ;  /* 0x000000ffff2a7224 */ /* 0x100fe200078e0047 */
[----:B-1----:R-:W-:Y:S01]  /*5610*/  MOV R31, R71 ;  /* 0x00000047001f7202 */ /* 0x002fe20000000f00 */
[----:B------:R-:W1:Y:S01]  /*5620*/  MUFU.EX2 R73, R73 ;  /* 0x0000004900497308 */ /* 0x000e620000000800 */
[----:B----4-:R-:W-:Y:S01]  /*5630*/  FADD.FTZ R3, R123, R12 ;  /* 0x0000000c7b037221 */ /* 0x010fe20000010000 */
[----:B------:R-:W-:Y:S01]  /*5640*/  F2FP.BF16.F32.PACK_AB R47, R6, R123 ;  /* 0x0000007b062f723e */ /* 0x000fe200000010ff */
[----:B------:R-:W-:-:S02]  /*5650*/  IMAD.MOV.U32 R40, RZ, RZ, R71 ;  /* 0x000000ffff287224 */ /* 0x000fc400078e0047 */
[----:B------:R-:W-:Y:S01]  /*5660*/  FADD.FTZ R12, R6, R3 ;  /* 0x00000003060c7221 */ /* 0x000fe20000010000 */
[--C-:B------:R-:W-:Y:S02]  /*5670*/  IMAD.MOV.U32 R38, RZ, RZ, R71.reuse ;  /* 0x000000ffff267224 */ /* 0x100fe400078e0047 */
[----:B------:R-:W4:Y:S01]  /*5680*/  MUFU.EX2 R50, R50 ;  /* 0x0000003200327308 */ /* 0x000f220000000800 */
[----:B--2---:R-:W-:Y:S01]  /*5690*/  FADD.FTZ R3, R125, R12 ;  /* 0x0000000c7d037221 */ /* 0x004fe20000010000 */
[--C-:B------:R-:W-:Y:S02]  /*56a0*/  IMAD.MOV.U32 R34, RZ, RZ, R71.reuse ;  /* 0x000000ffff227224 */ /* 0x100fe400078e0047 */
[--C-:B------:R-:W-:Y:S02]  /*56b0*/  IMAD.MOV.U32 R33, RZ, RZ, R71.reuse ;  /* 0x000000ffff217224 */ /* 0x100fe400078e0047 */
[--C-:B------:R-:W-:Y:S02]  /*56c0*/  IMAD.MOV.U32 R30, RZ, RZ, R71.reuse ;  /* 0x000000ffff1e7224 */ /* 0x100fe400078e0047 */
[----:B------:R-:W2:Y:S01]  /*56d0*/  MUFU.EX2 R77, R77 ;  /* 0x0000004d004d7308 */ /* 0x000ea20000000800 */
[C---:B-1----:R-:W-:Y:S01]  /*56e0*/  FADD.FTZ R5, R73.reuse, R14 ;  /* 0x0000000e49057221 */ /* 0x042fe20000010000 */
[----:B------:R-:W-:Y:S01]  /*56f0*/  F2FP.BF16.F32.PACK_AB R46, R73, R46 ;  /* 0x0000002e492e723e */ /* 0x000fe200000010ff */
[----:B------:R-:W-:-:S02]  /*5700*/  IMAD.MOV.U32 R29, RZ, RZ, R71 ;  /* 0x000000ffff1d7224 */ /* 0x000fc400078e0047 */
[----:B------:R-:W-:Y:S02]  /*5710*/  IMAD.MOV.U32 R28, RZ, RZ, R71 ;  /* 0x000000ffff1c7224 */ /* 0x000fe400078e0047 */
[----:B------:R1:W-:Y:S01]  /*5720*/  STSM.16.M88.4 [R22+0x2d300], R44 ;  /* 0x02d3002c16007844 */ /* 0x0003e20000000200 */
[----:B------:R-:W5:Y:S01]  /*5730*/  MUFU.EX2 R52, R52 ;  /* 0x0000003400347308 */ /* 0x000f620000000800 */
[----:B----4-:R-:W-:-:S07]  /*5740*/  FADD.FTZ R14, R50, R5 ;  /* 0x00000005320e7221 */ /* 0x010fce0000010000 */
[----:B------:R-:W4:Y:S01]  /*5750*/  MUFU.EX2 R81, R81 ;  /* 0x0000005100517308 */ /* 0x000f220000000800 */
[C---:B--2---:R-:W-:Y:S01]  /*5760*/  FADD.FTZ R5, R77.reuse, R14 ;  /* 0x0000000e4d057221 */ /* 0x044fe20000010000 */
[----:B---3--:R-:W-:Y:S01]  /*5770*/  F2FP.BF16.F32.PACK_AB R8, R77, R50 ;  /* 0x000000324d08723e */ /* 0x008fe200000010ff */
[--C-:B------:R-:W-:Y:S02]  /*5780*/  IMAD.MOV.U32 R50, RZ, RZ, R71.reuse ;  /* 0x000000ffff327224 */ /* 0x100fe400078e0047 */
[----:B-1----:R-:W-:-:S03]  /*5790*/  IMAD.MOV.U32 R47, RZ, RZ, R71 ;  /* 0x000000ffff2f7224 */ /* 0x002fc600078e0047 */
[----:B------:R-:W1:Y:S01]  /*57a0*/  MUFU.EX2 R20, R79 ;  /* 0x0000004f00147308 */ /* 0x000e620000000800 */
[----:B-----5:R-:W-:Y:S01]  /*57b0*/  FADD.FTZ R24, R52, R5 ;  /* 0x0000000534187221 */ /* 0x020fe20000010000 */
[--C-:B------:R-:W-:Y:S02]  /*57c0*/  IMAD.MOV.U32 R46, RZ, RZ, R71.reuse ;  /* 0x000000ffff2e7224 */ /* 0x100fe400078e0047 */
[--C-:B------:R-:W-:Y:S02]  /*57d0*/  IMAD.MOV.U32 R45, RZ, RZ, R71.reuse ;  /* 0x000000ffff2d7224 */ /* 0x100fe400078e0047 */
[--C-:B------:R-:W-:Y:S02]  /*57e0*/  IMAD.MOV.U32 R44, RZ, RZ, R71.reuse ;  /* 0x000000ffff2c7224 */ /* 0x100fe400078e0047 */
[----:B------:R-:W2:Y:S01]  /*57f0*/  MUFU.EX2 R127, R127 ;  /* 0x0000007f007f7308 */ /* 0x000ea20000000800 */
[C---:B----4-:R-:W-:Y:S01]  /*5800*/  FADD.FTZ R5, R81.reuse, R24 ;  /* 0x0000001851057221 */ /* 0x050fe20000010000 */
[----:B------:R-:W-:Y:S01]  /*5810*/  F2FP.BF16.F32.PACK_AB R10, R81, R52 ;  /* 0x00000034510a723e */ /* 0x000fe200000010ff */
[----:B------:R-:W-:-:S05]  /*5820*/  IMAD.MOV.U32 R52, RZ, RZ, R71 ;  /* 0x000000ffff347224 */ /* 0x000fca00078e0047 */
[----:B------:R-:W3:Y:S01]  /*5830*/  MUFU.EX2 R32, R129 ;  /* 0x0000008100207308 */ /* 0x000ee20000000800 */
[C---:B-1----:R-:W-:Y:S01]  /*5840*/  F2FP.BF16.F32.PACK_AB R9, R20.reuse, R125 ;  /* 0x0000007d1409723e */ /* 0x042fe200000010ff */
[----:B------:R-:W-:-:S06]  /*5850*/  FADD.FTZ R14, R20, R3 ;  /* 0x00000003140e7221 */ /* 0x000fcc0000010000 */
[----:B------:R-:W1:Y:S01]  /*5860*/  MUFU.EX2 R54, R54 ;  /* 0x0000003600367308 */ /* 0x000e620000000800 */
[----:B--2---:R-:W-:-:S07]  /*5870*/  FADD.FTZ R3, R127, R14 ;  /* 0x0000000e7f037221 */ /* 0x004fce0000010000 */
[----:B------:R-:W2:Y:S01]  /*5880*/  MUFU.EX2 R83, R83 ;  /* 0x0000005300537308 */ /* 0x000ea20000000800 */
[C---:B---3--:R-:W-:Y:S01]  /*5890*/  F2FP.BF16.F32.PACK_AB R11, R32.reuse, R127 ;  /* 0x0000007f200b723e */ /* 0x048fe200000010ff */
[----:B------:R-:W-:Y:S01]  /*58a0*/  FADD.FTZ R6, R32, R3 ;  /* 0x0000000320067221 */ /* 0x000fe20000010000 */
[----:B------:R-:W-:-:S03]  /*58b0*/  IMAD.MOV.U32 R32, RZ, RZ, R71 ;  /* 0x000000ffff207224 */ /* 0x000fc600078e0047 */
[----:B------:R-:W-:Y:S02]  /*58c0*/  STSM.16.M88.4 [R22+0x2eb00], R8 ;  /* 0x02eb000816007844 */ /* 0x000fe40000000200 */
[----:B------:R-:W-:Y:S01]  /*58d0*/  MUFU.EX2 R55, R55 ;  /* 0x0000003700377308 */ /* 0x000fe20000000800 */
[----:B-1----:R-:W-:-:S07]  /*58e0*/  FADD.FTZ R14, R54, R5 ;  /* 0x00000005360e7221 */ /* 0x002fce0000010000 */
[----:B------:R-:W1:Y:S01]  /*58f0*/  MUFU.EX2 R56, R56 ;  /* 0x0000003800387308 */ /* 0x000e620000000800 */
[C---:B--2---:R-:W-:Y:S01]  /*5900*/  F2FP.BF16.F32.PACK_AB R24, R83.reuse, R54 ;  /* 0x000000365318723e */ /* 0x044fe200000010ff */
[----:B------:R-:W-:Y:S01]  /*5910*/  FADD.FTZ R14, R83, R14 ;  /* 0x0000000e530e7221 */ /* 0x000fe20000010000 */
[----:B------:R-:W-:-:S05]  /*5920*/  IMAD.MOV.U32 R54, RZ, RZ, R71 ;  /* 0x000000ffff367224 */ /* 0x000fca00078e0047 */
[----:B------:R-:W2:Y:S08]  /*5930*/  MUFU.EX2 R131, R131 ;  /* 0x0000008300837308 */ /* 0x000eb00000000800 */
[----:B------:R-:W3:Y:S01]  /*5940*/  MUFU.EX2 R0, R133 ;  /* 0x0000008500007308 */ /* 0x000ee20000000800 */
[----:B-1----:R-:W-:-:S07]  /*5950*/  F2FP.BF16.F32.PACK_AB R26, R56, R55 ;  /* 0x00000037381a723e */ /* 0x002fce00000010ff */
[----:B------:R-:W-:Y:S01]  /*5960*/  MUFU.EX2 R135, R135 ;  /* 0x0000008700877308 */ /* 0x000fe20000000800 */
[----:B--2---:R-:W-:-:S07]  /*5970*/  FADD.FTZ R3, R131, R6 ;  /* 0x0000000683037221 */ /* 0x004fce0000010000 */
[----:B------:R-:W1:Y:S01]  /*5980*/  MUFU.EX2 R12, R137 ;  /* 0x00000089000c7308 */ /* 0x000e620000000800 */
[C---:B---3--:R-:W-:Y:S01]  /*5990*/  F2FP.BF16.F32.PACK_AB R25, R0.reuse, R131 ;  /* 0x000000830019723e */ /* 0x048fe200000010ff */
[----:B------:R-:W-:Y:S01]  /*59a0*/  FADD.FTZ R6, R0, R3 ;  /* 0x0000000300067221 */ /* 0x000fe20000010000 */
[----:B------:R-:W-:Y:S01]  /*59b0*/  FADD.FTZ R3, R55, R14 ;  /* 0x0000000e37037221 */ /* 0x000fe20000010000 */
[----:B------:R-:W-:-:S03]  /*59c0*/  MOV R55, R71 ;  /* 0x0000004700377202 */ /* 0x000fc60000000f00 */
[----:B------:R-:W-:Y:S01]  /*59d0*/  FADD.FTZ R3, R56, R3 ;  /* 0x0000000338037221 */ /* 0x000fe20000010000 */
[----:B------:R-:W-:Y:S01]  /*59e0*/  IMAD.MOV.U32 R56, RZ, RZ, R71 ;  /* 0x000000ffff387224 */ /* 0x000fe200078e0047 */
[----:B-1----:R-:W-:Y:S01]  /*59f0*/  F2FP.BF16.F32.PACK_AB R27, R12, R135 ;  /* 0x000000870c1b723e */ /* 0x002fe200000010ff */
[----:B------:R-:W-:-:S04]  /*5a00*/  FADD.FTZ R135, R135, R6 ;  /* 0x0000000687877221 */ /* 0x000fc80000010000 */
[----:B------:R1:W-:Y:S01]  /*5a10*/  STSM.16.M88.4 [R22+0x30300], R24 ;  /* 0x0303001816007844 */ /* 0x0003e20000000200 */
[----:B------:R-:W-:Y:S01]  /*5a20*/  FADD.FTZ R0, R12, R135 ;  /* 0x000000870c007221 */ /* 0x000fe20000010000 */
[----:B------:R2:W-:Y:S06]  /*5a30*/  MEMBAR.ALL.CTA ;  /* 0x0000000000007992 */ /* 0x0005ec0000008000 */
[----:B--2---:R-:W2:Y:S01]  /*5a40*/  FENCE.VIEW.ASYNC.S ;  /* 0x00000000000073c6 */ /* 0x004ea20000000000 */
[--C-:B-1----:R-:W-:Y:S01]  /*5a50*/  IMAD.MOV.U32 R27, RZ, RZ, R71.reuse ;  /* 0x000000ffff1b7224 */ /* 0x102fe200078e0047 */
[----:B------:R-:W-:Y:S01]  /*5a60*/  MOV R25, R71 ;  /* 0x0000004700197202 */ /* 0x000fe20000000f00 */
[----:B------:R-:W-:-:S02]  /*5a70*/  IMAD.MOV.U32 R26, RZ, RZ, R71 ;  /* 0x000000ffff1a7224 */ /* 0x000fc400078e0047 */
[----:B------:R-:W-:Y:S01]  /*5a80*/  IMAD.MOV.U32 R24, RZ, RZ, R71 ;  /* 0x000000ffff187224 */ /* 0x000fe200078e0047 */
[----:B--2---:R-:W-:Y:S01]  /*5a90*/  NOP ;  /* 0x0000000000007918 */ /* 0x004fe20000000000 */
[----:B------:R-:W-:Y:S05]  /*5aa0*/  @!P2 BRA `(.L_x_1533) ;  /* 0x0000004c0030a947 */ /* 0x000fea0003800000 */
[----:B------:R-:W-:Y:S01]  /*5ab0*/  UMOV UR60, UR61 ;  /* 0x0000003d003c7c82 */ /* 0x000fe20008000000 */
[----:B------:R-:W-:Y:S01]  /*5ac0*/  R2UR UR61, R148 ;  /* 0x00000000943d72ca */ /* 0x000fe200000e0000 */
[----:B------:R-:W-:Y:S01]  /*5ad0*/  ULDC.64 UR6, c[0x0][0x3f8] ;  /* 0x0000fe0000067ab9 */ /* 0x000fe20000000a00 */
        /* <DEDUP_REMOVED lines=26> */
[----:B------:R-:W-:Y:S01]  /*5c80*/  IMAD.U32 R7, RZ, RZ, UR6 ;  /* 0x00000006ff077e24 */ /* 0x000fe2000f8e00ff */
[----:B------:R-:W-:Y:S01]  /*5c90*/  MOV R6, UR7 ;  /* 0x0000000700067c02 */ /* 0x000fe20008000f00 */
[----:B------:R-:W-:Y:S01]  /*5ca0*/  UMOV UR45, UR46 ;  /* 0x0000002e002d7c82 */ /* 0x000fe20008000000 */
[----:B------:R-:W-:-:S05]  /*5cb0*/  ULDC UR40, c[0x0][0x9d8] ;  /* 0x0002760000287ab9 */ /* 0x000fca0000000800 */
.L_x_1542:
[----:B------:R-:W-:Y:S01]  /*5cc0*/  R2UR UR7, R146 ;  /* 0x00000000920772ca */ /* 0x000fe200000e0000 */
[----:B------:R-:W-:-:S04]  /*5cd0*/  UIADD3 UR46, UR45, 0x1, URZ ;  /* 0x000000012d2e7890 */ /* 0x000fc8000fffe03f */
[----:B------:R-:W-:-:S04]  /*5ce0*/  UISETP.NE.AND UP0, UPT, UR46, 0x2, UPT ;  /* 0x000000022e00788c */ /* 0x000fc8000bf05270 */
[----:B------:R-:W-:Y:S02]  /*5cf0*/  USEL UR6, URZ, 0x1, UP0 ;  /* 0x000000013f067887 */ /* 0x000fe40008000000 */
[----:B------:R-:W-:Y:S02]  /*5d00*/  USEL UR46, UR46, URZ, UP0 ;  /* 0x0000003f2e2e7287 */ /* 0x000fe40008000000 */
[----:B------:R-:W-:Y:S01]  /*5d10*/  ISETP.NE.AND P3, PT, RZ, UR7, PT ;  /* 0x00000007ff007c0c */ /* 0x000fe2000bf65270 */
[----:B------:R-:W-:-:S06]  /*5d20*/  ULOP3.LUT UR6, UR61, UR6, URZ, 0x3c, !UPT ;  /* 0x000000063d067292 */ /* 0x000fcc000f8e3c3f */
[----:B------:R-:W-:-:S06]  /*5d30*/  IMAD.U32 R148, RZ, RZ, UR6 ;  /* 0x00000006ff947e24 */ /* 0x000fcc000f8e00ff */
[----:B------:R-:W-:Y:S05]  /*5d40*/  @P3 BRA `(.L_x_1534) ;  /* 0x0000000000303947 */ /* 0x000fea0003800000 */
[----:B------:R-:W-:Y:S05]  /*5d50*/  @!P0 BRA `(.L_x_1535) ;  /* 0x0000000000048947 */ /* 0x000fea0003800000 */
[----:B------:R-:W-:Y:S01]  /*5d60*/  BPT.TRAP 0x1 ;  /* 0x000000040000795c */ /* 0x000fe20000300000 */
.L_x_1535:
[----:B------:R-:W-:Y:S01]  /*5d70*/  R2UR UR7, R148 ;  /* 0x00000000940772ca */ /* 0x000fe200000e0000 */
[----:B------:R-:W-:-:S12]  /*5d80*/  ULEA UR6, UR46, UR47, 0x3 ;  /* 0x0000002f2e067291 */ /* 0x000fd8000f8e183f */
[----:B------:R-:W-:-:S05]  /*5d90*/  IMAD.U32 R9, RZ, RZ, UR7 ;  /* 0x00000007ff097e24 */ /* 0x000fca000f8e00ff */
[----:B------:R-:W-:-:S04]  /*5da0*/  SHF.L.U32 R9, R9, 0x1f, RZ ;  /* 0x0000001f09097819 */ /* 0x000fc800000006ff */
[----:B------:R1:W2:Y:S01]  /*5db0*/  SYNCS.PHASECHK.TRANS64.TRYWAIT P2, [UR6+0x31c30], R9 ;  /* 0x031c3009ff0075a7 */ /* 0x0002a20008040146 */
[----:B------:R-:W-:Y:S05]  /*5dc0*/  @!P0 BRA `(.L_x_1536) ;  /* 0x0000000000048947 */ /* 0x000fea0003800000 */
[----:B------:R-:W-:Y:S01]  /*5dd0*/  BPT.TRAP 0x1 ;  /* 0x000000040000795c */ /* 0x000fe20000300000 */
.L_x_1536:
[----:B--2---:R-:W-:Y:S05]  /*5de0*/  @P2 BRA `(.L_x_1534) ;  /* 0x0000000000082947 */ /* 0x004fea0003800000 */
[----:B------:R-:W2:Y:S02]  /*5df0*/  SYNCS.PHASECHK.TRANS64.TRYWAIT P2, [UR6+0x31c30], R9 ;  /* 0x031c3009ff0075a7 */ /* 0x000ea40008040146 */
[----:B--2---:R-:W-:Y:S05]  /*5e00*/  @!P2 BRA `(.L_x_1537) ;  /* 0x000000d4004ca947 */ /* 0x004fea0003800000 */
.L_x_1534:
[----:B-12---:R-:W-:Y:S01]  /*5e10*/  VIADD R9, R16, 0x8 ;  /* 0x0000000810097836 */ /* 0x006fe20000000000 */
[----:B------:R-:W-:Y:S01]  /*5e20*/  UIMAD UR6, UR46, 0x6c0, UR41 ;  /* 0x000006c02e0678a4 */ /* 0x000fe2000f8e0229 */
[----:B------:R-:W-:Y:S01]  /*5e30*/  UMOV UR7, 0x80000020 ;  /* 0x8000002000077882 */ /* 0x000fe20000000000 */
[----:B------:R-:W-:Y:S02]  /*5e40*/  UMOV UR28, UR4 ;  /* 0x00000004001c7c82 */ /* 0x000fe40008000000 */
[----:B------:R1:W-:Y:S01]  /*5e50*/  BAR.SYNC.DEFER_BLOCKING R9, 0x100 ;  /* 0x000400090000751d */ /* 0x0003e20000010000 */
[----:B------:R-:W-:Y:S02]  /*5e60*/  UIADD3 UR30, UR6, 0x40, URZ ;  /* 0x00000040061e7890 */ /* 0x000fe4000fffe03f */
[----:B------:R-:W-:Y:S02]  /*5e70*/  UIADD3 UR34, UR6, 0x80, URZ ;  /* 0x0000008006227890 */ /* 0x000fe4000fffe03f */
[----:B------:R-:W-:Y:S01]  /*5e80*/  UIADD3 UR38, UR6, 0xc0, URZ ;  /* 0x000000c006267890 */ /* 0x000fe2000fffe03f */
[----:B------:R-:W-:Y:S01]  /*5e90*/  UMOV UR29, UR5 ;  /* 0x00000005001d7c82 */ /* 0x000fe20008000000 */
[----:B------:R-:W-:Y:S01]  /*5ea0*/  UMOV UR31, 0x80000020 ;  /* 0x80000020001f7882 */ /* 0x000fe20000000000 */
[----:B------:R-:W-:Y:S01]  /*5eb0*/  UMOV UR32, UR4 ;  /* 0x0000000400207c82 */ /* 0x000fe20008000000 */
[----:B------:R-:W-:Y:S01]  /*5ec0*/  UMOV UR33, UR5 ;  /* 0x0000000500217c82 */ /* 0x000fe20008000000 */
[----:B------:R-:W-:Y:S01]  /*5ed0*/  UMOV UR35, 0x80000020 ;  /* 0x8000002000237882 */ /* 0x000fe20000000000 */
        /* <DEDUP_REMOVED lines=10> */
[----:B------:R-:W-:Y:S01]  /*5f80*/  WARPGROUP.ARRIVE ;  /* 0x00000000000079c5 */ /* 0x000fe20000000000 */
[----:B------:R-:W-:Y:S01]  /*5f90*/  UMOV UR55, 0x80000020 ;  /* 0x8000002000377882 */ /* 0x000fe20000000000 */
[----:B------:R-:W-:Y:S01]  /*5fa0*/  UIADD3 UR58, UR6, 0x180, URZ ;  /* 0x00000180063a7890 */ /* 0x000fe2000fffe03f */
[----:B------:R-:W-:Y:S01]  /*5fb0*/  UMOV UR56, UR4 ;  /* 0x0000000400387c82 */ /* 0x000fe20008000000 */
[----:B------:R-:W-:-:S02]  /*5fc0*/  UMOV UR57, UR5 ;  /* 0x0000000500397c82 */ /* 0x000fc40008000000 */
[----:B------:R-:W-:Y:S01]  /*5fd0*/  HGMMA.64x16x16.F32.BF16 R136, gdesc[UR4], RZ, !UPT, gsb0 ;  /* 0x00200000048879f0 */ /* 0x000fe2000c0018ff */
[----:B------:R-:W-:Y:S01]  /*5fe0*/  UMOV UR59, 0x80000020 ;  /* 0x80000020003b7882 */ /* 0x000fe20000000000 */
        /* <DEDUP_REMOVED lines=11> */
[----:B------:R-:W-:-:S02]  /*60a0*/  WARPGROUP.DEPBAR.LE gsb0, 0x0 ;  /* 0x00008000000079c5 */ /* 0x000fc40000010000 */
        /* <DEDUP_REMOVED lines=276> */
[----:B------:R-:W-:Y:S02]  /*71f0*/  UIADD3 UR7, UR6, 0x642, URZ ;  /* 0x0000064206077890 */ /* 0x000fe4000fffe03f */
        /* <DEDUP_REMOVED lines=36> */
[----:B-1----:R-:W-:Y:S05]  /*7440*/  @P3 BRA `(.L_x_1538) ;  /* 0x00000000002c3947 */ /* 0x002fea0003800000 */
[----:B------:R-:W-:Y:S05]  /*7450*/  @!P0 BRA `(.L_x_1539) ;  /* 0x0000000000048947 */ /* 0x000fea0003800000 */
[----:B------:R-:W-:Y:S01]  /*7460*/  BPT.TRAP 0x1 ;  /* 0x000000040000795c */ /* 0x000fe20000300000 */
.L_x_1539:
[----:B------:R-:W-:Y:S01]  /*7470*/  ULEA UR6, UR45, UR47, 0x3 ;  /* 0x0000002f2d067291 */ /* 0x000fe2000f8e183f */
[----:B------:R-:W-:-:S05]  /*7480*/  IMAD.U32 R9, RZ, RZ, UR61 ;  /* 0x0000003dff097e24 */ /* 0x000fca000f8e00ff */
[----:B------:R-:W-:-:S04]  /*7490*/  SHF.L.U32 R9, R9, 0x1f, RZ ;  /* 0x0000001f09097819 */ /* 0x000fc800000006ff */
[----:B------:R1:W2:Y:S01]  /*74a0*/  SYNCS.PHASECHK.TRANS64.TRYWAIT P2, [UR6+0x31c50], R9 ;  /* 0x031c5009ff0075a7 */ /* 0x0002a20008040146 */
[----:B------:R-:W-:Y:S05]  /*74b0*/  @!P0 BRA `(.L_x_1540) ;  /* 0x0000000000048947 */ /* 0x000fea0003800000 */
[----:B------:R-:W-:Y:S01]  /*74c0*/  BPT.TRAP 0x1 ;  /* 0x000000040000795c */ /* 0x000fe20000300000 */
.L_x_1540:
[----:B--2---:R-:W-:Y:S05]  /*74d0*/  @P2 BRA `(.L_x_1538) ;  /* 0x0000000000082947 */ /* 0x004fea0003800000 */
[----:B------:R-:W2:Y:S02]  /*74e0*/  SYNCS.PHASECHK.TRANS64.TRYWAIT P2, [UR6+0x31c50], R9 ;  /* 0x031c5009ff0075a7 */ /* 0x000ea40008040146 */
[----:B--2---:R-:W-:Y:S05]  /*74f0*/  @!P2 BRA `(.L_x_1541) ;  /* 0x000000bc00a8a947 */ /* 0x004fea0003800000 */
.L_x_1538:
[----:B------:R-:W-:Y:S01]  /*7500*/  UIADD3 UR6, UR47, 0x200, URZ ;  /* 0x000002002f067890 */ /* 0x000fe2000fffe03f */
[----:B------:R-:W-:Y:S01]  /*7510*/  R2UR UR10, R145 ;  /* 0x00000000910a72ca */ /* 0x000fe200000e0000 */
[----:B------:R-:W-:Y:S01]  /*7520*/  WARPGROUP.ARRIVE ;  /* 0x00000000000079c5 */ /* 0x000fe20000000000 */
[----:B------:R-:W-:Y:S01]  /*7530*/  UMOV UR29, 0xc0000010 ;  /* 0xc0000010001d7882 */ /* 0x000fe20000000000 */
[----:B------:R-:W-:Y:S01]  /*7540*/  USHF.R.U32.HI UR6, URZ, 0x4, UR6 ;  /* 0x000000043f067899 */ /* 0x000fe20008011606 */
[----:B------:R-:W-:Y:S01]  /*7550*/  R2UR UR11, R6 ;  /* 0x00000000060b72ca */ /* 0x000fe200000e0000 */
[----:B------:R-:W-:Y:S01]  /*7560*/  UMOV UR31, 0x80000020 ;  /* 0x80000020001f7882 */ /* 0x000fe20000000000 */
[----:B------:R-:W-:Y:S01]  /*7570*/  FMUL.FTZ R153, R108, UR40 ;  /* 0x000000286c997c20 */ /* 0x000fe20008410000 */
[----:B------:R-:W-:Y:S01]  /*7580*/  ULOP3.LUT UR6, UR6, 0x3fff, URZ, 0xc0, !UPT ;  /* 0x00003fff06067892 */ /* 0x000fe2000f8ec03f */
[----:B------:R-:W3:Y:S01]  /*7590*/  LDC R108, c[0x0][0x288] ;  /* 0x0000a200ff6c7b82 */ /* 0x000ee20000000800 */
[----:B------:R-:W-:Y:S01]  /*75a0*/  ULDC UR14, c[0x0][0x2e0] ;  /* 0x0000b800000e7ab9 */ /* 0x000fe20000000800 */
[----:B------:R-:W-:Y:S01]  /*75b0*/  FMUL.FTZ R149, R136, UR40 ;  /* 0x0000002888957c20 */ /* 0x000fe20008410000 */
[----:B------:R-:W-:Y:S01]  /*75c0*/  ULOP3.LUT UR7, UR6, 0x2400000, URZ, 0xfc, !UPT ;  /* 0x0240000006077892 */ /* 0x000fe2000f8efc3f */
[----:B------:R-:W-:Y:S01]  /*75d0*/  FMUL.FTZ R154, R96, UR40 ;  /* 0x00000028609a7c20 */ /* 0x000fe20008410000 */
[----:B------:R-:W-:Y:S01]  /*75e0*/  ULOP3.LUT UR6, UR10, 0x10000, URZ, 0xfc, !UPT ;  /* 0x000100000a067892 */ /* 0x000fe2000f8efc3f */
[----:B------:R-:W-:Y:S01]  /*75f0*/  R2UR UR10, R7 ;  /* 0x00000000070a72ca */ /* 0x000fe200000e0000 */
[----:B------:R-:W-:Y:S01]  /*7600*/  UIMAD UR7, UR45, 0x6c0, UR7 ;  /* 0x000006c02d0778a4 */ /* 0x000fe2000f8e0207 */
[----:B------:R-:W-:Y:S01]  /*7610*/  FMUL.FTZ R136, R137, UR40 ;  /* 0x0000002889887c20 */ /* 0x000fe20008410000 */
[----:B------:R-:W-:Y:S01]  /*7620*/  FMUL.FTZ R96, R98, UR40 ;  /* 0x0000002862607c20 */ /* 0x000fe20008410000 */
[----:B------:R-:W4:Y:S01]  /*7630*/  MUFU.TANH R149, R149 ;  /* 0x0000009500957308 */ /* 0x000f220000002400 */
[----:B-12---:R-:W-:Y:S01]  /*7640*/  FMUL.FTZ R9, R138, UR40 ;  /* 0x000000288a097c20 */ /* 0x006fe20008410000 */
[----:B------:R-:W-:Y:S01]  /*7650*/  UMOV UR28, UR6 ;  /* 0x00000006001c7c82 */ /* 0x000fe20008000000 */
[----:B------:R-:W-:Y:S01]  /*7660*/  FMUL.FTZ R138, R140, UR40 ;  /* 0x000000288c8a7c20 */ /* 0x000fe20008410000 */
[----:B------:R-:W-:Y:S01]  /*7670*/  UMOV UR30, UR7 ;  /* 0x00000007001e7c82 */ /* 0x000fe20008000000 */
[----:B------:R-:W-:Y:S01]  /*7680*/  FMUL.FTZ R21, R122, UR40 ;  /* 0x000000287a157c20 */ /* 0x000fe20008410000 */
[----:B------:R-:W-:Y:S01]  /*7690*/  HGMMA.64x96x16.F32.BF16 R24, gdesc[UR28].tnspB, R24, gsb0 ;  /* 0x416000001c1879f0 */ /* 0x000fe20008001818 */
[----:B------:R-:W-:Y:S01]  /*76a0*/  UIADD3 UR28, UR6, 0x180, URZ ;  /* 0x00000180061c7890 */ /* 0x000fe2000fffe03f */
[----:B------:R-:W1:Y:S01]  /*76b0*/  MUFU.TANH R136, R136 ;  /* 0x0000008800887308 */ /* 0x000e620000002400 */
[----:B------:R-:W-:Y:S01]  /*76c0*/  UIADD3 UR30, UR7, 0x40, URZ ;  /* 0x00000040071e7890 */ /* 0x000fe2000fffe03f */
[----:B------:R-:W-:Y:S01]  /*76d0*/  FMUL.FTZ R122, R127, UR40 ;  /* 0x000000287f7a7c20 */ /* 0x000fe20008410000 */
[----:B------:R-:W-:Y:S01]  /*76e0*/  UMOV UR29, 0xc0000010 ;  /* 0xc0000010001d7882 */ /* 0x000fe20000000000 */
[----:B------:R-:W-:Y:S01]  /*76f0*/  UMOV UR31, 0x80000020 ;  /* 0x80000020001f7882 */ /* 0x000fe20000000000 */
[----:B------:R-:W-:Y:S01]  /*7700*/  UISETP.NE.U32.AND UP0, UPT, UR10, URZ, UPT ;  /* 0x0000003f0a00728c */ /* 0x000fe2000bf05070 */
[----:B------:R-:W-:Y:S01]  /*7710*/  FMUL.FTZ R137, R141, UR40 ;  /* 0x000000288d897c20 */ /* 0x000fe20008410000 */
[----:B------:R-:W-:Y:S01]  /*7720*/  UIMAD UR10, UR60, -0x90, UR42 ;  /* 0xffffff703c0a78a4 */ /* 0x000fe2000f8e022a */
[----:B------:R-:W-:Y:S01]  /*7730*/  FMUL.FTZ R127, R112, UR40 ;  /* 0x00000028707f7c20 */ /* 0x000fe20008410000 */
[----:B------:R-:W-:Y:S01]  /*7740*/  UISETP.NE.AND.EX UP0, UPT, UR11, URZ, UPT, UP0 ;  /* 0x0000003f0b00728c */ /* 0x000fe2000bf05300 */
[----:B------:R-:W-:Y:S01]  /*7750*/  FMUL.FTZ R112, R114, UR40 ;  /* 0x0000002872707c20 */ /* 0x000fe20008410000 */
[----:B------:R-:W-:Y:S01]  /*7760*/  UIADD3 UR10, UR10, 0x1, URZ ;  /* 0x000000010a0a7890 */ /* 0x000fe2000fffe03f */
[----:B------:R-:W2:Y:S01]  /*7770*/  MUFU.TANH R138, R138 ;  /* 0x0000008a008a7308 */ /* 0x000ea20000002400 */
[----:B------:R-:W-:Y:S01]  /*7780*/  ULDC UR11, c[0x0][0x404] ;  /* 0x00010100000b7ab9 */ /* 0x000fe20000000800 */
[----:B------:R-:W-:Y:S01]  /*7790*/  FMUL.FTZ R114, R118, UR40 ;  /* 0x0000002876727c20 */ /* 0x000fe20008410000 */
[----:B------:R-:W-:Y:S01]  /*77a0*/  USEL UR11, UR11, 0x1, UP0 ;  /* 0x000000010b0b7887 */ /* 0x000fe20008000000 */
[----:B------:R-:W-:Y:S01]  /*77b0*/  FMUL.FTZ R10, R139, UR40 ;  /* 0x000000288b0a7c20 */ /* 0x000fe20008410000 */
[----:B------:R-:W-:Y:S01]  /*77c0*/  FMUL.FTZ R139, R128, UR40 ;  /* 0x00000028808b7c20 */ /* 0x000fe20008410000 */
[----:B------:R-:W-:Y:S01]  /*77d0*/  FMUL.FTZ R129, R129, UR40 ;  /* 0x0000002881817c20 */ /* 0x000fe20008410000 */
[----:B------:R-:W-:Y:S01]  /*77e0*/  UIMAD UR10, UR11, UR14, UR10 ;  /* 0x0000000e0b0a72a4 */ /* 0x000fe2000f8e020a */
[----:B------:R-:W5:Y:S01]  /*77f0*/  MUFU.TANH R137, R137 ;  /* 0x0000008900897308 */ /* 0x000f620000002400 */
[----:B------:R-:W-:Y:S01]  /*7800*/  FMUL.FTZ R140, R132, UR40 ;  /* 0x00000028848c7c20 */ /* 0x000fe20008410000 */
[----:B------:R-:W-:Y:S01]  /*7810*/  FMUL.FTZ R141, R116, UR40 ;  /* 0x00000028748d7c20 */ /* 0x000fe20008410000 */
[----:B------:R-:W-:Y:S01]  /*7820*/  FMUL.FTZ R116, R117, UR40 ;  /* 0x0000002875747c20 */ /* 0x000fe20008410000 */
[----:B------:R-:W-:Y:S01]  /*7830*/  FMUL.FTZ R13, R130, UR40 ;  /* 0x00000028820d7c20 */ /* 0x000fe20008410000 */
[----:B---3--:R-:W-:Y:S01]  /*7840*/  IADD3 R98, -R108, UR10, RZ ;  /* 0x0000000a6c627c10 */ /* 0x008fe2000fffe1ff */
[----:B------:R-:W-:Y:S01]  /*7850*/  FMUL.FTZ R117, R93, UR40 ;  /* 0x000000285d757c20 */ /* 0x000fe20008410000 */
[----:B------:R-:W-:Y:S01]  /*7860*/  FMUL.FTZ R14, R131, UR40 ;  /* 0x00000028830e7c20 */ /* 0x000fe20008410000 */
[----:B------:R-:W3:Y:S01]  /*7870*/  MUFU.TANH R139, R139 ;  /* 0x0000008b008b7308 */ /* 0x000ee20000002400 */
[----:B------:R-:W-:Y:S01]  /*7880*/  FMUL.FTZ R131, R133, UR40 ;  /* 0x0000002885837c20 */ /* 0x000fe20008410000 */
[----:B------:R-:W-:-:S02]  /*7890*/  IMAD R98, R19, -0x2, R98 ;  /* 0xfffffffe13627824 */ /* 0x000fc400078e0262 */
[----:B------:R-:W-:Y:S01]  /*78a0*/  FMUL.FTZ R15, R134, UR40 ;  /* 0x00000028860f7c20 */ /* 0x000fe20008410000 */
[----:B------:R-:W-:Y:S01]  /*78b0*/  FMUL.FTZ R134, R120, UR40 ;  /* 0x0000002878867c20 */ /* 0x000fe20008410000 */
[----:B------:R-:W-:Y:S01]  /*78c0*/  FMUL.FTZ R133, R121, UR40 ;  /* 0x0000002879857c20 */ /* 0x000fe20008410000 */
[----:B------:R-:W-:Y:S01]  /*78d0*/  FMUL.FTZ R121, R126, UR40 ;  /* 0x000000287e797c20 */ /* 0x000fe20008410000 */
[----:B------:R-:W-:Y:S01]  /*78e0*/  IADD3 R118, R23, R98, RZ ;  /* 0x0000006217767210 */ /* 0x000fe20007ffe0ff */
[----:B------:R-:W3:Y:S01]  /*78f0*/  MUFU.TANH R129, R129 ;  /* 0x0000008100817308 */ /* 0x000ee20000002400 */
[----:B------:R-:W-:Y:S01]  /*7900*/  FMUL.FTZ R20, R135, UR40 ;  /* 0x0000002887147c20 */ /* 0x000fe20008410000 */
[----:B------:R-:W-:Y:S01]  /*7910*/  FMUL.FTZ R135, R124, UR40 ;  /* 0x000000287c877c20 */ /* 0x000fe20008410000 */
[C---:B------:R-:W-:Y:S01]  /*7920*/  ISETP.GT.AND P2, PT, R118.reuse, RZ, PT ;  /* 0x000000ff7600720c */ /* 0x040fe20003f44270 */
[----:B------:R-:W-:Y:S01]  /*7930*/  FMUL.FTZ R89, R89, UR40 ;  /* 0x0000002859597c20 */ /* 0x000fe20008410000 */
[C---:B------:R-:W-:Y:S01]  /*7940*/  ISETP.GT.AND P3, PT, R118.reuse, 0x1, PT ;  /* 0x000000017600780c */ /* 0x040fe20003f64270 */
[----:B------:R-:W-:Y:S01]  /*7950*/  FMUL.FTZ R120, R123, UR40 ;  /* 0x000000287b787c20 */ /* 0x000fe20008410000 */
[----:B----4-:R-:W-:Y:S01]  /*7960*/  FSEL R132, R149, -INF , P2 ;  /* 0xff80000095847808 */ /* 0x010fe20001000000 */
[----:B------:R-:W4:Y:S01]  /*7970*/  MUFU.TANH R140, R140 ;  /* 0x0000008c008c7308 */ /* 0x000f220000002400 */
[----:B------:R-:W-:Y:S01]  /*7980*/  ISETP.GT.AND P2, PT, R118, 0x8, PT ;  /* 0x000000087600780c */ /* 0x000fe20003f44270 */
[----:B------:R-:W-:Y:S01]  /*7990*/  FMUL.FTZ R123, R125, UR40 ;  /* 0x000000287d7b7c20 */ /* 0x000fe20008410000 */
[----:B-1----:R-:W-:Y:S01]  /*79a0*/  FSEL R130, R136, -INF , P3 ;  /* 0xff80000088827808 */ /* 0x002fe20001800000 */
[----:B------:R-:W-:Y:S01]  /*79b0*/  FMUL.FTZ R12, R143, UR40 ;  /* 0x000000288f0c7c20 */ /* 0x000fe20008410000 */
[----:B------:R-:W-:Y:S01]  /*79c0*/  FMNMX.FTZ R93, R132, R8, !PT ;  /* 0x00000008845d7209 */ /* 0x000fe20007810000 */
[----:B------:R-:W-:Y:S01]  /*79d0*/  FMUL.FTZ R143, R104, UR40 ;  /* 0x00000028688f7c20 */ /* 0x000fe20008410000 */
[----:B------:R-:W-:Y:S01]  /*79e0*/  ISETP.GT.AND P3, PT, R118, 0x9, PT ;  /* 0x000000097600780c */ /* 0x000fe20003f64270 */
[----:B------:R-:W1:Y:S01]  /*79f0*/  MUFU.TANH R131, R131 ;  /* 0x0000008300837308 */ /* 0x000e620000002400 */
[----:B--2---:R-:W-:Y:S01]  /*7a00*/  FSEL R98, R138, -INF , P2 ;  /* 0xff8000008a627808 */ /* 0x004fe20001000000 */
[----:B------:R-:W-:Y:S01]  /*7a10*/  FMUL.FTZ R104, R106, UR40 ;  /* 0x000000286a687c20 */ /* 0x000fe20008410000 */
[----:B------:R-:W-:Y:S01]  /*7a20*/  FMNMX.FTZ R93, R130, R93, !PT ;  /* 0x0000005d825d7209 */ /* 0x000fe20007810000 */
[----:B------:R-:W-:Y:S01]  /*7a30*/  FMUL.FTZ R106, R110, UR40 ;  /* 0x000000286e6a7c20 */ /* 0x000fe20008410000 */
[----:B------:R-:W-:Y:S01]  /*7a40*/  ISETP.GT.AND P2, PT, R118, 0x10, PT ;  /* 0x000000107600780c */ /* 0x000fe20003f44270 */
[----:B------:R-:W-:Y:S01]  /*7a50*/  FMUL.FTZ R125, R113, UR40 ;  /* 0x00000028717d7c20 */ /* 0x000fe20008410000 */
[----:B-----5:R-:W-:Y:S01]  /*7a60*/  FSEL R128, R137, -INF , P3 ;  /* 0xff80000089807808 */ /* 0x020fe20001800000 */
[----:B------:R-:W2:Y:S01]  /*7a70*/  MUFU.TANH R134, R134 ;  /* 0x0000008600867308 */ /* 0x000ea20000002400 */
[----:B------:R-:W-:Y:S01]  /*7a80*/  FMNMX.FTZ R93, R98, R93, !PT ;  /* 0x0000005d625d7209 */ /* 0x000fe20007810000 */
[----:B------:R-:W-:Y:S01]  /*7a90*/  FMUL.FTZ R110, R97, UR40 ;  /* 0x00000028616e7c20 */ /* 0x000fe20008410000 */
[----:B------:R-:W-:Y:S01]  /*7aa0*/  ISETP.GT.AND P3, PT, R118, 0x11, PT ;  /* 0x000000117600780c */ /* 0x000fe20003f64270 */
[----:B------:R-:W-:Y:S01]  /*7ab0*/  FMUL.FTZ R11, R142, UR40 ;  /* 0x000000288e0b7c20 */ /* 0x000fe20008410000 */
[----:B---3--:R-:W-:Y:S01]  /*7ac0*/  FSEL R126, R139, -INF , P2 ;  /* 0xff8000008b7e7808 */ /* 0x008fe20001000000 */
[----:B------:R-:W-:Y:S01]  /*7ad0*/  FMUL.FTZ R97, R99, UR40 ;  /* 0x0000002863617c20 */ /* 0x000fe20008410000 */
[----:B------:R-:W-:Y:S01]  /*7ae0*/  FMNMX.FTZ R93, R128, R93, !PT ;  /* 0x0000005d805d7209 */ /* 0x000fe20007810000 */
[----:B------:R-:W3:Y:S01]  /*7af0*/  MUFU.TANH R133, R133 ;  /* 0x0000008500857308 */ /* 0x000ee20000002400 */
[----:B------:R-:W-:Y:S01]  /*7b00*/  ISETP.GT.AND P2, PT, R118, 0x18, PT ;  /* 0x000000187600780c */ /* 0x000fe20003f44270 */
[----:B------:R-:W-:Y:S01]  /*7b10*/  FMUL.FTZ R142, R105, UR40 ;  /* 0x00000028698e7c20 */ /* 0x000fe20008410000 */
[----:B------:R-:W-:Y:S01]  /*7b20*/  FSEL R108, R129, -INF , P3 ;  /* 0xff800000816c7808 */ /* 0x000fe20001800000 */
[----:B------:R-:W-:Y:S01]  /*7b30*/  FMUL.FTZ R99, R88, UR40 ;  /* 0x0000002858637c20 */ /* 0x000fe20008410000 */
[----:B------:R-:W-:Y:S01]  /*7b40*/  FMNMX.FTZ R93, R126, R93, !PT ;  /* 0x0000005d7e5d7209 */ /* 0x000fe20007810000 */
[----:B------:R-:W-:Y:S01]  /*7b50*/  FMUL.FTZ R105, R107, UR40 ;  /* 0x000000286b697c20 */ /* 0x000fe20008410000 */
[----:B------:R-:W-:Y:S01]  /*7b60*/  ISETP.GT.AND P3, PT, R118, 0x19, PT ;  /* 0x000000197600780c */ /* 0x000fe20003f64270 */
[----:B------:R-:W-:Y:S01]  /*7b70*/  MUFU.TANH R135, R135 ;  /* 0x0000008700877308 */ /* 0x000fe20000002400 */
[----:B----4-:R-:W-:Y:S01]  /*7b80*/  FSEL R124, R140, -INF , P2 ;  /* 0xff8000008c7c7808 */ /* 0x010fe20001000000 */
[----:B------:R-:W-:Y:S01]  /*7b90*/  FMUL.FTZ R107, R111, UR40 ;  /* 0x000000286f6b7c20 */ /* 0x000fe20008410000 */
[----:B------:R-:W-:Y:S01]  /*7ba0*/  ISETP.GT.AND P2, PT, R118, 0x20, PT ;  /* 0x000000207600780c */ /* 0x000fe20003f44270 */
[----:B------:R-:W-:Y:S01]  /*7bb0*/  FMUL.FTZ R111, R92, UR40 ;  /* 0x000000285c6f7c20 */ /* 0x000fe20008410000 */
[----:B------:R-:W-:Y:S01]  /*7bc0*/  FMUL.FTZ R101, R101, UR40 ;  /* 0x0000002865657c20 */ /* 0x000fe20008410000 */
[----:B------:R-:W-:Y:S01]  /*7bd0*/  FMUL.FTZ R152, R109, UR40 ;  /* 0x000000286d987c20 */ /* 0x000fe20008410000 */
[----:B------:R-:W-:Y:S01]  /*7be0*/  FMUL.FTZ R139, R81, UR40 ;  /* 0x00000028518b7c20 */ /* 0x000fe20008410000 */
[----:B------:R4:W-:Y:S01]  /*7bf0*/  MUFU.TANH R149, R89 ;  /* 0x0000005900957308 */ /* 0x0009e20000002400 */
[----:B------:R-:W-:Y:S01]  /*7c00*/  FMUL.FTZ R137, R80, UR40 ;  /* 0x0000002850897c20 */ /* 0x000fe20008410000 */
[----:B------:R-:W-:Y:S01]  /*7c10*/  FMUL.FTZ R113, R115, UR40 ;  /* 0x0000002873717c20 */ /* 0x000fe20008410000 */
[----:B------:R-:W-:Y:S01]  /*7c20*/  FMUL.FTZ R115, R119, UR40 ;  /* 0x0000002877737c20 */ /* 0x000fe20008410000 */
[----:B------:R-:W-:Y:S01]  /*7c30*/  FMUL.FTZ R100, R100, UR40 ;  /* 0x0000002864647c20 */ /* 0x000fe20008410000 */
[----:B------:R-:W-:Y:S01]  /*7c40*/  FMUL.FTZ R157, R73, UR40 ;  /* 0x00000028499d7c20 */ /* 0x000fe20008410000 */
[----:B------:R-:W-:Y:S01]  /*7c50*/  FMUL.FTZ R84, R84, UR40 ;  /* 0x0000002854547c20 */ /* 0x000fe20008410000 */
[----:B------:R-:W-:Y:S01]  /*7c60*/  FMUL.FTZ R155, R72, UR40 ;  /* 0x00000028489b7c20 */ /* 0x000fe20008410000 */
[----:B------:R-:W5:Y:S01]  /*7c70*/  MUFU.TANH R123, R123 ;  /* 0x0000007b007b7308 */ /* 0x000f620000002400 */
[----:B----4-:R-:W-:Y:S01]  /*7c80*/  FMNMX.FTZ R89, R108, R93, !PT ;  /* 0x0000005d6c597209 */ /* 0x010fe20007810000 */
[----:B------:R-:W-:Y:S01]  /*7c90*/  FMUL.FTZ R76, R76, UR40 ;  /* 0x000000284c4c7c20 */ /* 0x000fe20008410000 */
[----:B-1----:R-:W-:Y:S01]  /*7ca0*/  FSEL R93, R131, -INF , P3 ;  /* 0xff800000835d7808 */ /* 0x002fe20001800000 */
[----:B------:R-:W-:Y:S01]  /*7cb0*/  FMUL.FTZ R72, R102, UR40 ;  /* 0x0000002866487c20 */ /* 0x000fe20008410000 */
[----:B------:R-:W-:Y:S01]  /*7cc0*/  FMNMX.FTZ R136, R124, R89, !PT ;  /* 0x000000597c887209 */ /* 0x000fe20007810000 */
[----:B------:R-:W-:Y:S01]  /*7cd0*/  FMUL.FTZ R83, R83, UR40 ;  /* 0x0000002853537c20 */ /* 0x000fe20008410000 */
[----:B------:R-:W-:Y:S01]  /*7ce0*/  ISETP.GT.AND P3, PT, R118, 0x21, PT ;  /* 0x000000217600780c */ /* 0x000fe20003f64270 */
[----:B------:R-:W-:-:S02]  /*7cf0*/  WARPGROUP.DEPBAR.LE gsb0, 0x0 ;  /* 0x00008000000079c5 */ /* 0x000fc40000010000 */
[----:B------:R-:W-:Y:S01]  /*7d00*/  WARPGROUP.ARRIVE ;  /* 0x00000000000079c5 */ /* 0x000fe20000000000 */
[----:B------:R-:W-:Y:S01]  /*7d10*/  MUFU.TANH R127, R127 ;  /* 0x0000007f007f7308 */ /* 0x000fe20000002400 */
[----:B--2---:R-:W-:Y:S01]  /*7d20*/  FSEL R89, R134, -INF , P2 ;  /* 0xff80000086597808 */ /* 0x004fe20001000000 */
[----:B------:R-:W-:Y:S01]  /*7d30*/  FMUL.FTZ R86, R86, UR40 ;  /* 0x0000002856567c20 */ /* 0x000fe20008410000 */
[----:B------:R-:W-:Y:S01]  /*7d40*/  FMNMX.FTZ R136, R93, R136, !PT ;  /* 0x000000885d887209 */ /* 0x000fe20007810000 */
[----:B------:R-:W-:Y:S01]  /*7d50*/  FMUL.FTZ R87, R87, UR40 ;  /* 0x0000002857577c20 */ /* 0x000fe20008410000 */
[----:B------:R-:W-:Y:S01]  /*7d60*/  HGMMA.64x96x16.F32.BF16 R24, gdesc[UR28].tnspB, R24, gsb0 ;  /* 0x416000001c1879f0 */ /* 0x000fe20008001818 */
[----:B------:R-:W-:Y:S01]  /*7d70*/  UIADD3 UR28, UR6, 0x300, URZ ;  /* 0x00000300061c7890 */ /* 0x000fe2000fffe03f */
[----:B------:R-:W-:Y:S01]  /*7d80*/  ISETP.GT.AND P2, PT, R118, 0x28, PT ;  /* 0x000000287600780c */ /* 0x000fe20003f44270 */
[----:B------:R-:W-:Y:S01]  /*7d90*/  UIADD3 UR30, UR7, 0x80, URZ ;  /* 0x00000080071e7890 */ /* 0x000fe2000fffe03f */
[----:B------:R-:W1:Y:S01]  /*7da0*/  MUFU.TANH R125, R125 ;  /* 0x0000007d007d7308 */ /* 0x000e620000002400 */
[----:B------:R-:W-:Y:S01]  /*7db0*/  UMOV UR29, 0xc0000010 ;  /* 0xc0000010001d7882 */ /* 0x000fe20000000000 */
[----:B------:R-:W-:Y:S01]  /*7dc0*/  UMOV UR31, 0x80000020 ;  /* 0x80000020001f7882 */ /* 0x000fe20000000000 */
[----:B------:R-:W-:Y:S01]  /*7dd0*/  FMNMX.FTZ R136, R89, R136, !PT ;  /* 0x0000008859887209 */ /* 0x000fe20007810000 */
[----:B------:R-:W-:Y:S01]  /*7de0*/  FMUL.FTZ R74, R74, UR40 ;  /* 0x000000284a4a7c20 */ /* 0x000fe20008410000 */
[----:B------:R-:W-:-:S03]  /*7df0*/  R2UR UR61, R148 ;  /* 0x00000000943d72ca */ /* 0x000fc600000e0000 */
[----:B------:R3:W-:Y:S08]  /*7e00*/  MUFU.TANH R92, R99 ;  /* 0x00000063005c7308 */ /* 0x0007f00000002400 */
[----:B------:R-:W-:Y:S01]  /*7e10*/  MUFU.TANH R141, R141 ;  /* 0x0000008d008d7308 */ /* 0x000fe20000002400 */
[----:B---3--:R-:W-:Y:S02]  /*7e20*/  FSEL R99, R133, -INF , P3 ;  /* 0xff80000085637808 */ /* 0x008fe40001800000 */
[----:B------:R-:W-:-:S02]  /*7e30*/  ISETP.GT.AND P3, PT, R118, 0x29, PT ;  /* 0x000000297600780c */ /* 0x000fc40003f64270 */
[----:B------:R-:W-:Y:S02]  /*7e40*/  FMNMX.FTZ R136, R99, R136, !PT ;  /* 0x0000008863887209 */ /* 0x000fe40007810000 */
[----:B-----5:R-:W-:Y:S01]  /*7e50*/  FSEL R109, R123, -INF , P3 ;  /* 0xff8000007b6d7808 */ /* 0x020fe20001800000 */
[----:B------:R2:W-:Y:S01]  /*7e60*/  MUFU.TANH R88, R101 ;  /* 0x0000006500587308 */ /* 0x0005e20000002400 */
[----:B------:R-:W-:-:S04]  /*7e70*/  ISETP.GT.AND P3, PT, R118, 0x31, PT ;  /* 0x000000317600780c */ /* 0x000fc80003f64270 */
[----:B-1----:R-:W-:Y:S02]  /*7e80*/  FSEL R81, R125, -INF , P3 ;  /* 0xff8000007d517808 */ /* 0x002fe40001800000 */
[C---:B------:R-:W-:Y:S01]  /*7e90*/  ISETP.GT.AND P3, PT, R118.reuse, 0x39, PT ;  /* 0x000000397600780c */ /* 0x040fe20003f64270 */
[----:B------:R-:W1:Y:S01]  /*7ea0*/  MUFU.TANH R116, R116 ;  /* 0x0000007400747308 */ /* 0x000e620000002400 */
[----:B--2---:R-:W-:Y:S02]  /*7eb0*/  FSEL R101, R135, -INF , P2 ;  /* 0xff80000087657808 */ /* 0x004fe40001000000 */
[----:B------:R-:W-:Y:S02]  /*7ec0*/  ISETP.GT.AND P2, PT, R118, 0x30, PT ;  /* 0x000000307600780c */ /* 0x000fe40003f44270 */
[----:B------:R-:W-:-:S03]  /*7ed0*/  FMNMX.FTZ R136, R101, R136, !PT ;  /* 0x0000008865887209 */ /* 0x000fc60007810000 */
[----:B------:R-:W2:Y:S01]  /*7ee0*/  MUFU.TANH R143, R143 ;  /* 0x0000008f008f7308 */ /* 0x000ea20000002400 */
[----:B------:R-:W-:-:S07]  /*7ef0*/  FMNMX.FTZ R136, R109, R136, !PT ;  /* 0x000000886d887209 */ /* 0x000fce0007810000 */
[----:B------:R3:W-:Y:S01]  /*7f00*/  MUFU.TANH R134, R111 ;  /* 0x0000006f00867308 */ /* 0x0007e20000002400 */
[----:B-1----:R-:W-:Y:S01]  /*7f10*/  FSEL R119, R116, -INF , P3 ;  /* 0xff80000074777808 */ /* 0x002fe20001800000 */
[----:B------:R-:W-:Y:S01]  /*7f20*/  FMUL.FTZ R116, R78, UR40 ;  /* 0x000000284e747c20 */ /* 0x000fe20008410000 */
[----:B------:R-:W-:-:S05]  /*7f30*/  ISETP.GT.AND P3, PT, R118, 0x41, PT ;  /* 0x000000417600780c */ /* 0x000fca0003f64270 */
[----:B------:R-:W1:Y:S01]  /*7f40*/  MUFU.TANH R142, R142 ;  /* 0x0000008e008e7308 */ /* 0x000e620000002400 */
[----:B---3--:R-:W-:Y:S02]  /*7f50*/  FSEL R111, R127, -INF , P2 ;  /* 0xff8000007f6f7808 */ /* 0x008fe40001000000 */
[----:B------:R-:W-:Y:S02]  /*7f60*/  ISETP.GT.AND P2, PT, R118, 0x38, PT ;  /* 0x000000387600780c */ /* 0x000fe40003f44270 */
[----:B------:R-:W-:-:S03]  /*7f70*/  FMNMX.FTZ R136, R111, R136, !PT ;  /* 0x000000886f887209 */ /* 0x000fc60007810000 */
[----:B------:R-:W3:Y:S01]  /*7f80*/  MUFU.TANH R153, R153 ;  /* 0x0000009900997308 */ /* 0x000ee20000002400 */
[----:B------:R-:W-:-:S07]  /*7f90*/  FMNMX.FTZ R136, R81, R136, !PT ;  /* 0x0000008851887209 */ /* 0x000fce0007810000 */
[----:B------:R4:W-:Y:S08]  /*7fa0*/  MUFU.TANH R80, R117 ;  /* 0x0000007500507308 */ /* 0x0009f00000002400 */
[----:B------:R-:W5:Y:S01]  /*7fb0*/  MUFU.TANH R152, R152 ;  /* 0x0000009800987308 */ /* 0x000f620000002400 */
[----:B----4-:R-:W-:Y:S01]  /*7fc0*/  FSEL R117, R141, -INF , P2 ;  /* 0xff8000008d757808 */ /* 0x010fe20001000000 */
[----:B------:R-:W-:Y:S01]  /*7fd0*/  FMUL.FTZ R141, R85, UR40 ;  /* 0x00000028558d7c20 */ /* 0x000fe20008410000 */
[----:B------:R-:W-:-:S02]  /*7fe0*/  ISETP.GT.AND P2, PT, R118, 0x40, PT ;  /* 0x000000407600780c */ /* 0x000fc40003f44270 */
[----:B------:R-:W-:Y:S02]  /*7ff0*/  FMNMX.FTZ R136, R117, R136, !PT ;  /* 0x0000008875887209 */ /* 0x000fe40007810000 */
[----:B--2---:R-:W-:Y:S01]  /*8000*/  FSEL R123, R143, -INF , P2 ;  /* 0xff8000008f7b7808 */ /* 0x004fe20001000000 */
[----:B------:R-:W2:Y:S01]  /*8010*/  MUFU.TANH R154, R154 ;  /* 0x0000009a009a7308 */ /* 0x000ea20000002400 */
[----:B------:R-:W-:Y:S02]  /*8020*/  FMNMX.FTZ R136, R119, R136, !PT ;  /* 0x0000008877887209 */ /* 0x000fe40007810000 */
[----:B------:R-:W-:Y:S02]  /*8030*/  ISETP.GT.AND P2, PT, R118, 0x48, PT ;  /* 0x000000487600780c */ /* 0x000fe40003f44270 */
[----:B-1----:R-:W-:Y:S02]  /*8040*/  FSEL R85, R142, -INF , P3 ;  /* 0xff8000008e557808 */ /* 0x002fe40001800000 */
[----:B------:R-:W-:Y:S01]  /*8050*/  FMNMX.FTZ R136, R123, R136, !PT ;  /* 0x000000887b887209 */ /* 0x000fe20007810000 */
[----:B------:R-:W1:Y:S01]  /*8060*/  MUFU.TANH R110, R110 ;  /* 0x0000006e006e7308 */ /* 0x000e620000002400 */
[----:B------:R-:W-:Y:S01]  /*8070*/  ISETP.GT.AND P3, PT, R118, 0x49, PT ;  /* 0x000000497600780c */ /* 0x000fe20003f64270 */
[----:B------:R-:W-:-:S02]  /*8080*/  WARPGROUP.DEPBAR.LE gsb0, 0x0 ;  /* 0x00008000000079c5 */ /* 0x000fc40000010000 */
[----:B------:R-:W-:Y:S01]  /*8090*/  WARPGROUP.ARRIVE ;  /* 0x00000000000079c5 */ /* 0x000fe20000000000 */
[----:B---3--:R-:W-:Y:S02]  /*80a0*/  FSEL R127, R153, -INF , P2 ;  /* 0xff800000997f7808 */ /* 0x008fe40001000000 */
[----:B------:R-:W-:Y:S01]  /*80b0*/  FMNMX.FTZ R136, R85, R136, !PT ;  /* 0x0000008855887209 */ /* 0x000fe20007810000 */
[----:B------:R-:W3:Y:S01]  /*80c0*/  MUFU.TANH R100, R100 ;  /* 0x0000006400647308 */ /* 0x000ee20000002400 */
[----:B------:R-:W-:Y:S01]  /*80d0*/  ISETP.GT.AND P2, PT, R118, 0x50, PT ;  /* 0x000000507600780c */ /* 0x000fe20003f44270 */
[----:B------:R-:W-:Y:S01]  /*80e0*/  HGMMA.64x96x16.F32.BF16 R24, gdesc[UR28].tnspB, R24, gsb0 ;  /* 0x416000001c1879f0 */ /* 0x000fe20008001818 */
[----:B------:R-:W-:Y:S01]  /*80f0*/  UIADD3 UR28, UR6, 0x480, URZ ;  /* 0x00000480061c7890 */ /* 0x000fe2000fffe03f */
[----:B-----5:R-:W-:Y:S01]  /*8100*/  FSEL R125, R152, -INF , P3 ;  /* 0xff800000987d7808 */ /* 0x020fe20001800000 */
[----:B------:R-:W-:Y:S01]  /*8110*/  UIADD3 UR30, UR7, 0xc0, URZ ;  /* 0x000000c0071e7890 */ /* 0x000fe2000fffe03f */
[----:B------:R-:W-:Y:S01]  /*8120*/  FMNMX.FTZ R136, R127, R136, !PT ;  /* 0x000000887f887209 */ /* 0x000fe20007810000 */
[----:B------:R-:W-:Y:S01]  /*8130*/  UMOV UR29, 0xc0000010 ;  /* 0xc0000010001d7882 */ /* 0x000fe20000000000 */
[----:B------:R-:W-:Y:S01]  /*8140*/  UMOV UR31, 0x80000020 ;  /* 0x80000020001f7882 */ /* 0x000fe20000000000 */
[----:B------:R-:W-:Y:S01]  /*8150*/  ISETP.GT.AND P3, PT, R118, 0x51, PT ;  /* 0x000000517600780c */ /* 0x000fe20003f64270 */
[----:B------:R-:W4:Y:S01]  /*8160*/  MUFU.TANH R137, R137 ;  /* 0x0000008900897308 */ /* 0x000f220000002400 */
[----:B--2---:R-:W-:-:S02]  /*8170*/  FSEL R73, R154, -INF , P2 ;  /* 0xff8000009a497808 */ /* 0x004fc40001000000 */
[----:B------:R-:W-:Y:S02]  /*8180*/  FMNMX.FTZ R136, R125, R136, !PT ;  /* 0x000000887d887209 */ /* 0x000fe40007810000 */
[----:B------:R-:W-:Y:S02]  /*8190*/  ISETP.GT.AND P2, PT, R118, 0x58, PT ;  /* 0x000000587600780c */ /* 0x000fe40003f44270 */
[----:B-1----:R-:W-:Y:S01]  /*81a0*/  FSEL R129, R110, -INF , P3 ;  /* 0xff8000006e817808 */ /* 0x002fe20001800000 */
[----:B------:R-:W1:Y:S01]  /*81b0*/  MUFU.TANH R139, R139 ;  /* 0x0000008b008b7308 */ /* 0x000e620000002400 */
[----:B------:R-:W-:Y:S01]  /*81c0*/  FMNMX.FTZ R136, R73, R136, !PT ;  /* 0x0000008849887209 */ /* 0x000fe20007810000 */
[----:B------:R-:W-:Y:S01]  /*81d0*/  FMUL.FTZ R110, R79, UR40 ;  /* 0x000000284f6e7c20 */ /* 0x000fe20008410000 */
[----:B------:R-:W-:Y:S02]  /*81e0*/  ISETP.GT.AND P3, PT, R118, 0x59, PT ;  /* 0x000000597600780c */ /* 0x000fe40003f64270 */
[----:B---3--:R-:W-:-:S02]  /*81f0*/  FSEL R131, R100, -INF , P2 ;  /* 0xff80000064837808 */ /* 0x008fc40001000000 */
[----:B------:R-:W-:Y:S01]  /*8200*/  FMNMX.FTZ R136, R129, R136, !PT ;  /* 0x0000008881887209 */ /* 0x000fe20007810000 */
[----:B------:R-:W2:Y:S01]  /*8210*/  MUFU.TANH R84, R84 ;  /* 0x0000005400547308 */ /* 0x000ea20000002400 */
[----:B------:R-:W-:Y:S02]  /*8220*/  ISETP.GT.AND P2, PT, R118, 0x60, PT ;  /* 0x000000607600780c */ /* 0x000fe40003f44270 */
[----:B------:R-:W-:Y:S01]  /*8230*/  FSEL R133, R88, -INF , P3 ;  /* 0xff80000058857808 */ /* 0x000fe20001800000 */
[----:B------:R-:W-:Y:S01]  /*8240*/  FMUL.FTZ R88, R77, UR40 ;  /* 0x000000284d587c20 */ /* 0x000fe20008410000 */
[----:B------:R-:W-:Y:S02]  /*8250*/  FMNMX.FTZ R136, R131, R136, !PT ;  /* 0x0000008883887209 */ /* 0x000fe40007810000 */
[----:B------:R-:W-:Y:S01]  /*8260*/  ISETP.GT.AND P3, PT, R118, 0x61, PT ;  /* 0x000000617600780c */ /* 0x000fe20003f64270 */
[----:B------:R-:W3:Y:S01]  /*8270*/  MUFU.TANH R141, R141 ;  /* 0x0000008d008d7308 */ /* 0x000ee20000002400 */
[----:B------:R-:W-:Y:S01]  /*8280*/  FSEL R135, R92, -INF , P2 ;  /* 0xff8000005c877808 */ /* 0x000fe20001000000 */
[----:B------:R-:W-:Y:S01]  /*8290*/  FMUL.FTZ R92, R103, UR40 ;  /* 0x00000028675c7c20 */ /* 0x000fe20008410000 */
[----:B------:R-:W-:-:S02]  /*82a0*/  FMNMX.FTZ R136, R133, R136, !PT ;  /* 0x0000008885887209 */ /* 0x000fc40007810000 */
[C---:B------:R-:W-:Y:S02]  /*82b0*/  ISETP.GT.AND P2, PT, R118.reuse, 0x68, PT ;  /* 0x000000687600780c */ /* 0x040fe40003f44270 */
[----:B------:R-:W-:Y:S01]  /*82c0*/  FSEL R149, R149, -INF , P3 ;  /* 0xff80000095957808 */ /* 0x000fe20001800000 */
[----:B------:R-:W5:Y:S01]  /*82d0*/  MUFU.TANH R155, R155 ;  /* 0x0000009b009b7308 */ /* 0x000f620000002400 */
[----:B------:R-:W-:Y:S02]  /*82e0*/  FMNMX.FTZ R136, R135, R136, !PT ;  /* 0x0000008887887209 */ /* 0x000fe40007810000 */
[----:B------:R-:W-:Y:S02]  /*82f0*/  ISETP.GT.AND P3, PT, R118, 0x69, PT ;  /* 0x000000697600780c */ /* 0x000fe40003f64270 */
[----:B------:R-:W-:Y:S02]  /*8300*/  FSEL R153, R134, -INF , P2 ;  /* 0xff80000086997808 */ /* 0x000fe40001000000 */
[----:B------:R-:W-:Y:S01]  /*8310*/  FMNMX.FTZ R136, R149, R136, !PT ;  /* 0x0000008895887209 */ /* 0x000fe20007810000 */
[----:B------:R-:W5:Y:S01]  /*8320*/  MUFU.TANH R157, R157 ;  /* 0x0000009d009d7308 */ /* 0x000f620000002400 */
[----:B------:R-:W-:-:S02]  /*8330*/  ISETP.GT.AND P2, PT, R118, 0x70, PT ;  /* 0x000000707600780c */ /* 0x000fc40003f44270 */
[----:B------:R-:W-:Y:S02]  /*8340*/  FSEL R143, R80, -INF , P3 ;  /* 0xff800000508f7808 */ /* 0x000fe40001800000 */
[----:B------:R-:W-:Y:S02]  /*8350*/  FMNMX.FTZ R136, R153, R136, !PT ;  /* 0x0000008899887209 */ /* 0x000fe40007810000 */
[C---:B------:R-:W-:Y:S01]  /*8360*/  ISETP.GT.AND P3, PT, R118.reuse, 0x71, PT ;  /* 0x000000717600780c */ /* 0x040fe20003f64270 */
[----:B------:R-:W5:Y:S01]  /*8370*/  MUFU.TANH R76, R76 ;  /* 0x0000004c004c7308 */ /* 0x000f620000002400 */
[----:B----4-:R-:W-:Y:S02]  /*8380*/  FSEL R137, R137, -INF , P2 ;  /* 0xff80000089897808 */ /* 0x010fe40001000000 */
[----:B------:R-:W-:Y:S02]  /*8390*/  FMNMX.FTZ R136, R143, R136, !PT ;  /* 0x000000888f887209 */ /* 0x000fe40007810000 */
[----:B------:R-:W-:-:S02]  /*83a0*/  ISETP.GT.AND P2, PT, R118, 0x78, PT ;  /* 0x000000787600780c */ /* 0x000fc40003f44270 */
[----:B-1----:R-:W-:Y:S01]  /*83b0*/  FSEL R139, R139, -INF , P3 ;  /* 0xff8000008b8b7808 */ /* 0x002fe20001800000 */
[----:B------:R-:W1:Y:S01]  /*83c0*/  MUFU.TANH R88, R88 ;  /* 0x0000005800587308 */ /* 0x000e620000002400 */
[----:B------:R-:W-:Y:S02]  /*83d0*/  FMNMX.FTZ R136, R137, R136, !PT ;  /* 0x0000008889887209 */ /* 0x000fe40007810000 */
[----:B------:R-:W-:Y:S02]  /*83e0*/  ISETP.GT.AND P3, PT, R118, 0x79, PT ;  /* 0x000000797600780c */ /* 0x000fe40003f64270 */
[----:B--2---:R-:W-:Y:S01]  /*83f0*/  FSEL R77, R84, -INF , P2 ;  /* 0xff800000544d7808 */ /* 0x004fe20001000000 */
[----:B------:R-:W-:Y:S01]  /*8400*/  FMUL.FTZ R84, R90, UR40 ;  /* 0x000000285a547c20 */ /* 0x000fe20008410000 */
[----:B------:R-:W-:Y:S01]  /*8410*/  FMNMX.FTZ R136, R139, R136, !PT ;  /* 0x000000888b887209 */ /* 0x000fe20007810000 */
[----:B------:R-:W-:Y:S01]  /*8420*/  FMUL.FTZ R90, R94, UR40 ;  /* 0x000000285e5a7c20 */ /* 0x000fe20008410000 */
[----:B------:R-:W-:Y:S01]  /*8430*/  ISETP.GT.AND P2, PT, R118, 0x80, PT ;  /* 0x000000807600780c */ /* 0x000fe20003f44270 */
[----:B------:R-:W-:Y:S01]  /*8440*/  FMUL.FTZ R94, R75, UR40 ;  /* 0x000000284b5e7c20 */ /* 0x000fe20008410000 */
[----:B---3--:R-:W-:Y:S01]  /*8450*/  FSEL R141, R141, -INF , P3 ;  /* 0xff8000008d8d7808 */ /* 0x008fe20001800000 */
[----:B------:R-:W-:Y:S01]  /*8460*/  MUFU.TANH R9, R9 ;  /* 0x0000000900097308 */ /* 0x000fe20000002400 */
[----:B------:R-:W-:-:S02]  /*8470*/  FMNMX.FTZ R136, R77, R136, !PT ;  /* 0x000000884d887209 */ /* 0x000fc40007810000 */
[C---:B------:R-:W-:Y:S02]  /*8480*/  ISETP.GT.AND P3, PT, R118.reuse, 0x81, PT ;  /* 0x000000817600780c */ /* 0x040fe40003f64270 */
[----:B-----5:R-:W-:Y:S02]  /*8490*/  FSEL R155, R155, -INF , P2 ;  /* 0xff8000009b9b7808 */ /* 0x020fe40001000000 */
[----:B------:R-:W-:Y:S01]  /*84a0*/  FMNMX.FTZ R136, R141, R136, !PT ;  /* 0x000000888d887209 */ /* 0x000fe20007810000 */
[----:B------:R-:W2:Y:S01]  /*84b0*/  MUFU.TANH R10, R10 ;  /* 0x0000000a000a7308 */ /* 0x000ea20000002400 */
[----:B------:R-:W-:Y:S02]  /*84c0*/  ISETP.GT.AND P2, PT, R118, 0x88, PT ;  /* 0x000000887600780c */ /* 0x000fe40003f44270 */
[----:B------:R-:W-:Y:S02]  /*84d0*/  FSEL R157, R157, -INF , P3 ;  /* 0xff8000009d9d7808 */ /* 0x000fe40001800000 */
[----:B------:R-:W-:-:S02]  /*84e0*/  FMNMX.FTZ R136, R155, R136, !PT ;  /* 0x000000889b887209 */ /* 0x000fc40007810000 */
[----:B------:R-:W-:Y:S01]  /*84f0*/  ISETP.GT.AND P3, PT, R118, 0x89, PT ;  /* 0x000000897600780c */ /* 0x000fe20003f64270 */
[----:B------:R-:W-:Y:S01]  /*8500*/  MUFU.TANH R11, R11 ;  /* 0x0000000b000b7308 */ /* 0x000fe20000002400 */
[----:B------:R-:W-:Y:S01]  /*8510*/  FSEL R80, R76, -INF , P2 ;  /* 0xff8000004c507808 */ /* 0x000fe20001000000 */
[----:B------:R-:W-:Y:S01]  /*8520*/  VIADD R118, R118, 0x8 ;  /* 0x0000000876767836 */ /* 0x000fe20000000000 */
[----:B------:R-:W-:Y:S02]  /*8530*/  FMNMX.FTZ R136, R157, R136, !PT ;  /* 0x000000889d887209 */ /* 0x000fe40007810000 */
[----:B-1----:R-:W-:Y:S01]  /*8540*/  FSEL R103, R88, -INF , P3 ;  /* 0xff80000058677808 */ /* 0x002fe20001800000 */
[----:B------:R-:W-:Y:S01]  /*8550*/  FMUL.FTZ R88, R91, UR40 ;  /* 0x000000285b587c20 */ /* 0x000fe20008410000 */
[----:B------:R-:W-:Y:S01]  /*8560*/  FMNMX.FTZ R136, R80, R136, !PT ;  /* 0x0000008850887209 */ /* 0x000fe20007810000 */
[----:B------:R-:W-:Y:S01]  /*8570*/  FMUL.FTZ R91, R95, UR40 ;  /* 0x000000285f5b7c20 */ /* 0x000fe20008410000 */
[----:B------:R1:W-:Y:S01]  /*8580*/  MUFU.TANH R76, R92 ;  /* 0x0000005c004c7308 */ /* 0x0003e20000002400 */
[----:B------:R-:W-:-:S02]  /*8590*/  WARPGROUP.DEPBAR.LE gsb0, 0x0 ;  /* 0x00008000000079c5 */ /* 0x000fc40000010000 */
[----:B------:R-:W-:Y:S01]  /*85a0*/  WARPGROUP.ARRIVE ;  /* 0x00000000000079c5 */ /* 0x000fe20000000000 */
[----:B------:R-:W-:Y:S02]  /*85b0*/  FMNMX.FTZ R136, R103, R136, !PT ;  /* 0x0000008867887209 */ /* 0x000fe40007810000 */
[----:B------:R-:W-:Y:S02]  /*85c0*/  ISETP.GT.AND P5, PT, R118, RZ, PT ;  /* 0x000000ff7600720c */ /* 0x000fe40003fa4270 */
[----:B------:R-:W3:Y:S01]  /*85d0*/  MUFU.TANH R12, R12 ;  /* 0x0000000c000c7308 */ /* 0x000ee20000002400 */
[----:B------:R-:W-:Y:S01]  /*85e0*/  HGMMA.64x96x16.F32.BF16 R24, gdesc[UR28].tnspB, R24, gsb0 ;  /* 0x416000001c1879f0 */ /* 0x000fe20008001818 */
[----:B------:R-:W-:Y:S01]  /*85f0*/  UIADD3 UR28, UR6, 0x600, URZ ;  /* 0x00000600061c7890 */ /* 0x000fe2000fffe03f */
[----:B------:R-:W4:Y:S01]  /*8600*/  SHFL.BFLY PT, R100, R136, 0x2, 0x1f ;  /* 0x0c401f0088647f89 */ /* 0x000f2200000e0000 */
[----:B------:R-:W-:Y:S01]  /*8610*/  UIADD3 UR30, UR7, 0x100, URZ ;  /* 0x00000100071e7890 */ /* 0x000fe2000fffe03f */
[----:B-1----:R-:W-:Y:S01]  /*8620*/  FMUL.FTZ R92, R82, UR40 ;  /* 0x00000028525c7c20 */ /* 0x002fe20008410000 */
[----:B------:R-:W-:Y:S01]  /*8630*/  UMOV UR29, 0xc0000010 ;  /* 0xc0000010001d7882 */ /* 0x000fe20000000000 */
[----:B------:R-:W-:Y:S01]  /*8640*/  UMOV UR31, 0x80000020 ;  /* 0x80000020001f7882 */ /* 0x000fe20000000000 */
[----:B------:R-:W1:Y:S01]  /*8650*/  LDC R82, c[0x0][0x988] ;  /* 0x00026200ff527b82 */ /* 0x000e620000000800 */
[----:B------:R-:W-:Y:S01]  /*8660*/  MUFU.TANH R13, R13 ;  /* 0x0000000d000d7308 */ /* 0x000fe20000002400 */
[----:B------:R-:W-:-:S02]  /*8670*/  ISETP.GT.AND P3, PT, R118, 0x1, PT ;  /* 0x000000017600780c */ /* 0x000fc40003f64270 */
[----:B------:R-:W-:Y:S02]  /*8680*/  ISETP.GT.AND P4, PT, R118, 0x8, PT ;  /* 0x000000087600780c */ /* 0x000fe40003f84270 */
[----:B--2---:R-:W-:Y:S02]  /*8690*/  FSEL R10, R10, -INF , P3 ;  /* 0xff8000000a0a7808 */ /* 0x004fe40001800000 */
[C---:B------:R-:W-:Y:S01]  /*86a0*/  ISETP.GT.AND P6, PT, R118.reuse, 0x9, PT ;  /* 0x000000097600780c */ /* 0x040fe20003fc4270 */
[----:B------:R-:W2:Y:S01]  /*86b0*/  MUFU.TANH R14, R14 ;  /* 0x0000000e000e7308 */ /* 0x000ea20000002400 */
[----:B------:R-:W-:Y:S02]  /*86c0*/  ISETP.GT.AND P3, PT, R118, 0x11, PT ;  /* 0x000000117600780c */ /* 0x000fe40003f64270 */
[----:B---3--:R-:W-:Y:S02]  /*86d0*/  FSEL R12, R12, -INF , P6 ;  /* 0xff8000000c0c7808 */ /* 0x008fe40003000000 */
[----:B------:R-:W-:-:S03]  /*86e0*/  ISETP.GT.AND P6, PT, R118, 0x19, PT ;  /* 0x000000197600780c */ /* 0x000fc60003fc4270 */
[----:B------:R-:W-:Y:S01]  /*86f0*/  MUFU.TANH R15, R15 ;  /* 0x0000000f000f7308 */ /* 0x000fe20000002400 */
[----:B----4-:R-:W-:-:S05]  /*8700*/  FMNMX.FTZ R100, R136, R100, !PT ;  /* 0x0000006488647209 */ /* 0x010fca0007810000 */
[----:B------:R-:W3:Y:S02]  /*8710*/  SHFL.BFLY PT, R95, R100, 0x1, 0x1f ;  /* 0x0c201f00645f7f89 */ /* 0x000ee400000e0000 */
[----:B------:R-:W-:Y:S01]  /*8720*/  MUFU.TANH R20, R20 ;  /* 0x0000001400147308 */ /* 0x000fe20000002400 */
[----:B--2---:R-:W-:Y:S02]  /*8730*/  FSEL R14, R14, -INF , P3 ;  /* 0xff8000000e0e7808 */ /* 0x004fe40001800000 */
[----:B------:R-:W-:-:S05]  /*8740*/  ISETP.GT.AND P3, PT, R118, 0x21, PT ;  /* 0x000000217600780c */ /* 0x000fca0003f64270 */
[----:B------:R-:W-:Y:S08]  /*8750*/  MUFU.TANH R21, R21 ;  /* 0x0000001500157308 */ /* 0x000ff00000002400 */
[----:B------:R-:W2:Y:S01]  /*8760*/  MUFU.TANH R120, R120 ;  /* 0x0000007800787308 */ /* 0x000ea20000002400 */
[----:B---3--:R-:W-:-:S07]  /*8770*/  FMNMX.FTZ R75, R100, R95, !PT ;  /* 0x0000005f644b7209 */ /* 0x008fce0007810000 */
[----:B------:R-:W3:Y:S01]  /*8780*/  MUFU.TANH R121, R121 ;  /* 0x0000007900797308 */ /* 0x000ee20000002400 */
[C---:B------:R-:W-:Y:S01]  /*8790*/  FSETP.NEU.FTZ.AND P2, PT, R75.reuse, -INF , PT ;  /* 0xff8000004b00780b */ /* 0x040fe20003f5d000 */
[----:B-1----:R-:W-:-:S06]  /*87a0*/  FMUL.FTZ R100, R75, R82 ;  /* 0x000000524b647220 */ /* 0x002fcc0000410000 */
[----:B------:R-:W1:Y:S01]  /*87b0*/  MUFU.TANH R122, R122 ;  /* 0x0000007a007a7308 */ /* 0x000e620000002400 */
[----:B------:R-:W-:Y:S02]  /*87c0*/  FSEL R100, R100, RZ, P2 ;  /* 0x000000ff64647208 */ /* 0x000fe40001000000 */
[----:B--2---:R-:W-:Y:S02]  /*87d0*/  FSEL R120, R120, -INF , P3 ;  /* 0xff80000078787808 */ /* 0x004fe40001800000 */
[----:B------:R-:W-:Y:S01]  /*87e0*/  ISETP.GT.AND P3, PT, R118, 0x31, PT ;  /* 0x000000317600780c */ /* 0x000fe20003f64270 */
[-CC-:B------:R-:W-:Y:S01]  /*87f0*/  FFMA.FTZ R79, R128, R82.reuse, -R100.reuse ;  /* 0x00000052804f7223 */ /* 0x180fe20000010864 */
[-CC-:B------:R-:W-:Y:S01]  /*8800*/  FFMA.FTZ R128, R108, R82.reuse, -R100.reuse ;  /* 0x000000526c807223 */ /* 0x180fe20000010864 */
[----:B------:R-:W-:Y:S01]  /*8810*/  FSEL R108, R9, -INF , P5 ;  /* 0xff800000096c7808 */ /* 0x000fe20002800000 */
[-CC-:B------:R-:W-:Y:S01]  /*8820*/  FFMA.FTZ R78, R126, R82.reuse, -R100.reuse ;  /* 0x000000527e4e7223 */ /* 0x180fe20000010864 */
[-CC-:B------:R-:W-:Y:S01]  /*8830*/  FFMA.FTZ R95, R130, R82.reuse, -R100.reuse ;  /* 0x00000052825f7223 */ /* 0x180fe20000010864 */
[-CC-:B------:R-:W-:Y:S01]  /*8840*/  FFMA.FTZ R130, R124, R82.reuse, -R100.reuse ;  /* 0x000000527c827223 */ /* 0x180fe20000010864 */
[----:B------:R-:W-:Y:S01]  /*8850*/  FMNMX.FTZ R126, R108, R5, !PT ;  /* 0x000000056c7e7209 */ /* 0x000fe20007810000 */
[--C-:B------:R-:W-:Y:S01]  /*8860*/  FFMA.FTZ R102, R132, R82, -R100.reuse ;  /* 0x0000005284667223 */ /* 0x100fe20000010864 */
[----:B------:R-:W-:Y:S01]  /*8870*/  FSEL R124, R11, -INF , P4 ;  /* 0xff8000000b7c7808 */ /* 0x000fe20002000000 */
[----:B------:R2:W-:Y:S01]  /*8880*/  MUFU.EX2 R9, R128 ;  /* 0x0000008000097308 */ /* 0x0005e20000000800 */
[----:B------:R-:W-:Y:S01]  /*8890*/  FMNMX.FTZ R126, R10, R126, !PT ;  /* 0x0000007e0a7e7209 */ /* 0x000fe20007810000 */
[-CC-:B------:R-:W-:Y:S01]  /*88a0*/  FFMA.FTZ R132, R93, R82.reuse, -R100.reuse ;  /* 0x000000525d847223 */ /* 0x180fe20000010864 */
[----:B------:R-:W-:Y:S01]  /*88b0*/  ISETP.GT.AND P5, PT, R118, 0x10, PT ;  /* 0x000000107600780c */ /* 0x000fe20003fa4270 */
[--C-:B------:R-:W-:Y:S01]  /*88c0*/  FFMA.FTZ R129, R129, R82, -R100.reuse ;  /* 0x0000005281817223 */ /* 0x100fe20000010864 */
[----:B------:R-:W-:Y:S01]  /*88d0*/  FMNMX.FTZ R126, R124, R126, !PT ;  /* 0x0000007e7c7e7209 */ /* 0x000fe20007810000 */
[--C-:B------:R-:W-:Y:S01]  /*88e0*/  FFMA.FTZ R98, R98, R82, -R100.reuse ;  /* 0x0000005262627223 */ /* 0x100fe20000010864 */
[----:B------:R-:W-:Y:S01]  /*88f0*/  FSEL R93, R13, -INF , P5 ;  /* 0xff8000000d5d7808 */ /* 0x000fe20002800000 */
[----:B------:R4:W-:Y:S01]  /*8900*/  MUFU.EX2 R11, R130 ;  /* 0x00000082000b7308 */ /* 0x0009e20000000800 */
[----:B--2---:R-:W-:Y:S01]  /*8910*/  FMNMX.FTZ R128, R12, R126, !PT ;  /* 0x0000007e0c807209 */ /* 0x004fe20007810000 */
[-CC-:B------:R-:W-:Y:S01]  /*8920*/  FFMA.FTZ R85, R85, R82.reuse, -R100.reuse ;  /* 0x0000005255557223 */ /* 0x180fe20000010864 */
[----:B------:R-:W-:Y:S01]  /*8930*/  ISETP.GT.AND P4, PT, R118, 0x18, PT ;  /* 0x000000187600780c */ /* 0x000fe20003f84270 */
[--C-:B------:R-:W-:Y:S01]  /*8940*/  FFMA.FTZ R73, R73, R82, -R100.reuse ;  /* 0x0000005249497223 */ /* 0x100fe20000010864 */
[----:B------:R-:W-:Y:S01]  /*8950*/  FMNMX.FTZ R13, R93, R128, !PT ;  /* 0x000000805d0d7209 */ /* 0x000fe20007810000 */
[-CC-:B------:R-:W-:Y:S01]  /*8960*/  FFMA.FTZ R77, R77, R82.reuse, -R100.reuse ;  /* 0x000000524d4d7223 */ /* 0x180fe20000010864 */
[----:B------:R-:W-:Y:S01]  /*8970*/  FSEL R15, R15, -INF , P4 ;  /* 0xff8000000f0f7808 */ /* 0x000fe20002000000 */
[----:B------:R-:W-:Y:S01]  /*8980*/  MUFU.TANH R112, R112 ;  /* 0x0000007000707308 */ /* 0x000fe20000002400 */
[----:B------:R-:W-:Y:S01]  /*8990*/  FMNMX.FTZ R128, R14, R13, !PT ;  /* 0x0000000d0e807209 */ /* 0x000fe20007810000 */
[-CC-:B----4-:R-:W-:Y:S01]  /*89a0*/  FFMA.FTZ R130, R89, R82.reuse, -R100.reuse ;  /* 0x0000005259827223 */ /* 0x190fe20000010864 */
[----:B------:R-:W-:Y:S01]  /*89b0*/  ISETP.GT.AND P5, PT, R118, 0x20, PT ;  /* 0x000000207600780c */ /* 0x000fe20003fa4270 */
[-CC-:B------:R-:W-:Y:S01]  /*89c0*/  FFMA.FTZ R80, R80, R82.reuse, -R100.reuse ;  /* 0x0000005250507223 */ /* 0x180fe20000010864 */
[----:B------:R-:W-:Y:S01]  /*89d0*/  FSEL R89, R20, -INF , P6 ;  /* 0xff80000014597808 */ /* 0x000fe20003000000 */
[----:B------:R-:W-:Y:S01]  /*89e0*/  FFMA.FTZ R20, R99, R82, -R100 ;  /* 0x0000005263147223 */ /* 0x000fe20000010864 */
[----:B------:R-:W-:-:S02]  /*89f0*/  WARPGROUP.DEPBAR.LE gsb0, 0x0 ;  /* 0x00008000000079c5 */ /* 0x000fc40000010000 */
[----:B------:R-:W-:Y:S01]  /*8a00*/  WARPGROUP.ARRIVE ;  /* 0x00000000000079c5 */ /* 0x000fe20000000000 */
[----:B------:R-:W-:Y:S01]  /*8a10*/  FMNMX.FTZ R128, R15, R128, !PT ;  /* 0x000000800f807209 */ /* 0x000fe20007810000 */
[----:B------:R-:W2:Y:S01]  /*8a20*/  MUFU.TANH R113, R113 ;  /* 0x0000007100717308 */ /* 0x000ea20000002400 */
[----:B------:R-:W-:Y:S01]  /*8a30*/  FSEL R99, R21, -INF , P5 ;  /* 0xff80000015637808 */ /* 0x000fe20002800000 */
[----:B------:R-:W-:Y:S01]  /*8a40*/  FFMA.FTZ R103, R103, R82, -R100 ;  /* 0x0000005267677223 */ /* 0x000fe20000010864 */
[----:B------:R-:W-:Y:S01]  /*8a50*/  FMNMX.FTZ R128, R89, R128, !PT ;  /* 0x0000008059807209 */ /* 0x000fe20007810000 */
[----:B------:R-:W-:Y:S01]  /*8a60*/  HGMMA.64x96x16.F32.BF16 R24, gdesc[UR28].tnspB, R24, gsb0 ;  /* 0x416000001c1879f0 */ /* 0x000fe20008001818 */
[----:B------:R-:W-:Y:S01]  /*8a70*/  UIADD3 UR28, UR6, 0x780, URZ ;  /* 0x00000780061c7890 */ /* 0x000fe2000fffe03f */
[C---:B------:R-:W-:Y:S01]  /*8a80*/  ISETP.GT.AND P4, PT, R118.reuse, 0x28, PT ;  /* 0x000000287600780c */ /* 0x040fe20003f84270 */
[----:B------:R-:W-:Y:S01]  /*8a90*/  UIADD3 UR30, UR7, 0x140, URZ ;  /* 0x00000140071e7890 */ /* 0x000fe2000fffe03f */
[----:B------:R-:W-:Y:S01]  /*8aa0*/  FMNMX.FTZ R21, R99, R128, !PT ;  /* 0x0000008063157209 */ /* 0x000fe20007810000 */
[----:B------:R-:W-:Y:S01]  /*8ab0*/  UMOV UR29, 0xc0000010 ;  /* 0xc0000010001d7882 */ /* 0x000fe20000000000 */
[----:B------:R-:W-:Y:S01]  /*8ac0*/  UMOV UR31, 0x80000020 ;  /* 0x80000020001f7882 */ /* 0x000fe20000000000 */
[----:B------:R-:W4:Y:S01]  /*8ad0*/  MUFU.TANH R114, R114 ;  /* 0x0000007200727308 */ /* 0x000f220000002400 */
[----:B------:R-:W-:-:S02]  /*8ae0*/  ISETP.GT.AND P6, PT, R118, 0x29, PT ;  /* 0x000000297600780c */ /* 0x000fc40003fc4270 */
[----:B---3--:R-:W-:Y:S02]  /*8af0*/  FSEL R121, R121, -INF , P4 ;  /* 0xff80000079797808 */ /* 0x008fe40002000000 */
[----:B------:R-:W-:Y:S02]  /*8b00*/  FMNMX.FTZ R128, R120, R21, !PT ;  /* 0x0000001578807209 */ /* 0x000fe40007810000 */
[----:B------:R-:W-:Y:S01]  /*8b10*/  ISETP.GT.AND P5, PT, R118, 0x30, PT ;  /* 0x000000307600780c */ /* 0x000fe20003fa4270 */
[----:B------:R3:W-:Y:S01]  /*8b20*/  MUFU.EX2 R13, R130 ;  /* 0x00000082000d7308 */ /* 0x0007e20000000800 */
[----:B-1----:R-:W-:Y:S02]  /*8b30*/  FSEL R122, R122, -INF , P6 ;  /* 0xff8000007a7a7808 */ /* 0x002fe40003000000 */
[----:B------:R-:W-:Y:S02]  /*8b40*/  ISETP.GT.AND P4, PT, R118, 0x38, PT ;  /* 0x000000387600780c */ /* 0x000fe40003f84270 */
[----:B--2---:R-:W-:-:S02]  /*8b50*/  FSEL R113, R113, -INF , P3 ;  /* 0xff80000071717808 */ /* 0x004fc40001800000 */
[C---:B------:R-:W-:Y:S01]  /*8b60*/  ISETP.GT.AND P6, PT, R118.reuse, 0x39, PT ;  /* 0x000000397600780c */ /* 0x040fe20003fc4270 */
[----:B------:R-:W1:Y:S01]  /*8b70*/  MUFU.TANH R115, R115 ;  /* 0x0000007300737308 */ /* 0x000e620000002400 */
[--C-:B---3--:R-:W-:Y:S01]  /*8b80*/  FFMA.FTZ R130, R101, R82, -R100.reuse ;  /* 0x0000005265827223 */ /* 0x108fe20000010864 */
[----:B------:R-:W-:Y:S02]  /*8b90*/  FMNMX.FTZ R101, R121, R128, !PT ;  /* 0x0000008079657209 */ /* 0x000fe40007810000 */
[----:B------:R-:W-:Y:S02]  /*8ba0*/  ISETP.GT.AND P3, PT, R118, 0x41, PT ;  /* 0x000000417600780c */ /* 0x000fe40003f64270 */
[----:B------:R-:W-:Y:S01]  /*8bb0*/  FMNMX.FTZ R128, R122, R101, !PT ;  /* 0x000000657a807209 */ /* 0x000fe20007810000 */
[----:B------:R-:W-:Y:S01]  /*8bc0*/  FFMA.FTZ R101, R111, R82, -R100 ;  /* 0x000000526f657223 */ /* 0x000fe20000010864 */
[----:B------:R2:W-:Y:S01]  /*8bd0*/  MUFU.EX2 R126, R132 ;  /* 0x00000084007e7308 */ /* 0x0005e20000000800 */
[----:B----4-:R-:W-:-:S02]  /*8be0*/  FSEL R111, R114, -INF , P4 ;  /* 0xff800000726f7808 */ /* 0x010fc40002000000 */
[----:B------:R-:W-:-:S05]  /*8bf0*/  ISETP.GT.AND P4, PT, R118, 0x48, PT ;  /* 0x000000487600780c */ /* 0x000fca0003f84270 */
[----:B------:R-:W3:Y:S01]  /*8c00*/  MUFU.TANH R104, R104 ;  /* 0x0000006800687308 */ /* 0x000ee20000002400 */
[----:B--2---:R-:W-:Y:S01]  /*8c10*/  FFMA.FTZ R132, R109, R82, -R100 ;  /* 0x000000526d847223 */ /* 0x004fe20000010864 */
[----:B------:R-:W-:Y:S02]  /*8c20*/  FSEL R109, R112, -INF , P5 ;  /* 0xff800000706d7808 */ /* 0x000fe40002800000 */
[----:B------:R-:W-:Y:S02]  /*8c30*/  ISETP.GT.AND P5, PT, R118, 0x40, PT ;  /* 0x000000407600780c */ /* 0x000fe40003fa4270 */
[----:B------:R-:W-:Y:S02]  /*8c40*/  FMNMX.FTZ R128, R109, R128, !PT ;  /* 0x000000806d807209 */ /* 0x000fe40007810000 */
[----:B------:R-:W2:Y:S01]  /*8c50*/  MUFU.TANH R105, R105 ;  /* 0x0000006900697308 */ /* 0x000ea20000002400 */
[----:B-1----:R-:W-:Y:S02]  /*8c60*/  FSEL R115, R115, -INF , P6 ;  /* 0xff80000073737808 */ /* 0x002fe40003000000 */
[----:B------:R-:W-:-:S04]  /*8c70*/  FMNMX.FTZ R128, R113, R128, !PT ;  /* 0x0000008071807209 */ /* 0x000fc80007810000 */
[----:B------:R-:W-:Y:S01]  /*8c80*/  FMNMX.FTZ R128, R111, R128, !PT ;  /* 0x000000806f807209 */ /* 0x000fe20007810000 */
[----:B------:R-:W-:Y:S01]  /*8c90*/  MUFU.TANH R106, R106 ;  /* 0x0000006a006a7308 */ /* 0x000fe20000002400 */
[----:B---3--:R-:W-:Y:S02]  /*8ca0*/  FSEL R114, R104, -INF , P5 ;  /* 0xff80000068727808 */ /* 0x008fe40002800000 */
[----:B------:R-:W-:-:S05]  /*8cb0*/  ISETP.GT.AND P5, PT, R118, 0x49, PT ;  /* 0x000000497600780c */ /* 0x000fca0003fa4270 */
[----:B------:R-:W1:Y:S01]  /*8cc0*/  MUFU.TANH R107, R107 ;  /* 0x0000006b006b7308 */ /* 0x000e620000002400 */
[----:B--2---:R-:W-:Y:S02]  /*8cd0*/  FSEL R105, R105, -INF , P3 ;  /* 0xff80000069697808 */ /* 0x004fe40001800000 */
[----:B------:R-:W-:-:S05]  /*8ce0*/  ISETP.GT.AND P3, PT, R118, 0x50, PT ;  /* 0x000000507600780c */ /* 0x000fca0003f64270 */
[----:B------:R2:W-:Y:S08]  /*8cf0*/  MUFU.EX2 R21, R130 ;  /* 0x0000008200157308 */ /* 0x0005f00000000800 */
[----:B------:R-:W3:Y:S01]  /*8d00*/  MUFU.TANH R96, R96 ;  /* 0x0000006000607308 */ /* 0x000ee20000002400 */
[----:B--2---:R-:W-:Y:S01]  /*8d10*/  FFMA.FTZ R130, R81, R82, -R100 ;  /* 0x0000005251827223 */ /* 0x004fe20000010864 */
[----:B------:R-:W-:-:S02]  /*8d20*/  FMNMX.FTZ R81, R115, R128, !PT ;  /* 0x0000008073517209 */ /* 0x000fc40007810000 */
[----:B-1----:R-:W-:Y:S02]  /*8d30*/  FSEL R107, R107, -INF , P5 ;  /* 0xff8000006b6b7808 */ /* 0x002fe40002800000 */
[----:B------:R-:W-:Y:S01]  /*8d40*/  FMNMX.FTZ R128, R114, R81, !PT ;  /* 0x0000005172807209 */ /* 0x000fe20007810000 */
[-CC-:B------:R-:W-:Y:S01]  /*8d50*/  FFMA.FTZ R81, R117, R82.reuse, -R100.reuse ;  /* 0x0000005275517223 */ /* 0x180fe20000010864 */
[----:B------:R-:W1:Y:S01]  /*8d60*/  MUFU.TANH R97, R97 ;  /* 0x0000006100617308 */ /* 0x000e620000002400 */
[----:B------:R-:W-:Y:S01]  /*8d70*/  FSEL R117, R106, -INF , P4 ;  /* 0xff8000006a757808 */ /* 0x000fe20002000000 */
[----:B------:R-:W-:Y:S01]  /*8d80*/  FFMA.FTZ R106, R119, R82, -R100 ;  /* 0x00000052776a7223 */ /* 0x000fe20000010864 */
[----:B------:R-:W-:Y:S02]  /*8d90*/  FMNMX.FTZ R128, R105, R128, !PT ;  /* 0x0000008069807209 */ /* 0x000fe40007810000 */
[----:B------:R-:W-:Y:S02]  /*8da0*/  ISETP.GT.AND P4, PT, R118, 0x51, PT ;  /* 0x000000517600780c */ /* 0x000fe40003f84270 */
[----:B------:R-:W-:Y:S01]  /*8db0*/  FMNMX.FTZ R128, R117, R128, !PT ;  /* 0x0000008075807209 */ /* 0x000fe20007810000 */
[----:B------:R-:W2:Y:S01]  /*8dc0*/  MUFU.TANH R72, R72 ;  /* 0x0000004800487308 */ /* 0x000ea20000002400 */
[----:B---3--:R-:W-:-:S02]  /*8dd0*/  FSEL R96, R96, -INF , P3 ;  /* 0xff80000060607808 */ /* 0x008fc40001800000 */
[----:B------:R-:W-:Y:S02]  /*8de0*/  FMNMX.FTZ R119, R107, R128, !PT ;  /* 0x000000806b777209 */ /* 0x000fe40007810000 */
[----:B------:R-:W-:Y:S01]  /*8df0*/  ISETP.GT.AND P5, PT, R118, 0x58, PT ;  /* 0x000000587600780c */ /* 0x000fe20003fa4270 */
[----:B------:R-:W-:Y:S02]  /*8e00*/  WARPGROUP.DEPBAR.LE gsb0, 0x0 ;  /* 0x00008000000079c5 */ /* 0x000fe40000010000 */
[----:B------:R-:W-:Y:S01]  /*8e10*/  WARPGROUP.ARRIVE ;  /* 0x00000000000079c5 */ /* 0x000fe20000000000 */
[----:B------:R-:W3:Y:S01]  /*8e20*/  MUFU.TANH R84, R84 ;  /* 0x0000005400547308 */ /* 0x000ee20000002400 */
[----:B-1----:R-:W-:Y:S02]  /*8e30*/  FSEL R128, R97, -INF , P4 ;  /* 0xff80000061807808 */ /* 0x002fe40002000000 */
[----:B------:R-:W-:Y:S02]  /*8e40*/  FMNMX.FTZ R119, R96, R119, !PT ;  /* 0x0000007760777209 */ /* 0x000fe40007810000 */
[----:B------:R-:W-:Y:S01]  /*8e50*/  HGMMA.64x96x16.F32.BF16 R24, gdesc[UR28].tnspB, R24, gsb0 ;  /* 0x416000001c1879f0 */ /* 0x000fe20008001818 */
[----:B------:R-:W-:Y:S01]  /*8e60*/  UIADD3 UR28, UR6, 0x900, URZ ;  /* 0x00000900061c7890 */ /* 0x000fe2000fffe03f */
[----:B------:R-:W-:Y:S01]  /*8e70*/  ISETP.GT.AND P3, PT, R118, 0x59, PT ;  /* 0x000000597600780c */ /* 0x000fe20003f64270 */
[----:B------:R-:W-:Y:S01]  /*8e80*/  UIADD3 UR30, UR7, 0x180, URZ ;  /* 0x00000180071e7890 */ /* 0x000fe2000fffe03f */
[----:B------:R-:W-:Y:S01]  /*8e90*/  MUFU.TANH R88, R88 ;  /* 0x0000005800587308 */ /* 0x000fe20000002400 */
[----:B------:R-:W-:Y:S01]  /*8ea0*/  UMOV UR29, 0xc0000010 ;  /* 0xc0000010001d7882 */ /* 0x000fe20000000000 */
[----:B------:R-:W-:Y:S01]  /*8eb0*/  UMOV UR31, 0x80000020 ;  /* 0x80000020001f7882 */ /* 0x000fe20000000000 */
[----:B------:R-:W-:-:S02]  /*8ec0*/  FMNMX.FTZ R119, R128, R119, !PT ;  /* 0x0000007780777209 */ /* 0x000fc40007810000 */
[----:B------:R-:W-:Y:S02]  /*8ed0*/  FSEL R97, R76, -INF , P3 ;  /* 0xff8000004c617808 */ /* 0x000fe40001800000 */
[C---:B------:R-:W-:Y:S01]  /*8ee0*/  ISETP.GT.AND P4, PT, R118.reuse, 0x60, PT ;  /* 0x000000607600780c */ /* 0x040fe20003f84270 */
[----:B------:R-:W1:Y:S01]  /*8ef0*/  MUFU.TANH R90, R90 ;  /* 0x0000005a005a7308 */ /* 0x000e620000002400 */
[----:B------:R-:W-:-:S07]  /*8f00*/  ISETP.GT.AND P3, PT, R118, 0x68, PT ;  /* 0x000000687600780c */ /* 0x000fce0003f64270 */
[----:B------:R2:W-:Y:S08]  /*8f10*/  MUFU.EX2 R104, R130 ;  /* 0x0000008200687308 */ /* 0x0005f00000000800 */
[----:B------:R-:W4:Y:S01]  /*8f20*/  MUFU.TANH R91, R91 ;  /* 0x0000005b005b7308 */ /* 0x000f220000002400 */
[----:B--2---:R-:W-:Y:S02]  /*8f30*/  FSEL R130, R72, -INF , P5 ;  /* 0xff80000048827808 */ /* 0x004fe40002800000 */
[----:B------:R-:W-:-:S02]  /*8f40*/  ISETP.GT.AND P5, PT, R118, 0x61, PT ;  /* 0x000000617600780c */ /* 0x000fc40003fa4270 */
[----:B------:R-:W-:Y:S02]  /*8f50*/  FMNMX.FTZ R76, R130, R119, !PT ;  /* 0x00000077824c7209 */ /* 0x000fe40007810000 */
[----:B---3--:R-:W-:Y:S01]  /*8f60*/  FSEL R119, R84, -INF , P4 ;  /* 0xff80000054777808 */ /* 0x008fe20002000000 */
[----:B------:R-:W2:Y:S01]  /*8f70*/  MUFU.TANH R92, R92 ;  /* 0x0000005c005c7308 */ /* 0x000ea20000002400 */
[----:B------:R-:W-:Y:S02]  /*8f80*/  FMNMX.FTZ R76, R97, R76, !PT ;  /* 0x0000004c614c7209 */ /* 0x000fe40007810000 */
[----:B------:R-:W-:Y:S02]  /*8f90*/  ISETP.GT.AND P4, PT, R118, 0x69, PT ;  /* 0x000000697600780c */ /* 0x000fe40003f84270 */
[----:B------:R-:W-:Y:S02]  /*8fa0*/  FMNMX.FTZ R76, R119, R76, !PT ;  /* 0x0000004c774c7209 */ /* 0x000fe40007810000 */
[----:B-1----:R-:W-:Y:S01]  /*8fb0*/  FSEL R90, R90, -INF , P3 ;  /* 0xff8000005a5a7808 */ /* 0x002fe20001800000 */
[----:B------:R1:W-:Y:S01]  /*8fc0*/  MUFU.EX2 R112, R132 ;  /* 0x0000008400707308 */ /* 0x0003e20000000800 */
[----:B----4-:R-:W-:Y:S01]  /*8fd0*/  FSEL R84, R91, -INF , P4 ;  /* 0xff8000005b547808 */ /* 0x010fe20002000000 */
[----:B------:R-:W-:Y:S01]  /*8fe0*/  FFMA.FTZ R91, R125, R82, -R100 ;  /* 0x000000527d5b7223 */ /* 0x000fe20000010864 */
[----:B------:R-:W-:-:S02]  /*8ff0*/  ISETP.GT.AND P3, PT, R118, 0x71, PT ;  /* 0x000000717600780c */ /* 0x000fc40003f64270 */
[----:B------:R-:W-:-:S03]  /*9000*/  ISETP.GT.AND P4, PT, R118, 0x78, PT ;  /* 0x000000787600780c */ /* 0x000fc60003f84270 */
[----:B------:R-:W-:Y:S01]  /*9010*/  MUFU.TANH R83, R83 ;  /* 0x0000005300537308 */ /* 0x000fe20000002400 */
[-CC-:B-1----:R-:W-:Y:S01]  /*9020*/  FFMA.FTZ R132, R123, R82.reuse, -R100.reuse ;  /* 0x000000527b847223 */ /* 0x182fe20000010864 */
[----:B------:R-:W-:Y:S01]  /*9030*/  FSEL R123, R88, -INF , P5 ;  /* 0xff800000587b7808 */ /* 0x000fe20002800000 */
[----:B------:R-:W-:Y:S01]  /*9040*/  FFMA.FTZ R88, R127, R82, -R100 ;  /* 0x000000527f587223 */ /* 0x000fe20000010864 */
[----:B------:R-:W-:Y:S02]  /*9050*/  ISETP.GT.AND P5, PT, R118, 0x70, PT ;  /* 0x000000707600780c */ /* 0x000fe40003fa4270 */
[----:B------:R-:W-:Y:S02]  /*9060*/  FMNMX.FTZ R127, R123, R76, !PT ;  /* 0x0000004c7b7f7209 */ /* 0x000fe40007810000 */
[----:B------:R-:W1:Y:S01]  /*9070*/  MUFU.TANH R86, R86 ;  /* 0x0000005600567308 */ /* 0x000e620000002400 */
[----:B--2---:R-:W-:Y:S02]  /*9080*/  FSEL R92, R92, -INF , P5 ;  /* 0xff8000005c5c7808 */ /* 0x004fe40002800000 */
[----:B------:R-:W-:-:S02]  /*9090*/  FMNMX.FTZ R127, R90, R127, !PT ;  /* 0x0000007f5a7f7209 */ /* 0x000fc40007810000 */
[----:B------:R-:W-:Y:S02]  /*90a0*/  ISETP.GT.AND P5, PT, R118, 0x79, PT ;  /* 0x000000797600780c */ /* 0x000fe40003fa4270 */
[----:B------:R-:W-:Y:S01]  /*90b0*/  FMNMX.FTZ R127, R84, R127, !PT ;  /* 0x0000007f547f7209 */ /* 0x000fe20007810000 */
[----:B------:R-:W2:Y:S03]  /*90c0*/  MUFU.TANH R87, R87 ;  /* 0x0000005700577308 */ /* 0x000ea60000002400 */
[----:B------:R-:W-:-:S05]  /*90d0*/  FMNMX.FTZ R127, R92, R127, !PT ;  /* 0x0000007f5c7f7209 */ /* 0x000fca0007810000 */
[----:B------:R-:W3:Y:S01]  /*90e0*/  MUFU.TANH R74, R74 ;  /* 0x0000004a004a7308 */ /* 0x000ee20000002400 */
[----:B-1----:R-:W-:Y:S01]  /*90f0*/  FSEL R134, R86, -INF , P4 ;  /* 0xff80000056867808 */ /* 0x002fe20002000000 */
[----:B------:R-:W-:Y:S01]  /*9100*/  FFMA.FTZ R86, R135, R82, -R100 ;  /* 0x0000005287567223 */ /* 0x000fe20000010864 */
[----:B------:R-:W-:-:S05]  /*9110*/  ISETP.GT.AND P4, PT, R118, 0x81, PT ;  /* 0x000000817600780c */ /* 0x000fca0003f84270 */
[----:B------:R-:W1:Y:S01]  /*9120*/  MUFU.TANH R94, R94 ;  /* 0x0000005e005e7308 */ /* 0x000e620000002400 */
[----:B--2---:R-:W-:Y:S01]  /*9130*/  FSEL R136, R87, -INF , P5 ;  /* 0xff80000057887808 */ /* 0x004fe20002800000 */
[----:B------:R-:W-:Y:S01]  /*9140*/  FFMA.FTZ R87, R149, R82, -R100 ;  /* 0x0000005295577223 */ /* 0x000fe20000010864 */
[----:B------:R-:W-:-:S05]  /*9150*/  ISETP.GT.AND P5, PT, R118, 0x88, PT ;  /* 0x000000887600780c */ /* 0x000fca0003fa4270 */
[----:B------:R2:W-:Y:S08]  /*9160*/  MUFU.EX2 R72, R132 ;  /* 0x0000008400487308 */ /* 0x0005f00000000800 */
[----:B------:R-:W4:Y:S01]  /*9170*/  MUFU.TANH R116, R116 ;  /* 0x0000007400747308 */ /* 0x000f220000002400 */
[----:B--2---:R-:W-:Y:S01]  /*9180*/  FSEL R132, R83, -INF , P3 ;  /* 0xff80000053847808 */ /* 0x004fe20001800000 */
[----:B------:R-:W-:-:S02]  /*9190*/  WARPGROUP.DEPBAR.LE gsb0, 0x0 ;  /* 0x00008000000079c5 */ /* 0x000fc40000010000 */
[----:B------:R-:W-:Y:S01]  /*91a0*/  WARPGROUP.ARRIVE ;  /* 0x00000000000079c5 */ /* 0x000fe20000000000 */
[----:B------:R-:W-:Y:S01]  /*91b0*/  FMNMX.FTZ R127, R132, R127, !PT ;  /* 0x0000007f847f7209 */ /* 0x000fe20007810000 */
[-CC-:B------:R-:W-:Y:S01]  /*91c0*/  FFMA.FTZ R83, R131, R82.reuse, -R100.reuse ;  /* 0x0000005283537223 */ /* 0x180fe20000010864 */
[----:B------:R-:W-:Y:S01]  /*91d0*/  ISETP.GT.AND P3, PT, R118, 0x80, PT ;  /* 0x000000807600780c */ /* 0x000fe20003f64270 */
[----:B------:R-:W2:Y:S01]  /*91e0*/  MUFU.TANH R110, R110 ;  /* 0x0000006e006e7308 */ /* 0x000ea20000002400 */
[----:B------:R-:W-:Y:S01]  /*91f0*/  FMNMX.FTZ R127, R134, R127, !PT ;  /* 0x0000007f867f7209 */ /* 0x000fe20007810000 */
[----:B------:R-:W-:Y:S01]  /*9200*/  HGMMA.64x96x16.F32.BF16 R24, gdesc[UR28].tnspB, R24, gsb0 ;  /* 0x416000001c1879f0 */ /* 0x000fe20008001818 */
[----:B------:R-:W-:Y:S01]  /*9210*/  UIADD3 UR28, UR6, 0xa80, URZ ;  /* 0x00000a80061c7890 */ /* 0x000fe2000fffe03f */
[----:B---3--:R-:W-:Y:S01]  /*9220*/  FSEL R138, R74, -INF , P3 ;  /* 0xff8000004a8a7808 */ /* 0x008fe20001800000 */
[----:B------:R-:W-:Y:S01]  /*9230*/  UIADD3 UR30, UR7, 0x1c0, URZ ;  /* 0x000001c0071e7890 */ /* 0x000fe2000fffe03f */
[----:B------:R-:W-:Y:S01]  /*9240*/  FMNMX.FTZ R127, R136, R127, !PT ;  /* 0x0000007f887f7209 */ /* 0x000fe20007810000 */
[----:B------:R-:W-:Y:S01]  /*9250*/  UMOV UR29, 0xc0000010 ;  /* 0xc0000010001d7882 */ /* 0x000fe20000000000 */
[----:B------:R-:W-:Y:S01]  /*9260*/  UMOV UR31, 0x80000020 ;  /* 0x80000020001f7882 */ /* 0x000fe20000000000 */
[----:B-1----:R-:W-:Y:S01]  /*9270*/  FSEL R140, R94, -INF , P4 ;  /* 0xff8000005e8c7808 */ /* 0x002fe20002000000 */
[-CC-:B------:R-:W-:Y:S01]  /*9280*/  FFMA.FTZ R94, R137, R82.reuse, -R100.reuse ;  /* 0x00000052895e7223 */ /* 0x180fe20000010864 */
[----:B------:R-:W-:Y:S01]  /*9290*/  FMNMX.FTZ R127, R138, R127, !PT ;  /* 0x0000007f8a7f7209 */ /* 0x000fe20007810000 */
[----:B------:R1:W-:Y:S01]  /*92a0*/  MUFU.EX2 R76, R88 ;  /* 0x00000058004c7308 */ /* 0x0003e20000000800 */
[----:B------:R-:W-:Y:S01]  /*92b0*/  ISETP.GT.AND P3, PT, R118, 0x89, PT ;  /* 0x000000897600780c */ /* 0x000fe20003f64270 */
[-CC-:B------:R-:W-:Y:S01]  /*92c0*/  FFMA.FTZ R118, R155, R82.reuse, -R100.reuse ;  /* 0x000000529b767223 */ /* 0x180fe20000010864 */
[----:B----4-:R-:W-:Y:S01]  /*92d0*/  FSEL R142, R116, -INF , P5 ;  /* 0xff800000748e7808 */ /* 0x010fe20002800000 */
[----:B------:R-:W-:Y:S01]  /*92e0*/  FFMA.FTZ R131, R139, R82, -R100 ;  /* 0x000000528b837223 */ /* 0x000fe20000010864 */
[----:B------:R-:W-:-:S02]  /*92f0*/  FMNMX.FTZ R127, R140, R127, !PT ;  /* 0x0000007f8c7f7209 */ /* 0x000fc40007810000 */
[----:B--2---:R-:W-:Y:S01]  /*9300*/  FSEL R152, R110, -INF , P3 ;  /* 0xff8000006e987808 */ /* 0x004fe20001800000 */
[----:B------:R2:W-:Y:S01]  /*9310*/  MUFU.EX2 R74, R129 ;  /* 0x00000081004a7308 */ /* 0x0005e20000000800 */
[----:B------:R-:W-:Y:S01]  /*9320*/  FMNMX.FTZ R127, R142, R127, !PT ;  /* 0x0000007f8e7f7209 */ /* 0x000fe20007810000 */
[-CC-:B------:R-:W-:Y:S01]  /*9330*/  FFMA.FTZ R110, R133, R82.reuse, -R100.reuse ;  /* 0x00000052856e7223 */ /* 0x180fe20000010864 */
[-CC-:B-1----:R-:W-:Y:S01]  /*9340*/  FFMA.FTZ R88, R153, R82.reuse, -R100.reuse ;  /* 0x0000005299587223 */ /* 0x182fe20000010864 */
[----:B------:R-:W-:Y:S01]  /*9350*/  FFMA.FTZ R133, R157, R82, -R100 ;  /* 0x000000529d857223 */ /* 0x000fe20000010864 */
[----:B------:R-:W-:-:S03]  /*9360*/  FMNMX.FTZ R127, R152, R127, !PT ;  /* 0x0000007f987f7209 */ /* 0x000fc60007810000 */
[----:B------:R-:W-:Y:S01]  /*9370*/  MUFU.EX2 R102, R102 ;  /* 0x0000006600667308 */ /* 0x000fe20000000800 */
[--C-:B--2---:R-:W-:Y:S01]  /*9380*/  FFMA.FTZ R129, R143, R82, -R100.reuse ;  /* 0x000000528f817223 */ /* 0x104fe20000010864 */
[----:B------:R-:W1:Y:S06]  /*9390*/  SHFL.BFLY PT, R116, R127, 0x2, 0x1f ;  /* 0x0c401f007f747f89 */ /* 0x000e6c00000e0000 */
        /* <DEDUP_REMOVED lines=9> */
[----:B-1----:R-:W-:-:S07]  /*9430*/  FMNMX.FTZ R155, R125, R154, !PT ;  /* 0x0000009a7d9b7209 */ /* 0x002fce0007810000 */
[----:B------:R-:W-:Y:S01]  /*9440*/  MUFU.EX2 R81, R81 ;  /* 0x0000005100517308 */ /* 0x000fe20000000800 */
[----:B------:R-:W-:Y:S02]  /*9450*/  FSEL R125, R75, RZ, P2 ;  /* 0x000000ff4b7d7208 */ /* 0x000fe40001000000 */
[C---:B------:R-:W-:Y:S01]  /*9460*/  FSETP.NEU.FTZ.AND P2, PT, R155.reuse, -INF , PT ;  /* 0xff8000009b00780b */ /* 0x040fe20003f5d000 */
[-C--:B------:R-:W-:Y:S02]  /*9470*/  FMUL.FTZ R137, R155, R82.reuse ;  /* 0x000000529b897220 */ /* 0x080fe40000410000 */
[----:B------:R-:W-:Y:S02]  /*9480*/  FADD.FTZ R125, -R125, R8 ;  /* 0x000000087d7d7221 */ /* 0x000fe40000010100 */
[----:B------:R-:W-:Y:S01]  /*9490*/  MUFU.EX2 R106, R106 ;  /* 0x0000006a006a7308 */ /* 0x000fe20000000800 */
[----:B------:R-:W-:Y:S01]  /*94a0*/  FSEL R137, R137, RZ, P2 ;  /* 0x000000ff89897208 */ /* 0x000fe20001000000 */
[----:B------:R-:W-:-:S04]  /*94b0*/  FMUL.FTZ R135, R125, R82 ;  /* 0x000000527d877220 */ /* 0x000fc80000410000 */
[-CC-:B------:R-:W-:Y:S01]  /*94c0*/  FFMA.FTZ R8, R108, R82.reuse, -R137.reuse ;  /* 0x000000526c087223 */ /* 0x180fe20000010889 */
[----:B------:R-:W-:Y:S01]  /*94d0*/  FSEL R108, R155, RZ, P2 ;  /* 0x000000ff9b6c7208 */ /* 0x000fe20001000000 */
[-CC-:B------:R-:W-:Y:S01]  /*94e0*/  FFMA.FTZ R100, R105, R82.reuse, -R137.reuse ;  /* 0x0000005269647223 */ /* 0x180fe20000010889 */
[----:B------:R-:W-:Y:S01]  /*94f0*/  ISETP.GE.U32.AND P2, PT, R2, 0x180, PT ;  /* 0x000001800200780c */ /* 0x000fe20003f46070 */
[-CC-:B------:R-:W-:Y:S01]  /*9500*/  FFMA.FTZ R139, R12, R82.reuse, -R137.reuse ;  /* 0x000000520c8b7223 */ /* 0x180fe20000010889 */
[-C--:B------:R-:W-:Y:S01]  /*9510*/  FFMA.FTZ R12, R99, R82.reuse, -R137 ;  /* 0x00000052630c7223 */ /* 0x080fe20000010889 */
[----:B------:R-:W-:Y:S02]  /*9520*/  WARPGROUP.DEPBAR.LE gsb0, 0x0 ;  /* 0x00008000000079c5 */ /* 0x000fe40000010000 */
[----:B------:R-:W-:Y:S01]  /*9530*/  WARPGROUP.ARRIVE ;  /* 0x00000000000079c5 */ /* 0x000fe20000000000 */
[----:B------:R-:W-:Y:S01]  /*9540*/  FADD.FTZ R105, -R108, R5 ;  /* 0x000000056c697221 */ /* 0x000fe20000010100 */
[----:B------:R-:W-:Y:S01]  /*9550*/  VIADD R5, R16, 0x9 ;  /* 0x0000000910057836 */ /* 0x000fe20000000000 */
[----:B------:R-:W1:Y:S01]  /*9560*/  MUFU.EX2 R135, R135 ;  /* 0x0000008700877308 */ /* 0x000e620000000800 */
[-CC-:B------:R-:W-:Y:S01]  /*9570*/  FFMA.FTZ R125, R10, R82.reuse, -R137.reuse ;  /* 0x000000520a7d7223 */ /* 0x180fe20000010889 */
[-CC-:B------:R-:W-:Y:S01]  /*9580*/  FFMA.FTZ R156, R89, R82.reuse, -R137.reuse ;  /* 0x00000052599c7223 */ /* 0x180fe20000010889 */
[----:B------:R-:W-:Y:S01]  /*9590*/  HGMMA.64x96x16.F32.BF16 R24, gdesc[UR28].tnspB, R24, gsb0 ;  /* 0x416000001c1879f0 */ /* 0x000fe20008001818 */
[----:B------:R-:W-:Y:S01]  /*95a0*/  UIADD3 UR28, UR6, 0xc00, URZ ;  /* 0x00000c00061c7890 */ /* 0x000fe2000fffe03f */
[----:B------:R-:W-:Y:S01]  /*95b0*/  SEL R99, R5, 0x9, !P2 ;  /* 0x0000000905637807 */ /* 0x000fe20005000000 */
[----:B------:R-:W-:Y:S01]  /*95c0*/  UIADD3 UR30, UR7, 0x200, URZ ;  /* 0x00000200071e7890 */ /* 0x000fe2000fffe03f */
[-C--:B------:R-:W-:Y:S01]  /*95d0*/  FMUL.FTZ R5, R105, R82.reuse ;  /* 0x0000005269057220 */ /* 0x080fe20000410000 */
[----:B------:R-:W-:Y:S01]  /*95e0*/  UMOV UR29, 0xc0000010 ;  /* 0xc0000010001d7882 */ /* 0x000fe20000000000 */
[----:B------:R-:W-:Y:S01]  /*95f0*/  UMOV UR31, 0x80000020 ;  /* 0x80000020001f7882 */ /* 0x000fe20000000000 */
[----:B------:R-:W-:Y:S01]  /*9600*/  MUFU.EX2 R8, R8 ;  /* 0x0000000800087308 */ /* 0x000fe20000000800 */
[-CC-:B------:R-:W-:Y:S01]  /*9610*/  FFMA.FTZ R10, R124, R82.reuse, -R137.reuse ;  /* 0x000000527c0a7223 */ /* 0x180fe20000010889 */
[-CC-:B------:R-:W-:Y:S01]  /*9620*/  FFMA.FTZ R89, R120, R82.reuse, -R137.reuse ;  /* 0x0000005278597223 */ /* 0x180fe20000010889 */
[----:B------:R-:W-:Y:S01]  /*9630*/  FFMA.FTZ R120, R113, R82, -R137 ;  /* 0x0000005271787223 */ /* 0x000fe20000010889 */
[----:B------:R-:W-:-:S02]  /*9640*/  IMAD.U32 R113, RZ, RZ, UR46 ;  /* 0x0000002eff717e24 */ /* 0x000fc4000f8e00ff */
[-CC-:B------:R-:W-:Y:S01]  /*9650*/  FFMA.FTZ R141, R15, R82.reuse, -R137.reuse ;  /* 0x000000520f8d7223 */ /* 0x180fe20000010889 */
[-CC-:B------:R-:W-:Y:S01]  /*9660*/  FFMA.FTZ R15, R114, R82.reuse, -R137.reuse ;  /* 0x00000052720f7223 */ /* 0x180fe20000010889 */
[-CC-:B------:R-:W-:Y:S01]  /*9670*/  FFMA.FTZ R127, R93, R82.reuse, -R137.reuse ;  /* 0x000000525d7f7223 */ /* 0x180fe20000010889 */
[----:B------:R-:W2:Y:S01]  /*9680*/  MUFU.EX2 R5, R5 ;  /* 0x0000000500057308 */ /* 0x000ea20000000800 */
[----:B------:R-:W-:Y:S01]  /*9690*/  @!P1 LEA R113, R113, UR47, 0x3 ;  /* 0x0000002f71719c11 */ /* 0x000fe2000f8e18ff */
[----:B-1----:R-:W-:Y:S01]  /*96a0*/  FFMA.FTZ R114, R135, R3, R102 ;  /* 0x0000000387727223 */ /* 0x002fe20000010066 */
[-CC-:B------:R-:W-:Y:S01]  /*96b0*/  FFMA.FTZ R93, R109, R82.reuse, -R137.reuse ;  /* 0x000000526d5d7223 */ /* 0x180fe20000010889 */
[-CC-:B------:R-:W-:Y:S01]  /*96c0*/  FFMA.FTZ R109, R111, R82.reuse, -R137.reuse ;  /* 0x000000526f6d7223 */ /* 0x180fe20000010889 */
[-CC-:B------:R-:W-:Y:S01]  /*96d0*/  FFMA.FTZ R111, R107, R82.reuse, -R137.reuse ;  /* 0x000000526b6f7223 */ /* 0x180fe20000010889 */
[----:B------:R-:W-:Y:S01]  /*96e0*/  @!P1 IADD3 R105, R113, 0x31c40, RZ ;  /* 0x00031c4071699810 */ /* 0x000fe20007ffe0ff */
[-CC-:B------:R-:W-:Y:S01]  /*96f0*/  FFMA.FTZ R154, R14, R82.reuse, -R137.reuse ;  /* 0x000000520e9a7223 */ /* 0x180fe20000010889 */
[----:B------:R-:W-:Y:S01]  /*9700*/  MUFU.EX2 R125, R125 ;  /* 0x0000007d007d7308 */ /* 0x000fe20000000800 */
[----:B------:R-:W-:Y:S01]  /*9710*/  FADD.FTZ R107, R95, R114 ;  /* 0x000000725f6b7221 */ /* 0x000fe20000010000 */
[-C--:B------:R-:W-:Y:S01]  /*9720*/  FFMA.FTZ R3, R96, R82.reuse, -R137 ;  /* 0x0000005260037223 */ /* 0x080fe20000010889 */
[----:B------:R-:W-:Y:S01]  /*9730*/  @!P1 PRMT R105, RZ, 0x654, R105 ;  /* 0x00000654ff699816 */ /* 0x000fe20000000069 */
[----:B------:R-:W-:Y:S01]  /*9740*/  FFMA.FTZ R14, R121, R82, -R137 ;  /* 0x00000052790e7223 */ /* 0x000fe20000010889 */
[----:B------:R-:W-:Y:S01]  /*9750*/  FADD.FTZ R114, R98, R107 ;  /* 0x0000006b62727221 */ /* 0x000fe20000010000 */
[----:B------:R-:W-:Y:S01]  /*9760*/  F2FP.BF16.F32.PACK_AB R124, R9, R78 ;  /* 0x0000004e097c723e */ /* 0x000fe200000010ff */
[--C-:B------:R-:W-:Y:S01]  /*9770*/  FFMA.FTZ R121, R122, R82, -R137.reuse ;  /* 0x000000527a797223 */ /* 0x100fe20000010889 */
[----:B------:R-:W-:Y:S01]  /*9780*/  MUFU.EX2 R10, R10 ;  /* 0x0000000a000a7308 */ /* 0x000fe20000000800 */
[----:B--2---:R-:W-:Y:S01]  /*9790*/  FFMA.FTZ R96, R5, R0, R8 ;  /* 0x0000000005607223 */ /* 0x004fe20000010008 */
[----:B------:R-:W-:Y:S01]  /*97a0*/  F2FP.BF16.F32.PACK_AB R98, R79, R98 ;  /* 0x000000624f62723e */ /* 0x000fe200000010ff */
[----:B------:R-:W-:Y:S01]  /*97b0*/  FFMA.FTZ R122, R115, R82, -R137 ;  /* 0x00000052737a7223 */ /* 0x000fe20000010889 */
[----:B------:R-:W-:-:S02]  /*97c0*/  IMAD.U32 R115, RZ, RZ, UR45 ;  /* 0x0000002dff737e24 */ /* 0x000fc4000f8e00ff */
[-CC-:B------:R-:W-:Y:S01]  /*97d0*/  FFMA.FTZ R108, R117, R82.reuse, -R137.reuse ;  /* 0x00000052756c7223 */ /* 0x180fe20000010889 */
[-CC-:B------:R-:W-:Y:S01]  /*97e0*/  FFMA.FTZ R0, R128, R82.reuse, -R137.reuse ;  /* 0x0000005280007223 */ /* 0x180fe20000010889 */
[-CC-:B------:R-:W-:Y:S01]  /*97f0*/  FFMA.FTZ R130, R130, R82.reuse, -R137.reuse ;  /* 0x0000005282827223 */ /* 0x180fe20000010889 */
[----:B------:R-:W-:Y:S01]  /*9800*/  MUFU.EX2 R139, R139 ;  /* 0x0000008b008b7308 */ /* 0x000fe20000000800 */
[----:B------:R-:W-:Y:S01]  /*9810*/  @!P1 LEA R113, R115, UR47, 0x3 ;  /* 0x0000002f73719c11 */ /* 0x000fe2000f8e18ff */
[-CC-:B------:R-:W-:Y:S01]  /*9820*/  FFMA.FTZ R123, R123, R82.reuse, -R137.reuse ;  /* 0x000000527b7b7223 */ /* 0x180fe20000010889 */
[-CC-:B------:R-:W-:Y:S01]  /*9830*/  FFMA.FTZ R90, R90, R82.reuse, -R137.reuse ;  /* 0x000000525a5a7223 */ /* 0x180fe20000010889 */
[-CC-:B------:R-:W-:Y:S01]  /*9840*/  FFMA.FTZ R92, R92, R82.reuse, -R137.reuse ;  /* 0x000000525c5c7223 */ /* 0x180fe20000010889 */
[-CC-:B------:R-:W-:Y:S01]  /*9850*/  FFMA.FTZ R132, R132, R82.reuse, -R137.reuse ;  /* 0x0000005284847223 */ /* 0x180fe20000010889 */
[----:B------:R-:W-:Y:S02]  /*9860*/  @!P1 VIADD R113, R113, 0x31c60 ;  /* 0x00031c6071719836 */ /* 0x000fe40000000000 */
[-CC-:B------:R-:W-:Y:S01]  /*9870*/  FFMA.FTZ R134, R134, R82.reuse, -R137.reuse ;  /* 0x0000005286867223 */ /* 0x180fe20000010889 */
[----:B------:R-:W-:Y:S01]  /*9880*/  MUFU.EX2 R127, R127 ;  /* 0x0000007f007f7308 */ /* 0x000fe20000000800 */
[-CC-:B------:R-:W-:Y:S01]  /*9890*/  FFMA.FTZ R136, R136, R82.reuse, -R137.reuse ;  /* 0x0000005288887223 */ /* 0x180fe20000010889 */
[-C--:B------:R-:W-:Y:S01]  /*98a0*/  FFMA.FTZ R138, R138, R82.reuse, -R137 ;  /* 0x000000528a8a7223 */ /* 0x080fe20000010889 */
[----:B------:R-:W-:Y:S01]  /*98b0*/  @!P1 PRMT R113, RZ, 0x654, R113 ;  /* 0x00000654ff719816 */ /* 0x000fe20000000071 */
[-CC-:B------:R-:W-:Y:S01]  /*98c0*/  FFMA.FTZ R140, R140, R82.reuse, -R137.reuse ;  /* 0x000000528c8c7223 */ /* 0x180fe20000010889 */
[----:B------:R-:W-:Y:S01]  /*98d0*/  FFMA.FTZ R142, R142, R82, -R137 ;  /* 0x000000528e8e7223 */ /* 0x000fe20000010889 */
[----:B------:R-:W-:Y:S01]  /*98e0*/  ISETP.LT.AND P2, PT, R4, UR60, PT ;  /* 0x0000003c04007c0c */ /* 0x000fe2000bf41270 */
[----:B------:R-:W-:Y:S01]  /*98f0*/  UIADD3 UR6, UR60, -0x1, URZ ;  /* 0xffffffff3c067890 */ /* 0x000fe2000fffe03f */
[----:B------:R-:W-:Y:S01]  /*9900*/  MUFU.EX2 R154, R154 ;  /* 0x0000009a009a7308 */ /* 0x000fe20000000800 */
[----:B------:R-:W-:-:S05]  /*9910*/  UMOV UR45, UR46 ;  /* 0x0000002e002d7c82 */ /* 0x000fca0008000000 */
[----:B------:R-:W-:Y:S02]  /*9920*/  UMOV UR60, UR6 ;  /* 0x00000006003c7c82 */ /* 0x000fe40008000000 */
        /* <DEDUP_REMOVED lines=8> */
[----:B------:R-:W-:Y:S07]  /*99b0*/  HGMMA.64x96x16.F32.BF16 R24, gdesc[UR28].tnspB, R24, gsb0 ;  /* 0x416000001c1879f0 */ /* 0x000fee0008001818 */
[----:B------:R-:W-:Y:S08]  /*99c0*/  MUFU.EX2 R93, R93 ;  /* 0x0000005d005d7308 */ /* 0x000ff00000000800 */
[----:B------:R-:W-:Y:S08]  /*99d0*/  MUFU.EX2 R120, R120 ;  /* 0x0000007800787308 */ /* 0x000ff00000000800 */
[----:B------:R-:W-:Y:S08]  /*99e0*/  MUFU.EX2 R109, R109 ;  /* 0x0000006d006d7308 */ /* 0x000ff00000000800 */
[----:B------:R-:W1:Y:S08]  /*99f0*/  MUFU.EX2 R122, R122 ;  /* 0x0000007a007a7308 */ /* 0x000e700000000800 */
[----:B------:R-:W2:Y:S08]  /*9a00*/  MUFU.EX2 R85, R85 ;  /* 0x0000005500557308 */ /* 0x000eb00000000800 */
[----:B------:R-:W3:Y:S01]  /*9a10*/  MUFU.EX2 R15, R15 ;  /* 0x0000000f000f7308 */ /* 0x000ee20000000800 */
[----:B-1----:R-:W-:-:S07]  /*9a20*/  F2FP.BF16.F32.PACK_AB R107, R122, R109 ;  /* 0x0000006d7a6b723e */ /* 0x002fce00000010ff */
[----:B------:R-:W1:Y:S08]  /*9a30*/  MUFU.EX2 R100, R100 ;  /* 0x0000006400647308 */ /* 0x000e700000000800 */
[----:B------:R-:W4:Y:S08]  /*9a40*/  MUFU.EX2 R91, R91 ;  /* 0x0000005b005b7308 */ /* 0x000f300000000800 */
[----:B------:R-:W5:Y:S08]  /*9a50*/  MUFU.EX2 R108, R108 ;  /* 0x0000006c006c7308 */ /* 0x000f700000000800 */
[----:B------:R-:W5:Y:S08]  /*9a60*/  MUFU.EX2 R73, R73 ;  /* 0x0000004900497308 */ /* 0x000f700000000800 */
[----:B------:R-:W5:Y:S08]  /*9a70*/  MUFU.EX2 R111, R111 ;  /* 0x0000006f006f7308 */ /* 0x000f700000000800 */
[----:B------:R-:W-:Y:S08]  /*9a80*/  MUFU.EX2 R3, R3 ;  /* 0x0000000300037308 */ /* 0x000ff00000000800 */
[----:B------:R-:W-:Y:S01]  /*9a90*/  MUFU.EX2 R83, R83 ;  /* 0x0000005300537308 */ /* 0x000fe20000000800 */
[----:B------:R-:W-:-:S02]  /*9aa0*/  WARPGROUP.DEPBAR.LE gsb0, 0x0 ;  /* 0x00008000000079c5 */ /* 0x000fc40000010000 */
[----:B------:R2:W-:Y:S06]  /*9ab0*/  BAR.ARV R99, 0x100 ;  /* 0x000400630000751d */ /* 0x0005ec0000002000 */
[----:B------:R3:W-:Y:S01]  /*9ac0*/  @!P1 SYNCS.ARRIVE.TRANS64.RED.A1T0 RZ, [R105+URZ], RZ ;  /* 0x000000ff69ff99a7 */ /* 0x0007e2000810043f */
[----:B------:R-:W-:Y:S01]  /*9ad0*/  MUFU.EX2 R0, R0 ;  /* 0x0000000000007308 */ /* 0x000fe20000000800 */
[----:B--2---:R-:W-:Y:S01]  /*9ae0*/  FADD.FTZ R99, R125, R96 ;  /* 0x000000607d637221 */ /* 0x004fe20000010000 */
[----:B------:R-:W-:Y:S01]  /*9af0*/  F2FP.BF16.F32.PACK_AB R96, R95, R102 ;  /* 0x000000665f60723e */ /* 0x000fe200000010ff */
[----:B------:R-:W-:Y:S01]  /*9b00*/  FFMA.FTZ R95, R97, R82, -R137 ;  /* 0x00000052615f7223 */ /* 0x000fe20000010889 */
[----:B------:R-:W-:Y:S01]  /*9b10*/  F2FP.BF16.F32.PACK_AB R97, R125, R8 ;  /* 0x000000087d61723e */ /* 0x000fe200000010ff */
[----:B------:R-:W-:Y:S01]  /*9b20*/  FADD.FTZ R102, R10, R99 ;  /* 0x000000630a667221 */ /* 0x000fe20000010000 */
[----:B------:R-:W-:Y:S01]  /*9b30*/  F2FP.BF16.F32.PACK_AB R99, R139, R10 ;  /* 0x0000000a8b63723e */ /* 0x000fe200000010ff */
[----:B---3--:R-:W-:Y:S01]  /*9b40*/  FADD.FTZ R105, R79, R114 ;  /* 0x000000724f697221 */ /* 0x008fe20000010000 */
[----:B------:R2:W-:Y:S01]  /*9b50*/  @!P1 SYNCS.ARRIVE.TRANS64.RED.A1T0 RZ, [R113+URZ], RZ ;  /* 0x000000ff71ff99a7 */ /* 0x0005e2000810043f */
[----:B------:R-:W-:Y:S01]  /*9b60*/  FADD.FTZ R102, R139, R102 ;  /* 0x000000668b667221 */ /* 0x000fe20000010000 */
[----:B------:R-:W-:Y:S01]  /*9b70*/  MUFU.EX2 R110, R110 ;  /* 0x0000006e006e7308 */ /* 0x000fe20000000800 */
[----:B------:R-:W-:Y:S01]  /*9b80*/  FADD.FTZ R114, R78, R105 ;  /* 0x000000694e727221 */ /* 0x000fe20000010000 */
[----:B------:R4:W-:Y:S01]  /*9b90*/  STSM.16.M88.4 [R22+0x24300], R96 ;  /* 0x0243006016007844 */ /* 0x0009e20000000200 */
[----:B------:R-:W-:Y:S01]  /*9ba0*/  F2FP.BF16.F32.PACK_AB R125, R154, R127 ;  /* 0x0000007f9a7d723e */ /* 0x000fe200000010ff */
[----:B------:R-:W-:Y:S01]  /*9bb0*/  FMUL.FTZ R26, R26, R5 ;  /* 0x000000051a1a7220 */ /* 0x000fe20000410000 */
[----:B------:R-:W-:Y:S01]  /*9bc0*/  FADD.FTZ R114, R9, R114 ;  /* 0x0000007209727221 */ /* 0x000fe20000010000 */
[----:B------:R-:W-:Y:S01]  /*9bd0*/  FADD.FTZ R9, R127, R102 ;  /* 0x000000667f097221 */ /* 0x000fe20000010000 */
[-C--:B--2---:R-:W-:Y:S01]  /*9be0*/  FFMA.FTZ R113, R84, R82.reuse, -R137 ;  /* 0x0000005254717223 */ /* 0x084fe20000010889 */
[----:B------:R-:W-:Y:S01]  /*9bf0*/  MUFU.EX2 R78, R130 ;  /* 0x00000082004e7308 */ /* 0x000fe20000000800 */
[----:B------:R-:W-:Y:S01]  /*9c00*/  FADD.FTZ R79, R11, R114 ;  /* 0x000000720b4f7221 */ /* 0x000fe20000010000 */
[----:B------:R-:W-:Y:S01]  /*9c10*/  FADD.FTZ R102, R154, R9 ;  /* 0x000000099a667221 */ /* 0x000fe20000010000 */
[----:B------:R-:W-:Y:S01]  /*9c20*/  F2FP.BF16.F32.PACK_AB R127, R156, R141 ;  /* 0x0000008d9c7f723e */ /* 0x000fe200000010ff */
[----:B------:R-:W-:Y:S01]  /*9c30*/  FMUL.FTZ R27, R27, R5 ;  /* 0x000000051b1b7220 */ /* 0x000fe20000410000 */
[C---:B------:R-:W-:Y:S01]  /*9c40*/  FADD.FTZ R114, R126.reuse, R79 ;  /* 0x0000004f7e727221 */ /* 0x040fe20000010000 */
[----:B------:R-:W-:Y:S01]  /*9c50*/  F2FP.BF16.F32.PACK_AB R126, R126, R11 ;  /* 0x0000000b7e7e723e */ /* 0x000fe200000010ff */
[----:B------:R-:W-:Y:S01]  /*9c60*/  FADD.FTZ R9, R141, R102 ;  /* 0x000000668d097221 */ /* 0x000fe20000010000 */
[----:B------:R-:W-:Y:S01]  /*9c70*/  MUFU.EX2 R86, R86 ;  /* 0x0000005600567308 */ /* 0x000fe20000000800 */
[----:B------:R-:W-:Y:S01]  /*9c80*/  FADD.FTZ R11, R13, R114 ;  /* 0x000000720d0b7221 */ /* 0x000fe20000010000 */
[-C--:B------:R-:W-:Y:S01]  /*9c90*/  FFMA.FTZ R79, R119, R82.reuse, -R137 ;  /* 0x00000052774f7223 */ /* 0x080fe20000010889 */
[----:B------:R-:W-:Y:S01]  /*9ca0*/  FADD.FTZ R9, R156, R9 ;  /* 0x000000099c097221 */ /* 0x000fe20000010000 */
[----:B------:R-:W-:Y:S01]  /*9cb0*/  FFMA.FTZ R137, R152, R82, -R137 ;  /* 0x0000005298897223 */ /* 0x000fe20000010889 */
[----:B------:R-:W-:Y:S01]  /*9cc0*/  FADD.FTZ R10, R20, R11 ;  /* 0x0000000b140a7221 */ /* 0x000fe20000010000 */
[----:B------:R-:W-:Y:S01]  /*9cd0*/  STSM.16.M88.4 [R22+0x25b00], R124 ;  /* 0x025b007c16007844 */ /* 0x000fe20000000200 */
[----:B------:R-:W-:Y:S01]  /*9ce0*/  FADD.FTZ R8, R12, R9 ;  /* 0x000000090c087221 */ /* 0x000fe20000010000 */
[----:B------:R-:W-:Y:S01]  /*9cf0*/  MUFU.EX2 R95, R95 ;  /* 0x0000005f005f7308 */ /* 0x000fe20000000800 */
[----:B------:R-:W-:Y:S01]  /*9d00*/  FADD.FTZ R11, R21, R10 ;  /* 0x0000000a150b7221 */ /* 0x000fe20000010000 */
[----:B------:R-:W-:Y:S01]  /*9d10*/  F2FP.BF16.F32.PACK_AB R105, R120, R93 ;  /* 0x0000005d7869723e */ /* 0x000fe200000010ff */
[----:B------:R-:W-:Y:S01]  /*9d20*/  FADD.FTZ R9, R89, R8 ;  /* 0x0000000859097221 */ /* 0x000fe20000010000 */
[-C--:B------:R-:W-:Y:S01]  /*9d30*/  FMUL.FTZ R30, R30, R5.reuse ;  /* 0x000000051e1e7220 */ /* 0x080fe20000410000 */
[----:B------:R-:W-:Y:S01]  /*9d40*/  FADD.FTZ R10, R112, R11 ;  /* 0x0000000b700a7221 */ /* 0x000fe20000010000 */
[-C--:B------:R-:W-:Y:S01]  /*9d50*/  FMUL.FTZ R31, R31, R5.reuse ;  /* 0x000000051f1f7220 */ /* 0x080fe20000410000 */
[----:B------:R-:W-:Y:S01]  /*9d60*/  FADD.FTZ R8, R14, R9 ;  /* 0x000000090e087221 */ /* 0x000fe20000010000 */
[----:B------:R-:W2:Y:S01]  /*9d70*/  MUFU.EX2 R87, R87 ;  /* 0x0000005700577308 */ /* 0x000ea20000000800 */
[----:B------:R-:W-:Y:S01]  /*9d80*/  FADD.FTZ R9, R101, R10 ;  /* 0x0000000a65097221 */ /* 0x000fe20000010000 */
[-C--:B------:R-:W-:Y:S01]  /*9d90*/  FMUL.FTZ R34, R34, R5.reuse ;  /* 0x0000000522227220 */ /* 0x080fe20000410000 */
[----:B------:R-:W-:Y:S01]  /*9da0*/  FADD.FTZ R8, R121, R8 ;  /* 0x0000000879087221 */ /* 0x000fe20000010000 */
[----:B------:R-:W-:Y:S01]  /*9db0*/  FMUL.FTZ R35, R35, R5 ;  /* 0x0000000523237220 */ /* 0x000fe20000410000 */
[C---:B------:R-:W-:Y:S01]  /*9dc0*/  FADD.FTZ R10, R104.reuse, R9 ;  /* 0x00000009680a7221 */ /* 0x040fe20000010000 */
[----:B------:R-:W-:Y:S01]  /*9dd0*/  F2FP.BF16.F32.PACK_AB R104, R104, R101 ;  /* 0x000000656868723e */ /* 0x000fe200000010ff */
[----:B------:R-:W-:Y:S01]  /*9de0*/  FADD.FTZ R9, R93, R8 ;  /* 0x000000085d097221 */ /* 0x000fe20000010000 */
[----:B------:R-:W3:Y:S01]  /*9df0*/  MUFU.EX2 R79, R79 ;  /* 0x0000004f004f7308 */ /* 0x000ee20000000800 */
        /* <DEDUP_REMOVED lines=12> */
[----:B------:R-:W-:Y:S01]  /*9ec0*/  FADD.FTZ R11, R85, R8 ;  /* 0x00000008550b7221 */ /* 0x000fe20000010000 */
[----:B------:R-:W-:Y:S01]  /*9ed0*/  F2FP.BF16.F32.PACK_AB R8, R20, R13 ;  /* 0x0000000d1408723e */ /* 0x000fe200000010ff */
[----:B------:R-:W-:Y:S01]  /*9ee0*/  FADD.FTZ R9, R15, R10 ;  /* 0x0000000a0f097221 */ /* 0x000fe20000010000 */
[----:B------:R-:W-:Y:S01]  /*9ef0*/  MUFU.EX2 R129, R129 ;  /* 0x0000008100817308 */ /* 0x000fe20000000800 */
[----:B------:R-:W-:Y:S01]  /*9f00*/  FADD.FTZ R20, R76, R11 ;  /* 0x0000000b4c147221 */ /* 0x000fe20000010000 */
[----:B------:R-:W-:Y:S01]  /*9f10*/  F2FP.BF16.F32.PACK_AB R10, R112, R21 ;  /* 0x00000015700a723e */ /* 0x000fe200000010ff */
[----:B-1----:R-:W-:Y:S01]  /*9f20*/  FADD.FTZ R9, R100, R9 ;  /* 0x0000000964097221 */ /* 0x002fe20000010000 */
[----:B------:R-:W-:Y:S01]  /*9f30*/  F2FP.BF16.F32.PACK_AB R11, R121, R14 ;  /* 0x0000000e790b723e */ /* 0x000fe200000010ff */
[C---:B----4-:R-:W-:Y:S01]  /*9f40*/  FADD.FTZ R96, R91.reuse, R20 ;  /* 0x000000145b607221 */ /* 0x050fe20000010000 */
[----:B------:R-:W-:Y:S01]  /*9f50*/  F2FP.BF16.F32.PACK_AB R14, R91, R76 ;  /* 0x0000004c5b0e723e */ /* 0x000fe200000010ff */
[----:B-----5:R-:W-:Y:S01]  /*9f60*/  FADD.FTZ R20, R108, R9 ;  /* 0x000000096c147221 */ /* 0x020fe20000010000 */
[----:B------:R-:W-:Y:S01]  /*9f70*/  F2FP.BF16.F32.PACK_AB R9, R89, R12 ;  /* 0x0000000c5909723e */ /* 0x000fe200000010ff */
[----:B------:R-:W-:Y:S01]  /*9f80*/  FADD.FTZ R13, R73, R96 ;  /* 0x00000060490d7221 */ /* 0x000fe20000010000 */
[----:B------:R-:W-:Y:S01]  /*9f90*/  MUFU.EX2 R94, R94 ;  /* 0x0000005e005e7308 */ /* 0x000fe20000000800 */
[----:B------:R-:W-:Y:S01]  /*9fa0*/  FADD.FTZ R20, R111, R20 ;  /* 0x000000146f147221 */ /* 0x000fe20000010000 */
[----:B--2---:R-:W-:Y:S01]  /*9fb0*/  F2FP.BF16.F32.PACK_AB R76, R87, R86 ;  /* 0x00000056574c723e */ /* 0x004fe200000010ff */
[----:B------:R-:W-:Y:S01]  /*9fc0*/  FADD.FTZ R12, R74, R13 ;  /* 0x0000000d4a0c7221 */ /* 0x000fe20000010000 */
[----:B------:R1:W-:Y:S01]  /*9fd0*/  STSM.16.M88.4 [R22+0x27300], R8 ;  /* 0x0273000816007844 */ /* 0x0003e20000000200 */
[----:B------:R-:W-:Y:S01]  /*9fe0*/  FADD.FTZ R13, R3, R20 ;  /* 0x00000014030d7221 */ /* 0x000fe20000010000 */
[-C--:B------:R-:W-:Y:S01]  /*9ff0*/  FMUL.FTZ R46, R46, R5.reuse ;  /* 0x000000052e2e7220 */ /* 0x080fe20000410000 */
[----:B------:R-:W-:Y:S01]  /*a000*/  FADD.FTZ R81, R83, R12 ;  /* 0x0000000c53517221 */ /* 0x000fe20000010000 */
[----:B------:R-:W2:Y:S01]  /*a010*/  MUFU.EX2 R84, R123 ;  /* 0x0000007b00547308 */ /* 0x000ea20000000800 */
[----:B------:R-:W-:Y:S01]  /*a020*/  FADD.FTZ R13, R0, R13 ;  /* 0x0000000d000d7221 */ /* 0x000fe20000010000 */
[----:B------:R-:W-:Y:S01]  /*a030*/  F2FP.BF16.F32.PACK_AB R12, R85, R72 ;  /* 0x00000048550c723e */ /* 0x000fe200000010ff */
[----:B------:R-:W-:Y:S01]  /*a040*/  FADD.FTZ R81, R110, R81 ;  /* 0x000000516e517221 */ /* 0x000fe20000010000 */
[----:B------:R-:W-:Y:S01]  /*a050*/  STSM.16.M88.4 [R22+0x28b00], R104 ;  /* 0x028b006816007844 */ /* 0x000fe20000000200 */
[----:B------:R-:W-:Y:S01]  /*a060*/  FADD.FTZ R20, R78, R13 ;  /* 0x0000000d4e147221 */ /* 0x000fe20000010000 */
[-C--:B------:R-:W-:Y:S01]  /*a070*/  FMUL.FTZ R47, R47, R5.reuse ;  /* 0x000000052f2f7220 */ /* 0x080fe20000410000 */
[----:B------:R-:W-:Y:S01]  /*a080*/  FADD.FTZ R96, R86, R81 ;  /* 0x0000005156607221 */ /* 0x000fe20000010000 */
[----:B------:R-:W4:Y:S01]  /*a090*/  MUFU.EX2 R131, R131 ;  /* 0x0000008300837308 */ /* 0x000f220000000800 */
[----:B------:R-:W-:Y:S01]  /*a0a0*/  FADD.FTZ R20, R95, R20 ;  /* 0x000000145f147221 */ /* 0x000fe20000010000 */
[----:B------:R-:W-:Y:S01]  /*a0b0*/  FMUL.FTZ R50, R50, R5 ;  /* 0x0000000532327220 */ /* 0x000fe20000410000 */
[----:B------:R-:W-:Y:S01]  /*a0c0*/  FADD.FTZ R13, R87, R96 ;  /* 0x00000060570d7221 */ /* 0x000fe20000010000 */
[----:B-1----:R-:W-:Y:S01]  /*a0d0*/  F2FP.BF16.F32.PACK_AB R8, R74, R73 ;  /* 0x000000494a08723e */ /* 0x002fe200000010ff */
[----:B---3--:R-:W-:Y:S01]  /*a0e0*/  FADD.FTZ R9, R79, R20 ;  /* 0x000000144f097221 */ /* 0x008fe20000010000 */
[----:B------:R-:W-:Y:S01]  /*a0f0*/  F2FP.BF16.F32.PACK_AB R10, R110, R83 ;  /* 0x000000536e0a723e */ /* 0x000fe200000010ff */
[----:B------:R-:W-:Y:S01]  /*a100*/  FADD.FTZ R20, R88, R13 ;  /* 0x0000000d58147221 */ /* 0x000fe20000010000 */
[----:B------:R-:W1:Y:S01]  /*a110*/  MUFU.EX2 R90, R90 ;  /* 0x0000005a005a7308 */ /* 0x000e620000000800 */
[----:B------:R-:W-:Y:S01]  /*a120*/  F2FP.BF16.F32.PACK_AB R13, R100, R15 ;  /* 0x0000000f640d723e */ /* 0x000fe200000010ff */
[----:B--2---:R-:W-:Y:S01]  /*a130*/  FADD.FTZ R9, R84, R9 ;  /* 0x0000000954097221 */ /* 0x004fe20000010000 */
[----:B------:R-:W-:Y:S01]  /*a140*/  FADD.FTZ R11, R129, R20 ;  /* 0x00000014810b7221 */ /* 0x000fe20000010000 */
[----:B------:R-:W-:Y:S01]  /*a150*/  F2FP.BF16.F32.PACK_AB R15, R111, R108 ;  /* 0x0000006c6f0f723e */ /* 0x000fe200000010ff */
[-C--:B------:R-:W-:Y:S01]  /*a160*/  FMUL.FTZ R51, R51, R5.reuse ;  /* 0x0000000533337220 */ /* 0x080fe20000410000 */
[-C--:B------:R-:W-:Y:S01]  /*a170*/  FMUL.FTZ R54, R54, R5.reuse ;  /* 0x0000000536367220 */ /* 0x080fe20000410000 */
[----:B------:R-:W-:Y:S01]  /*a180*/  FADD.FTZ R72, R94, R11 ;  /* 0x0000000b5e487221 */ /* 0x000fe20000010000 */
[----:B------:R-:W2:Y:S01]  /*a190*/  MUFU.EX2 R77, R77 ;  /* 0x0000004d004d7308 */ /* 0x000ea20000000800 */
[----:B------:R-:W-:Y:S01]  /*a1a0*/  F2FP.BF16.F32.PACK_AB R11, R95, R78 ;  /* 0x0000004e5f0b723e */ /* 0x000fe200000010ff */
[----:B------:R3:W-:Y:S01]  /*a1b0*/  STSM.16.M88.4 [R22+0x2a300], R12 ;  /* 0x02a3000c16007844 */ /* 0x0007e20000000200 */
[----:B----4-:R-:W-:Y:S01]  /*a1c0*/  FADD.FTZ R72, R131, R72 ;  /* 0x0000004883487221 */ /* 0x010fe20000010000 */
[----:B------:R-:W-:Y:S01]  /*a1d0*/  F2FP.BF16.F32.PACK_AB R78, R129, R88 ;  /* 0x00000058814e723e */ /* 0x000fe200000010ff */
[-C--:B------:R-:W-:Y:S01]  /*a1e0*/  FMUL.FTZ R55, R55, R5.reuse ;  /* 0x0000000537377220 */ /* 0x080fe20000410000 */
[-C--:B------:R-:W-:Y:S01]  /*a1f0*/  FMUL.FTZ R58, R58, R5.reuse ;  /* 0x000000053a3a7220 */ /* 0x080fe20000410000 */
[----:B------:R-:W-:Y:S01]  /*a200*/  FMUL.FTZ R59, R59, R5 ;  /* 0x000000053b3b7220 */ /* 0x000fe20000410000 */
[----:B------:R-:W4:Y:S01]  /*a210*/  MUFU.EX2 R116, R116 ;  /* 0x0000007400747308 */ /* 0x000f220000000800 */
[----:B-1----:R-:W-:Y:S01]  /*a220*/  FADD.FTZ R20, R90, R9 ;  /* 0x000000095a147221 */ /* 0x002fe20000010000 */
[----:B------:R-:W-:Y:S01]  /*a230*/  F2FP.BF16.F32.PACK_AB R9, R0, R3 ;  /* 0x000000030009723e */ /* 0x000fe200000010ff */
[-C--:B------:R-:W-:Y:S01]  /*a240*/  FMUL.FTZ R62, R62, R5.reuse ;  /* 0x000000053e3e7220 */ /* 0x080fe20000410000 */
[-C--:B------:R-:W-:Y:S01]  /*a250*/  FMUL.FTZ R63, R63, R5.reuse ;  /* 0x000000053f3f7220 */ /* 0x080fe20000410000 */
[-C--:B------:R-:W-:Y:S01]  /*a260*/  FMUL.FTZ R66, R66, R5.reuse ;  /* 0x0000000542427220 */ /* 0x080fe20000410000 */
[-C--:B------:R-:W-:Y:S01]  /*a270*/  FMUL.FTZ R67, R67, R5.reuse ;  /* 0x0000000543437220 */ /* 0x080fe20000410000 */
[----:B------:R1:W-:Y:S01]  /*a280*/  STSM.16.M88.4 [R22+0x2bb00], R8 ;  /* 0x02bb000816007844 */ /* 0x0003e20000000200 */
[----:B------:R-:W5:Y:S01]  /*a290*/  MUFU.EX2 R113, R113 ;  /* 0x0000007100717308 */ /* 0x000f620000000800 */
[----:B--2---:R-:W-:Y:S01]  /*a2a0*/  FADD.FTZ R73, R77, R72 ;  /* 0x000000484d497221 */ /* 0x004fe20000010000 */
[----:B---3--:R-:W-:Y:S01]  /*a2b0*/  F2FP.BF16.F32.PACK_AB R12, R131, R94 ;  /* 0x0000005e830c723e */ /* 0x008fe200000010ff */
[-C--:B------:R-:W-:Y:S01]  /*a2c0*/  FMUL.FTZ R70, R70, R5.reuse ;  /* 0x0000000546467220 */ /* 0x080fe20000410000 */
[----:B------:R-:W-:Y:S01]  /*a2d0*/  FMUL.FTZ R71, R71, R5 ;  /* 0x0000000547477220 */ /* 0x000fe20000410000 */
[-C--:B------:R-:W-:Y:S01]  /*a2e0*/  FMUL.FTZ R24, R24, R135.reuse ;  /* 0x0000008718187220 */ /* 0x080fe20000410000 */
[-C--:B------:R-:W-:Y:S01]  /*a2f0*/  FMUL.FTZ R25, R25, R135.reuse ;  /* 0x0000008719197220 */ /* 0x080fe20000410000 */
[----:B------:R-:W-:Y:S01]  /*a300*/  FMUL.FTZ R28, R28, R135 ;  /* 0x000000871c1c7220 */ /* 0x000fe20000410000 */
[----:B------:R-:W2:Y:S01]  /*a310*/  MUFU.EX2 R92, R92 ;  /* 0x0000005c005c7308 */ /* 0x000ea20000000800 */
[C---:B----4-:R-:W-:Y:S01]  /*a320*/  F2FP.BF16.F32.PACK_AB R14, R116.reuse, R77 ;  /* 0x0000004d740e723e */ /* 0x050fe200000010ff */
[----:B------:R-:W-:Y:S01]  /*a330*/  FADD.FTZ R73, R116, R73 ;  /* 0x0000004974497221 */ /* 0x000fe20000010000 */
[----:B------:R-:W-:Y:S01]  /*a340*/  F2FP.BF16.F32.PACK_AB R77, R84, R79 ;  /* 0x0000004f544d723e */ /* 0x000fe200000010ff */
[-C--:B------:R-:W-:Y:S01]  /*a350*/  FMUL.FTZ R29, R29, R135.reuse ;  /* 0x000000871d1d7220 */ /* 0x080fe20000410000 */
[-C--:B------:R-:W-:Y:S01]  /*a360*/  FMUL.FTZ R32, R32, R135.reuse ;  /* 0x0000008720207220 */ /* 0x080fe20000410000 */
[-C--:B------:R-:W-:Y:S01]  /*a370*/  FMUL.FTZ R33, R33, R135.reuse ;  /* 0x0000008721217220 */ /* 0x080fe20000410000 */
[-C--:B------:R-:W-:Y:S01]  /*a380*/  FMUL.FTZ R36, R36, R135.reuse ;  /* 0x0000008724247220 */ /* 0x080fe20000410000 */
[----:B------:R-:W3:Y:S01]  /*a390*/  MUFU.EX2 R21, R132 ;  /* 0x0000008400157308 */ /* 0x000ee20000000800 */
[C---:B-----5:R-:W-:Y:S01]  /*a3a0*/  F2FP.BF16.F32.PACK_AB R79, R113.reuse, R90 ;  /* 0x0000005a714f723e */ /* 0x060fe200000010ff */
[----:B------:R-:W-:Y:S01]  /*a3b0*/  FADD.FTZ R3, R113, R20 ;  /* 0x0000001471037221 */ /* 0x000fe20000010000 */
[-C--:B------:R-:W-:Y:S01]  /*a3c0*/  FMUL.FTZ R37, R37, R135.reuse ;  /* 0x0000008725257220 */ /* 0x080fe20000410000 */
[-C--:B------:R-:W-:Y:S01]  /*a3d0*/  FMUL.FTZ R40, R40, R135.reuse ;  /* 0x0000008728287220 */ /* 0x080fe20000410000 */
[-C--:B------:R-:W-:Y:S01]  /*a3e0*/  FMUL.FTZ R41, R41, R135.reuse ;  /* 0x0000008729297220 */ /* 0x080fe20000410000 */
[----:B------:R-:W-:Y:S01]  /*a3f0*/  STSM.16.M88.4 [R22+0x2d300], R76 ;  /* 0x02d3004c16007844 */ /* 0x000fe20000000200 */
[-C--:B------:R-:W-:Y:S01]  /*a400*/  FMUL.FTZ R44, R44, R135.reuse ;  /* 0x000000872c2c7220 */ /* 0x080fe20000410000 */
[----:B------:R-:W4:Y:S01]  /*a410*/  MUFU.EX2 R134, R134 ;  /* 0x0000008600867308 */ /* 0x000f220000000800 */
        /* <DEDUP_REMOVED lines=8> */
[C---:B---3--:R-:W-:Y:S01]  /*a4a0*/  F2FP.BF16.F32.PACK_AB R13, R21.reuse, R92 ;  /* 0x0000005c150d723e */ /* 0x048fe200000010ff */
[----:B------:R-:W-:Y:S01]  /*a4b0*/  FADD.FTZ R3, R21, R0 ;  /* 0x0000000015037221 */ /* 0x000fe20000010000 */
[-C--:B------:R-:W-:Y:S01]  /*a4c0*/  FMUL.FTZ R57, R57, R135.reuse ;  /* 0x0000008739397220 */ /* 0x080fe20000410000 */
[-C--:B------:R-:W-:Y:S01]  /*a4d0*/  FMUL.FTZ R60, R60, R135.reuse ;  /* 0x000000873c3c7220 */ /* 0x080fe20000410000 */
[-C--:B------:R-:W-:Y:S01]  /*a4e0*/  FMUL.FTZ R61, R61, R135.reuse ;  /* 0x000000873d3d7220 */ /* 0x080fe20000410000 */
[-C--:B------:R-:W-:Y:S01]  /*a4f0*/  FMUL.FTZ R64, R64, R135.reuse ;  /* 0x0000008740407220 */ /* 0x080fe20000410000 */
[-C--:B------:R-:W-:Y:S01]  /*a500*/  FMUL.FTZ R65, R65, R135.reuse ;  /* 0x0000008741417220 */ /* 0x080fe20000410000 */
[----:B------:R-:W3:Y:S01]  /*a510*/  MUFU.EX2 R118, R118 ;  /* 0x0000007600767308 */ /* 0x000ee20000000800 */
[----:B----4-:R-:W-:Y:S01]  /*a520*/  FADD.FTZ R3, R134, R3 ;  /* 0x0000000386037221 */ /* 0x010fe20000010000 */
[-C--:B------:R-:W-:Y:S01]  /*a530*/  FMUL.FTZ R68, R68, R135.reuse ;  /* 0x0000008744447220 */ /* 0x080fe20000410000 */
[----:B------:R-:W-:Y:S01]  /*a540*/  FMUL.FTZ R69, R69, R135 ;  /* 0x0000008745457220 */ /* 0x000fe20000410000 */
[----:B------:R-:W-:-:S04]  /*a550*/  IMAD.MOV.U32 R5, RZ, RZ, R155 ;  /* 0x000000ffff057224 */ /* 0x000fc800078e009b */
[----:B------:R-:W1:Y:S01]  /*a560*/  MUFU.EX2 R133, R133 ;  /* 0x0000008500857308 */ /* 0x000e620000000800 */
[C---:B--2---:R-:W-:Y:S01]  /*a570*/  F2FP.BF16.F32.PACK_AB R15, R136.reuse, R134 ;  /* 0x00000086880f723e */ /* 0x044fe200000010ff */
[----:B------:R-:W-:-:S04]  /*a580*/  FADD.FTZ R3, R136, R3 ;  /* 0x0000000388037221 */ /* 0x000fc80000010000 */
[----:B------:R-:W-:Y:S02]  /*a590*/  STSM.16.M88.4 [R22+0x2eb00], R12 ;  /* 0x02eb000c16007844 */ /* 0x000fe40000000200 */
[----:B------:R-:W-:Y:S01]  /*a5a0*/  MUFU.EX2 R80, R80 ;  /* 0x0000005000507308 */ /* 0x000fe20000000800 */
[----:B---3--:R-:W-:-:S07]  /*a5b0*/  FADD.FTZ R0, R118, R73 ;  /* 0x0000004976007221 */ /* 0x008fce0000010000 */
[----:B------:R-:W2:Y:S01]  /*a5c0*/  MUFU.EX2 R103, R103 ;  /* 0x0000006700677308 */ /* 0x000ea20000000800 */
[C---:B-1----:R-:W-:Y:S01]  /*a5d0*/  F2FP.BF16.F32.PACK_AB R8, R133.reuse, R118 ;  /* 0x000000768508723e */ /* 0x042fe200000010ff */
[----:B------:R-:W-:-:S06]  /*a5e0*/  FADD.FTZ R73, R133, R0 ;  /* 0x0000000085497221 */ /* 0x000fcc0000010000 */
[----:B------:R-:W1:Y:S08]  /*a5f0*/  MUFU.EX2 R138, R138 ;  /* 0x0000008a008a7308 */ /* 0x000e700000000800 */
        /* <DEDUP_REMOVED lines=10> */
[C---:B-1----:R-:W-:Y:S02]  /*a6a0*/  F2FP.BF16.F32.PACK_AB R11, R137.reuse, R142 ;  /* 0x0000008e890b723e */ /* 0x042fe400000010ff */
[----:B------:R-:W-:-:S03]  /*a6b0*/  FADD.FTZ R0, R137, R0 ;  /* 0x0000000089007221 */ /* 0x000fc60000010000 */
[----:B------:R1:W-:Y:S01]  /*a6c0*/  STSM.16.M88.4 [R22+0x30300], R8 ;  /* 0x0303000816007844 */ /* 0x0003e20000000200 */
[----:B------:R-:W-:Y:S01]  /*a6d0*/  @!PT LDS RZ, [RZ] ;  /* 0x00000000fffff984 */ /* 0x000fe20000000800 */
[----:B------:R-:W-:Y:S01]  /*a6e0*/  @!PT LDS RZ, [RZ] ;  /* 0x00000000fffff984 */ /* 0x000fe20000000800 */
[----:B------:R-:W-:Y:S01]  /*a6f0*/  @!PT LDS RZ, [RZ] ;  /* 0x00000000fffff984 */ /* 0x000fe20000000800 */
[----:B------:R-:W-:Y:S01]  /*a700*/  @!PT LDS RZ, [RZ] ;  /* 0x00000000fffff984 */ /* 0x000fe20000000800 */
[----:B------:R2:W-:Y:S06]  /*a710*/  MEMBAR.ALL.CTA ;  /* 0x0000000000007992 */ /* 0x0005ec0000008000 */
[----:B--2---:R-:W2:Y:S01]  /*a720*/  FENCE.VIEW.ASYNC.S ;  /* 0x00000000000073c6 */ /* 0x004ea20000000000 */
[----:B-1----:R-:W-:Y:S01]  /*a730*/  IMAD.MOV.U32 R8, RZ, RZ, R75 ;  /* 0x000000ffff087224 */ /* 0x002fe200078e004b */
[----:B--2---:R-:W-:Y:S01]  /*a740*/  NOP ;  /* 0x0000000000007918 */ /* 0x004fe20000000000 */
[----:B------:R-:W-:Y:S05]  /*a750*/  @P2 BRA `(.L_x_1542) ;  /* 0xffffffb400582947 */ /* 0x000fea000383ffff */
[----:B------:R-:W-:-:S05]  /*a760*/  UMOV UR61, UR6 ;  /* 0x00000006003d7c82 */ /* 0x000fca0008000000 */
.L_x_1533:
[----:B------:R-:W-:-:S13]  /*a770*/  ISETP.LE.AND P2, PT, RZ, UR61, PT ;  /* 0x0000003dff007c0c */ /* 0x000fda000bf43270 */
[----:B------:R-:W-:Y:S05]  /*a780*/  @!P2 BRA `(.L_x_1543) ;  /* 0x000000400028a947 */ /* 0x000fea0003800000 */
[----:B------:R-:W-:Y:S01]  /*a790*/  R2UR UR60, R148 ;  /* 0x00000000943c72ca */ /* 0x000fe200000e0000 */
[----:B------:R-:W-:Y:S01]  /*a7a0*/  IMAD.MOV.U32 R5, RZ, RZ, R155 ;  /* 0x000000ffff057224 */ /* 0x000fe200078e009b */
[----:B------:R-:W-:Y:S01]  /*a7b0*/  MOV R4, R75 ;  /* 0x0000004b00047202 */ /* 0x000fe20000000f00 */
[----:B------:R-:W-:Y:S01]  /*a7c0*/  UMOV UR45, UR46 ;  /* 0x0000002e002d7c82 */ /* 0x000fe20008000000 */
[----:B------:R-:W-:-:S11]  /*a7d0*/  ULDC UR40, c[0x0][0x9d8] ;  /* 0x0002760000287ab9 */ /* 0x000fd60000000800 */
.L_x_1552:
        /* <DEDUP_REMOVED lines=8> */
[----:B-1----:R-:W-:Y:S05]  /*a860*/  @P3 BRA `(.L_x_1544) ;  /* 0x0000000000303947 */ /* 0x002fea0003800000 */
[----:B------:R-:W-:Y:S05]  /*a870*/  @!P0 BRA `(.L_x_1545) ;  /* 0x0000000000048947 */ /* 0x000fea0003800000 */
[----:B------:R-:W-:Y:S01]  /*a880*/  BPT.TRAP 0x1 ;  /* 0x000000040000795c */ /* 0x000fe20000300000 */
.L_x_1545:
[----:B------:R-:W-:Y:S01]  /*a890*/  R2UR UR7, R148 ;  /* 0x00000000940772ca */ /* 0x000fe200000e0000 */
[----:B------:R-:W-:-:S12]  /*a8a0*/  ULEA UR6, UR46, UR47, 0x3 ;  /* 0x0000002f2e067291 */ /* 0x000fd8000f8e183f */
[----:B------:R-:W-:-:S05]  /*a8b0*/  IMAD.U32 R6, RZ, RZ, UR7 ;  /* 0x00000007ff067e24 */ /* 0x000fca000f8e00ff */
[----:B------:R-:W-:-:S04]  /*a8c0*/  SHF.L.U32 R6, R6, 0x1f, RZ ;  /* 0x0000001f06067819 */ /* 0x000fc800000006ff */
[----:B------:R1:W2:Y:S01]  /*a8d0*/  SYNCS.PHASECHK.TRANS64.TRYWAIT P2, [UR6+0x31c30], R6 ;  /* 0x031c3006ff0075a7 */ /* 0x0002a20008040146 */
[----:B------:R-:W-:Y:S05]  /*a8e0*/  @!P0 BRA `(.L_x_1546) ;  /* 0x0000000000048947 */ /* 0x000fea0003800000 */
[----:B------:R-:W-:Y:S01]  /*a8f0*/  BPT.TRAP 0x1 ;  /* 0x000000040000795c */ /* 0x000fe20000300000 */
.L_x_1546:
[----:B--2---:R-:W-:Y:S05]  /*a900*/  @P2 BRA `(.L_x_1544) ;  /* 0x0000000000082947 */ /* 0x004fea0003800000 */
[----:B------:R-:W2:Y:S02]  /*a910*/  SYNCS.PHASECHK.TRANS64.TRYWAIT P2, [UR6+0x31c30], R6 ;  /* 0x031c3006ff0075a7 */ /* 0x000ea40008040146 */
[----:B--2---:R-:W-:Y:S05]  /*a920*/  @!P2 BRA `(.L_x_1547) ;  /* 0x0000008800b4a947 */ /* 0x004fea0003800000 */
.L_x_1544:
        /* <DEDUP_REMOVED lines=358> */
.L_x_1549:
[----:B------:R-:W-:Y:S01]  /*bf90*/  ULEA UR6, UR45, UR47, 0x3 ;  /* 0x0000002f2d067291 */ /* 0x000fe2000f8e183f */
[----:B------:R-:W-:-:S05]  /*bfa0*/  IMAD.U32 R6, RZ, RZ, UR60 ;  /* 0x0000003cff067e24 */ /* 0x000fca000f8e00ff */
[----:B------:R-:W-:-:S04]  /*bfb0*/  SHF.L.U32 R6, R6, 0x1f, RZ ;  /* 0x0000001f06067819 */ /* 0x000fc800000006ff */
[----:B------:R1:W2:Y:S01]  /*bfc0*/  SYNCS.PHASECHK.TRANS64.TRYWAIT P2, [UR6+0x31c50], R6 ;  /* 0x031c5006ff0075a7 */ /* 0x0002a20008040146 */
[----:B------:R-:W-:Y:S05]  /*bfd0*/  @!P0 BRA `(.L_x_1550) ;  /* 0x0000000000048947 */ /* 0x000fea0003800000 */
[----:B------:R-:W-:Y:S01]  /*bfe0*/  BPT.TRAP 0x1 ;  /* 0x000000040000795c */ /* 0x000fe20000300000 */
.L_x_1550:
[----:B--2---:R-:W-:Y:S05]  /*bff0*/  @P2 BRA `(.L_x_1548) ;  /* 0x0000000000082947 */ /* 0x004fea0003800000 */
[----:B------:R-:W2:Y:S02]  /*c000*/  SYNCS.PHASECHK.TRANS64.TRYWAIT P2, [UR6+0x31c50], R6 ;  /* 0x031c5006ff0075a7 */ /* 0x000ea40008040146 */
[----:B--2---:R-:W-:Y:S05]  /*c010*/  @!P2 BRA `(.L_x_1551) ;  /* 0x000000740010a947 */ /* 0x004fea0003800000 */
.L_x_1548:
[----:B------:R-:W-:Y:S01]  /*c020*/  UIADD3 UR6, UR47, 0x200, URZ ;  /* 0x000002002f067890 */ /* 0x000fe2000fffe03f */
[----:B------:R-:W-:Y:S01]  /*c030*/  R2UR UR10, R145 ;  /* 0x00000000910a72ca */ /* 0x000fe200000e0000 */
[----:B------:R-:W-:Y:S01]  /*c040*/  WARPGROUP.ARRIVE ;  /* 0x00000000000079c5 */ /* 0x000fe20000000000 */
[----:B------:R-:W-:Y:S01]  /*c050*/  UMOV UR29, 0xc0000010 ;  /* 0xc0000010001d7882 */ /* 0x000fe20000000000 */
[----:B------:R-:W-:Y:S01]  /*c060*/  USHF.R.U32.HI UR6, URZ, 0x4, UR6 ;  /* 0x000000043f067899 */ /* 0x000fe20008011606 */
[----:B--2---:R-:W-:Y:S01]  /*c070*/  FMUL.FTZ R7, R136, UR40 ;  /* 0x0000002888077c20 */ /* 0x004fe20008410000 */
[----:B------:R-:W-:Y:S01]  /*c080*/  UMOV UR31, 0x80000020 ;  /* 0x80000020001f7882 */ /* 0x000fe20000000000 */
[----:B-1----:R-:W-:Y:S01]  /*c090*/  FMUL.FTZ R6, R137, UR40 ;  /* 0x0000002889067c20 */ /* 0x002fe20008410000 */
        /* <DEDUP_REMOVED lines=65> */
[----:B------:R-:W3:Y:S01]  /*c4b0*/  LDC R82, c[0x0][0x988] ;  /* 0x00026200ff527b82 */ /* 0x000ee20000000800 */
[----:B------:R-:W-:Y:S01]  /*c4c0*/  FMUL.FTZ R141, R75, UR40 ;  /* 0x000000284b8d7c20 */ /* 0x000fe20008410000 */
[----:B------:R-:W4:Y:S01]  /*c4d0*/  MUFU.TANH R120, R120 ;  /* 0x0000007800787308 */ /* 0x000f220000002400 */
        /* <DEDUP_REMOVED lines=16> */
[----:B----4-:R-:W-:Y:S01]  /*c5e0*/  FMNMX.FTZ R132, R120, R133, !PT ;  /* 0x0000008578847209 */ /* 0x010fe20007810000 */
[----:B------:R-:W-:Y:S01]  /*c5f0*/  FMUL.FTZ R119, R119, UR40 ;  /* 0x0000002877777c20 */ /* 0x000fe20008410000 */
[----:B------:R-:W-:Y:S01]  /*c600*/  FMUL.FTZ R106, R106, UR40 ;  /* 0x000000286a6a7c20 */ /* 0x000fe20008410000 */
[----:B------:R-:W-:Y:S01]  /*c610*/  FMUL.FTZ R107, R107, UR40 ;  /* 0x000000286b6b7c20 */ /* 0x000fe20008410000 */
[----:B------:R-:W-:Y:S01]  /*c620*/  FMUL.FTZ R110, R110, UR40 ;  /* 0x000000286e6e7c20 */ /* 0x000fe20008410000 */
[----:B------:R-:W-:Y:S01]  /*c630*/  FMUL.FTZ R111, R111, UR40 ;  /* 0x000000286f6f7c20 */ /* 0x000fe20008410000 */
        /* <DEDUP_REMOVED lines=14> */
[----:B------:R-:W-:-:S02]  /*c720*/  ISETP.GE.U32.AND P2, PT, R2, 0x180, PT ;  /* 0x000001800200780c */ /* 0x000fc40003f46070 */
[----:B------:R-:W-:Y:S01]  /*c730*/  R2UR UR60, R148 ;  /* 0x00000000943c72ca */ /* 0x000fe200000e0000 */
[----:B------:R-:W2:Y:S01]  /*c740*/  MUFU.TANH R113, R113 ;  /* 0x0000007100717308 */ /* 0x000ea20000002400 */
[----:B----4-:R-:W-:-:S07]  /*c750*/  FMNMX.FTZ R133, R125, R132, !PT ;  /* 0x000000847d857209 */ /* 0x010fce0007810000 */
[----:B------:R-:W4:Y:S01]  /*c760*/  MUFU.TANH R116, R116 ;  /* 0x0000007400747308 */ /* 0x000f220000002400 */
[----:B-1----:R-:W-:Y:S01]  /*c770*/  FMNMX.FTZ R132, R112, R133, !PT ;  /* 0x0000008570847209 */ /* 0x002fe20007810000 */
[----:B------:R-:W-:Y:S02]  /*c780*/  WARPGROUP.DEPBAR.LE gsb0, 0x0 ;  /* 0x00008000000079c5 */ /* 0x000fe40000010000 */
[----:B------:R-:W-:-:S04]  /*c790*/  WARPGROUP.ARRIVE ;  /* 0x00000000000079c5 */ /* 0x000fc80000000000 */
[----:B------:R-:W1:Y:S01]  /*c7a0*/  MUFU.TANH R117, R117 ;  /* 0x0000007500757308 */ /* 0x000e620000002400 */
[----:B--2---:R-:W-:Y:S01]  /*c7b0*/  FMNMX.FTZ R133, R113, R132, !PT ;  /* 0x0000008471857209 */ /* 0x004fe20007810000 */
[----:B------:R-:W-:Y:S01]  /*c7c0*/  HGMMA.64x96x16.F32.BF16 R24, gdesc[UR28].tnspB, R24, gsb0 ;  /* 0x416000001c1879f0 */ /* 0x000fe20008001818 */
[----:B------:R-:W-:Y:S02]  /*c7d0*/  UIADD3 UR28, UR6, 0x300, URZ ;  /* 0x00000300061c7890 */ /* 0x000fe4000fffe03f */
[----:B------:R-:W-:-:S03]  /*c7e0*/  UIADD3 UR30, UR7, 0x80, URZ ;  /* 0x00000080071e7890 */ /* 0x000fc6000fffe03f */
[----:B------:R-:W2:Y:S01]  /*c7f0*/  MUFU.TANH R104, R104 ;  /* 0x0000006800687308 */ /* 0x000ea20000002400 */
[----:B------:R-:W-:Y:S01]  /*c800*/  UMOV UR29, 0xc0000010 ;  /* 0xc0000010001d7882 */ /* 0x000fe20000000000 */
[----:B------:R-:W-:Y:S01]  /*c810*/  UMOV UR31, 0x80000020 ;  /* 0x80000020001f7882 */ /* 0x000fe20000000000 */
[----:B----4-:R-:W-:-:S05]  /*c820*/  FMNMX.FTZ R132, R116, R133, !PT ;  /* 0x0000008574847209 */ /* 0x010fca0007810000 */
[----:B------:R-:W4:Y:S01]  /*c830*/  MUFU.TANH R105, R105 ;  /* 0x0000006900697308 */ /* 0x000f220000002400 */
[----:B-1----:R-:W-:-:S07]  /*c840*/  FMNMX.FTZ R133, R117, R132, !PT ;  /* 0x0000008475857209 */ /* 0x002fce0007810000 */
[----:B------:R-:W1:Y:S01]  /*c850*/  MUFU.TANH R108, R108 ;  /* 0x0000006c006c7308 */ /* 0x000e620000002400 */
[----:B--2---:R-:W-:-:S07]  /*c860*/  FMNMX.FTZ R132, R104, R133, !PT ;  /* 0x0000008568847209 */ /* 0x004fce0007810000 */
[----:B------:R-:W2:Y:S01]  /*c870*/  MUFU.TANH R109, R109 ;  /* 0x0000006d006d7308 */ /* 0x000ea20000002400 */
[----:B----4-:R-:W-:-:S07]  /*c880*/  FMNMX.FTZ R133, R105, R132, !PT ;  /* 0x0000008469857209 */ /* 0x010fce0007810000 */
        /* <DEDUP_REMOVED lines=17> */
[----:B----4-:R-:W-:Y:S01]  /*c9a0*/  FMNMX.FTZ R132, R92, R133, !PT ;  /* 0x000000855c847209 */ /* 0x010fe20007810000 */
[----:B------:R-:W-:Y:S02]  /*c9b0*/  WARPGROUP.DEPBAR.LE gsb0, 0x0 ;  /* 0x00008000000079c5 */ /* 0x000fe40000010000 */
[----:B------:R-:W-:-:S04]  /*c9c0*/  WARPGROUP.ARRIVE ;  /* 0x00000000000079c5 */ /* 0x000fc80000000000 */
[----:B------:R-:W4:Y:S01]  /*c9d0*/  MUFU.TANH R81, R81 ;  /* 0x0000005100517308 */ /* 0x000f220000002400 */
        /* <DEDUP_REMOVED lines=19> */
[----:B--2---:R-:W-:Y:S01]  /*cb10*/  FMNMX.FTZ R132, R76, R133, !PT ;  /* 0x000000854c847209 */ /* 0x004fe20007810000 */
[----:B------:R-:W-:-:S06]  /*cb20*/  FMUL.FTZ R133, R94, UR40 ;  /* 0x000000285e857c20 */ /* 0x000fcc0008410000 */
[----:B------:R-:W2:Y:S01]  /*cb30*/  MUFU.TANH R9, R9 ;  /* 0x0000000900097308 */ /* 0x000ea20000002400 */
[----:B----4-:R-:W-:-:S05]  /*cb40*/  FMNMX.FTZ R132, R77, R132, !PT ;  /* 0x000000844d847209 */ /* 0x010fca0007810000 */
[----:B------:R-:W4:Y:S02]  /*cb50*/  SHFL.BFLY PT, R139, R132, 0x2, 0x1f ;  /* 0x0c401f00848b7f89 */ /* 0x000f2400000e0000 */
[----:B------:R-:W5:Y:S08]  /*cb60*/  MUFU.TANH R12, R12 ;  /* 0x0000000c000c7308 */ /* 0x000f700000002400 */
[----:B------:R-:W5:Y:S08]  /*cb70*/  MUFU.TANH R13, R13 ;  /* 0x0000000d000d7308 */ /* 0x000f700000002400 */
[----:B------:R-:W5:Y:S01]  /*cb80*/  MUFU.TANH R20, R20 ;  /* 0x0000001400147308 */ /* 0x000f620000002400 */
[----:B----4-:R-:W-:Y:S01]  /*cb90*/  FMNMX.FTZ R86, R132, R139, !PT ;  /* 0x0000008b84567209 */ /* 0x010fe20007810000 */
[----:B------:R-:W-:-:S06]  /*cba0*/  FMUL.FTZ R139, R74, UR40 ;  /* 0x000000284a8b7c20 */ /* 0x000fcc0008410000 */
[----:B------:R-:W4:Y:S01]  /*cbb0*/  MUFU.TANH R21, R21 ;  /* 0x0000001500157308 */ /* 0x000f220000002400 */
[----:B------:R-:W3:Y:S01]  /*cbc0*/  SHFL.BFLY PT, R149, R86, 0x1, 0x1f ;  /* 0x0c201f0056957f89 */ /* 0x000ee200000e0000 */
[----:B------:R-:W-:Y:S02]  /*cbd0*/  WARPGROUP.DEPBAR.LE gsb0, 0x0 ;  /* 0x00008000000079c5 */ /* 0x000fe40000010000 */
[----:B------:R-:W-:-:S04]  /*cbe0*/  WARPGROUP.ARRIVE ;  /* 0x00000000000079c5 */ /* 0x000fc80000000000 */
[----:B------:R-:W4:Y:S02]  /*cbf0*/  MUFU.TANH R130, R130 ;  /* 0x0000008200827308 */ /* 0x000f240000002400 */
[----:B------:R-:W-:Y:S01]  /*cc00*/  HGMMA.64x96x16.F32.BF16 R24, gdesc[UR28].tnspB, R24, gsb0 ;  /* 0x416000001c1879f0 */ /* 0x000fe20008001818 */
[----:B------:R-:W-:Y:S02]  /*cc10*/  UIADD3 UR28, UR6, 0x600, URZ ;  /* 0x00000600061c7890 */ /* 0x000fe4000fffe03f */
[----:B------:R-:W-:-:S03]  /*cc20*/  UIADD3 UR30, UR7, 0x100, URZ ;  /* 0x00000100071e7890 */ /* 0x000fc6000fffe03f */
[----:B------:R-:W4:Y:S01]  /*cc30*/  MUFU.TANH R131, R131 ;  /* 0x0000008300837308 */ /* 0x000f220000002400 */
[----:B------:R-:W-:Y:S01]  /*cc40*/  UMOV UR29, 0xc0000010 ;  /* 0xc0000010001d7882 */ /* 0x000fe20000000000 */
[----:B------:R-:W-:Y:S01]  /*cc50*/  UMOV UR31, 0x80000020 ;  /* 0x80000020001f7882 */ /* 0x000fe20000000000 */
[----:B---3--:R-:W-:-:S05]  /*cc60*/  FMNMX.FTZ R75, R86, R149, !PT ;  /* 0x00000095564b7209 */ /* 0x008fca0007810000 */
[----:B------:R-:W3:Y:S01]  /*cc70*/  MUFU.TANH R122, R122 ;  /* 0x0000007a007a7308 */ /* 0x000ee20000002400 */
[----:B------:R-:W-:-:S04]  /*cc80*/  FADD.FTZ R149, -R75, R4 ;  /* 0x000000044b957221 */ /* 0x000fc80000010100 */
[-C--:B------:R-:W-:Y:S01]  /*cc90*/  FMUL.FTZ R74, R149, R82.reuse ;  /* 0x00000052954a7220 */ /* 0x080fe20000410000 */
[-C--:B------:R-:W-:Y:S02]  /*cca0*/  FMUL.FTZ R149, R75, R82.reuse ;  /* 0x000000524b957220 */ /* 0x080fe40000410000 */
[----:B------:R-:W3:Y:S02]  /*ccb0*/  MUFU.TANH R123, R123 ;  /* 0x0000007b007b7308 */ /* 0x000ee40000002400 */
[-CC-:B------:R-:W-:Y:S01]  /*ccc0*/  FFMA.FTZ R4, R6, R82.reuse, -R149.reuse ;  /* 0x0000005206047223 */ /* 0x180fe20000010895 */
[-CC-:B------:R-:W-:Y:S01]  /*ccd0*/  FFMA.FTZ R6, R10, R82.reuse, -R149.reuse ;  /* 0x000000520a067223 */ /* 0x180fe20000010895 */
[-CC-:B------:R-:W-:Y:S01]  /*cce0*/  FFMA.FTZ R10, R14, R82.reuse, -R149.reuse ;  /* 0x000000520e0a7223 */ /* 0x180fe20000010895 */
[----:B-1----:R-:W-:Y:S01]  /*ccf0*/  FMNMX.FTZ R14, R8, R5, !PT ;  /* 0x00000005080e7209 */ /* 0x002fe20007810000 */
[-CC-:B------:R-:W-:Y:S01]  /*cd00*/  FFMA.FTZ R153, R11, R82.reuse, -R149.reuse ;  /* 0x000000520b997223 */ /* 0x180fe20000010895 */
[--C-:B------:R-:W-:Y:S01]  /*cd10*/  FFMA.FTZ R11, R15, R82, -R149.reuse ;  /* 0x000000520f0b7223 */ /* 0x100fe20000010895 */
[----:B------:R-:W1:Y:S01]  /*cd20*/  MUFU.TANH R126, R126 ;  /* 0x0000007e007e7308 */ /* 0x000e620000002400 */
[----:B--2---:R-:W-:Y:S01]  /*cd30*/  FMNMX.FTZ R15, R9, R14, !PT ;  /* 0x0000000e090f7209 */ /* 0x004fe20007810000 */
[-CC-:B------:R-:W-:Y:S01]  /*cd40*/  FFMA.FTZ R120, R120, R82.reuse, -R149.reuse ;  /* 0x0000005278787223 */ /* 0x180fe20000010895 */
[-CC-:B------:R-:W-:Y:S01]  /*cd50*/  FFMA.FTZ R124, R124, R82.reuse, -R149.reuse ;  /* 0x000000527c7c7223 */ /* 0x180fe20000010895 */
[-CC-:B------:R-:W-:Y:S01]  /*cd60*/  FFMA.FTZ R128, R128, R82.reuse, -R149.reuse ;  /* 0x0000005280807223 */ /* 0x180fe20000010895 */
[----:B-----5:R-:W-:Y:S01]  /*cd70*/  FMNMX.FTZ R78, R12, R15, !PT ;  /* 0x0000000f0c4e7209 */ /* 0x020fe20007810000 */
[-CC-:B------:R-:W-:Y:S01]  /*cd80*/  FFMA.FTZ R15, R129, R82.reuse, -R149.reuse ;  /* 0x00000052810f7223 */ /* 0x180fe20000010895 */
[--C-:B------:R-:W-:Y:S01]  /*cd90*/  FFMA.FTZ R7, R7, R82, -R149.reuse ;  /* 0x0000005207077223 */ /* 0x100fe20000010895 */
[----:B------:R-:W2:Y:S01]  /*cda0*/  MUFU.TANH R127, R127 ;  /* 0x0000007f007f7308 */ /* 0x000ea20000002400 */
[----:B------:R-:W-:Y:S01]  /*cdb0*/  FMNMX.FTZ R129, R13, R78, !PT ;  /* 0x0000004e0d817209 */ /* 0x000fe20007810000 */
[-CC-:B------:R-:W-:Y:S01]  /*cdc0*/  FFMA.FTZ R121, R121, R82.reuse, -R149.reuse ;  /* 0x0000005279797223 */ /* 0x180fe20000010895 */
[-CC-:B------:R-:W-:Y:S01]  /*cdd0*/  FFMA.FTZ R125, R125, R82.reuse, -R149.reuse ;  /* 0x000000527d7d7223 */ /* 0x180fe20000010895 */
[-CC-:B------:R-:W-:Y:S01]  /*cde0*/  FFMA.FTZ R113, R113, R82.reuse, -R149.reuse ;  /* 0x0000005271717223 */ /* 0x180fe20000010895 */
[----:B------:R-:W-:Y:S01]  /*cdf0*/  FMNMX.FTZ R78, R20, R129, !PT ;  /* 0x00000081144e7209 */ /* 0x000fe20007810000 */
[-CC-:B------:R-:W-:Y:S01]  /*ce00*/  FFMA.FTZ R117, R117, R82.reuse, -R149.reuse ;  /* 0x0000005275757223 */ /* 0x180fe20000010895 */
[--C-:B------:R-:W-:Y:S01]  /*ce10*/  FFMA.FTZ R104, R104, R82, -R149.reuse ;  /* 0x0000005268687223 */ /* 0x100fe20000010895 */
[----:B------:R-:W5:Y:S01]  /*ce20*/  MUFU.TANH R114, R114 ;  /* 0x0000007200727308 */ /* 0x000f620000002400 */
[----:B----4-:R-:W-:Y:S01]  /*ce30*/  FMNMX.FTZ R129, R21, R78, !PT ;  /* 0x0000004e15817209 */ /* 0x010fe20007810000 */
[-CC-:B------:R-:W-:Y:S01]  /*ce40*/  FFMA.FTZ R105, R105, R82.reuse, -R149.reuse ;  /* 0x0000005269697223 */ /* 0x180fe20000010895 */
[-CC-:B------:R-:W-:Y:S01]  /*ce50*/  FFMA.FTZ R108, R108, R82.reuse, -R149.reuse ;  /* 0x000000526c6c7223 */ /* 0x180fe20000010895 */
[-CC-:B------:R-:W-:Y:S01]  /*ce60*/  FFMA.FTZ R109, R109, R82.reuse, -R149.reuse ;  /* 0x000000526d6d7223 */ /* 0x180fe20000010895 */
[----:B------:R-:W-:Y:S01]  /*ce70*/  FMNMX.FTZ R86, R130, R129, !PT ;  /* 0x0000008182567209 */ /* 0x000fe20007810000 */
[-CC-:B------:R-:W-:Y:S01]  /*ce80*/  FFMA.FTZ R96, R96, R82.reuse, -R149.reuse ;  /* 0x0000005260607223 */ /* 0x180fe20000010895 */
[--C-:B------:R-:W-:Y:S01]  /*ce90*/  FFMA.FTZ R97, R97, R82, -R149.reuse ;  /* 0x0000005261617223 */ /* 0x100fe20000010895 */
[----:B------:R-:W4:Y:S01]  /*cea0*/  MUFU.TANH R115, R115 ;  /* 0x0000007300737308 */ /* 0x000f220000002400 */
[----:B------:R-:W-:Y:S01]  /*ceb0*/  FMNMX.FTZ R129, R131, R86, !PT ;  /* 0x0000005683817209 */ /* 0x000fe20007810000 */
[-CC-:B------:R-:W-:Y:S01]  /*cec0*/  FFMA.FTZ R100, R100, R82.reuse, -R149.reuse ;  /* 0x0000005264647223 */ /* 0x180fe20000010895 */
[-CC-:B------:R-:W-:Y:S01]  /*ced0*/  FFMA.FTZ R101, R101, R82.reuse, -R149.reuse ;  /* 0x0000005265657223 */ /* 0x180fe20000010895 */
[-CC-:B------:R-:W-:Y:S01]  /*cee0*/  FFMA.FTZ R88, R88, R82.reuse, -R149.reuse ;  /* 0x0000005258587223 */ /* 0x180fe20000010895 */
[----:B---3--:R-:W-:Y:S01]  /*cef0*/  FMNMX.FTZ R86, R122, R129, !PT ;  /* 0x000000817a567209 */ /* 0x008fe20007810000 */
[-CC-:B------:R-:W-:Y:S01]  /*cf00*/  FFMA.FTZ R89, R89, R82.reuse, -R149.reuse ;  /* 0x0000005259597223 */ /* 0x180fe20000010895 */
[--C-:B------:R-:W-:Y:S01]  /*cf10*/  FFMA.FTZ R92, R92, R82, -R149.reuse ;  /* 0x000000525c5c7223 */ /* 0x100fe20000010895 */
[----:B------:R-:W3:Y:S01]  /*cf20*/  MUFU.TANH R118, R118 ;  /* 0x0000007600767308 */ /* 0x000ee20000002400 */
[----:B------:R-:W-:Y:S01]  /*cf30*/  FMNMX.FTZ R129, R123, R86, !PT ;  /* 0x000000567b817209 */ /* 0x000fe20007810000 */
        /* <DEDUP_REMOVED lines=9> */
[----:B------:R-:W-:-:S02]  /*cfd0*/  FFMA.FTZ R77, R77, R82, -R149 ;  /* 0x000000524d4d7223 */ /* 0x000fc40000010895 */
[----:B-----5:R-:W-:-:S03]  /*cfe0*/  FMNMX.FTZ R94, R114, R129, !PT ;  /* 0x00000081725e7209 */ /* 0x020fc60007810000 */
[----:B------:R-:W2:Y:S01]  /*cff0*/  MUFU.TANH R106, R106 ;  /* 0x0000006a006a7308 */ /* 0x000ea20000002400 */
[----:B----4-:R-:W-:-:S07]  /*d000*/  FMNMX.FTZ R129, R115, R94, !PT ;  /* 0x0000005e73817209 */ /* 0x010fce0007810000 */
[----:B------:R-:W4:Y:S08]  /*d010*/  MUFU.TANH R107, R107 ;  /* 0x0000006b006b7308 */ /* 0x000f300000002400 */
[----:B------:R5:W-:Y:S01]  /*d020*/  MUFU.EX2 R78, R120 ;  /* 0x00000078004e7308 */ /* 0x000be20000000800 */
[----:B------:R-:W-:Y:S02]  /*d030*/  WARPGROUP.DEPBAR.LE gsb0, 0x0 ;  /* 0x00008000000079c5 */ /* 0x000fe40000010000 */
[----:B------:R-:W-:-:S05]  /*d040*/  WARPGROUP.ARRIVE ;  /* 0x00000000000079c5 */ /* 0x000fca0000000000 */
[----:B------:R-:W4:Y:S01]  /*d050*/  MUFU.TANH R110, R110 ;  /* 0x0000006e006e7308 */ /* 0x000f220000002400 */
[----:B-----5:R-:W-:Y:S01]  /*d060*/  FFMA.FTZ R120, R112, R82, -R149 ;  /* 0x0000005270787223 */ /* 0x020fe20000010895 */
[----:B---3--:R-:W-:Y:S01]  /*d070*/  FMNMX.FTZ R112, R118, R129, !PT ;  /* 0x0000008176707209 */ /* 0x008fe20007810000 */
[----:B------:R-:W-:Y:S01]  /*d080*/  HGMMA.64x96x16.F32.BF16 R24, gdesc[UR28].tnspB, R24, gsb0 ;  /* 0x416000001c1879f0 */ /* 0x000fe20008001818 */
[----:B------:R-:W-:Y:S02]  /*d090*/  UIADD3 UR28, UR6, 0x780, URZ ;  /* 0x00000780061c7890 */ /* 0x000fe4000fffe03f */
[----:B-1----:R-:W-:Y:S01]  /*d0a0*/  FMNMX.FTZ R129, R119, R112, !PT ;  /* 0x0000007077817209 */ /* 0x002fe20007810000 */
[----:B------:R-:W-:Y:S01]  /*d0b0*/  UIADD3 UR30, UR7, 0x140, URZ ;  /* 0x00000140071e7890 */ /* 0x000fe2000fffe03f */
[----:B------:R-:W1:Y:S01]  /*d0c0*/  MUFU.TANH R111, R111 ;  /* 0x0000006f006f7308 */ /* 0x000e620000002400 */
[----:B------:R-:W-:Y:S01]  /*d0d0*/  UMOV UR29, 0xc0000010 ;  /* 0xc0000010001d7882 */ /* 0x000fe20000000000 */
[----:B------:R-:W-:Y:S01]  /*d0e0*/  UMOV UR31, 0x80000020 ;  /* 0x80000020001f7882 */ /* 0x000fe20000000000 */
[----:B--2---:R-:W-:-:S04]  /*d0f0*/  FMNMX.FTZ R112, R106, R129, !PT ;  /* 0x000000816a707209 */ /* 0x004fc80007810000 */
[----:B----4-:R-:W-:Y:S01]  /*d100*/  FMNMX.FTZ R129, R107, R112, !PT ;  /* 0x000000706b817209 */ /* 0x010fe20007810000 */
[----:B------:R-:W2:Y:S08]  /*d110*/  MUFU.TANH R98, R98 ;  /* 0x0000006200627308 */ /* 0x000eb00000002400 */
[----:B------:R-:W3:Y:S08]  /*d120*/  MUFU.TANH R99, R99 ;  /* 0x0000006300637308 */ /* 0x000ef00000002400 */
[----:B------:R4:W-:Y:S08]  /*d130*/  MUFU.EX2 R86, R124 ;  /* 0x0000007c00567308 */ /* 0x0009f00000000800 */
[----:B------:R-:W5:Y:S01]  /*d140*/  MUFU.TANH R102, R102 ;  /* 0x0000006600667308 */ /* 0x000f620000002400 */
[----:B----4-:R-:W-:Y:S01]  /*d150*/  FFMA.FTZ R124, R116, R82, -R149 ;  /* 0x00000052747c7223 */ /* 0x010fe20000010895 */
[----:B------:R-:W-:-:S04]  /*d160*/  FMNMX.FTZ R116, R110, R129, !PT ;  /* 0x000000816e747209 */ /* 0x000fc80007810000 */
[----:B-1----:R-:W-:Y:S02]  /*d170*/  FMNMX.FTZ R129, R111, R116, !PT ;  /* 0x000000746f817209 */ /* 0x002fe40007810000 */
[----:B------:R-:W1:Y:S02]  /*d180*/  MUFU.TANH R103, R103 ;  /* 0x0000006700677308 */ /* 0x000e640000002400 */
[----:B--2---:R-:W-:-:S04]  /*d190*/  FMNMX.FTZ R116, R98, R129, !PT ;  /* 0x0000008162747209 */ /* 0x004fc80007810000 */
[----:B---3--:R-:W-:Y:S02]  /*d1a0*/  FMNMX.FTZ R129, R99, R116, !PT ;  /* 0x0000007463817209 */ /* 0x008fe40007810000 */
[----:B------:R-:W2:Y:S02]  /*d1b0*/  MUFU.TANH R90, R90 ;  /* 0x0000005a005a7308 */ /* 0x000ea40000002400 */
[----:B-----5:R-:W-:-:S06]  /*d1c0*/  FMNMX.FTZ R116, R102, R129, !PT ;  /* 0x0000008166747209 */ /* 0x020fcc0007810000 */
        /* <DEDUP_REMOVED lines=29> */
[----:B------:R2:W-:Y:S01]  /*d3a0*/  MUFU.EX2 R94, R120 ;  /* 0x00000078005e7308 */ /* 0x0005e20000000800 */
[----:B---3--:R-:W-:-:S07]  /*d3b0*/  FMNMX.FTZ R116, R143, R116, !PT ;  /* 0x000000748f747209 */ /* 0x008fce0007810000 */
[----:B------:R3:W-:Y:S01]  /*d3c0*/  MUFU.EX2 R112, R124 ;  /* 0x0000007c00707308 */ /* 0x0007e20000000800 */
[----:B-1----:R-:W-:-:S05]  /*d3d0*/  FMNMX.FTZ R116, R79, R116, !PT ;  /* 0x000000744f747209 */ /* 0x002fca0007810000 */
[----:B------:R-:W2:Y:S02]  /*d3e0*/  SHFL.BFLY PT, R129, R116, 0x2, 0x1f ;  /* 0x0c401f0074817f89 */ /* 0x000ea400000e0000 */
[----:B------:R1:W-:Y:S08]  /*d3f0*/  MUFU.EX2 R14, R128 ;  /* 0x00000080000e7308 */ /* 0x0003f00000000800 */
[----:B------:R-:W-:Y:S08]  /*d400*/  MUFU.EX2 R74, R74 ;  /* 0x0000004a004a7308 */ /* 0x000ff00000000800 */
[----:B------:R-:W-:Y:S01]  /*d410*/  MUFU.EX2 R7, R7 ;  /* 0x0000000700077308 */ /* 0x000fe20000000800 */
[----:B--2---:R-:W-:Y:S01]  /*d420*/  FMNMX.FTZ R120, R116, R129, !PT ;  /* 0x0000008174787209 */ /* 0x004fe20007810000 */
[-CC-:B------:R-:W-:Y:S01]  /*d430*/  FFMA.FTZ R129, R85, R82.reuse, -R149.reuse ;  /* 0x0000005255817223 */ /* 0x180fe20000010895 */
[----:B------:R-:W-:-:S05]  /*d440*/  FFMA.FTZ R116, R84, R82, -R149 ;  /* 0x0000005254747223 */ /* 0x000fca0000010895 */
[----:B------:R-:W-:Y:S01]  /*d450*/  MUFU.EX2 R4, R4 ;  /* 0x0000000400047308 */ /* 0x000fe20000000800 */
[----:B------:R-:W2:Y:S07]  /*d460*/  SHFL.BFLY PT, R155, R120, 0x1, 0x1f ;  /* 0x0c201f00789b7f89 */ /* 0x000eae00000e0000 */
[----:B------:R-:W-:Y:S08]  /*d470*/  MUFU.EX2 R6, R6 ;  /* 0x0000000600067308 */ /* 0x000ff00000000800 */
[----:B------:R-:W-:Y:S01]  /*d480*/  MUFU.EX2 R153, R153 ;  /* 0x0000009900997308 */ /* 0x000fe20000000800 */
[----:B------:R-:W-:-:S02]  /*d490*/  WARPGROUP.DEPBAR.LE gsb0, 0x0 ;  /* 0x00008000000079c5 */ /* 0x000fc40000010000 */
[----:B------:R-:W-:-:S05]  /*d4a0*/  WARPGROUP.ARRIVE ;  /* 0x00000000000079c5 */ /* 0x000fca0000000000 */
[----:B------:R-:W-:Y:S01]  /*d4b0*/  MUFU.EX2 R10, R10 ;  /* 0x0000000a000a7308 */ /* 0x000fe20000000800 */
[----:B--2---:R-:W-:Y:S01]  /*d4c0*/  FMNMX.FTZ R155, R120, R155, !PT ;  /* 0x0000009b789b7209 */ /* 0x004fe20007810000 */
[----:B------:R-:W-:Y:S01]  /*d4d0*/  HGMMA.64x96x16.F32.BF16 R24, gdesc[UR28].tnspB, R24, gsb0 ;  /* 0x416000001c1879f0 */ /* 0x000fe20008001818 */
[----:B------:R-:W-:-:S03]  /*d4e0*/  UIADD3 UR28, UR6, 0xa80, URZ ;  /* 0x00000a80061c7890 */ /* 0x000fc6000fffe03f */
[CC--:B------:R-:W-:Y:S01]  /*d4f0*/  FMUL.FTZ R85, R155.reuse, R82.reuse ;  /* 0x000000529b557220 */ /* 0x0c0fe20000410000 */
[----:B------:R-:W-:Y:S01]  /*d500*/  UIADD3 UR30, UR7, 0x1c0, URZ ;  /* 0x000001c0071e7890 */ /* 0x000fe2000fffe03f */
[----:B------:R-:W-:Y:S01]  /*d510*/  FADD.FTZ R5, -R155, R5 ;  /* 0x000000059b057221 */ /* 0x000fe20000010100 */
[----:B------:R-:W-:Y:S01]  /*d520*/  UMOV UR29, 0xc0000010 ;  /* 0xc0000010001d7882 */ /* 0x000fe20000000000 */
[----:B------:R-:W-:Y:S01]  /*d530*/  UMOV UR31, 0x80000020 ;  /* 0x80000020001f7882 */ /* 0x000fe20000000000 */
[-CC-:B---3--:R-:W-:Y:S01]  /*d540*/  FFMA.FTZ R124, R21, R82.reuse, -R85.reuse ;  /* 0x00000052157c7223 */ /* 0x188fe20000010855 */
[-CC-:B------:R-:W-:Y:S01]  /*d550*/  FFMA.FTZ R21, R114, R82.reuse, -R85.reuse ;  /* 0x0000005272157223 */ /* 0x180fe20000010855 */
[-CC-:B------:R-:W-:Y:S01]  /*d560*/  FFMA.FTZ R114, R115, R82.reuse, -R85.reuse ;  /* 0x0000005273727223 */ /* 0x180fe20000010855 */
[-C--:B------:R-:W-:Y:S01]  /*d570*/  FMUL.FTZ R149, R5, R82.reuse ;  /* 0x0000005205957220 */ /* 0x080fe20000410000 */
[-CC-:B------:R-:W-:Y:S01]  /*d580*/  FFMA.FTZ R8, R8, R82.reuse, -R85.reuse ;  /* 0x0000005208087223 */ /* 0x180fe20000010855 */
[----:B------:R-:W-:Y:S01]  /*d590*/  FFMA.FTZ R115, R119, R82, -R85 ;  /* 0x0000005277737223 */ /* 0x000fe20000010855 */
[----:B------:R-:W-:-:S02]  /*d5a0*/  IMAD.U32 R119, RZ, RZ, UR46 ;  /* 0x0000002eff777e24 */ /* 0x000fc4000f8e00ff */
[-CC-:B------:R-:W-:Y:S01]  /*d5b0*/  FFMA.FTZ R5, R9, R82.reuse, -R85.reuse ;  /* 0x0000005209057223 */ /* 0x180fe20000010855 */
[-CC-:B-1----:R-:W-:Y:S01]  /*d5c0*/  FFMA.FTZ R128, R13, R82.reuse, -R85.reuse ;  /* 0x000000520d807223 */ /* 0x182fe20000010855 */
[-CC-:B------:R-:W-:Y:S01]  /*d5d0*/  FFMA.FTZ R9, R106, R82.reuse, -R85.reuse ;  /* 0x000000526a097223 */ /* 0x180fe20000010855 */
[-CC-:B------:R-:W-:Y:S01]  /*d5e0*/  FFMA.FTZ R13, R20, R82.reuse, -R85.reuse ;  /* 0x00000052140d7223 */ /* 0x180fe20000010855 */
[-CC-:B------:R-:W-:Y:S01]  /*d5f0*/  FFMA.FTZ R157, R131, R82.reuse, -R85.reuse ;  /* 0x00000052839d7223 */ /* 0x180fe20000010855 */
[-CC-:B------:R-:W-:Y:S01]  /*d600*/  FFMA.FTZ R106, R107, R82.reuse, -R85.reuse ;  /* 0x000000526b6a7223 */ /* 0x180fe20000010855 */
[-CC-:B------:R-:W-:Y:S01]  /*d610*/  FFMA.FTZ R131, R123, R82.reuse, -R85.reuse ;  /* 0x000000527b837223 */ /* 0x180fe20000010855 */
[-CC-:B------:R-:W-:Y:S01]  /*d620*/  FFMA.FTZ R20, R118, R82.reuse, -R85.reuse ;  /* 0x0000005276147223 */ /* 0x180fe20000010855 */
[-CC-:B------:R-:W-:Y:S01]  /*d630*/  FFMA.FTZ R107, R110, R82.reuse, -R85.reuse ;  /* 0x000000526e6b7223 */ /* 0x180fe20000010855 */
[----:B------:R-:W-:Y:S01]  /*d640*/  MUFU.EX2 R149, R149 ;  /* 0x0000009500957308 */ /* 0x000fe20000000800 */
[-CC-:B------:R-:W-:Y:S01]  /*d650*/  FFMA.FTZ R123, R127, R82.reuse, -R85.reuse ;  /* 0x000000527f7b7223 */ /* 0x180fe20000010855 */
[----:B------:R-:W-:Y:S01]  /*d660*/  IADD3 R118, R16, 0x9, RZ ;  /* 0x0000000910767810 */ /* 0x000fe20007ffe0ff */
[----:B------:R-:W-:Y:S01]  /*d670*/  IMAD.U32 R127, RZ, RZ, UR45 ;  /* 0x0000002dff7f7e24 */ /* 0x000fe2000f8e00ff */
[----:B------:R-:W-:Y:S01]  /*d680*/  @!P1 LEA R110, R119, UR47, 0x3 ;  /* 0x0000002f776e9c11 */ /* 0x000fe2000f8e18ff */
[-CC-:B------:R-:W-:Y:S01]  /*d690*/  FFMA.FTZ R12, R12, R82.reuse, -R85.reuse ;  /* 0x000000520c0c7223 */ /* 0x180fe20000010855 */
[-CC-:B------:R-:W-:Y:S01]  /*d6a0*/  FFMA.FTZ R120, R126, R82.reuse, -R85.reuse ;  /* 0x000000527e787223 */ /* 0x180fe20000010855 */
[----:B------:R-:W-:Y:S01]  /*d6b0*/  SEL R126, R118, 0x9, !P2 ;  /* 0x00000009767e7807 */ /* 0x000fe20005000000 */
[----:B------:R-:W1:Y:S01]  /*d6c0*/  MUFU.EX2 R8, R8 ;  /* 0x0000000800087308 */ /* 0x000e620000000800 */
[----:B------:R-:W-:Y:S01]  /*d6d0*/  @!P1 VIADD R118, R110, 0x31c40 ;  /* 0x00031c406e769836 */ /* 0x000fe20000000000 */
[----:B------:R-:W-:Y:S01]  /*d6e0*/  @!P1 LEA R119, R127, UR47, 0x3 ;  /* 0x0000002f7f779c11 */ /* 0x000fe2000f8e18ff */
[-CC-:B------:R-:W-:Y:S01]  /*d6f0*/  FFMA.FTZ R110, R111, R82.reuse, -R85.reuse ;  /* 0x000000526f6e7223 */ /* 0x180fe20000010855 */
[-CC-:B------:R-:W-:Y:S01]  /*d700*/  FFMA.FTZ R84, R130, R82.reuse, -R85.reuse ;  /* 0x0000005282547223 */ /* 0x180fe20000010855 */
[-CC-:B------:R-:W-:Y:S01]  /*d710*/  FFMA.FTZ R98, R98, R82.reuse, -R85.reuse ;  /* 0x0000005262627223 */ /* 0x180fe20000010855 */
[----:B------:R-:W-:Y:S01]  /*d720*/  @!P1 PRMT R111, RZ, 0x654, R118 ;  /* 0x00000654ff6f9816 */ /* 0x000fe20000000076 */
[----:B------:R-:W-:Y:S01]  /*d730*/  @!P1 VIADD R118, R119, 0x31c60 ;  /* 0x00031c6077769836 */ /* 0x000fe20000000000 */
[----:B------:R-:W2:Y:S01]  /*d740*/  MUFU.EX2 R5, R5 ;  /* 0x0000000500057308 */ /* 0x000ea20000000800 */
[-CC-:B------:R-:W-:Y:S01]  /*d750*/  FFMA.FTZ R122, R122, R82.reuse, -R85.reuse ;  /* 0x000000527a7a7223 */ /* 0x180fe20000010855 */
[-CC-:B------:R-:W-:Y:S01]  /*d760*/  FFMA.FTZ R135, R135, R82.reuse, -R85.reuse ;  /* 0x0000005287877223 */ /* 0x180fe20000010855 */
[-CC-:B------:R-:W-:Y:S01]  /*d770*/  FFMA.FTZ R137, R137, R82.reuse, -R85.reuse ;  /* 0x0000005289897223 */ /* 0x180fe20000010855 */
[----:B------:R-:W-:Y:S01]  /*d780*/  @!P1 PRMT R119, RZ, 0x654, R118 ;  /* 0x00000654ff779816 */ /* 0x000fe20000000076 */
[-CC-:B------:R-:W-:Y:S01]  /*d790*/  FFMA.FTZ R139, R139, R82.reuse, -R85.reuse ;  /* 0x000000528b8b7223 */ /* 0x180fe20000010855 */
[-CC-:B------:R-:W-:Y:S01]  /*d7a0*/  FFMA.FTZ R141, R141, R82.reuse, -R85.reuse ;  /* 0x000000528d8d7223 */ /* 0x180fe20000010855 */
[--C-:B------:R-:W-:Y:S01]  /*d7b0*/  FFMA.FTZ R143, R143, R82, -R85.reuse ;  /* 0x000000528f8f7223 */ /* 0x100fe20000010855 */
[----:B------:R-:W3:Y:S01]  /*d7c0*/  MUFU.EX2 R12, R12 ;  /* 0x0000000c000c7308 */ /* 0x000ee20000000800 */
[----:B-1----:R-:W-:Y:S01]  /*d7d0*/  FFMA.FTZ R118, R149, R0, R8 ;  /* 0x0000000095767223 */ /* 0x002fe20000010008 */
[-CC-:B------:R-:W-:Y:S01]  /*d7e0*/  FFMA.FTZ R0, R99, R82.reuse, -R85.reuse ;  /* 0x0000005263007223 */ /* 0x180fe20000010855 */
[----:B------:R-:W-:Y:S01]  /*d7f0*/  FFMA.FTZ R79, R79, R82, -R85 ;  /* 0x000000524f4f7223 */ /* 0x000fe20000010855 */
[----:B------:R-:W-:Y:S01]  /*d800*/  ISETP.LT.AND P2, PT, RZ, UR61, PT ;  /* 0x0000003dff007c0c */ /* 0x000fe2000bf41270 */
[----:B------:R-:W-:-:S03]  /*d810*/  UMOV UR45, UR46 ;  /* 0x0000002e002d7c82 */ /* 0x000fc60008000000 */
[----:B------:R-:W1:Y:S01]  /*d820*/  MUFU.EX2 R128, R128 ;  /* 0x0000008000807308 */ /* 0x000e620000000800 */
[C---:B--2---:R-:W-:Y:S01]  /*d830*/  FADD.FTZ R99, R5.reuse, R118 ;  /* 0x0000007605637221 */ /* 0x044fe20000010000 */
[----:B------:R-:W-:Y:S01]  /*d840*/  F2FP.BF16.F32.PACK_AB R5, R5, R8 ;  /* 0x000000080505723e */ /* 0x000fe200000010ff */
[----:B------:R-:W-:-:S05]  /*d850*/  FFMA.FTZ R8, R103, R82, -R85 ;  /* 0x0000005267087223 */ /* 0x000fca0000010855 */
[----:B------:R-:W2:Y:S08]  /*d860*/  MUFU.EX2 R13, R13 ;  /* 0x0000000d000d7308 */ /* 0x000eb00000000800 */
[----:B------:R-:W-:Y:S08]  /*d870*/  MUFU.EX2 R11, R11 ;  /* 0x0000000b000b7308 */ /* 0x000ff00000000800 */
[----:B------:R-:W4:Y:S08]  /*d880*/  MUFU.EX2 R124, R124 ;  /* 0x0000007c007c7308 */ /* 0x000f300000000800 */
        /* <DEDUP_REMOVED lines=8> */
[----:B------:R-:W5:Y:S01]  /*d910*/  MUFU.EX2 R122, R122 ;  /* 0x0000007a007a7308 */ /* 0x000f620000000800 */
[----:B------:R-:W-:Y:S01]  /*d920*/  UMOV UR29, 0xc0000010 ;  /* 0xc0000010001d7882 */ /* 0x000fe20000000000 */
[----:B------:R-:W-:Y:S01]  /*d930*/  UMOV UR31, 0x80000020 ;  /* 0x80000020001f7882 */ /* 0x000fe20000000000 */
[----:B------:R-:W-:-:S05]  /*d940*/  UIADD3 UR6, UR61, -0x1, URZ ;  /* 0xffffffff3d067890 */ /* 0x000fca000fffe03f */
[----:B------:R-:W-:Y:S02]  /*d950*/  MUFU.EX2 R121, R121 ;  /* 0x0000007900797308 */ /* 0x000fe40000000800 */
[----:B------:R-:W-:-:S06]  /*d960*/  UMOV UR61, UR6 ;  /* 0x00000006003d7c82 */ /* 0x000fcc0008000000 */
        /* <DEDUP_REMOVED lines=36> */
[-C--:B------:R-:W-:Y:S01]  /*dbb0*/  FMUL.FTZ R33, R33, R74.reuse ;  /* 0x0000004a21217220 */ /* 0x080fe20000410000 */
[----:B---3--:R-:W-:Y:S01]  /*dbc0*/  FFMA.FTZ R111, R74, R3, R7 ;  /* 0x000000034a6f7223 */ /* 0x008fe20000010007 */
[----:B------:R3:W-:Y:S01]  /*dbd0*/  @!P1 SYNCS.ARRIVE.TRANS64.RED.A1T0 RZ, [R119+URZ], RZ ;  /* 0x000000ff77ff99a7 */ /* 0x0007e2000810043f */
[----:B------:R1:W3:Y:S01]  /*dbe0*/  MUFU.EX2 R3, R98 ;  /* 0x0000006200037308 */ /* 0x0002e20000000800 */
        /* <DEDUP_REMOVED lines=8> */
[C---:B-1----:R-:W-:Y:S01]  /*dc70*/  FADD.FTZ R98, R128.reuse, R7 ;  /* 0x0000000780627221 */ /* 0x042fe20000010000 */
[----:B------:R-:W-:Y:S01]  /*dc80*/  FADD.FTZ R111, R153, R118 ;  /* 0x00000076996f7221 */ /* 0x000fe20000010000 */
[----:B------:R-:W-:Y:S01]  /*dc90*/  F2FP.BF16.F32.PACK_AB R7, R128, R12 ;  /* 0x0000000c8007723e */ /* 0x000fe200000010ff */
[-C--:B------:R-:W-:Y:S01]  /*dca0*/  FFMA.FTZ R12, R90, R82.reuse, -R85 ;  /* 0x000000525a0c7223 */ /* 0x080fe20000010855 */
[----:B--2---:R-:W-:Y:S01]  /*dcb0*/  FADD.FTZ R103, R13, R98 ;  /* 0x000000620d677221 */ /* 0x004fe20000010000 */
[----:B------:R-:W-:Y:S01]  /*dcc0*/  FADD.FTZ R102, R10, R111 ;  /* 0x0000006f0a667221 */ /* 0x000fe20000010000 */
[-CC-:B------:R-:W-:Y:S01]  /*dcd0*/  FFMA.FTZ R98, R83, R82.reuse, -R85.reuse ;  /* 0x0000005253627223 */ /* 0x180fe20000010855 */
[-C--:B------:R-:W-:Y:S01]  /*dce0*/  FFMA.FTZ R90, R91, R82.reuse, -R85 ;  /* 0x000000525b5a7223 */ /* 0x080fe20000010855 */
[----:B----4-:R-:W-:Y:S01]  /*dcf0*/  FADD.FTZ R103, R124, R103 ;  /* 0x000000677c677221 */ /* 0x010fe20000010000 */
[----:B------:R-:W-:Y:S01]  /*dd00*/  FADD.FTZ R111, R11, R102 ;  /* 0x000000660b6f7221 */ /* 0x000fe20000010000 */
[-C--:B------:R-:W-:Y:S01]  /*dd10*/  FFMA.FTZ R102, R95, R82.reuse, -R85 ;  /* 0x000000525f667223 */ /* 0x080fe20000010855 */
[----:B------:R1:W-:Y:S01]  /*dd20*/  MUFU.EX2 R83, R12 ;  /* 0x0000000c00537308 */ /* 0x0003e20000000800 */
[----:B-----5:R-:W-:Y:S01]  /*dd30*/  FADD.FTZ R126, R84, R103 ;  /* 0x00000067547e7221 */ /* 0x020fe20000010000 */
[----:B------:R-:W-:Y:S01]  /*dd40*/  FADD.FTZ R118, R14, R111 ;  /* 0x0000006f0e767221 */ /* 0x000fe20000010000 */
[----:B------:R-:W-:Y:S01]  /*dd50*/  FFMA.FTZ R91, R133, R82, -R85 ;  /* 0x00000052855b7223 */ /* 0x000fe20000010855 */
[----:B------:R2:W-:Y:S01]  /*dd60*/  STSM.16.M88.4 [R22+0x24300], R4 ;  /* 0x0243000416007844 */ /* 0x0005e20000000200 */
[----:B------:R-:W-:Y:S01]  /*dd70*/  FADD.FTZ R103, R157, R126 ;  /* 0x0000007e9d677221 */ /* 0x000fe20000010000 */
[C---:B------:R-:W-:Y:S01]  /*dd80*/  FADD.FTZ R95, R15.reuse, R118 ;  /* 0x000000760f5f7221 */ /* 0x040fe20000010000 */
[----:B------:R-:W-:Y:S01]  /*dd90*/  F2FP.BF16.F32.PACK_AB R14, R15, R14 ;  /* 0x0000000e0f0e723e */ /* 0x000fe200000010ff */
[----:B------:R-:W4:Y:S01]  /*dda0*/  MUFU.EX2 R99, R99 ;  /* 0x0000006300637308 */ /* 0x000f220000000800 */
[----:B------:R-:W-:Y:S01]  /*ddb0*/  FADD.FTZ R126, R122, R103 ;  /* 0x000000677a7e7221 */ /* 0x000fe20000010000 */
[----:B------:R-:W-:Y:S01]  /*ddc0*/  FADD.FTZ R118, R78, R95 ;  /* 0x0000005f4e767221 */ /* 0x000fe20000010000 */
[----:B------:R-:W-:Y:S01]  /*ddd0*/  FFMA.FTZ R95, R87, R82, -R85 ;  /* 0x00000052575f7223 */ /* 0x000fe20000010855 */
[----:B------:R-:W-:Y:S01]  /*dde0*/  F2FP.BF16.F32.PACK_AB R15, R157, R84 ;  /* 0x000000549d0f723e */ /* 0x000fe200000010ff */
[----:B------:R-:W-:Y:S01]  /*ddf0*/  FADD.FTZ R103, R131, R126 ;  /* 0x0000007e83677221 */ /* 0x000fe20000010000 */
[C---:B------:R-:W-:Y:S01]  /*de00*/  FADD.FTZ R87, R121.reuse, R118 ;  /* 0x0000007679577221 */ /* 0x040fe20000010000 */
[----:B------:R-:W-:Y:S01]  /*de10*/  F2FP.BF16.F32.PACK_AB R84, R121, R78 ;  /* 0x0000004e7954723e */ /* 0x000fe200000010ff */
[----:B------:R-:W5:Y:S01]  /*de20*/  MUFU.EX2 R90, R90 ;  /* 0x0000005a005a7308 */ /* 0x000f620000000800 */
[----:B-1----:R-:W-:Y:S01]  /*de30*/  FADD.FTZ R12, R120, R103 ;  /* 0x00000067780c7221 */ /* 0x002fe20000010000 */
[----:B------:R-:W-:Y:S01]  /*de40*/  FADD.FTZ R118, R86, R87 ;  /* 0x0000005756767221 */ /* 0x000fe20000010000 */
[----:B------:R-:W-:Y:S01]  /*de50*/  F2FP.BF16.F32.PACK_AB R13, R124, R13 ;  /* 0x0000000d7c0d723e */ /* 0x000fe200000010ff */
[----:B------:R-:W-:Y:S01]  /*de60*/  FMUL.FTZ R37, R37, R74 ;  /* 0x0000004a25257220 */ /* 0x000fe20000410000 */
[C---:B------:R-:W-:Y:S01]  /*de70*/  F2FP.BF16.F32.PACK_AB R86, R125.reuse, R86 ;  /* 0x000000567d56723e */ /* 0x040fe200000010ff */
[----:B------:R-:W-:Y:S01]  /*de80*/  FADD.FTZ R85, R125, R118 ;  /* 0x000000767d557221 */ /* 0x000fe20000010000 */
[----:B------:R-:W-:Y:S01]  /*de90*/  FADD.FTZ R118, R123, R12 ;  /* 0x0000000c7b767221 */ /* 0x000fe20000010000 */
[----:B------:R-:W-:Y:S01]  /*dea0*/  F2FP.BF16.F32.PACK_AB R12, R11, R10 ;  /* 0x0000000a0b0c723e */ /* 0x000fe200000010ff */
[----:B------:R-:W1:Y:S01]  /*deb0*/  MUFU.EX2 R92, R92 ;  /* 0x0000005c005c7308 */ /* 0x000e620000000800 */
[----:B------:R-:W-:Y:S01]  /*dec0*/  FADD.FTZ R126, R94, R85 ;  /* 0x000000555e7e7221 */ /* 0x000fe20000010000 */
[----:B------:R-:W-:Y:S01]  /*ded0*/  FADD.FTZ R11, R21, R118 ;  /* 0x00000076150b7221 */ /* 0x000fe20000010000 */
[----:B------:R-:W-:Y:S01]  /*dee0*/  F2FP.BF16.F32.PACK_AB R87, R123, R120 ;  /* 0x000000787b57723e */ /* 0x000fe200000010ff */
[----:B------:R5:W-:Y:S01]  /*def0*/  STSM.16.M88.4 [R22+0x25b00], R12 ;  /* 0x025b000c16007844 */ /* 0x000be20000000200 */
[----:B------:R-:W-:Y:S01]  /*df00*/  FADD.FTZ R85, R113, R126 ;  /* 0x0000007e71557221 */ /* 0x000fe20000010000 */
[----:B------:R-:W-:Y:S01]  /*df10*/  FADD.FTZ R11, R114, R11 ;  /* 0x0000000b720b7221 */ /* 0x000fe20000010000 */
[----:B------:R-:W-:Y:S01]  /*df20*/  FMUL.FTZ R40, R40, R74 ;  /* 0x0000004a28287220 */ /* 0x000fe20000410000 */
[----:B------:R-:W1:Y:S01]  /*df30*/  MUFU.EX2 R91, R91 ;  /* 0x0000005b005b7308 */ /* 0x000e620000000800 */
[----:B--2---:R-:W-:Y:S01]  /*df40*/  FADD.FTZ R4, R112, R85 ;  /* 0x0000005570047221 */ /* 0x004fe20000010000 */
[----:B------:R-:W-:Y:S01]  /*df50*/  FADD.FTZ R6, R20, R11 ;  /* 0x0000000b14067221 */ /* 0x000fe20000010000 */
[----:B------:R-:W-:Y:S01]  /*df60*/  F2FP.BF16.F32.PACK_AB R85, R131, R122 ;  /* 0x0000007a8355723e */ /* 0x000fe200000010ff */
[-C--:B------:R-:W-:Y:S01]  /*df70*/  FMUL.FTZ R41, R41, R74.reuse ;  /* 0x0000004a29297220 */ /* 0x080fe20000410000 */
[----:B------:R-:W-:Y:S01]  /*df80*/  FADD.FTZ R5, R117, R4 ;  /* 0x0000000475057221 */ /* 0x000fe20000010000 */
[----:B------:R-:W-:Y:S01]  /*df90*/  FADD.FTZ R6, R115, R6 ;  /* 0x0000000673067221 */ /* 0x000fe20000010000 */
[----:B------:R-:W-:Y:S01]  /*dfa0*/  FMUL.FTZ R44, R44, R74 ;  /* 0x0000004a2c2c7220 */ /* 0x000fe20000410000 */
[----:B------:R-:W2:Y:S01]  /*dfb0*/  MUFU.EX2 R93, R93 ;  /* 0x0000005d005d7308 */ /* 0x000ea20000000800 */
[----:B------:R-:W-:Y:S01]  /*dfc0*/  FADD.FTZ R4, R104, R5 ;  /* 0x0000000568047221 */ /* 0x000fe20000010000 */
[----:B------:R-:W-:Y:S01]  /*dfd0*/  FADD.FTZ R5, R9, R6 ;  /* 0x0000000609057221 */ /* 0x000fe20000010000 */
[C---:B------:R-:W-:Y:S01]  /*dfe0*/  F2FP.BF16.F32.PACK_AB R104, R105.reuse, R104 ;  /* 0x000000686968723e */ /* 0x040fe200000010ff */
[----:B------:R-:W-:Y:S01]  /*dff0*/  STSM.16.M88.4 [R22+0x27300], R84 ;  /* 0x0273005416007844 */ /* 0x000fe20000000200 */
[----:B------:R-:W-:Y:S01]  /*e000*/  FADD.FTZ R7, R105, R4 ;  /* 0x0000000469077221 */ /* 0x000fe20000010000 */
[----:B------:R-:W-:Y:S01]  /*e010*/  FADD.FTZ R6, R106, R5 ;  /* 0x000000056a067221 */ /* 0x000fe20000010000 */
[----:B------:R-:W-:Y:S01]  /*e020*/  F2FP.BF16.F32.PACK_AB R5, R114, R21 ;  /* 0x000000157205723e */ /* 0x000fe200000010ff */
[----:B------:R-:W2:Y:S01]  /*e030*/  MUFU.EX2 R102, R102 ;  /* 0x0000006600667308 */ /* 0x000ea20000000800 */
[----:B------:R-:W-:Y:S01]  /*e040*/  FADD.FTZ R78, R108, R7 ;  /* 0x000000076c4e7221 */ /* 0x000fe20000010000 */
[----:B------:R-:W-:Y:S01]  /*e050*/  FADD.FTZ R11, R107, R6 ;  /* 0x000000066b0b7221 */ /* 0x000fe20000010000 */
[----:B------:R-:W-:Y:S01]  /*e060*/  F2FP.BF16.F32.PACK_AB R7, R115, R20 ;  /* 0x000000147307723e */ /* 0x000fe200000010ff */
[----:B------:R-:W-:Y:S01]  /*e070*/  FMUL.FTZ R45, R45, R74 ;  /* 0x0000004a2d2d7220 */ /* 0x000fe20000410000 */
[----:B------:R-:W-:Y:S01]  /*e080*/  FADD.FTZ R21, R109, R78 ;  /* 0x0000004e6d157221 */ /* 0x000fe20000010000 */
[----:B------:R-:W-:Y:S01]  /*e090*/  FADD.FTZ R20, R110, R11 ;  /* 0x0000000b6e147221 */ /* 0x000fe20000010000 */
[----:B------:R-:W-:Y:S01]  /*e0a0*/  F2FP.BF16.F32.PACK_AB R4, R113, R94 ;  /* 0x0000005e7104723e */ /* 0x000fe200000010ff */
[----:B------:R-:W2:Y:S01]  /*e0b0*/  MUFU.EX2 R80, R80 ;  /* 0x0000005000507308 */ /* 0x000ea20000000800 */
[----:B------:R-:W-:Y:S01]  /*e0c0*/  FADD.FTZ R78, R96, R21 ;  /* 0x00000015604e7221 */ /* 0x000fe20000010000 */
[----:B---3--:R-:W-:Y:S01]  /*e0d0*/  FADD.FTZ R11, R3, R20 ;  /* 0x00000014030b7221 */ /* 0x008fe20000010000 */
[----:B------:R-:W-:Y:S01]  /*e0e0*/  F2FP.BF16.F32.PACK_AB R6, R117, R112 ;  /* 0x000000707506723e */ /* 0x000fe200000010ff */
[----:B------:R-:W-:Y:S01]  /*e0f0*/  FMUL.FTZ R48, R48, R74 ;  /* 0x0000004a30307220 */ /* 0x000fe20000410000 */
[----:B------:R-:W-:Y:S01]  /*e100*/  FADD.FTZ R21, R97, R78 ;  /* 0x0000004e61157221 */ /* 0x000fe20000010000 */
[----:B------:R-:W-:Y:S01]  /*e110*/  FADD.FTZ R20, R0, R11 ;  /* 0x0000000b00147221 */ /* 0x000fe20000010000 */
[----:B------:R-:W-:Y:S01]  /*e120*/  F2FP.BF16.F32.PACK_AB R105, R106, R9 ;  /* 0x000000096a69723e */ /* 0x000fe200000010ff */
[----:B------:R-:W3:Y:S01]  /*e130*/  MUFU.EX2 R135, R135 ;  /* 0x0000008700877308 */ /* 0x000ee20000000800 */
[----:B------:R-:W-:Y:S01]  /*e140*/  FADD.FTZ R78, R100, R21 ;  /* 0x00000015644e7221 */ /* 0x000fe20000010000 */
[----:B----4-:R-:W-:Y:S01]  /*e150*/  FADD.FTZ R11, R99, R20 ;  /* 0x00000014630b7221 */ /* 0x010fe20000010000 */
[----:B------:R4:W-:Y:S01]  /*e160*/  STSM.16.M88.4 [R22+0x28b00], R4 ;  /* 0x028b000416007844 */ /* 0x0009e20000000200 */
[----:B------:R-:W-:Y:S01]  /*e170*/  F2FP.BF16.F32.PACK_AB R96, R97, R96 ;  /* 0x000000606160723e */ /* 0x000fe200000010ff */
[----:B------:R-:W-:Y:S01]  /*e180*/  FADD.FTZ R9, R101, R78 ;  /* 0x0000004e65097221 */ /* 0x000fe20000010000 */
[----:B-----5:R-:W-:Y:S01]  /*e190*/  FADD.FTZ R12, R8, R11 ;  /* 0x0000000b080c7221 */ /* 0x020fe20000010000 */
[----:B------:R-:W-:Y:S01]  /*e1a0*/  F2FP.BF16.F32.PACK_AB R97, R0, R3 ;  /* 0x000000030061723e */ /* 0x000fe200000010ff */
[----:B------:R-:W5:Y:S01]  /*e1b0*/  MUFU.EX2 R81, R81 ;  /* 0x0000005100517308 */ /* 0x000f620000000800 */
[----:B------:R-:W-:Y:S01]  /*e1c0*/  F2FP.BF16.F32.PACK_AB R99, R8, R99 ;  /* 0x000000630863723e */ /* 0x000fe200000010ff */
[----:B------:R-:W-:Y:S01]  /*e1d0*/  FMUL.FTZ R49, R49, R74 ;  /* 0x0000004a31317220 */ /* 0x000fe20000410000 */
[----:B------:R-:W-:Y:S01]  /*e1e0*/  F2FP.BF16.F32.PACK_AB R106, R109, R108 ;  /* 0x0000006c6d6a723e */ /* 0x000fe200000010ff */
[-C--:B------:R-:W-:Y:S01]  /*e1f0*/  FMUL.FTZ R52, R52, R74.reuse ;  /* 0x0000004a34347220 */ /* 0x080fe20000410000 */
[----:B------:R-:W-:Y:S01]  /*e200*/  F2FP.BF16.F32.PACK_AB R107, R110, R107 ;  /* 0x0000006b6e6b723e */ /* 0x000fe200000010ff */
[-C--:B------:R-:W-:Y:S01]  /*e210*/  FMUL.FTZ R53, R53, R74.reuse ;  /* 0x0000004a35357220 */ /* 0x080fe20000410000 */
[-C--:B------:R-:W-:Y:S01]  /*e220*/  FMUL.FTZ R56, R56, R74.reuse ;  /* 0x0000004a38387220 */ /* 0x080fe20000410000 */
[----:B------:R1:W5:Y:S01]  /*e230*/  MUFU.EX2 R10, R98 ;  /* 0x00000062000a7308 */ /* 0x0003620000000800 */
[----:B------:R-:W-:Y:S01]  /*e240*/  FMUL.FTZ R57, R57, R74 ;  /* 0x0000004a39397220 */ /* 0x000fe20000410000 */
[----:B------:R-:W-:Y:S01]  /*e250*/  STSM.16.M88.4 [R22+0x2a300], R104 ;  /* 0x02a3006816007844 */ /* 0x000fe20000000200 */
[----:B----4-:R-:W-:Y:S01]  /*e260*/  FADD.FTZ R4, R88, R9 ;  /* 0x0000000958047221 */ /* 0x010fe20000010000 */
[----:B------:R-:W-:Y:S01]  /*e270*/  FADD.FTZ R5, R83, R12 ;  /* 0x0000000c53057221 */ /* 0x000fe20000010000 */
[C---:B------:R-:W-:Y:S01]  /*e280*/  F2FP.BF16.F32.PACK_AB R88, R89.reuse, R88 ;  /* 0x000000585958723e */ /* 0x040fe200000010ff */
[----:B------:R-:W-:Y:S01]  /*e290*/  FMUL.FTZ R60, R60, R74 ;  /* 0x0000004a3c3c7220 */ /* 0x000fe20000410000 */
[----:B------:R-:W-:Y:S01]  /*e2a0*/  FADD.FTZ R7, R89, R4 ;  /* 0x0000000459077221 */ /* 0x000fe20000010000 */
[----:B------:R-:W-:Y:S01]  /*e2b0*/  FADD.FTZ R0, R90, R5 ;  /* 0x000000055a007221 */ /* 0x000fe20000010000 */
[----:B------:R-:W4:Y:S01]  /*e2c0*/  MUFU.EX2 R116, R116 ;  /* 0x0000007400747308 */ /* 0x000f220000000800 */
[----:B-1----:R-:W-:Y:S01]  /*e2d0*/  F2FP.BF16.F32.PACK_AB R98, R101, R100 ;  /* 0x000000646562723e */ /* 0x002fe200000010ff */
[----:B------:R-:W-:Y:S01]  /*e2e0*/  FADD.FTZ R4, R92, R7 ;  /* 0x000000075c047221 */ /* 0x000fe20000010000 */
[----:B------:R-:W-:Y:S01]  /*e2f0*/  FADD.FTZ R3, R91, R0 ;  /* 0x000000005b037221 */ /* 0x000fe20000010000 */
[----:B------:R-:W-:Y:S01]  /*e300*/  F2FP.BF16.F32.PACK_AB R89, R90, R83 ;  /* 0x000000535a59723e */ /* 0x000fe200000010ff */
[----:B------:R-:W-:Y:S01]  /*e310*/  FMUL.FTZ R61, R61, R74 ;  /* 0x0000004a3d3d7220 */ /* 0x000fe20000410000 */
[C---:B--2---:R-:W-:Y:S01]  /*e320*/  FADD.FTZ R5, R93.reuse, R4 ;  /* 0x000000045d057221 */ /* 0x044fe20000010000 */
[----:B------:R-:W-:Y:S01]  /*e330*/  FADD.FTZ R0, R102, R3 ;  /* 0x0000000366007221 */ /* 0x000fe20000010000 */
[----:B------:R-:W1:Y:S01]  /*e340*/  MUFU.EX2 R137, R137 ;  /* 0x0000008900897308 */ /* 0x000e620000000800 */
[----:B------:R-:W-:Y:S01]  /*e350*/  F2FP.BF16.F32.PACK_AB R90, R93, R92 ;  /* 0x0000005c5d5a723e */ /* 0x000fe200000010ff */
[----:B------:R-:W-:Y:S01]  /*e360*/  FADD.FTZ R4, R80, R5 ;  /* 0x0000000550047221 */ /* 0x000fe20000010000 */
[----:B---3--:R-:W-:Y:S01]  /*e370*/  FADD.FTZ R3, R135, R0 ;  /* 0x0000000087037221 */ /* 0x008fe20000010000 */
[----:B------:R-:W-:Y:S01]  /*e380*/  F2FP.BF16.F32.PACK_AB R91, R102, R91 ;  /* 0x0000005b665b723e */ /* 0x000fe200000010ff */
[----:B------:R-:W-:Y:S01]  /*e390*/  STSM.16.M88.4 [R22+0x2bb00], R96 ;  /* 0x02bb006016007844 */ /* 0x000fe20000000200 */
[----:B-----5:R-:W-:Y:S01]  /*e3a0*/  FADD.FTZ R5, R81, R4 ;  /* 0x0000000451057221 */ /* 0x020fe20000010000 */
[----:B------:R-:W-:Y:S01]  /*e3b0*/  FADD.FTZ R0, R10, R3 ;  /* 0x000000030a007221 */ /* 0x000fe20000010000 */
[----:B------:R-:W2:Y:S01]  /*e3c0*/  MUFU.EX2 R129, R129 ;  /* 0x0000008100817308 */ /* 0x000ea20000000800 */
[----:B------:R-:W-:Y:S01]  /*e3d0*/  STSM.16.M88.4 [R22+0x2d300], R88 ;  /* 0x02d3005816007844 */ /* 0x000fe20000000200 */
[----:B----4-:R-:W-:Y:S01]  /*e3e0*/  FADD.FTZ R4, R116, R5 ;  /* 0x0000000574047221 */ /* 0x010fe20000010000 */
[----:B------:R-:W-:Y:S01]  /*e3f0*/  F2FP.BF16.F32.PACK_AB R5, R10, R135 ;  /* 0x000000870a05723e */ /* 0x000fe200000010ff */
[-C--:B------:R-:W-:Y:S01]  /*e400*/  FMUL.FTZ R64, R64, R74.reuse ;  /* 0x0000004a40407220 */ /* 0x080fe20000410000 */
[-C--:B------:R-:W-:Y:S01]  /*e410*/  FMUL.FTZ R65, R65, R74.reuse ;  /* 0x0000004a41417220 */ /* 0x080fe20000410000 */
[-C--:B------:R-:W-:Y:S01]  /*e420*/  FMUL.FTZ R68, R68, R74.reuse ;  /* 0x0000004a44447220 */ /* 0x080fe20000410000 */
[----:B------:R-:W-:Y:S01]  /*e430*/  FMUL.FTZ R69, R69, R74 ;  /* 0x0000004a45457220 */ /* 0x000fe20000410000 */
        /* <DEDUP_REMOVED lines=10> */
[----:B------:R-:W-:Y:S01]  /*e4e0*/  F2FP.BF16.F32.PACK_AB R4, R81, R80 ;  /* 0x000000505104723e */ /* 0x000fe200000010ff */
[-C--:B------:R-:W-:Y:S01]  /*e4f0*/  FMUL.FTZ R38, R38, R149.reuse ;  /* 0x0000009526267220 */ /* 0x080fe20000410000 */
[----:B------:R-:W-:Y:S01]  /*e500*/  F2FP.BF16.F32.PACK_AB R6, R129, R116 ;  /* 0x000000748106723e */ /* 0x000fe200000010ff */
        /* <DEDUP_REMOVED lines=24> */
[----:B------:R-:W-:Y:S01]  /*e690*/  FMUL.FTZ R71, R71, R149 ;  /* 0x0000009547477220 */ /* 0x000fe20000410000 */
[----:B---3--:R-:W-:-:S02]  /*e6a0*/  MOV R5, R155 ;  /* 0x0000009b00057202 */ /* 0x008fc40000000f00 */
[----:B------:R-:W-:Y:S01]  /*e6b0*/  MUFU.EX2 R76, R76 ;  /* 0x0000004c004c7308 */ /* 0x000fe20000000800 */
[C---:B----4-:R-:W-:Y:S01]  /*e6c0*/  FADD.FTZ R3, R73.reuse, R8 ;  /* 0x0000000849037221 */ /* 0x050fe20000010000 */
[----:B------:R-:W-:Y:S01]  /*e6d0*/  F2FP.BF16.F32.PACK_AB R8, R73, R72 ;  /* 0x000000484908723e */ /* 0x000fe200000010ff */
[----:B------:R-:W-:-:S05]  /*e6e0*/  IMAD.MOV.U32 R4, RZ, RZ, R75 ;  /* 0x000000ffff047224 */ /* 0x000fca00078e004b */
[----:B------:R-:W2:Y:S01]  /*e6f0*/  MUFU.EX2 R77, R77 ;  /* 0x0000004d004d7308 */ /* 0x000ea20000000800 */
[C---:B-1----:R-:W-:Y:S01]  /*e700*/  FADD.FTZ R0, R9.reuse, R0 ;  /* 0x0000000009007221 */ /* 0x042fe20000010000 */
[----:B------:R-:W-:-:S06]  /*e710*/  F2FP.BF16.F32.PACK_AB R9, R9, R139 ;  /* 0x0000008b0909723e */ /* 0x000fcc00000010ff */
[----:B------:R-:W1:Y:S08]  /*e720*/  MUFU.EX2 R143, R143 ;  /* 0x0000008f008f7308 */ /* 0x000e700000000800 */
[----:B------:R-:W3:Y:S01]  /*e730*/  MUFU.EX2 R79, R79 ;  /* 0x0000004f004f7308 */ /* 0x000ee20000000800 */
[----:B--2---:R-:W-:Y:S01]  /*e740*/  F2FP.BF16.F32.PACK_AB R10, R77, R76 ;  /* 0x0000004c4d0a723e */ /* 0x004fe200000010ff */
[----:B------:R-:W-:-:S04]  /*e750*/  FADD.FTZ R76, R76, R3 ;  /* 0x000000034c4c7221 */ /* 0x000fc80000010000 */
        /* <DEDUP_REMOVED lines=10> */
[----:B--2---:R-:W2:Y:S02]  /*e800*/  FENCE.VIEW.ASYNC.S ;  /* 0x00000000000073c6 */ /* 0x004ea40000000000 */
[----:B--2---:R-:W-:Y:S01]  /*e810*/  NOP ;  /* 0x0000000000007918 */ /* 0x004fe20000000000 */
[----:B------:R-:W-:Y:S05]  /*e820*/  @P2 BRA `(.L_x_1552) ;  /* 0xffffffbc00ec2947 */ /* 0x000fea000383ffff */
.L_x_1543:
[----:B------:R-:W-:Y:S06]  /*e830*/  BAR.ARV 0x8, 0x1a0 ;  /* 0x0206800000007b1d */ /* 0x000fec0000002000 */
[----:B------:R-:W-:Y:S05]  /*e840*/  @!P0 BRA `(.L_x_1553) ;  /* 0x0000000000048947 */ /* 0x000fea0003800000 */
[----:B------:R-:W-:Y:S01]  /*e850*/  BPT.TRAP 0x1 ;  /* 0x000000040000795c */ /* 0x000fe20000300000 */
.L_x_1553:
[----:B------:R-:W-:Y:S01]  /*e860*/  R2UR UR4, R148 ;  /* 0x00000000940472ca */ /* 0x000fe200000e0000 */
[----:B------:R-:W-:-:S12]  /*e870*/  ULEA UR10, UR46, UR47, 0x3 ;  /* 0x0000002f2e0a7291 */ /* 0x000fd8000f8e183f */
[----:B------:R-:W-:-:S05]  /*e880*/  IMAD.U32 R4, RZ, RZ, UR4 ;  /* 0x00000004ff047e24 */ /* 0x000fca000f8e00ff */
[----:B------:R-:W-:-:S04]  /*e890*/  SHF.L.U32 R4, R4, 0x1f, RZ ;  /* 0x0000001f04047819 */ /* 0x000fc800000006ff */
[----:B------:R2:W3:Y:S01]  /*e8a0*/  SYNCS.PHASECHK.TRANS64.TRYWAIT P2, [UR10+0x31c50], R4 ;  /* 0x031c5004ff0075a7 */ /* 0x0004e2000804014a */
[----:B------:R-:W-:Y:S05]  /*e8b0*/  @!P0 BRA `(.L_x_1554) ;  /* 0x0000000000048947 */ /* 0x000fea0003800000 */
[----:B------:R-:W-:Y:S01]  /*e8c0*/  BPT.TRAP 0x1 ;  /* 0x000000040000795c */ /* 0x000fe20000300000 */
.L_x_1554:
[----:B---3--:R-:W-:Y:S05]  /*e8d0*/  @P2 BRA `(.L_x_1555) ;  /* 0x0000000000082947 */ /* 0x008fea0003800000 */
[----:B------:R-:W3:Y:S02]  /*e8e0*/  SYNCS.PHASECHK.TRANS64.TRYWAIT P0, [UR10+0x31c50], R4 ;  /* 0x031c5004ff0075a7 */ /* 0x000ee4000800014a */
[----:B---3--:R-:W-:Y:S05]  /*e8f0*/  @!P0 BRA `(.L_x_1556) ;  /* 0x0000004800f08947 */ /* 0x008fea0003800000 */
.L_x_1555:
[----:B------:R-:W-:Y:S01]  /*e900*/  UIADD3 UR47, UR47, 0x200, URZ ;  /* 0x000002002f2f7890 */ /* 0x000fe2000fffe03f */
[----:B------:R-:W-:Y:S01]  /*e910*/  R2UR UR4, R145 ;  /* 0x00000000910472ca */ /* 0x000fe200000e0000 */
[----:B------:R-:W-:Y:S01]  /*e920*/  WARPGROUP.ARRIVE ;  /* 0x00000000000079c5 */ /* 0x000fe20000000000 */
[----:B------:R-:W-:Y:S01]  /*e930*/  UMOV UR5, 0xc0000010 ;  /* 0xc000001000057882 */ /* 0x000fe20000000000 */
[----:B------:R-:W-:Y:S01]  /*e940*/  USHF.R.U32.HI UR47, URZ, 0x4, UR47 ;  /* 0x000000043f2f7899 */ /* 0x000fe2000801162f */
[----:B---3--:R-:W3:Y:S01]  /*e950*/  SHFL.BFLY PT, R5, R0, 0x2, 0x1f ;  /* 0x0c401f0000057f89 */ /* 0x008ee200000e0000 */
[----:B------:R-:W-:Y:S01]  /*e960*/  UMOV UR7, 0x80000020 ;  /* 0x8000002000077882 */ /* 0x000fe20000000000 */
[----:B------:R-:W-:Y:S01]  /*e970*/  IMAD.MOV.U32 R21, RZ, RZ, RZ ;  /* 0x000000ffff157224 */ /* 0x000fe200078e00ff */
[----:B------:R-:W-:Y:S01]  /*e980*/  ULOP3.LUT UR47, UR47, 0x3fff, URZ, 0xc0, !UPT ;  /* 0x00003fff2f2f7892 */ /* 0x000fe2000f8ec03f */
[----:B--2---:R-:W2:Y:S01]  /*e990*/  SHFL.BFLY PT, R4, R3, 0x2, 0x1f ;  /* 0x0c401f0003047f89 */ /* 0x004ea200000e0000 */
[----:B-1----:R-:W-:Y:S01]  /*e9a0*/  IMAD.MOV.U32 R8, RZ, RZ, RZ ;  /* 0x000000ffff087224 */ /* 0x002fe200078e00ff */
[----:B------:R-:W-:Y:S01]  /*e9b0*/  R2UR UR11, R148 ;  /* 0x00000000940b72ca */ /* 0x000fe200000e0000 */
[----:B------:R-:W-:Y:S01]  /*e9c0*/  ULOP3.LUT UR8, UR47, 0x2400000, URZ, 0xfc, !UPT ;  /* 0x024000002f087892 */ /* 0x000fe2000f8efc3f */
[----:B------:R-:W-:Y:S01]  /*e9d0*/  IMAD.U32 R12, RZ, RZ, UR10 ;  /* 0x0000000aff0c7e24 */ /* 0x000fe2000f8e00ff */
[----:B------:R-:W-:Y:S01]  /*e9e0*/  ULOP3.LUT UR9, UR4, 0x10000, URZ, 0xfc, !UPT ;  /* 0x0001000004097892 */ /* 0x000fe2000f8efc3f */
[----:B------:R-:W-:Y:S01]  /*e9f0*/  IADD3 R18, R18, 0x1, RZ ;  /* 0x0000000112127810 */ /* 0x000fe20007ffe0ff */
[----:B------:R-:W-:-:S02]  /*ea00*/  UIMAD UR8, UR46, 0x6c0, UR8 ;  /* 0x000006c02e0878a4 */ /* 0x000fc4000f8e0208 */
[----:B------:R-:W-:-:S03]  /*ea10*/  UIADD3 UR46, UR46, 0x1, URZ ;  /* 0x000000012e2e7890 */ /* 0x000fc6000fffe03f */
[----:B------:R-:W-:Y:S01]  /*ea20*/  UMOV UR4, UR9 ;  /* 0x0000000900047c82 */ /* 0x000fe20008000000 */
[----:B------:R-:W-:Y:S01]  /*ea30*/  UISETP.NE.AND UP0, UPT, UR46, 0x2, UPT ;  /* 0x000000022e00788c */ /* 0x000fe2000bf05270 */
[----:B------:R-:W-:Y:S02]  /*ea40*/  UMOV UR6, UR8 ;  /* 0x0000000800067c82 */ /* 0x000fe40008000000 */
[----:B------:R-:W-:Y:S01]  /*ea50*/  HGMMA.64x96x16.F32.BF16 R24, gdesc[UR4].tnspB, R24, gsb0 ;  /* 0x41600000041879f0 */ /* 0x000fe20008001818 */
[----:B------:R-:W-:Y:S02]  /*ea60*/  UIADD3 UR4, UR9, 0x180, URZ ;  /* 0x0000018009047890 */ /* 0x000fe4000fffe03f */
[----:B------:R-:W-:Y:S01]  /*ea70*/  UIADD3 UR6, UR8, 0x40, URZ ;  /* 0x0000004008067890 */ /* 0x000fe2000fffe03f */
[----:B---3--:R-:W-:Y:S01]  /*ea80*/  FADD.FTZ R6, R5, R0 ;  /* 0x0000000005067221 */ /* 0x008fe20000010000 */
[----:B------:R-:W-:Y:S01]  /*ea90*/  UMOV UR5, 0xc0000010 ;  /* 0xc000001000057882 */ /* 0x000fe20000000000 */
[----:B------:R-:W-:Y:S01]  /*eaa0*/  UMOV UR7, 0x80000020 ;  /* 0x8000002000077882 */ /* 0x000fe20000000000 */
[----:B--2---:R-:W-:Y:S01]  /*eab0*/  FADD.FTZ R4, R4, R3 ;  /* 0x0000000304047221 */ /* 0x004fe20000010000 */
[----:B------:R-:W-:Y:S01]  /*eac0*/  MOV R0, 0xff800000 ;  /* 0xff80000000007802 */ /* 0x000fe20000000f00 */
[----:B------:R-:W1:Y:S01]  /*ead0*/  SHFL.BFLY PT, R7, R6, 0x1, 0x1f ;  /* 0x0c201f0006077f89 */ /* 0x000e6200000e0000 */
[----:B------:R-:W-:Y:S01]  /*eae0*/  IMAD.MOV.U32 R3, RZ, RZ, -0x800000 ;  /* 0xff800000ff037424 */ /* 0x000fe200078e00ff */
[----:B------:R-:W-:-:S02]  /*eaf0*/  USEL UR46, UR46, URZ, UP0 ;  /* 0x0000003f2e2e7287 */ /* 0x000fc40008000000 */
[----:B------:R-:W2:Y:S01]  /*eb00*/  SHFL.BFLY PT, R5, R4, 0x1, 0x1f ;  /* 0x0c201f0004057f89 */ /* 0x000ea200000e0000 */
[----:B-1----:R-:W-:Y:S01]  /*eb10*/  FADD.FTZ R10, R6, R7 ;  /* 0x00000007060a7221 */ /* 0x002fe20000010000 */
[----:B--2---:R-:W-:-:S04]  /*eb20*/  FADD.FTZ R9, R4, R5 ;  /* 0x0000000504097221 */ /* 0x004fc80000010000 */
[----:B------:R-:W-:Y:S02]  /*eb30*/  FSETP.NE.FTZ.AND P2, PT, R10, RZ, PT ;  /* 0x000000ff0a00720b */ /* 0x000fe40003f55000 */
[----:B------:R-:W-:-:S11]  /*eb40*/  FSETP.NE.FTZ.AND P0, PT, R9, RZ, PT ;  /* 0x000000ff0900720b */ /* 0x000fd60003f15000 */
[----:B------:R-:W1:Y:S01]  /*eb50*/  @P2 MUFU.LG2 R7, R10 ;  /* 0x0000000a00072308 */ /* 0x000e620000000c00 */
[C---:B------:R-:W-:Y:S01]  /*eb60*/  @P2 FMUL.FTZ R11, R82.reuse, 0.69314718246459960938 ;  /* 0x3f317218520b2820 */ /* 0x040fe20000410000 */
[----:B------:R-:W-:-:S06]  /*eb70*/  @P0 FMUL.FTZ R4, R82, 0.69314718246459960938 ;  /* 0x3f31721852040820 */ /* 0x000fcc0000410000 */
        /* <DEDUP_REMOVED lines=63> */
[----:B------:R-:W-:-:S06]  /*ef70*/  ULOP3.LUT UR11, UR11, UR4, URZ, 0x3c, !UPT ;  /* 0x000000040b0b7292 */ /* 0x000fcc000f8e3c3f */
[----:B------:R-:W-:Y:S01]  /*ef80*/  IMAD.U32 R148, RZ, RZ, UR11 ;  /* 0x0000000bff947e24 */ /* 0x000fe2000f8e00ff */
[----:B------:R-:W-:Y:S02]  /*ef90*/  WARPGROUP.DEPBAR.LE gsb0, 0x0 ;  /* 0x00008000000079c5 */ /* 0x000fe40000010000 */
[-C--:B---3--:R-:W-:Y:S01]  /*efa0*/  FMUL.FTZ R75, R37, R21.reuse ;  /* 0x00000015254b7220 */ /* 0x088fe20000410000 */
        /* <DEDUP_REMOVED lines=23> */
[----:B------:R2:W-:Y:S01]  /*f120*/  @!P1 SYNCS.ARRIVE.TRANS64.RED.A1T0 RZ, [R7+URZ], RZ ;  /* 0x000000ff07ff99a7 */ /* 0x0005e2000810043f */
        /* <DEDUP_REMOVED lines=24> */
.L_x_1526:
        /* <DEDUP_REMOVED lines=11> */
[----:B------:R-:W-:Y:S01]  /*f360*/  SHF.R.S32.HI R54, RZ, 0x1f, R51 ;  /* 0x0000001fff367819 */ /* 0x000fe20000011433 */
[----:B------:R-:W-:Y:S01]  /*f370*/  USHF.R.S32.HI UR5, URZ, 0x1f, UR43 ;  /* 0x0000001f3f057899 */ /* 0x000fe2000801142b */
[----:B------:R-:W-:Y:S02]  /*f380*/  LOP3.LUT R10, R17, 0x180, RZ, 0xc0, !PT ;  /* 0x00000180110a7812 */ /* 0x000fe400078ec0ff */
[----:B------:R-:W-:Y:S01]  /*f390*/  IADD3 R5, P5, R150, 0x20, RZ ;  /* 0x0000002096057810 */ /* 0x000fe20007fbe0ff */
[----:B------:R-:W-:Y:S01]  /*f3a0*/  ULDC.64 UR6, c[0x0][0xb70] ;  /* 0x0002dc0000067ab9 */ /* 0x000fe20000000a00 */
[----:B------:R-:W-:Y:S01]  /*f3b0*/  SHF.R.U64 R10, R10, 0x3, RZ ;  /* 0x000000030a0a7819 */ /* 0x000fe200000012ff */
[----:B------:R-:W-:Y:S01]  /*f3c0*/  UIMAD UR5, UR5, UR6, URZ ;  /* 0x00000006050572a4 */ /* 0x000fe2000f8e023f */
[----:B------:R-:W-:Y:S01]  /*f3d0*/  LOP3.LUT R8, R5, 0x180, RZ, 0xc0, !PT ;  /* 0x0000018005087812 */ /* 0x000fe200078ec0ff */
[----:B------:R-:W-:Y:S01]  /*f3e0*/  UIMAD.WIDE.U32 UR8, UR43, UR6, URZ ;  /* 0x000000062b0872a5 */ /* 0x000fe2000f8e003f */
[----:B------:R-:W-:Y:S01]  /*f3f0*/  LOP3.LUT R10, R10, R17, RZ, 0x3c, !PT ;  /* 0x000000110a0a7212 */ /* 0x000fe200078e3cff */
[----:B------:R-:W-:Y:S01]  /*f400*/  UIMAD UR5, UR43, UR7, UR5 ;  /* 0x000000072b0572a4 */ /* 0x000fe2000f8e0205 */
[----:B------:R-:W-:Y:S01]  /*f410*/  LEA.HI R17, R54, R51, RZ, 0x7 ;  /* 0x0000003336117211 */ /* 0x000fe200078f38ff */
[----:B------:R-:W-:Y:S01]  /*f420*/  USHF.R.S32.HI UR6, URZ, 0x1f, UR44 ;  /* 0x0000001f3f067899 */ /* 0x000fe2000801142c */
[----:B------:R-:W-:Y:S01]  /*f430*/  SHF.R.U64 R8, R8, 0x3, RZ ;  /* 0x0000000308087819 */ /* 0x000fe200000012ff */
[----:B------:R-:W-:Y:S01]  /*f440*/  UIADD3 UR5, UR9, UR5, URZ ;  /* 0x0000000509057290 */ /* 0x000fe2000fffe03f */
[----:B------:R-:W-:Y:S01]  /*f450*/  LOP3.LUT R58, R17, 0xffffff80, RZ, 0xc0, !PT ;  /* 0xffffff80113a7812 */ /* 0x000fe200078ec0ff */
[----:B------:R-:W-:Y:S01]  /*f460*/  ULDC.64 UR10, c[0x0][0x208] ;  /* 0x00008200000a7ab9 */ /* 0x000fe20000000a00 */
[----:B------:R-:W-:-:S02]  /*f470*/  LOP3.LUT R8, R8, R5, RZ, 0x3c, !PT ;  /* 0x0000000508087212 */ /* 0x000fc400078e3cff */
[C---:B------:R-:W-:Y:S01]  /*f480*/  LOP3.LUT R5, R150.reuse, 0x180, RZ, 0xc0, !PT ;  /* 0x0000018096057812 */ /* 0x040fe200078ec0ff */
[----:B------:R-:W-:Y:S01]  /*f490*/  IMAD.IADD R58, R51, 0x1, -R58 ;  /* 0x00000001333a7824 */ /* 0x000fe200078e0a3a */
[C---:B------:R-:W-:Y:S02]  /*f4a0*/  IADD3 R35, P1, R150.reuse, 0x6020, RZ ;  /* 0x0000602096237810 */ /* 0x040fe40007f3e0ff */
[----:B------:R-:W-:Y:S02]  /*f4b0*/  IADD3 R27, P3, R150, 0x3020, RZ ;  /* 0x00003020961b7810 */ /* 0x000fe40007f7e0ff */
[----:B------:R-:W-:Y:S02]  /*f4c0*/  LOP3.LUT P0, RZ, R58, 0x3, RZ, 0xc0, !PT ;  /* 0x000000033aff7812 */ /* 0x000fe4000780c0ff */
[----:B------:R-:W-:Y:S01]  /*f4d0*/  SHF.R.U64 R5, R5, 0x3, RZ ;  /* 0x0000000305057819 */ /* 0x000fe200000012ff */
[----:B------:R-:W1:Y:S01]  /*f4e0*/  LDC.64 R58, c[0x0][0xb78] ;  /* 0x0002de00ff3a7b82 */ /* 0x000e620000000a00 */
[----:B------:R-:W-:-:S02]  /*f4f0*/  LOP3.LUT R34, R35, 0x180, RZ, 0xc0, !PT ;  /* 0x0000018023227812 */ /* 0x000fc400078ec0ff */
[----:B------:R-:W-:Y:S02]  /*f500*/  LOP3.LUT R26, R27, 0x180, RZ, 0xc0, !PT ;  /* 0x000001801b1a7812 */ /* 0x000fe400078ec0ff */
[----:B------:R-:W-:Y:S01]  /*f510*/  LOP3.LUT R4, R5, R150, RZ, 0x3c, !PT ;  /* 0x0000009605047212 */ /* 0x000fe200078e3cff */
[----:B------:R-:W-:Y:S01]  /*f520*/  IMAD.MOV.U32 R5, RZ, RZ, R151 ;  /* 0x000000ffff057224 */ /* 0x000fe200078e0097 */
[----:B------:R-:W-:Y:S02]  /*f530*/  SHF.R.U64 R34, R34, 0x3, RZ ;  /* 0x0000000322227819 */ /* 0x000fe400000012ff */
[----:B------:R-:W-:Y:S02]  /*f540*/  SHF.R.U64 R26, R26, 0x3, RZ ;  /* 0x000000031a1a7819 */ /* 0x000fe400000012ff */
[----:B------:R-:W-:Y:S02]  /*f550*/  IADD3 R31, P2, R150, 0x6000, RZ ;  /* 0x00006000961f7810 */ /* 0x000fe40007f5e0ff */
[----:B------:R-:W-:-:S02]  /*f560*/  LOP3.LUT R34, R34, R35, RZ, 0x3c, !PT ;  /* 0x0000002322227212 */ /* 0x000fc400078e3cff */
[----:B------:R-:W-:Y:S02]  /*f570*/  MOV R35, R4 ;  /* 0x0000000400237202 */ /* 0x000fe40000000f00 */
[----:B------:R-:W-:Y:S02]  /*f580*/  F2FP.BF16.F32.PACK_AB R4, R77, R80 ;  /* 0x000000504d04723e */ /* 0x000fe400000010ff */
[----:B------:R-:W-:Y:S02]  /*f590*/  F2FP.BF16.F32.PACK_AB R5, R11, R78 ;  /* 0x0000004e0b05723e */ /* 0x000fe400000010ff */
[----:B------:R-:W-:Y:S01]  /*f5a0*/  F2FP.BF16.F32.PACK_AB R6, R6, R9 ;  /* 0x000000090606723e */ /* 0x000fe200000010ff */
[--C-:B------:R-:W-:Y:S01]  /*f5b0*/  IMAD.X R9, RZ, RZ, R151.reuse, P5 ;  /* 0x000000ffff097224 */ /* 0x100fe200028e0697 */
[----:B------:R-:W-:Y:S02]  /*f5c0*/  F2FP.BF16.F32.PACK_AB R7, R7, R76 ;  /* 0x0000004c0707723e */ /* 0x000fe400000010ff */
[----:B------:R-:W-:Y:S01]  /*f5d0*/  LOP3.LUT R26, R26, R27, RZ, 0x3c, !PT ;  /* 0x0000001b1a1a7212 */ /* 0x000fe200078e3cff */
[----:B------:R-:W-:Y:S01]  /*f5e0*/  IMAD.X R27, RZ, RZ, R151, P3 ;  /* 0x000000ffff1b7224 */ /* 0x000fe200018e0697 */
[----:B------:R-:W-:Y:S01]  /*f5f0*/  LOP3.LUT R30, R31, 0x180, RZ, 0xc0, !PT ;  /* 0x000001801f1e7812 */ /* 0x000fe200078ec0ff */
[----:B------:R2:W-:Y:S01]  /*f600*/  STSM.16.M88.4 [R35], R4 ;  /* 0x0000000423007844 */ /* 0x0005e20000000200 */
[----:B------:R-:W-:-:S02]  /*f610*/  IADD3.X R11, RZ, R151, RZ, P4, !PT ;  /* 0x00000097ff0b7210 */ /* 0x000fc400027fe4ff */
[----:B------:R-:W-:Y:S02]  /*f620*/  SHF.R.U64 R30, R30, 0x3, RZ ;  /* 0x000000031e1e7819 */ /* 0x000fe400000012ff */
[----:B------:R-:W-:Y:S01]  /*f630*/  MOV R17, R26 ;  /* 0x0000001a00117202 */ /* 0x000fe20000000f00 */
[----:B------:R-:W-:Y:S01]  /*f640*/  IMAD.U32 R26, RZ, RZ, UR8 ;  /* 0x00000008ff1a7e24 */ /* 0x000fe2000f8e00ff */
[----:B------:R-:W-:Y:S01]  /*f650*/  MOV R27, UR9 ;  /* 0x00000009001b7c02 */ /* 0x000fe20008000f00 */
[----:B------:R-:W-:Y:S01]  /*f660*/  IMAD.U32 R27, RZ, RZ, UR5 ;  /* 0x00000005ff1b7e24 */ /* 0x000fe2000f8e00ff */
[----:B------:R-:W-:Y:S01]  /*f670*/  LOP3.LUT R30, R30, R31, RZ, 0x3c, !PT ;  /* 0x0000001f1e1e7212 */ /* 0x000fe200078e3cff */
[----:B------:R-:W-:Y:S01]  /*f680*/  IMAD.X R31, RZ, RZ, R151, P2 ;  /* 0x000000ffff1f7224 */ /* 0x000fe200010e0697 */
[----:B------:R-:W-:Y:S01]  /*f690*/  LEA.HI R62, R54, R51, RZ, 0x5 ;  /* 0x00000033363e7211 */ /* 0x000fe200078f28ff */
[C---:B-1----:R-:W-:Y:S01]  /*f6a0*/  IMAD.WIDE.U32 R26, R58.reuse, UR44, R26 ;  /* 0x0000002c3a1a7c25 */ /* 0x042fe2000f8e001a */
[----:B------:R-:W-:Y:S01]  /*f6b0*/  MOV R54, R10 ;  /* 0x0000000a00367202 */ /* 0x000fe20000000f00 */
[----:B------:R-:W-:Y:S01]  /*f6c0*/  ULDC UR5, c[0x0][0xa88] ;  /* 0x0002a20000057ab9 */ /* 0x000fe20000000800 */
[----:B------:R-:W-:Y:S01]  /*f6d0*/  F2FP.BF16.F32.PACK_AB R10, R41, R36 ;  /* 0x00000024290a723e */ /* 0x000fe200000010ff */
[----:B--2---:R-:W-:Y:S01]  /*f6e0*/  IMAD.X R35, RZ, RZ, R151, P1 ;  /* 0x000000ffff237224 */ /* 0x004fe200008e0697 */
[----:B------:R-:W-:Y:S01]  /*f6f0*/  MOV R30, R30 ;  /* 0x0000001e001e7202 */ /* 0x000fe20000000f00 */
[----:B------:R-:W-:Y:S01]  /*f700*/  IMAD R4, R58, UR6, RZ ;  /* 0x000000063a047c24 */ /* 0x000fe2000f8e02ff */
[----:B------:R-:W-:Y:S01]  /*f710*/  MOV R55, R8 ;  /* 0x0000000800377202 */ /* 0x000fe20000000f00 */
[----:B------:R-:W-:Y:S01]  /*f720*/  ULDC.64 UR6, c[0x0][0xb40] ;  /* 0x0002d00000067ab9 */ /* 0x000fe20000000a00 */
[----:B------:R-:W-:Y:S01]  /*f730*/  MOV R34, R34 ;  /* 0x0000002200227202 */ /* 0x000fe20000000f00 */
        /* <DEDUP_REMOVED lines=10> */
[----:B------:R-:W-:Y:S02]  /*f7e0*/  F2FP.BF16.F32.PACK_AB R8, R40, R37 ;  /* 0x000000252808723e */ /* 0x000fe400000010ff */
[----:B------:R-:W-:Y:S01]  /*f7f0*/  F2FP.BF16.F32.PACK_AB R9, R56, R57 ;  /* 0x000000393809723e */ /* 0x000fe200000010ff */
[----:B------:R1:W-:Y:S01]  /*f800*/  STSM.16.M88.4 [R55], R4 ;  /* 0x0000000437007844 */ /* 0x0003e20000000200 */
[----:B------:R-:W-:-:S02]  /*f810*/  F2FP.BF16.F32.PACK_AB R11, R52, R53 ;  /* 0x00000035340b723e */ /* 0x000fc400000010ff */
[----:B------:R-:W-:Y:S02]  /*f820*/  ISETP.GE.OR P0, PT, R36, UR5, P0 ;  /* 0x0000000524007c0c */ /* 0x000fe40008706670 */
[----:B------:R-:W-:Y:S01]  /*f830*/  F2FP.BF16.F32.PACK_AB R12, R13, R12 ;  /* 0x0000000c0d0c723e */ /* 0x000fe200000010ff */
[----:B------:R-:W-:Y:S01]  /*f840*/  STSM.16.M88.4 [R54], R8 ;  /* 0x0000000836007844 */ /* 0x000fe20000000200 */
[----:B------:R-:W-:Y:S02]  /*f850*/  F2FP.BF16.F32.PACK_AB R14, R15, R14 ;  /* 0x0000000e0f0e723e */ /* 0x000fe400000010ff */
[----:B------:R-:W-:Y:S02]  /*f860*/  IADD3.X R36, R31, R27, R51, P2, !PT ;  /* 0x0000001b1f247210 */ /* 0x000fe400017fe433 */
        /* <DEDUP_REMOVED lines=8> */
[----:B------:R-:W-:Y:S01]  /*f8f0*/  F2FP.BF16.F32.PACK_AB R25, R39, R42 ;  /* 0x0000002a2719723e */ /* 0x000fe200000010ff */
[----:B------:R-:W-:Y:S01]  /*f900*/  STSM.16.M88.4 [R30], R48 ;  /* 0x000000301e007844 */ /* 0x000fe20000000200 */
[----:B------:R-:W-:-:S02]  /*f910*/  F2FP.BF16.F32.PACK_AB R26, R21, R20 ;  /* 0x00000014151a723e */ /* 0x000fc400000010ff */
[----:B------:R-:W-:Y:S02]  /*f920*/  F2FP.BF16.F32.PACK_AB R27, R71, R38 ;  /* 0x00000026471b723e */ /* 0x000fe400000010ff */
[----:B-1----:R-:W-:Y:S02]  /*f930*/  SHF.R.S32.HI R6, RZ, 0x5, R62 ;  /* 0x00000005ff067819 */ /* 0x002fe4000001143e */
[C---:B------:R-:W-:Y:S01]  /*f940*/  LEA R4, P2, R35.reuse, UR6, 0x2 ;  /* 0x0000000623047c11 */ /* 0x040fe2000f8410ff */
[----:B------:R-:W-:Y:S03]  /*f950*/  STSM.16.M88.4 [R34], R24 ;  /* 0x0000001822007844 */ /* 0x000fe60000000200 */
[----:B------:R-:W-:Y:S01]  /*f960*/  LEA.HI.X R5, R35, UR7, R36, 0x2, P2 ;  /* 0x0000000723057c11 */ /* 0x000fe200090f1424 */
[----:B------:R-:W-:Y:S01]  /*f970*/  @!PT LDS RZ, [RZ] ;  /* 0x00000000fffff984 */ /* 0x000fe20000000800 */
[----:B------:R-:W-:Y:S01]  /*f980*/  @!PT LDS RZ, [RZ] ;  /* 0x00000000fffff984 */ /* 0x000fe20000000800 */
[----:B------:R-:W-:Y:S01]  /*f990*/  @!PT LDS RZ, [RZ] ;  /* 0x00000000fffff984 */ /* 0x000fe20000000800 */
[----:B------:R-:W-:Y:S01]  /*f9a0*/  @!PT LDS RZ, [RZ] ;  /* 0x00000000fffff984 */ /* 0x000fe20000000800 */
[----:B------:R1:W-:Y:S06]  /*f9b0*/  MEMBAR.ALL.CTA ;  /* 0x0000000000007992 */ /* 0x0003ec0000008000 */
[----:B-1----:R-:W1:Y:S04]  /*f9c0*/  FENCE.VIEW.ASYNC.S ;  /* 0x00000000000073c6 */ /* 0x002e680000000000 */
[----:B-1----:R-:W1:Y:S01]  /*f9d0*/  SHFL.IDX PT, R6, R6, RZ, 0x1f ;  /* 0x00001fff06067589 */ /* 0x002e6200000e0000 */
        /* <DEDUP_REMOVED lines=31> */
.L_x_1560:
[----:B------:R-:W-:Y:S05]  /*fbd0*/  BSYNC B0 ;  /* 0x0000000000007941 */ /* 0x000fea0003800000 */
.L_x_1559:
[----:B------:R-:W-:Y:S05]  /*fbe0*/  BRA `(.L_x_1558) ;  /* 0x00000004009c7947 */ /* 0x000fea0003800000 */
.L_x_1557:
[----:B------:R-:W1:Y:S01]  /*fbf0*/  LDC R14, c[0x0][0xdac] ;  /* 0x00036b00ff0e7b82 */ /* 0x000e620000000800 */
[----:B------:R-:W-:Y:S01]  /*fc00*/  ISETP.GT.AND P0, PT, R51, 0xbf, PT ;  /* 0x000000bf3300780c */ /* 0x000fe20003f04270 */
[----:B------:R-:W-:Y:S01]  /*fc10*/  USHF.R.S32.HI UR5, URZ, 0x1f, UR43 ;  /* 0x0000001f3f057899 */ /* 0x000fe2000801142b */
[----:B------:R-:W-:Y:S01]  /*fc20*/  SHF.R.S32.HI R0, RZ, 0x1f, R51 ;  /* 0x0000001fff007819 */ /* 0x000fe20000011433 */
[----:B------:R-:W-:Y:S01]  /*fc30*/  USHF.R.S32.HI UR6, URZ, 0x1f, UR44 ;  /* 0x0000001f3f067899 */ /* 0x000fe2000801142c */
[----:B------:R-:W-:Y:S02]  /*fc40*/  BSSY B0, `(.L_x_1561) ;  /* 0x000001d000007945 */ /* 0x000fe40003800000 */
[----:B------:R-:W-:Y:S01]  /*fc50*/  LEA.HI R15, R0, R51, RZ, 0x2 ;  /* 0x00000033000f7211 */ /* 0x000fe200078f10ff */
[----:B------:R-:W2:Y:S03]  /*fc60*/  LDC R20, c[0x0][0xa88] ;  /* 0x0002a200ff147b82 */ /* 0x000ea60000000800 */
[----:B------:R-:W-:-:S05]  /*fc70*/  LOP3.LUT R0, R15, 0x1ffffffc, RZ, 0xc0, !PT ;  /* 0x1ffffffc0f007812 */ /* 0x000fca00078ec0ff */
[----:B------:R-:W3:Y:S01]  /*fc80*/  LDC.64 R10, c[0x0][0xae0] ;  /* 0x0002b800ff0a7b82 */ /* 0x000ee20000000a00 */
[----:B------:R-:W-:-:S07]  /*fc90*/  IMAD.IADD R51, R51, 0x1, -R0 ;  /* 0x0000000133337824 */ /* 0x000fce00078e0a00 */
[----:B------:R-:W4:Y:S01]  /*fca0*/  LDC.64 R12, c[0x0][0xae8] ;  /* 0x0002ba00ff0c7b82 */ /* 0x000f220000000a00 */
[----:B------:R-:W-:Y:S05]  /*fcb0*/  @P0 BRA `(.L_x_1562) ;  /* 0x0000000000540947 */ /* 0x000fea0003800000 */
[----:B------:R-:W-:Y:S01]  /*fcc0*/  IADD3 R4, R17, -0x80, R2 ;  /* 0xffffff8011047810 */ /* 0x000fe20007ffe002 */
[----:B------:R-:W-:-:S03]  /*fcd0*/  ULDC UR7, c[0x0][0xa88] ;  /* 0x0002a20000077ab9 */ /* 0x000fc60000000800 */
[----:B------:R-:W-:-:S13]  /*fce0*/  ISETP.GE.AND P0, PT, R4, UR7, PT ;  /* 0x0000000704007c0c */ /* 0x000fda000bf06270 */
[----:B------:R-:W-:Y:S05]  /*fcf0*/  @P0 BRA `(.L_x_1562) ;  /* 0x0000000000440947 */ /* 0x000fea0003800000 */
[----:B------:R-:W5:Y:S01]  /*fd00*/  LDC.64 R6, c[0x0][0xb70] ;  /* 0x0002dc00ff067b82 */ /* 0x000f620000000a00 */
[----:B------:R-:W-:Y:S01]  /*fd10*/  SHF.R.S32.HI R5, RZ, 0x1f, R4 ;  /* 0x0000001fff057819 */ /* 0x000fe20000011404 */
[----:B------:R-:W-:Y:S01]  /*fd20*/  ULDC.64 UR8, c[0x0][0xb40] ;  /* 0x0002d00000087ab9 */ /* 0x000fe20000000a00 */
[----:B------:R-:W-:-:S05]  /*fd30*/  ULDC.64 UR10, c[0x0][0x208] ;  /* 0x00008200000a7ab9 */ /* 0x000fca0000000a00 */
[----:B------:R-:W1:Y:S01]  /*fd40*/  LDC.64 R8, c[0x0][0xb78] ;  /* 0x0002de00ff087b82 */ /* 0x000e620000000a00 */
[C---:B-----5:R-:W-:Y:S02]  /*fd50*/  IMAD R0, R6.reuse, UR5, RZ ;  /* 0x0000000506007c24 */ /* 0x060fe4000f8e02ff */
[----:B------:R-:W-:-:S04]  /*fd60*/  IMAD.WIDE.U32 R4, R6, UR43, R4 ;  /* 0x0000002b06047c25 */ /* 0x000fc8000f8e0004 */
[----:B------:R-:W-:Y:S02]  /*fd70*/  IMAD R3, R7, UR43, R0 ;  /* 0x0000002b07037c24 */ /* 0x000fe4000f8e0200 */
[----:B-1----:R-:W-:-:S03]  /*fd80*/  IMAD R0, R8, UR6, RZ ;  /* 0x0000000608007c24 */ /* 0x002fc6000f8e02ff */
[----:B------:R-:W-:Y:S01]  /*fd90*/  IADD3 R5, R5, R3, RZ ;  /* 0x0000000305057210 */ /* 0x000fe20007ffe0ff */
[----:B------:R-:W-:Y:S02]  /*fda0*/  IMAD R3, R9, UR44, R0 ;  /* 0x0000002c09037c24 */ /* 0x000fe4000f8e0200 */
[----:B------:R-:W-:-:S04]  /*fdb0*/  IMAD.WIDE.U32 R4, R8, UR44, R4 ;  /* 0x0000002c08047c25 */ /* 0x000fc8000f8e0004 */
[----:B------:R-:W-:Y:S01]  /*fdc0*/  IMAD.IADD R3, R5, 0x1, R3 ;  /* 0x0000000105037824 */ /* 0x000fe200078e0203 */
[----:B------:R-:W-:-:S04]  /*fdd0*/  LEA R6, P0, R4, UR8, 0x2 ;  /* 0x0000000804067c11 */ /* 0x000fc8000f8010ff */
[----:B------:R-:W-:Y:S01]  /*fde0*/  LEA.HI.X R7, R4, UR9, R3, 0x2, P0 ;  /* 0x0000000904077c11 */ /* 0x000fe200080f1403 */
[----:B------:R-:W-:-:S05]  /*fdf0*/  IMAD.MOV.U32 R3, RZ, RZ, -0x800000 ;  /* 0xff800000ff037424 */ /* 0x000fca00078e00ff */
[----:B------:R1:W-:Y:S03]  /*fe00*/  STG.E desc[UR10][R6.64], R3 ;  /* 0x0000000306007986 */ /* 0x0003e6000c10190a */
.L_x_1562:
[----:B------:R-:W-:Y:S05]  /*fe10*/  BSYNC B0 ;  /* 0x0000000000007941 */ /* 0x000fea0003800000 */
.L_x_1561:
[----:B------:R-:W-:Y:S01]  /*fe20*/  R2UR UR7, R147 ;  /* 0x00000000930772ca */ /* 0x000fe200000e0000 */
[----:B---3--:R-:W-:Y:S01]  /*fe30*/  IMAD R0, R10, UR5, RZ ;  /* 0x000000050a007c24 */ /* 0x008fe2000f8e02ff */
[----:B------:R-:W-:Y:S01]  /*fe40*/  SHF.R.S32.HI R4, RZ, 0x2, R15 ;  /* 0x00000002ff047819 */ /* 0x000fe2000001140f */
[----:B------:R-:W-:Y:S01]  /*fe50*/  IMAD.SHL.U32 R8, R51, 0x8, RZ ;  /* 0x0000000833087824 */ /* 0x000fe200078e00ff */
[----:B------:R-:W-:Y:S01]  /*fe60*/  BSSY B0, `(.L_x_1563) ;  /* 0x0000026000007945 */ /* 0x000fe20003800000 */
[----:B-1----:R-:W-:Y:S01]  /*fe70*/  IMAD R3, R11, UR43, R0 ;  /* 0x0000002b0b037c24 */ /* 0x002fe2000f8e0200 */
[----:B------:R-:W-:Y:S02]  /*fe80*/  IADD3 R0, R4, 0x60, RZ ;  /* 0x0000006004007810 */ /* 0x000fe40007ffe0ff */
[----:B------:R-:W-:-:S05]  /*fe90*/  SHF.R.S32.HI R9, RZ, 0x1f, R8 ;  /* 0x0000001fff097819 */ /* 0x000fca0000011408 */
[----:B------:R-:W-:Y:S01]  /*fea0*/  ULOP3.LUT UR5, URZ, UR7, URZ, 0x33, !UPT ;  /* 0x000000073f057292 */ /* 0x000fe2000f8e333f */
[----:B------:R-:W-:-:S04]  /*feb0*/  IMAD.WIDE.U32 R6, R10, UR43, R8 ;  /* 0x0000002b0a067c25 */ /* 0x000fc8000f8e0008 */
[----:B----4-:R-:W-:Y:S02]  /*fec0*/  IMAD R10, R12, UR6, RZ ;  /* 0x000000060c0a7c24 */ /* 0x010fe4000f8e02ff */
[----:B------:R-:W-:Y:S02]  /*fed0*/  VIADD R15, R14, UR5 ;  /* 0x000000050e0f7c36 */ /* 0x000fe40008000000 */
[----:B------:R-:W-:Y:S02]  /*fee0*/  IMAD.IADD R7, R7, 0x1, R3 ;  /* 0x0000000107077824 */ /* 0x000fe400078e0203 */
[----:B--2---:R-:W-:Y:S02]  /*fef0*/  IMAD R5, R15, -0xc0, R20 ;  /* 0xffffff400f057824 */ /* 0x004fe400078e0214 */
[----:B------:R-:W-:Y:S02]  /*ff00*/  IMAD R3, R13, UR44, R10 ;  /* 0x0000002c0d037c24 */ /* 0x000fe4000f8e020a */
[----:B------:R-:W-:Y:S01]  /*ff10*/  IMAD.WIDE.U32 R10, R12, UR44, R6 ;  /* 0x0000002c0c0a7c25 */ /* 0x000fe2000f8e0006 */
[----:B------:R-:W-:-:S02]  /*ff20*/  ISETP.GE.AND P0, PT, R4, R5, PT ;  /* 0x000000050400720c */ /* 0x000fc40003f06270 */
[----:B------:R-:W-:Y:S01]  /*ff30*/  ISETP.GE.AND P3, PT, R0, R5, PT ;  /* 0x000000050000720c */ /* 0x000fe20003f66270 */
[----:B------:R-:W-:Y:S01]  /*ff40*/  IMAD.IADD R13, R11, 0x1, R3 ;  /* 0x000000010b0d7824 */ /* 0x000fe200078e0203 */
[----:B------:R-:W-:-:S03]  /*ff50*/  SHF.R.S32.HI R5, RZ, 0x1f, R4 ;  /* 0x0000001fff057819 */ /* 0x000fc60000011404 */
[----:B------:R-:W-:-:S06]  /*ff60*/  IMAD.WIDE R6, R15, 0xc0, R4 ;  /* 0x000000c00f067825 */ /* 0x000fcc00078e0204 */
[----:B------:R-:W-:Y:S05]  /*ff70*/  @P0 BRA `(.L_x_1564) ;  /* 0x0000000000500947 */ /* 0x000fea0003800000 */
[----:B------:R-:W-:Y:S01]  /*ff80*/  ULDC.64 UR6, c[0x0][0xad8] ;  /* 0x0002b60000067ab9 */ /* 0x000fe20000000a00 */
[----:B------:R-:W-:Y:S01]  /*ff90*/  MOV R4, R10 ;  /* 0x0000000a00047202 */ /* 0x000fe20000000f00 */
        /* <DEDUP_REMOVED lines=8> */
[C---:B------:R-:W-:Y:S01]  /*10020*/  IMAD R3, R6.reuse, UR7, R3 ;  /* 0x0000000706037c24 */ /* 0x040fe2000f8e0203 */
[----:B------:R-:W-:Y:S01]  /*10030*/  ULDC.64 UR8, c[0x0][0x208] ;  /* 0x0000820000087ab9 */ /* 0x000fe20000000a00 */
        /* <DEDUP_REMOVED lines=8> */
.L_x_1564:
[----:B------:R-:W-:Y:S05]  /*100c0*/  BSYNC B0 ;  /* 0x0000000000007941 */ /* 0x000fea0003800000 */
.L_x_1563:
[----:B------:R-:W-:Y:S04]  /*100d0*/  BSSY B0, `(.L_x_1558) ;  /* 0x0000018000007945 */ /* 0x000fe80003800000 */
[----:B------:R-:W-:Y:S05]  /*100e0*/  @P3 BRA `(.L_x_1565) ;  /* 0x0000000000583947 */ /* 0x000fea0003800000 */
[----:B------:R-:W-:Y:S01]  /*100f0*/  IADD3 R3, P0, R6, 0x60, RZ ;  /* 0x0000006006037810 */ /* 0x000fe20007f1e0ff */
[----:B------:R-:W-:Y:S01]  /*10100*/  ULDC UR5, c[0x0][0xa8c] ;  /* 0x0002a30000057ab9 */ /* 0x000fe20000000800 */
[----:B------:R-:W-:Y:S01]  /*10110*/  MOV R5, R13 ;  /* 0x0000000d00057202 */ /* 0x000fe20000000f00 */
[----:B------:R-:W-:Y:S01]  /*10120*/  ULDC.64 UR6, c[0x0][0xad8] ;  /* 0x0002b60000067ab9 */ /* 0x000fe20000000a00 */
[----:B------:R-:W-:Y:S01]  /*10130*/  IMAD.MOV.U32 R4, RZ, RZ, R10 ;  /* 0x000000ffff047224 */ /* 0x000fe200078e000a */
[C---:B------:R-:W-:Y:S01]  /*10140*/  ISETP.GE.AND P1, PT, R8.reuse, UR5, PT ;  /* 0x0000000508007c0c */ /* 0x040fe2000bf26270 */
[----:B------:R-:W-:Y:S01]  /*10150*/  IMAD.X R6, RZ, RZ, R7, P0 ;  /* 0x000000ffff067224 */ /* 0x000fe200000e0607 */
[----:B------:R-:W-:Y:S01]  /*10160*/  ULDC.64 UR8, c[0x0][0x208] ;  /* 0x0000820000087ab9 */ /* 0x000fe20000000a00 */
        /* <DEDUP_REMOVED lines=14> */
.L_x_1565:
[----:B------:R-:W-:Y:S05]  /*10250*/  BSYNC B0 ;  /* 0x0000000000007941 */ /* 0x000fea0003800000 */
.L_x_1558:
[----:B--2---:R-:W2:Y:S02]  /*10260*/  LDC R0, c[0x0][0xda8] ;  /* 0x00036a00ff007b82 */ /* 0x004ea40000000800 */
[----:B--2---:R-:W-:-:S13]  /*10270*/  ISETP.LE.AND P0, PT, R0, UR4, PT ;  /* 0x0000000400007c0c */ /* 0x004fda000bf03270 */
[----:B------:R-:W-:Y:S05]  /*10280*/  @!P0 BRA `(.L_x_1566) ;  /* 0xffffff0800f08947 */ /* 0x000fea000383ffff */
[----:B------:R-:W-:Y:S05]  /*10290*/  EXIT ;  /* 0x000000000000794d */ /* 0x000fea0003800000 */
.L_x_1522:
[----:B------:R-:W-:-:S08]  /*102a0*/  NOP ;  /* 0x0000000000007918 */ /* 0x000fd00000000000 */
[----:B------:R-:W1:-:S00]  /*102b0*/  USETMAXREG.DEALLOC.CTAPOOL 0x20 ;  /* 0x00000020000079c8 */ /* 0x000e4000080e0500 */
[----:B-1----:R-:W-:-:S05]  /*102c0*/  LOP3.LUT R16, R0, 0x3, RZ, 0xc0, !PT ;  /* 0x0000000300107812 */ /* 0x002fca00078ec0ff */
[----:B------:R-:W1:Y:S02]  /*102d0*/  SHFL.IDX PT, R0, R16, RZ, 0x1f ;  /* 0x00001fff10007589 */ /* 0x000e6400000e0000 */
[----:B-1----:R-:W-:-:S13]  /*102e0*/  ISETP.NE.AND P0, PT, R0, RZ, PT ;  /* 0x000000ff0000720c */ /* 0x002fda0003f05270 */
[----:B------:R-:W-:Y:S05]  /*102f0*/  @P0 EXIT ;  /* 0x000000000000094d */ /* 0x000fea0003800000 */
[----:B------:R-:W1:Y:S01]  /*10300*/  S2UR UR4, SR_CTAID.X ;  /* 0x00000000000479c3 */ /* 0x000e620000002500 */
[----:B------:R-:W-:Y:S01]  /*10310*/  IMAD.MOV.U32 R23, RZ, RZ, RZ ;  /* 0x000000ffff177224 */ /* 0x000fe200078e00ff */
[----:B------:R-:W-:Y:S01]  /*10320*/  MOV R22, 0x1 ;  /* 0x0000000100167802 */ /* 0x000fe20000000f00 */
[----:B------:R-:W-:-:S05]  /*10330*/  IMAD.MOV.U32 R19, RZ, RZ, RZ ;  /* 0x000000ffff137224 */ /* 0x000fca00078e00ff */
[----:B------:R-:W1:Y:S02]  /*10340*/  LDC R0, c[0x0][0xda8] ;  /* 0x00036a00ff007b82 */ /* 0x000e640000000800 */
[----:B-1----:R-:W-:-:S13]  /*10350*/  ISETP.LE.AND P0, PT, R0, UR4, PT ;  /* 0x0000000400007c0c */ /* 0x002fda000bf03270 */
[----:B------:R-:W-:Y:S05]  /*10360*/  @P0 BRA `(.L_x_1567) ;  /* 0x0000002c000c0947 */ /* 0x000fea0003800000 */
[----:B------:R-:W-:Y:S01]  /*10370*/  LOP3.LUT R27, R2, 0x1f, RZ, 0xc0, !PT ;  /* 0x0000001f021b7812 */ /* 0x000fe200078ec0ff */
[----:B------:R-:W-:Y:S01]  /*10380*/  IMAD.U32 R26, RZ, RZ, UR4 ;  /* 0x00000004ff1a7e24 */ /* 0x000fe2000f8e00ff */
[----:B------:R-:W-:Y:S01]  /*10390*/  MOV R23, RZ ;  /* 0x000000ff00177202 */ /* 0x000fe20000000f00 */
[----:B------:R-:W-:Y:S01]  /*103a0*/  IMAD.MOV.U32 R19, RZ, RZ, RZ ;  /* 0x000000ffff137224 */ /* 0x000fe200078e00ff */
[----:B------:R-:W-:Y:S01]  /*103b0*/  ULDC UR44, c[0x0][0xc] ;  /* 0x00000300002c7ab9 */ /* 0x000fe20000000800 */
[----:B------:R-:W-:Y:S01]  /*103c0*/  IMAD.MOV.U32 R22, RZ, RZ, 0x1 ;  /* 0x00000001ff167424 */ /* 0x000fe200078e00ff */
[----:B------:R-:W-:-:S06]  /*103d0*/  ULDC.64 UR38, c[0x0][0x198] ;  /* 0x0000660000267ab9 */ /* 0x000fcc0000000a00 */
.L_x_1615:
        /* <DEDUP_REMOVED lines=21> */
.L_x_1568:
[----:B------:R-:W-:Y:S01]  /*10530*/  ULDC UR9, c[0x0][0xdc4] ;  /* 0x0003710000097ab9 */ /* 0x000fe20000000800 */
[----:B------:R-:W-:Y:S01]  /*10540*/  UMOV UR7, UR8 ;  /* 0x0000000800077c82 */ /* 0x000fe20008000000 */
[----:B------:R-:W-:-:S11]  /*10550*/  UISETP.NE.AND UP0, UPT, UR9, 0x1, UPT ;  /* 0x000000010900788c */ /* 0x000fd6000bf05270 */
[----:B------:R-:W-:Y:S02]  /*10560*/  @UP0 ULDC.64 UR10, c[0x0][0xdc8] ;  /* 0x00037200000a0ab9 */ /* 0x000fe40000000a00 */
[----:B------:R-:W-:-:S04]  /*10570*/  UIMAD.WIDE.U32 UR4, UR8, UR10, URZ ;  /* 0x0000000a080472a5 */ /* 0x000fc8000f8e003f */
[----:B------:R-:W-:-:S04]  /*10580*/  @UP0 USHF.R.U32.HI UR7, URZ, UR11, UR5 ;  /* 0x0000000b3f070299 */ /* 0x000fc80008011605 */
[----:B------:R-:W-:-:S12]  /*10590*/  UIMAD UR4, UR7, UR9, URZ ;  /* 0x00000009070472a4 */ /* 0x000fd8000f8e023f */
.L_x_1569:
[----:B------:R-:W1:Y:S01]  /*105a0*/  LDC R0, c[0x0][0x404] ;  /* 0x00010100ff007b82 */ /* 0x000e620000000800 */
[----:B------:R-:W-:Y:S01]  /*105b0*/  ULOP3.LUT UR5, URZ, UR7, URZ, 0x33, !UPT ;  /* 0x000000073f057292 */ /* 0x000fe2000f8e333f */
[----:B------:R-:W-:Y:S01]  /*105c0*/  BSSY B6, `(.L_x_1570) ;  /* 0x000028e000067945 */ /* 0x000fe20003800000 */
[----:B------:R-:W-:Y:S01]  /*105d0*/  ULDC.64 UR10, c[0x0][0x3f8] ;  /* 0x0000fe00000a7ab9 */ /* 0x000fe20000000a00 */
[----:B------:R-:W-:Y:S01]  /*105e0*/  ULDC UR7, c[0x0][0xdac] ;  /* 0x00036b0000077ab9 */ /* 0x000fe20000000800 */
[----:B------:R-:W-:Y:S01]  /*105f0*/  ISETP.NE.U32.AND P0, PT, RZ, UR10, PT ;  /* 0x0000000aff007c0c */ /* 0x000fe2000bf05070 */
[----:B------:R-:W-:Y:S02]  /*10600*/  UIADD3 UR5, UR5, UR7, URZ ;  /* 0x0000000705057290 */ /* 0x000fe4000fffe03f */
[----:B------:R-:W2:Y:S01]  /*10610*/  LDC R2, c[0x0][0x288] ;  /* 0x0000a200ff027b82 */ /* 0x000ea20000000800 */
[----:B------:R-:W-:Y:S01]  /*10620*/  ISETP.NE.AND.EX P0, PT, RZ, UR11, PT, P0 ;  /* 0x0000000bff007c0c */ /* 0x000fe2000bf05300 */
[----:B------:R-:W-:Y:S01]  /*10630*/  UIMAD UR41, UR5, 0xc0, URZ ;  /* 0x000000c0052978a4 */ /* 0x000fe2000f8e023f */
[----:B------:R-:W-:Y:S01]  /*10640*/  ULDC UR7, c[0x0][0xdb8] ;  /* 0x00036e0000077ab9 */ /* 0x000fe20000000800 */
[----:B------:R-:W-:-:S02]  /*10650*/  UIADD3 UR4, UR8, -UR4, URZ ;  /* 0x8000000408047290 */ /* 0x000fc4000fffe03f */
[----:B------:R-:W-:Y:S02]  /*10660*/  UISETP.NE.AND UP0, UPT, UR7, 0x1, UPT ;  /* 0x000000010700788c */ /* 0x000fe4000bf05270 */
[----:B------:R-:W3:Y:S01]  /*10670*/  LDC R4, c[0x0][0x2e0] ;  /* 0x0000b800ff047b82 */ /* 0x000ee20000000800 */
[----:B------:R-:W-:Y:S01]  /*10680*/  IMAD.U32 R5, RZ, RZ, UR41 ;  /* 0x00000029ff057e24 */ /* 0x000fe2000f8e00ff */
[----:B------:R-:W-:Y:S02]  /*10690*/  ULDC UR5, c[0x0][0xdc4] ;  /* 0x0003710000057ab9 */ /* 0x000fe40000000800 */
[----:B------:R-:W-:Y:S01]  /*106a0*/  UIMAD UR6, UR6, UR5, UR4 ;  /* 0x00000005060672a4 */ /* 0x000fe2000f8e0204 */
[----:B-1----:R-:W-:-:S04]  /*106b0*/  SEL R3, R0, 0x1, P0 ;  /* 0x0000000100037807 */ /* 0x002fc80000000000 */
[----:B------:R-:W-:Y:S01]  /*106c0*/  @UP0 ULDC UR4, c[0x0][0xdbc] ;  /* 0x00036f0000040ab9 */ /* 0x000fe20000000800 */
[----:B------:R-:W-:Y:S01]  /*106d0*/  @UP0 ULDC UR8, c[0x0][0xdc0] ;  /* 0x0003700000080ab9 */ /* 0x000fe20000000800 */
[----:B------:R-:W-:Y:S02]  /*106e0*/  UIMAD.WIDE.U32 UR4, UR6, UR4, URZ ;  /* 0x00000004060472a5 */ /* 0x000fe4000f8e003f */
[----:B------:R-:W-:Y:S01]  /*106f0*/  UMOV UR43, UR6 ;  /* 0x00000006002b7c82 */ /* 0x000fe20008000000 */
[----:B--2---:R-:W-:Y:S01]  /*10700*/  IADD3 R2, R5, 0x14f, -R2 ;  /* 0x0000014f05027810 */ /* 0x004fe20007ffe802 */
[----:B------:R-:W-:-:S04]  /*10710*/  @UP0 USHF.R.U32.HI UR43, URZ, UR8, UR5 ;  /* 0x000000083f2b0299 */ /* 0x000fc80008011605 */
[----:B------:R-:W-:Y:S01]  /*10720*/  UIADD3 UR42, -UR43, URZ, URZ ;  /* 0x0000003f2b2a7290 */ /* 0x000fe2000fffe13f */
[----:B---3--:R-:W-:-:S03]  /*10730*/  IMAD R0, R3, R4, 0x8f ;  /* 0x0000008f03007424 */ /* 0x008fc600078e0204 */
[----:B------:R-:W-:Y:S01]  /*10740*/  UIMAD UR42, UR7, UR42, UR6 ;  /* 0x0000002a072a72a4 */ /* 0x000fe2000f8e0206 */
[----:B------:R-:W-:Y:S02]  /*10750*/  IMAD R2, R3, R4, R2 ;  /* 0x0000000403027224 */ /* 0x000fe400078e0202 */
[----:B------:R-:W-:-:S04]  /*10760*/  IMAD.HI R0, R0, 0x38e38e39, RZ ;  /* 0x38e38e3900007827 */ /* 0x000fc800078e02ff */
[----:B------:R-:W-:Y:S01]  /*10770*/  IMAD.HI R2, R2, 0x38e38e39, RZ ;  /* 0x38e38e3902027827 */ /* 0x000fe200078e02ff */
[----:B------:R-:W-:-:S04]  /*10780*/  SHF.R.U32.HI R3, RZ, 0x1f, R0 ;  /* 0x0000001fff037819 */ /* 0x000fc80000011600 */
[----:B------:R-:W-:Y:S02]  /*10790*/  SHF.R.U32.HI R5, RZ, 0x1f, R2 ;  /* 0x0000001fff057819 */ /* 0x000fe40000011602 */
[----:B------:R-:W-:Y:S02]  /*107a0*/  LEA.HI.SX32 R3, R0, R3, 0x1b ;  /* 0x0000000300037211 */ /* 0x000fe400078fdaff */
[----:B------:R-:W-:-:S04]  /*107b0*/  LEA.HI.SX32 R2, R2, R5, 0x1b ;  /* 0x0000000502027211 */ /* 0x000fc800078fdaff */
[----:B------:R-:W-:-:S04]  /*107c0*/  VIMNMX R25, R3, R2, PT ;  /* 0x0000000203197248 */ /* 0x000fc80003fe0100 */
[----:B------:R-:W-:-:S13]  /*107d0*/  ISETP.GT.AND P0, PT, R25, RZ, PT ;  /* 0x000000ff1900720c */ /* 0x000fda0003f04270 */
[----:B------:R-:W-:Y:S05]  /*107e0*/  @P0 BRA `(.L_x_1571) ;  /* 0x0000000000440947 */ /* 0x000fea0003800000 */
[----:B------:R-:W-:Y:S01]  /*107f0*/  ISETP.NE.AND P0, PT, R27, RZ, PT ;  /* 0x000000ff1b00720c */ /* 0x000fe20003f05270 */
[----:B------:R-:W-:-:S12]  /*10800*/  IMAD.MOV.U32 R13, RZ, RZ, R26 ;  /* 0x000000ffff0d7224 */ /* 0x000fd800078e001a */
[----:B------:R-:W-:Y:S05]  /*10810*/  @P0 BRA `(.L_x_1572) ;  /* 0x0000002400a00947 */ /* 0x000fea0003800000 */
[----:B------:R-:W1:Y:S01]  /*10820*/  S2R R7, SR_LANEID ;  /* 0x0000000000077919 */ /* 0x000e620000000000 */
[----:B------:R-:W-:Y:S01]  /*10830*/  VOTEU.ANY UR4, UPT, PT ;  /* 0x0000000000047886 */ /* 0x000fe200038e0100 */
[----:B------:R-:W2:Y:S01]  /*10840*/  LDC.64 R2, c[0x0][0xdf0] ;  /* 0x00037c00ff027b82 */ /* 0x000ea20000000a00 */
[----:B------:R-:W1:Y:S01]  /*10850*/  FLO.U32 R0, UR4 ;  /* 0x0000000400007d00 */ /* 0x000e6200080e0000 */
[----:B------:R-:W-:-:S07]  /*10860*/  ULDC.64 UR6, c[0x0][0x208] ;  /* 0x0000820000067ab9 */ /* 0x000fce0000000a00 */
        /* <DEDUP_REMOVED lines=9> */
.L_x_1571:
[----:B------:R-:W1:Y:S01]  /*10900*/  S2R R3, SR_CgaCtaId ;  /* 0x0000000000037919 */ /* 0x000e620000008800 */
[----:B------:R-:W-:-:S04]  /*10910*/  MOV R24, 0x400 ;  /* 0x0000040000187802 */ /* 0x000fc80000000f00 */
[----:B-1----:R-:W-:-:S05]  /*10920*/  LEA R24, R3, R24, 0x18 ;  /* 0x0000001803187211 */ /* 0x002fca00078ec0ff */
[----:B------:R-:W-:-:S05]  /*10930*/  VIADD R0, R24, 0x16a00 ;  /* 0x00016a0018007836 */ /* 0x000fca0000000000 */
[----:B------:R-:W-:-:S13]  /*10940*/  LOP3.LUT P0, RZ, R0, 0x1bf, RZ, 0xc0, !PT ;  /* 0x000001bf00ff7812 */ /* 0x000fda000780c0ff */
[----:B------:R-:W-:Y:S05]  /*10950*/  @!P0 BRA `(.L_x_1573) ;  /* 0x0000000000408947 */ /* 0x000fea0003800000 */
[----:B------:R-:W-:Y:S01]  /*10960*/  MOV R2, 0x0 ;  /* 0x0000000000027802 */ /* 0x000fe20000000f00 */
[----:B------:R-:W-:Y:S01]  /*10970*/  ULDC.64 UR4, c[0x4][0xa8] ;  /* 0x01002a0000047ab9 */ /* 0x000fe20000000a00 */
[----:B------:R-:W-:Y:S01]  /*10980*/  ULDC.64 UR6, c[0x4][0xb0] ;  /* 0x01002c0000067ab9 */ /* 0x000fe20000000a00 */
[----:B------:R-:W-:Y:S01]  /*10990*/  IMAD.U32 R4, RZ, RZ, UR4 ;  /* 0x00000004ff047e24 */ /* 0x000fe2000f8e00ff */
[----:B------:R-:W-:Y:S01]  /*109a0*/  MOV R5, UR5 ;  /* 0x0000000500057c02 */ /* 0x000fe20008000f00 */
[----:B------:R-:W-:Y:S01]  /*109b0*/  ULDC.64 UR4, c[0x4][0x8] ;  /* 0x0100020000047ab9 */ /* 0x000fe20000000a00 */
        /* <DEDUP_REMOVED lines=10> */
.L_x_1573:
[----:B------:R-:W-:-:S05]  /*10a60*/  VIADD R0, R24, 0x200 ;  /* 0x0000020018007836 */ /* 0x000fca0000000000 */
[----:B------:R-:W-:-:S13]  /*10a70*/  LOP3.LUT P0, RZ, R0, 0x1bf, RZ, 0xc0, !PT ;  /* 0x000001bf00ff7812 */ /* 0x000fda000780c0ff */
[----:B------:R-:W-:Y:S05]  /*10a80*/  @!P0 BRA `(.L_x_1574) ;  /* 0x00000000007c8947 */ /* 0x000fea0003800000 */
[----:B------:R-:W-:Y:S01]  /*10a90*/  MOV R2, 0x0 ;  /* 0x0000000000027802 */ /* 0x000fe20000000f00 */
[----:B------:R-:W-:Y:S01]  /*10aa0*/  ULDC.64 UR4, c[0x4][0xa8] ;  /* 0x01002a0000047ab9 */ /* 0x000fe20000000a00 */
[----:B------:R-:W-:Y:S01]  /*10ab0*/  ULDC.64 UR6, c[0x4][0xb0] ;  /* 0x01002c0000067ab9 */ /* 0x000fe20000000a00 */
[----:B------:R-:W-:Y:S01]  /*10ac0*/  IMAD.U32 R4, RZ, RZ, UR4 ;  /* 0x00000004ff047e24 */ /* 0x000fe2000f8e00ff */
[----:B------:R1:W2:Y:S01]  /*10ad0*/  LDC.64 R14, c[0x4][R2] ;  /* 0x01000000020e7b82 */ /* 0x0002a20000000a00 */
[----:B------:R-:W-:Y:S01]  /*10ae0*/  MOV R5, UR5 ;  /* 0x0000000500057c02 */ /* 0x000fe20008000f00 */
[----:B------:R-:W-:Y:S01]  /*10af0*/  ULDC.64 UR4, c[0x4][0x10] ;  /* 0x0100040000047ab9 */ /* 0x000fe20000000a00 */
[----:B------:R-:W-:Y:S01]  /*10b00*/  IMAD.U32 R6, RZ, RZ, UR6 ;  /* 0x00000006ff067e24 */ /* 0x000fe2000f8e00ff */
[----:B------:R-:W-:Y:S01]  /*10b10*/  MOV R8, 0x70 ;  /* 0x0000007000087802 */ /* 0x000fe20000000f00 */
[----:B------:R-:W-:Y:S02]  /*10b20*/  IMAD.U32 R7, RZ, RZ, UR7 ;  /* 0x00000007ff077e24 */ /* 0x000fe4000f8e00ff */
[----:B------:R-:W-:-:S02]  /*10b30*/  IMAD.U32 R10, RZ, RZ, UR4 ;  /* 0x00000004ff0a7e24 */ /* 0x000fc4000f8e00ff */
[----:B------:R-:W-:Y:S02]  /*10b40*/  IMAD.U32 R11, RZ, RZ, UR5 ;  /* 0x00000005ff0b7e24 */ /* 0x000fe4000f8e00ff */
[----:B------:R-:W-:Y:S02]  /*10b50*/  IMAD.MOV.U32 R12, RZ, RZ, 0x1 ;  /* 0x00000001ff0c7424 */ /* 0x000fe400078e00ff */
[----:B-1----:R-:W-:-:S07]  /*10b60*/  IMAD.MOV.U32 R13, RZ, RZ, RZ ;  /* 0x000000ffff0d7224 */ /* 0x002fce00078e00ff */
[----:B------:R-:W-:-:S07]  /*10b70*/  LEPC R20, `(.L_x_1575) ;  /* 0x000000001014794e */ /* 0x000fce0000000000 */
[----:B--2---:R-:W-:Y:S05]  /*10b80*/  CALL.ABS.NOINC R14 ;  /* 0x000000000e007343 */ /* 0x004fea0003c00000 */
.L_x_1575:
[----:B------:R-:W1:Y:S01]  /*10b90*/  LDC.64 R2, c[0x4][R2] ;  /* 0x0100000002027b82 */ /* 0x000e620000000a00 */
[----:B------:R-:W-:Y:S01]  /*10ba0*/  ULDC.64 UR4, c[0x4][0xa8] ;  /* 0x01002a0000047ab9 */ /* 0x000fe20000000a00 */
[----:B------:R-:W-:Y:S01]  /*10bb0*/  ULDC.64 UR6, c[0x4][0xb0] ;  /* 0x01002c0000067ab9 */ /* 0x000fe20000000a00 */
[----:B------:R-:W-:Y:S01]  /*10bc0*/  IMAD.U32 R4, RZ, RZ, UR4 ;  /* 0x00000004ff047e24 */ /* 0x000fe2000f8e00ff */
[----:B------:R-:W-:Y:S01]  /*10bd0*/  MOV R6, UR6 ;  /* 0x0000000600067c02 */ /* 0x000fe20008000f00 */
[----:B------:R-:W-:Y:S01]  /*10be0*/  IMAD.U32 R5, RZ, RZ, UR5 ;  /* 0x00000005ff057e24 */ /* 0x000fe2000f8e00ff */
[----:B------:R-:W-:Y:S01]  /*10bf0*/  ULDC.64 UR4, c[0x4][0x18] ;  /* 0x0100060000047ab9 */ /* 0x000fe20000000a00 */
[----:B------:R-:W-:Y:S01]  /*10c00*/  IMAD.U32 R7, RZ, RZ, UR7 ;  /* 0x00000007ff077e24 */ /* 0x000fe2000f8e00ff */
[----:B------:R-:W-:Y:S01]  /*10c10*/  MOV R12, 0x1 ;  /* 0x00000001000c7802 */ /* 0x000fe20000000f00 */
[----:B------:R-:W-:Y:S02]  /*10c20*/  IMAD.U32 R10, RZ, RZ, UR4 ;  /* 0x00000004ff0a7e24 */ /* 0x000fe4000f8e00ff */
[----:B------:R-:W-:-:S02]  /*10c30*/  IMAD.U32 R11, RZ, RZ, UR5 ;  /* 0x00000005ff0b7e24 */ /* 0x000fc4000f8e00ff */
[----:B------:R-:W-:Y:S02]  /*10c40*/  IMAD.MOV.U32 R8, RZ, RZ, 0x70 ;  /* 0x00000070ff087424 */ /* 0x000fe400078e00ff */
[----:B------:R-:W-:-:S07]  /*10c50*/  IMAD.MOV.U32 R13, RZ, RZ, RZ ;  /* 0x000000ffff0d7224 */ /* 0x000fce00078e00ff */
[----:B------:R-:W-:-:S07]  /*10c60*/  LEPC R20, `(.L_x_1574) ;  /* 0x000000001014794e */ /* 0x000fce0000000000 */
[----:B-1----:R-:W-:Y:S05]  /*10c70*/  CALL.ABS.NOINC R2 ;  /* 0x0000000002007343 */ /* 0x002fea0003c00000 */
.L_x_1574:
[----:B------:R-:W-:Y:S01]  /*10c80*/  ULDC.64 UR4, c[0x0][0x9f8] ;  /* 0x00027e0000047ab9 */ /* 0x000fe20000000a00 */
[----:B------:R-:W-:Y:S01]  /*10c90*/  IMAD.U32 R5, RZ, RZ, UR43 ;  /* 0x0000002bff057e24 */ /* 0x000fe2000f8e00ff */
[----:B------:R-:W-:Y:S01]  /*10ca0*/  ISETP.NE.U32.AND P0, PT, RZ, UR4, PT ;  /* 0x00000004ff007c0c */ /* 0x000fe2000bf05070 */
[----:B------:R-:W-:Y:S01]  /*10cb0*/  IMAD.U32 R0, RZ, RZ, UR43 ;  /* 0x0000002bff007e24 */ /* 0x000fe2000f8e00ff */
[----:B------:R-:W-:Y:S02]  /*10cc0*/  ULDC.64 UR6, c[0x0][0x208] ;  /* 0x0000820000067ab9 */ /* 0x000fe40000000a00 */
        /* <DEDUP_REMOVED lines=16> */
[----:B--2---:R-:W-:-:S02]  /*10dd0*/  IMAD.U32 R4, RZ, RZ, UR42 ;  /* 0x0000002aff047e24 */ /* 0x004fc4000f8e00ff */
[----:B------:R-:W-:-:S05]  /*10de0*/  VOTEU.ALL UP1, P1 ;  /* 0x00000000003f7886 */ /* 0x000fca0000820000 */
[----:B------:R-:W-:Y:S01]  /*10df0*/  @!UP1 UIADD3 UR4, UP0, UR38, 0x270, URZ ;  /* 0x0000027026049890 */ /* 0x000fe2000ff1e03f */
[----:B-1----:R-:W-:Y:S02]  /*10e00*/  ISETP.NE.AND P2, PT, R2, 0x1, PT ;  /* 0x000000010200780c */ /* 0x002fe40003f45270 */
[----:B------:R-:W1:Y:S01]  /*10e10*/  LDC.64 R2, c[0x0][0x3f8] ;  /* 0x0000fe00ff027b82 */ /* 0x000e620000000a00 */
[----:B------:R-:W-:-:S09]  /*10e20*/  @!UP1 UIADD3.X UR5, URZ, UR39, URZ, UP0, !UPT ;  /* 0x000000273f059290 */ /* 0x000fd200087fe43f */
[----:B------:R2:W-:Y:S01]  /*10e30*/  @!UP1 UTMAPF.L2.4D [UR40], [UR4] ;  /* 0x00000028040095b8 */ /* 0x0005e20008018000 */
[----:B------:R-:W4:Y:S01]  /*10e40*/  @P2 LDC R6, c[0x0][0x42c] ;  /* 0x00010b00ff062b82 */ /* 0x000f220000000800 */
[----:B------:R2:W-:Y:S07]  /*10e50*/  @!UP1 UTMAPF.L2.4D [UR8], [UR4] ;  /* 0x00000008040095b8 */ /* 0x0005ee0008018000 */
[----:B------:R-:W5:Y:S01]  /*10e60*/  @P2 LDC R8, c[0x0][0x430] ;  /* 0x00010c00ff082b82 */ /* 0x000f620000000800 */
[----:B-1----:R-:W-:Y:S01]  /*10e70*/  ISETP.NE.U32.AND P0, PT, R2, RZ, PT ;  /* 0x000000ff0200720c */ /* 0x002fe20003f05070 */
[----:B------:R2:W-:Y:S03]  /*10e80*/  @!UP1 UTMAPF.L2.4D [UR12], [UR4] ;  /* 0x0000000c040095b8 */ /* 0x0005e60008018000 */
[----:B------:R-:W-:Y:S01]  /*10e90*/  ISETP.NE.AND.EX P0, PT, R3, RZ, PT, P0 ;  /* 0x000000ff0300720c */ /* 0x000fe20003f05300 */
[----:B----4-:R-:W-:Y:S01]  /*10ea0*/  @P2 IMAD.HI.U32 R5, R6, UR42, RZ ;  /* 0x0000002a06052c27 */ /* 0x010fe2000f8e00ff */
[----:B------:R-:W-:-:S04]  /*10eb0*/  IADD3 R6, R25, -0x1, RZ ;  /* 0xffffffff19067810 */ /* 0x000fc80007ffe0ff */
[----:B-----5:R-:W-:Y:S01]  /*10ec0*/  @P2 SHF.R.U32.HI R4, RZ, R8, R5 ;  /* 0x00000008ff042219 */ /* 0x020fe20000011605 */
[----:B------:R-:W-:Y:S01]  /*10ed0*/  IMAD.MOV.U32 R5, RZ, RZ, R6 ;  /* 0x000000ffff057224 */ /* 0x000fe200078e0006 */
[----:B---3--:R-:W-:Y:S01]  /*10ee0*/  SEL R9, R0, RZ, !P0 ;  /* 0x000000ff00097207 */ /* 0x008fe20004000000 */
[----:B--2---:R-:W-:Y:S06]  /*10ef0*/  BRA.DIV UR6, `(.L_x_1576) ;  /* 0x0000002606887947 */ /* 0x004fec000b800000 */
.L_x_1627:
[----:B------:R-:W-:Y:S01]  /*10f00*/  UMOV UR4, 0xffffffff ;  /* 0xffffffff00047882 */ /* 0x000fe20000000000 */
[----:B------:R-:W-:Y:S02]  /*10f10*/  SHF.R.S32.HI R8, RZ, 0x1f, R0 ;  /* 0x0000001fff087819 */ /* 0x000fe40000011400 */
[----:B------:R-:W-:Y:S05]  /*10f20*/  BRA.DIV UR4, `(.L_x_1577) ;  /* 0x00000026049c7947 */ /* 0x000fea000b800000 */
[----:B------:R-:W-:-:S13]  /*10f30*/  ELECT P6, URZ, PT ;  /* 0x00000000003f782f */ /* 0x000fda00038c0000 */
.L_x_1630:
[----:B------:R-:W-:Y:S05]  /*10f40*/  @!P6 BRA `(.L_x_1578) ;  /* 0x0000000000ece947 */ /* 0x000fea0003800000 */
[----:B------:R-:W-:Y:S01]  /*10f50*/  IMAD R13, R19, 0x8, R24 ;  /* 0x00000008130d7824 */ /* 0x000fe200078e0218 */
[----:B------:R-:W-:Y:S01]  /*10f60*/  SHF.L.U32 R12, R22, 0x1f, RZ ;  /* 0x0000001f160c7819 */ /* 0x000fe200000006ff */
        /* <DEDUP_REMOVED lines=21> */
.L_x_1579:
[----:B------:R-:W2:Y:S01]  /*110c0*/  SYNCS.PHASECHK.TRANS64.TRYWAIT P2, [R13+URZ+0x31c40], R12 ;  /* 0x031c400c0d0075a7 */ /* 0x000ea2000804017f */
[----:B------:R-:W-:Y:S01]  /*110d0*/  ISETP.NE.AND P3, PT, R18, RZ, PT ;  /* 0x000000ff1200720c */ /* 0x000fe20003f65270 */
[----:B--2---:R-:W-:-:S12]  /*110e0*/  @!P2 BRA `(.L_x_1580) ;  /* 0x00000024004ca947 */ /* 0x004fd80003800000 */
.L_x_1631:
[----:B------:R-:W-:Y:S05]  /*110f0*/  @P3 BRA `(.L_x_1581) ;  /* 0x0000000000143947 */ /* 0x000fea0003800000 */
[----:B------:R-:W-:Y:S01]  /*11100*/  ISETP.NE.AND P2, PT, R27, RZ, PT ;  /* 0x000000ff1b00720c */ /* 0x000fe20003f45270 */
[----:B-1----:R-:W-:-:S04]  /*11110*/  IMAD.MOV.U32 R6, RZ, RZ, 0x6c00 ;  /* 0x00006c00ff067424 */ /* 0x002fc800078e00ff */
[----:B------:R3:W-:Y:S08]  /*11120*/  SYNCS.ARRIVE.TRANS64 RZ, [R13+URZ+0x31c30], R6 ;  /* 0x031c30060dff79a7 */ /* 0x0007f0000800003f */
[----:B------:R-:W-:Y:S05]  /*11130*/  @!P2 BRA `(.L_x_1581) ;  /* 0x000000000004a947 */ /* 0x000fea0003800000 */
[----:B------:R-:W-:Y:S01]  /*11140*/  BPT.TRAP 0x1 ;  /* 0x000000040000795c */ /* 0x000fe20000300000 */
.L_x_1581:
[----:B-1-3--:R-:W-:Y:S01]  /*11150*/  IMAD R6, R19, 0x6c00, R24 ;  /* 0x00006c0013067824 */ /* 0x00afe200078e0218 */
        /* <DEDUP_REMOVED lines=26> */
.L_x_1578:
[----:B------:R-:W-:Y:S05]  /*11300*/  WARPSYNC.ALL ;  /* 0x0000000000007948 */ /* 0x000fea0003800000 */
[----:B------:R-:W-:Y:S01]  /*11310*/  ELECT P2, URZ, PT ;  /* 0x00000000003f782f */ /* 0x000fe20003840000 */
[----:B------:R-:W-:Y:S01]  /*11320*/  BAR.SYNC.DEFER_BLOCKING 0x8, 0x1a0 ;  /* 0x0206800000007b1d */ /* 0x000fe20000010000 */
[----:B------:R-:W-:Y:S01]  /*11330*/  VIADD R23, R23, 0x1 ;  /* 0x0000000117177836 */ /* 0x000fe20000000000 */
[----:B------:R-:W-:Y:S01]  /*11340*/  UIADD3 UR4, UP0, UR38, 0x270, URZ ;  /* 0x0000027026047890 */ /* 0x000fe2000ff1e03f */
[----:B------:R-:W-:-:S03]  /*11350*/  ISETP.GE.AND P3, PT, R25, 0x2, PT ;  /* 0x000000021900780c */ /* 0x000fc60003f66270 */
[----:B------:R-:W-:Y:S01]  /*11360*/  UIADD3.X UR5, URZ, UR39, URZ, UP0, !UPT ;  /* 0x000000273f057290 */ /* 0x000fe200087fe43f */
[----:B------:R-:W-:Y:S01]  /*11370*/  UMOV UR27, UR41 ;  /* 0x00000029001b7c82 */ /* 0x000fe20008000000 */
[----:B------:R-:W-:Y:S01]  /*11380*/  UMOV UR28, UR42 ;  /* 0x0000002a001c7c82 */ /* 0x000fe20008000000 */
[----:B------:R-:W-:Y:S01]  /*11390*/  UMOV UR29, UR43 ;  /* 0x0000002b001d7c82 */ /* 0x000fe20008000000 */
[----:B------:R-:W-:Y:S02]  /*113a0*/  UMOV UR6, 0x0 ;  /* 0x0000000000067882 */ /* 0x000fe40000000000 */
[----:B------:R-:W-:Y:S01]  /*113b0*/  @P2 IADD3 R6, R24, 0xda00, RZ ;  /* 0x0000da0018062810 */ /* 0x000fe20007ffe0ff */
[----:B------:R-:W-:Y:S01]  /*113c0*/  @P2 IMAD.MOV.U32 R7, RZ, RZ, 0x9000 ;  /* 0x00009000ff072424 */ /* 0x000fe200078e00ff */
[----:B------:R-:W-:Y:S01]  /*113d0*/  UMOV UR7, 0x12f00000 ;  /* 0x12f0000000077882 */ /* 0x000fe20000000000 */
[----:B------:R-:W-:Y:S01]  /*113e0*/  UMOV UR26, URZ ;  /* 0x0000003f001a7c82 */ /* 0x000fe20008000000 */
[----:B------:R-:W-:Y:S01]  /*113f0*/  @P2 R2UR UR24, R6 ;  /* 0x00000000061822ca */ /* 0x000fe200000e0000 */
[----:B------:R-:W-:Y:S01]  /*11400*/  @P2 VIADD R6, R24, 0x31c00 ;  /* 0x00031c0018062836 */ /* 0x000fe20000000000 */
[----:B------:R-:W-:Y:S01]  /*11410*/  UMOV UR19, UR41 ;  /* 0x0000002900137c82 */ /* 0x000fe20008000000 */
[----:B------:R-:W-:Y:S01]  /*11420*/  UMOV UR20, UR42 ;  /* 0x0000002a00147c82 */ /* 0x000fe20008000000 */
[----:B------:R-:W-:Y:S01]  /*11430*/  UMOV UR21, UR43 ;  /* 0x0000002b00157c82 */ /* 0x000fe20008000000 */
[----:B------:R-:W-:Y:S01]  /*11440*/  UMOV UR18, 0x20 ;  /* 0x0000002000127882 */ /* 0x000fe20000000000 */
[----:B------:R-:W-:Y:S01]  /*11450*/  @P2 R2UR UR25, R6 ;  /* 0x00000000061922ca */ /* 0x000fe200000e0000 */
[----:B------:R-:W-:Y:S01]  /*11460*/  @P2 VIADD R6, R24, 0x10a00 ;  /* 0x00010a0018062836 */ /* 0x000fe20000000000 */
[----:B------:R1:W-:Y:S01]  /*11470*/  @P2 SYNCS.ARRIVE.TRANS64 RZ, [R24+URZ+0x31c00], R7 ;  /* 0x031c000718ff29a7 */ /* 0x0003e2000800003f */
[----:B------:R-:W-:Y:S01]  /*11480*/  UMOV UR11, UR41 ;  /* 0x00000029000b7c82 */ /* 0x000fe20008000000 */
[----:B------:R-:W-:Y:S01]  /*11490*/  UMOV UR12, UR42 ;  /* 0x0000002a000c7c82 */ /* 0x000fe20008000000 */
[----:B------:R-:W-:Y:S01]  /*114a0*/  UMOV UR13, UR43 ;  /* 0x0000002b000d7c82 */ /* 0x000fe20008000000 */
[----:B------:R-:W-:Y:S01]  /*114b0*/  @P2 R2UR UR16, R6 ;  /* 0x00000000061022ca */ /* 0x000fe200000e0000 */
[----:B------:R-:W-:Y:S01]  /*114c0*/  @P2 VIADD R6, R24, 0x13a00 ;  /* 0x00013a0018062836 */ /* 0x000fe20000000000 */
[----:B------:R-:W-:-:S04]  /*114d0*/  UMOV UR10, 0x40 ;  /* 0x00000040000a7882 */ /* 0x000fc80000000000 */
[----:B------:R-:W-:Y:S01]  /*114e0*/  @P2 R2UR UR8, R6 ;  /* 0x00000000060822ca */ /* 0x000fe200000e0000 */
[----:B------:R-:W-:Y:S01]  /*114f0*/  UMOV UR17, UR25 ;  /* 0x0000001900117c82 */ /* 0x000fe20008000000 */
[----:B------:R-:W-:Y:S01]  /*11500*/  LEA.HI R6, R23, R23, RZ, 0x1 ;  /* 0x0000001717067211 */ /* 0x000fe200078f08ff */
[----:B------:R3:W-:Y:S01]  /*11510*/  UTMALDG.4D [UR24], [UR4], desc[UR6] ;  /* 0x00000618040075b4 */ /* 0x0007e20008019000 */
[----:B------:R-:W-:Y:S02]  /*11520*/  UMOV UR9, UR25 ;  /* 0x0000001900097c82 */ /* 0x000fe40008000000 */
[----:B------:R-:W-:-:S04]  /*11530*/  LOP3.LUT R6, R6, 0xfffffffe, RZ, 0xc0, !PT ;  /* 0xfffffffe06067812 */ /* 0x000fc800078ec0ff */
[----:B------:R-:W-:Y:S01]  /*11540*/  IADD3 R6, R23, -R6, RZ ;  /* 0x8000000617067210 */ /* 0x000fe20007ffe0ff */
[----:B------:R3:W-:Y:S03]  /*11550*/  UTMALDG.4D [UR16], [UR4], desc[UR6] ;  /* 0x00000610040075b4 */ /* 0x0007e60008019000 */
[----:B-1----:R-:W-:Y:S01]  /*11560*/  SHF.L.U32 R7, R6, 0x1f, RZ ;  /* 0x0000001f06077819 */ /* 0x002fe200000006ff */
[----:B------:R3:W-:Y:S03]  /*11570*/  UTMALDG.4D [UR8], [UR4], desc[UR6] ;  /* 0x00000608040075b4 */ /* 0x0007e60008019000 */
[----:B------:R-:W1:Y:S02]  /*11580*/  SYNCS.PHASECHK.TRANS64.TRYWAIT P2, [R24+URZ+0x31c20], R7 ;  /* 0x031c2007180075a7 */ /* 0x000e64000804017f */
[----:B-1-3--:R-:W-:Y:S05]  /*11590*/  @!P2 BRA `(.L_x_1582) ;  /* 0x000000200034a947 */ /* 0x00afea0003800000 */
.L_x_1632:
[----:B------:R-:W-:Y:S05]  /*115a0*/  @!P3 BRA `(.L_x_1583) ;  /* 0x000000140040b947 */ /* 0x000fea0003800000 */
[C---:B------:R-:W-:Y:S01]  /*115b0*/  LOP3.LUT R6, R25.reuse, 0x1, RZ, 0xc0, !PT ;  /* 0x0000000119067812 */ /* 0x040fe200078ec0ff */
[----:B------:R-:W-:Y:S01]  /*115c0*/  VIADD R11, R25, 0xfffffffe ;  /* 0xfffffffe190b7836 */ /* 0x000fe20000000000 */
[----:B------:R-:W-:Y:S02]  /*115d0*/  ULDC.64 UR36, c[0x0][0x408] ;  /* 0x0001020000247ab9 */ /* 0x000fe40000000a00 */
[----:B------:R-:W-:Y:S01]  /*115e0*/  ISETP.NE.U32.AND P2, PT, R6, 0x1, PT ;  /* 0x000000010600780c */ /* 0x000fe20003f45070 */
[----:B-1----:R-:W-:-:S12]  /*115f0*/  IMAD.MOV.U32 R7, RZ, RZ, R11 ;  /* 0x000000ffff077224 */ /* 0x002fd800078e000b */
[----:B------:R-:W-:Y:S05]  /*11600*/  @!P2 BRA `(.L_x_1584) ;  /* 0x0000000400b8a947 */ /* 0x000fea0003800000 */
        /* <DEDUP_REMOVED lines=8> */
[----:B------:R-:W-:Y:S01]  /*11690*/  MOV R12, R11 ;  /* 0x0000000b000c7202 */ /* 0x000fe20000000f00 */
        /* <DEDUP_REMOVED lines=20> */
.L_x_1587:
[----:B-1----:R-:W-:Y:S02]  /*117e0*/  LEA R3, R13, R24, 0x3 ;  /* 0x000000180d037211 */ /* 0x002fe400078e18ff */
[----:B------:R-:W-:Y:S02]  /*117f0*/  SHF.L.U32 R2, R10, 0x1f, RZ ;  /* 0x0000001f0a027819 */ /* 0x000fe400000006ff */
[----:B------:R-:W-:Y:S02]  /*11800*/  ISETP.NE.AND P2, PT, R18, RZ, PT ;  /* 0x000000ff1200720c */ /* 0x000fe40003f45270 */
[----:B------:R-:W1:Y:S02]  /*11810*/  SYNCS.PHASECHK.TRANS64.TRYWAIT P3, [R3+URZ+0x31c40], R2 ;  /* 0x031c4002030075a7 */ /* 0x000e64000806017f */
[----:B-1----:R-:W-:Y:S09]  /*11820*/  @!P3 BRA `(.L_x_1588) ;  /* 0x0000001c00a4b947 */ /* 0x002ff20003800000 */
.L_x_1633:
[----:B------:R-:W-:Y:S05]  /*11830*/  @P2 BRA `(.L_x_1589) ;  /* 0x0000000000142947 */ /* 0x000fea0003800000 */
[----:B------:R-:W-:Y:S01]  /*11840*/  ISETP.NE.AND P3, PT, R27, RZ, PT ;  /* 0x000000ff1b00720c */ /* 0x000fe20003f65270 */
[----:B-1----:R-:W-:-:S04]  /*11850*/  IMAD.MOV.U32 R2, RZ, RZ, 0x6c00 ;  /* 0x00006c00ff027424 */ /* 0x002fc800078e00ff */
[----:B------:R2:W-:Y:S08]  /*11860*/  SYNCS.ARRIVE.TRANS64 RZ, [R3+URZ+0x31c30], R2 ;  /* 0x031c300203ff79a7 */ /* 0x0005f0000800003f */
[----:B------:R-:W-:Y:S05]  /*11870*/  @!P3 BRA `(.L_x_1589) ;  /* 0x000000000004b947 */ /* 0x000fea0003800000 */
[----:B------:R-:W-:Y:S01]  /*11880*/  BPT.TRAP 0x1 ;  /* 0x000000040000795c */ /* 0x000fe20000300000 */
.L_x_1589:
        /* <DEDUP_REMOVED lines=30> */
.L_x_1634:
[----:B------:R-:W-:Y:S05]  /*11a70*/  @P2 BRA `(.L_x_1591) ;  /* 0x0000000000182947 */ /* 0x000fea0003800000 */
[----:B------:R-:W-:Y:S01]  /*11a80*/  ISETP.NE.AND P2, PT, R27, RZ, PT ;  /* 0x000000ff1b00720c */ /* 0x000fe20003f45270 */
[----:B-1----:R-:W-:Y:S01]  /*11a90*/  IMAD R2, R19, 0x8, R24 ;  /* 0x0000000813027824 */ /* 0x002fe200078e0218 */
[----:B------:R-:W-:-:S04]  /*11aa0*/  MOV R3, 0x6c00 ;  /* 0x00006c0000037802 */ /* 0x000fc80000000f00 */
[----:B------:R2:W-:Y:S07]  /*11ab0*/  SYNCS.ARRIVE.TRANS64 RZ, [R2+URZ+0x31c50], R3 ;  /* 0x031c500302ff79a7 */ /* 0x0005ee000800003f */
[----:B------:R-:W-:Y:S05]  /*11ac0*/  @!P2 BRA `(.L_x_1591) ;  /* 0x000000000004a947 */ /* 0x000fea0003800000 */
[----:B------:R-:W-:Y:S01]  /*11ad0*/  BPT.TRAP 0x1 ;  /* 0x000000040000795c */ /* 0x000fe20000300000 */
.L_x_1591:
[--C-:B-12---:R-:W-:Y:S01]  /*11ae0*/  IMAD R3, R19, 0x6c00, R24.reuse ;  /* 0x00006c0013037824 */ /* 0x106fe200078e0218 */
[----:B------:R-:W-:Y:S01]  /*11af0*/  R2UR UR11, R5 ;  /* 0x00000000050b72ca */ /* 0x000fe200000e0000 */
        /* <DEDUP_REMOVED lines=11> */
[----:B------:R-:W-:Y:S01]  /*11bb0*/  IMAD.MOV.U32 R9, RZ, RZ, R6 ;  /* 0x000000ffff097224 */ /* 0x000fe200078e0006 */
[----:B------:R-:W-:Y:S01]  /*11bc0*/  UIMAD UR11, UR11, 0x90, URZ ;  /* 0x000000900b0b78a4 */ /* 0x000fe2000f8e023f */
[----:B------:R-:W-:-:S03]  /*11bd0*/  IMAD.MOV.U32 R5, RZ, RZ, R12 ;  /* 0x000000ffff057224 */ /* 0x000fc600078e000c */
        /* <DEDUP_REMOVED lines=13> */
.L_x_1586:
[----:B------:R-:W-:Y:S05]  /*11cb0*/  BSYNC B0 ;  /* 0x0000000000007941 */ /* 0x000fea0003800000 */
.L_x_1585:
[----:B------:R-:W-:Y:S01]  /*11cc0*/  VIADD R7, R25, 0xfffffffd ;  /* 0xfffffffd19077836 */ /* 0x000fe20000000000 */
[----:B------:R-:W-:Y:S01]  /*11cd0*/  MOV R19, R13 ;  /* 0x0000000d00137202 */ /* 0x000fe20000000f00 */
[----:B------:R-:W-:-:S07]  /*11ce0*/  IMAD.MOV.U32 R22, RZ, RZ, R10 ;  /* 0x000000ffff167224 */ /* 0x000fce00078e000a */
.L_x_1584:
[----:B------:R-:W-:Y:S01]  /*11cf0*/  ISETP.NE.AND P2, PT, R11, RZ, PT ;  /* 0x000000ff0b00720c */ /* 0x000fe20003f45270 */
[----:B------:R-:W-:-:S12]  /*11d00*/  BSSY B0, `(.L_x_1583) ;  /* 0x00000da000007945 */ /* 0x000fd80003800000 */
[----:B------:R-:W-:Y:S05]  /*11d10*/  @!P2 BRA `(.L_x_1592) ;  /* 0x0000000c0060a947 */ /* 0x000fea0003800000 */
[----:B------:R-:W-:-:S07]  /*11d20*/  IMAD.MOV.U32 R2, RZ, RZ, R9 ;  /* 0x000000ffff027224 */ /* 0x000fce00078e0009 */
.L_x_1607:
[----:B--2---:R-:W-:Y:S01]  /*11d30*/  VIADD R13, R19, 0x1 ;  /* 0x00000001130d7836 */ /* 0x004fe20000000000 */
[----:B------:R-:W-:Y:S05]  /*11d40*/  YIELD ;  /* 0x0000000000007946 */ /* 0x000fea0003800000 */
[----:B------:R-:W-:Y:S01]  /*11d50*/  ISETP.NE.AND P2, PT, R13, 0x2, PT ;  /* 0x000000020d00780c */ /* 0x000fe20003f45270 */
[----:B------:R-:W-:Y:S03]  /*11d60*/  BSSY B1, `(.L_x_1593) ;  /* 0x0000066000017945 */ /* 0x000fe60003800000 */
[----:B-1----:R-:W-:-:S02]  /*11d70*/  SEL R3, RZ, 0x1, P2 ;  /* 0x00000001ff037807 */ /* 0x002fc40001000000 */
[----:B------:R-:W-:Y:S02]  /*11d80*/  SEL R13, R13, RZ, P2 ;  /* 0x000000ff0d0d7207 */ /* 0x000fe40001000000 */
[----:B------:R-:W-:Y:S01]  /*11d90*/  LOP3.LUT R6, R22, R3, RZ, 0x3c, !PT ;  /* 0x0000000316067212 */ /* 0x000fe200078e3cff */
[----:B------:R-:W-:Y:S06]  /*11da0*/  @!P6 BRA `(.L_x_1594) ;  /* 0x000000040084e947 */ /* 0x000fec0003800000 */
[----:B------:R-:W-:Y:S01]  /*11db0*/  IMAD.MOV.U32 R12, RZ, RZ, R7 ;  /* 0x000000ffff0c7224 */ /* 0x000fe200078e0007 */
[----:B------:R-:W-:Y:S06]  /*11dc0*/  @!P0 BRA `(.L_x_1595) ;  /* 0x00000000004c8947 */ /* 0x000fec0003800000 */
[----:B------:R-:W1:Y:S01]  /*11dd0*/  LDC R12, c[0x0][0x41c] ;  /* 0x00010700ff0c7b82 */ /* 0x000e620000000800 */
[----:B------:R-:W-:Y:S01]  /*11de0*/  MOV R15, R7 ;  /* 0x00000007000f7202 */ /* 0x000fe20000000f00 */
[----:B------:R-:W-:Y:S01]  /*11df0*/  IMAD R21, R8, UR36, RZ ;  /* 0x0000002408157c24 */ /* 0x000fe2000f8e02ff */
[----:B------:R-:W-:-:S03]  /*11e00*/  ULDC.64 UR4, c[0x0][0x208] ;  /* 0x0000820000047ab9 */ /* 0x000fc60000000a00 */
        /* <DEDUP_REMOVED lines=15> */
.L_x_1595:
[----:B------:R-:W-:Y:S01]  /*11f00*/  IMAD R10, R13, 0x8, R24 ;  /* 0x000000080d0a7824 */ /* 0x000fe200078e0218 */
[----:B-1----:R-:W-:Y:S02]  /*11f10*/  SHF.L.U32 R3, R6, 0x1f, RZ ;  /* 0x0000001f06037819 */ /* 0x002fe400000006ff */
[----:B------:R-:W-:Y:S02]  /*11f20*/  ISETP.NE.AND P2, PT, R18, RZ, PT ;  /* 0x000000ff1200720c */ /* 0x000fe40003f45270 */
[----:B------:R-:W1:Y:S02]  /*11f30*/  SYNCS.PHASECHK.TRANS64.TRYWAIT P3, [R10+URZ+0x31c40], R3 ;  /* 0x031c40030a0075a7 */ /* 0x000e64000806017f */
[----:B-1----:R-:W-:Y:S09]  /*11f40*/  @!P3 BRA `(.L_x_1596) ;  /* 0x000000180004b947 */ /* 0x002ff20003800000 */
.L_x_1635:
[----:B------:R-:W-:Y:S05]  /*11f50*/  @P2 BRA `(.L_x_1597) ;  /* 0x0000000000142947 */ /* 0x000fea0003800000 */
[----:B------:R-:W-:Y:S02]  /*11f60*/  ISETP.NE.AND P3, PT, R27, RZ, PT ;  /* 0x000000ff1b00720c */ /* 0x000fe40003f65270 */
[----:B-1----:R-:W-:-:S04]  /*11f70*/  MOV R3, 0x6c00 ;  /* 0x00006c0000037802 */ /* 0x002fc80000000f00 */
[----:B------:R2:W-:Y:S07]  /*11f80*/  SYNCS.ARRIVE.TRANS64 RZ, [R10+URZ+0x31c30], R3 ;  /* 0x031c30030aff79a7 */ /* 0x0005ee000800003f */
[----:B------:R-:W-:Y:S05]  /*11f90*/  @!P3 BRA `(.L_x_1597) ;  /* 0x000000000004b947 */ /* 0x000fea0003800000 */
[----:B------:R-:W-:Y:S01]  /*11fa0*/  BPT.TRAP 0x1 ;  /* 0x000000040000795c */ /* 0x000fe20000300000 */
.L_x_1597:
        /* <DEDUP_REMOVED lines=30> */
.L_x_1636:
[----:B------:R-:W-:Y:S05]  /*12190*/  @P2 BRA `(.L_x_1599) ;  /* 0x0000000000142947 */ /* 0x000fea0003800000 */
[----:B------:R-:W-:Y:S01]  /*121a0*/  ISETP.NE.AND P2, PT, R27, RZ, PT ;  /* 0x000000ff1b00720c */ /* 0x000fe20003f45270 */
[----:B------:R-:W-:-:S04]  /*121b0*/  IMAD.MOV.U32 R10, RZ, RZ, 0x6c00 ;  /* 0x00006c00ff0a7424 */ /* 0x000fc800078e00ff */
[----:B------:R2:W-:Y:S08]  /*121c0*/  SYNCS.ARRIVE.TRANS64 RZ, [R3+URZ+0x50], R10 ;  /* 0x0000500a03ff79a7 */ /* 0x0005f0000800003f */
[----:B------:R-:W-:Y:S05]  /*121d0*/  @!P2 BRA `(.L_x_1599) ;  /* 0x000000000004a947 */ /* 0x000fea0003800000 */
[----:B------:R-:W-:Y:S01]  /*121e0*/  BPT.TRAP 0x1 ;  /* 0x000000040000795c */ /* 0x000fe20000300000 */
.L_x_1599:
        /* <DEDUP_REMOVED lines=12> */
[----:B------:R-:W-:Y:S01]  /*122b0*/  IMAD.MOV.U32 R5, RZ, RZ, R12 ;  /* 0x000000ffff057224 */ /* 0x000fe200078e000c */
[----:B------:R-:W-:Y:S01]  /*122c0*/  MOV R9, R2 ;  /* 0x0000000200097202 */ /* 0x000fe20000000f00 */
[----:B------:R-:W-:-:S02]  /*122d0*/  UIMAD UR11, UR11, 0x90, URZ ;  /* 0x000000900b0b78a4 */ /* 0x000fc4000f8e023f */
        /* <DEDUP_REMOVED lines=14> */
.L_x_1594:
[----:B------:R-:W-:Y:S05]  /*123c0*/  BSYNC B1 ;  /* 0x0000000000017941 */ /* 0x000fea0003800000 */
.L_x_1593:
[----:B------:R-:W-:Y:S01]  /*123d0*/  VIADD R19, R13, 0x1 ;  /* 0x000000010d137836 */ /* 0x000fe20000000000 */
[----:B------:R-:W-:Y:S04]  /*123e0*/  BSSY B1, `(.L_x_1600) ;  /* 0x0000068000017945 */ /* 0x000fe80003800000 */
        /* <DEDUP_REMOVED lines=19> */
[----:B------:R-:W-:-:S05]  /*12520*/  IMAD.WIDE.U32 R10, R0, UR36, R10 ;  /* 0x00000024000a7c25 */ /* 0x000fca000f8e000a */
[----:B------:R-:W-:Y:S02]  /*12530*/  IADD3 R11, R25, R11, RZ ;  /* 0x0000000b190b7210 */ /* 0x000fe40007ffe0ff */
[----:B-1----:R-:W-:-:S04]  /*12540*/  LEA R2, P2, R10, R2, 0x2 ;  /* 0x000000020a027211 */ /* 0x002fc800078410ff */
[----:B------:R-:W-:-:S05]  /*12550*/  LEA.HI.X R3, R10, R3, R11, 0x2, P2 ;  /* 0x000000030a037211 */ /* 0x000fca00010f140b */
[----:B------:R1:W5:Y:S01]  /*12560*/  LDG.E R2, desc[UR4][R2.64] ;  /* 0x0000000402027981 */ /* 0x000362000c1e1900 */
[----:B------:R-:W-:-:S04]  /*12570*/  IMAD.MOV R10, RZ, RZ, -R21 ;  /* 0x000000ffff0a7224 */ /* 0x000fc800078e0a15 */
[----:B------:R-:W-:-:S07]  /*12580*/  IMAD R15, R12, R10, R15 ;  /* 0x0000000a0c0f7224 */ /* 0x000fce00078e020f */
.L_x_1602:
[----:B-1----:R-:W-:Y:S01]  /*12590*/  IMAD R3, R19, 0x8, R24 ;  /* 0x0000000813037824 */ /* 0x002fe200078e0218 */
[----:B------:R-:W-:Y:S02]  /*125a0*/  SHF.L.U32 R10, R22, 0x1f, RZ ;  /* 0x0000001f160a7819 */ /* 0x000fe400000006ff */
[----:B------:R-:W-:Y:S02]  /*125b0*/  ISETP.NE.AND P2, PT, R18, RZ, PT ;  /* 0x000000ff1200720c */ /* 0x000fe40003f45270 */
[----:B------:R-:W1:Y:S02]  /*125c0*/  SYNCS.PHASECHK.TRANS64.TRYWAIT P3, [R3+URZ+0x31c40], R10 ;  /* 0x031c400a030075a7 */ /* 0x000e64000806017f */
[----:B-1----:R-:W-:Y:S09]  /*125d0*/  @!P3 BRA `(.L_x_1603) ;  /* 0x000000100088b947 */ /* 0x002ff20003800000 */
.L_x_1637:
[----:B------:R-:W-:Y:S05]  /*125e0*/  @P2 BRA `(.L_x_1604) ;  /* 0x0000000000142947 */ /* 0x000fea0003800000 */
[----:B------:R-:W-:Y:S01]  /*125f0*/  ISETP.NE.AND P3, PT, R27, RZ, PT ;  /* 0x000000ff1b00720c */ /* 0x000fe20003f65270 */
[----:B-1----:R-:W-:-:S04]  /*12600*/  IMAD.MOV.U32 R10, RZ, RZ, 0x6c00 ;  /* 0x00006c00ff0a7424 */ /* 0x002fc800078e00ff */
[----:B------:R2:W-:Y:S08]  /*12610*/  SYNCS.ARRIVE.TRANS64 RZ, [R3+URZ+0x31c30], R10 ;  /* 0x031c300a03ff79a7 */ /* 0x0005f0000800003f */
[----:B------:R-:W-:Y:S05]  /*12620*/  @!P3 BRA `(.L_x_1604) ;  /* 0x000000000004b947 */ /* 0x000fea0003800000 */
[----:B------:R-:W-:Y:S01]  /*12630*/  BPT.TRAP 0x1 ;  /* 0x000000040000795c */ /* 0x000fe20000300000 */
.L_x_1604:
        /* <DEDUP_REMOVED lines=32> */
.L_x_1638:
[----:B------:R-:W-:Y:S05]  /*12840*/  @P2 BRA `(.L_x_1606) ;  /* 0x0000000000142947 */ /* 0x000fea0003800000 */
[----:B------:R-:W-:Y:S01]  /*12850*/  ISETP.NE.AND P2, PT, R27, RZ, PT ;  /* 0x000000ff1b00720c */ /* 0x000fe20003f45270 */
[----:B-1----:R-:W-:-:S04]  /*12860*/  IMAD.MOV.U32 R6, RZ, RZ, 0x6c00 ;  /* 0x00006c00ff067424 */ /* 0x002fc800078e00ff */
[----:B------:R2:W-:Y:S08]  /*12870*/  SYNCS.ARRIVE.TRANS64 RZ, [R3+URZ+0x50], R6 ;  /* 0x0000500603ff79a7 */ /* 0x0005f0000800003f */
[----:B------:R-:W-:Y:S05]  /*12880*/  @!P2 BRA `(.L_x_1606) ;  /* 0x000000000004a947 */ /* 0x000fea0003800000 */
[----:B------:R-:W-:Y:S01]  /*12890*/  BPT.TRAP 0x1 ;  /* 0x000000040000795c */ /* 0x000fe20000300000 */
.L_x_1606:
        /* <DEDUP_REMOVED lines=28> */
.L_x_1601:
[----:B------:R-:W-:Y:S05]  /*12a60*/  BSYNC B1 ;  /* 0x0000000000017941 */ /* 0x000fea0003800000 */
.L_x_1600:
[C---:B------:R-:W-:Y:S02]  /*12a70*/  ISETP.GT.AND P2, PT, R7.reuse, 0x1, PT ;  /* 0x000000010700780c */ /* 0x040fe40003f44270 */
[----:B------:R-:W-:-:S11]  /*12a80*/  IADD3 R7, R7, -0x2, RZ ;  /* 0xfffffffe07077810 */ /* 0x000fd60007ffe0ff */
[----:B------:R-:W-:Y:S05]  /*12a90*/  @P2 BRA `(.L_x_1607) ;  /* 0xfffffff000a42947 */ /* 0x000fea000383ffff */
.L_x_1592:
[----:B------:R-:W-:Y:S05]  /*12aa0*/  BSYNC B0 ;  /* 0x0000000000007941 */ /* 0x000fea0003800000 */
.L_x_1583:
[----:B------:R-:W-:Y:S04]  /*12ab0*/  BSSY B0, `(.L_x_1608) ;  /* 0x000000f000007945 */ /* 0x000fe80003800000 */
[----:B------:R-:W-:Y:S05]  /*12ac0*/  @P1 BRA `(.L_x_1609) ;  /* 0x0000000000341947 */ /* 0x000fea0003800000 */
[----:B------:R-:W3:Y:S01]  /*12ad0*/  S2R R11, SR_LANEID ;  /* 0x00000000000b7919 */ /* 0x000ee20000000000 */
[----:B------:R-:W-:Y:S01]  /*12ae0*/  VOTEU.ANY UR4, UPT, PT ;  /* 0x0000000000047886 */ /* 0x000fe200038e0100 */
[----:B-12---:R-:W1:Y:S01]  /*12af0*/  LDC.64 R2, c[0x0][0xdf0] ;  /* 0x00037c00ff027b82 */ /* 0x006e620000000a00 */
[----:B------:R-:W3:Y:S01]  /*12b00*/  FLO.U32 R0, UR4 ;  /* 0x0000000400007d00 */ /* 0x000ee200080e0000 */
[----:B------:R-:W-:-:S07]  /*12b10*/  ULDC.64 UR6, c[0x0][0x208] ;  /* 0x0000820000067ab9 */ /* 0x000fce0000000a00 */
        /* <DEDUP_REMOVED lines=8> */
.L_x_1609:
[----:B------:R-:W-:Y:S05]  /*12ba0*/  BSYNC B0 ;  /* 0x0000000000007941 */ /* 0x000fea0003800000 */
.L_x_1608:
[----:B------:R-:W-:Y:S04]  /*12bb0*/  BSSY B0, `(.L_x_1610) ;  /* 0x0000028000007945 */ /* 0x000fe80003800000 */
[----:B------:R-:W-:Y:S05]  /*12bc0*/  @!P6 BRA `(.L_x_1611) ;  /* 0x000000000098e947 */ /* 0x000fea0003800000 */
[----:B-12---:R-:W-:Y:S01]  /*12bd0*/  IMAD R3, R19, 0x8, R24 ;  /* 0x0000000813037824 */ /* 0x006fe200078e0218 */
[----:B------:R-:W-:Y:S02]  /*12be0*/  SHF.L.U32 R0, R22, 0x1f, RZ ;  /* 0x0000001f16007819 */ /* 0x000fe400000006ff */
[----:B------:R-:W-:Y:S02]  /*12bf0*/  ISETP.NE.AND P1, PT, R18, RZ, PT ;  /* 0x000000ff1200720c */ /* 0x000fe40003f25270 */
[----:B------:R-:W1:Y:S02]  /*12c00*/  SYNCS.PHASECHK.TRANS64.TRYWAIT P0, [R3+URZ+0x31c60], R0 ;  /* 0x031c6000030075a7 */ /* 0x000e64000800017f */
[----:B-1----:R-:W-:Y:S09]  /*12c10*/  @!P0 BRA `(.L_x_1612) ;  /* 0x0000000c00208947 */ /* 0x002ff20003800000 */
.L_x_1639:
[----:B------:R-:W-:Y:S05]  /*12c20*/  @P1 BRA `(.L_x_1613) ;  /* 0x0000000000141947 */ /* 0x000fea0003800000 */
[----:B------:R-:W-:Y:S01]  /*12c30*/  ISETP.NE.AND P0, PT, R27, RZ, PT ;  /* 0x000000ff1b00720c */ /* 0x000fe20003f05270 */
[----:B-1----:R-:W-:-:S04]  /*12c40*/  IMAD.MOV.U32 R0, RZ, RZ, 0x6c00 ;  /* 0x00006c00ff007424 */ /* 0x002fc800078e00ff */
[----:B------:R2:W-:Y:S08]  /*12c50*/  SYNCS.ARRIVE.TRANS64 RZ, [R3+URZ+0x31c50], R0 ;  /* 0x031c500003ff79a7 */ /* 0x0005f0000800003f */
[----:B------:R-:W-:Y:S05]  /*12c60*/  @!P0 BRA `(.L_x_1613) ;  /* 0x0000000000048947 */ /* 0x000fea0003800000 */
[----:B------:R-:W-:Y:S01]  /*12c70*/  BPT.TRAP 0x1 ;  /* 0x000000040000795c */ /* 0x000fe20000300000 */
.L_x_1613:
        /* <DEDUP_REMOVED lines=27> */
.L_x_1611:
[----:B------:R-:W-:Y:S05]  /*12e30*/  BSYNC B0 ;  /* 0x0000000000007941 */ /* 0x000fea0003800000 */
.L_x_1610:
[----:B------:R-:W-:Y:S02]  /*12e40*/  VIADD R19, R19, 0x1 ;  /* 0x0000000113137836 */ /* 0x000fe40000000000 */
[----:B--2---:R-:W-:-:S03]  /*12e50*/  IMAD.MOV.U32 R13, RZ, RZ, R26 ;  /* 0x000000ffff0d7224 */ /* 0x004fc600078e001a */
[----:B------:R-:W-:-:S04]  /*12e60*/  ISETP.NE.AND P0, PT, R19, 0x2, PT ;  /* 0x000000021300780c */ /* 0x000fc80003f05270 */
[----:B-1----:R-:W-:Y:S02]  /*12e70*/  SEL R3, RZ, 0x1, P0 ;  /* 0x00000001ff037807 */ /* 0x002fe40000000000 */
[----:B------:R-:W-:Y:S02]  /*12e80*/  SEL R19, R19, RZ, P0 ;  /* 0x000000ff13137207 */ /* 0x000fe40000000000 */
[----:B------:R-:W-:-:S07]  /*12e90*/  LOP3.LUT R22, R22, R3, RZ, 0x3c, !PT ;  /* 0x0000000316167212 */ /* 0x000fce00078e3cff */
.L_x_1572:
[----:B------:R-:W-:Y:S05]  /*12ea0*/  BSYNC B6 ;  /* 0x0000000000067941 */ /* 0x000fea0003800000 */
.L_x_1570:
[----:B------:R-:W-:-:S03]  /*12eb0*/  UMOV UR4, 0xffffffff ;  /* 0xffffffff00047882 */ /* 0x000fc60000000000 */
[----:B------:R-:W-:Y:S05]  /*12ec0*/  BRA.DIV UR4, `(.L_x_1614) ;  /* 0x0000000a04887947 */ /* 0x000fea000b800000 */
[----:B------:R1:W2:Y:S02]  /*12ed0*/  SHFL.IDX PT, R14, R13, RZ, 0x1f ;  /* 0x00001fff0d0e7589 */ /* 0x0002a400000e0000 */
.L_x_1642:
[----:B------:R-:W-:Y:S01]  /*12ee0*/  ISETP.NE.AND P0, PT, R27, RZ, PT ;  /* 0x000000ff1b00720c */ /* 0x000fe20003f05270 */
[----:B------:R-:W-:Y:S05]  /*12ef0*/  WARPSYNC.ALL ;  /* 0x0000000000007948 */ /* 0x000fea0003800000 */
[----:B------:R-:W-:Y:S01]  /*12f00*/  BAR.SYNC.DEFER_BLOCKING 0x4, 0x1a0 ;  /* 0x0106800000007b1d */ /* 0x000fe20000010000 */
[----:B--2---:R-:W-:-:S05]  /*12f10*/  MOV R26, R14 ;  /* 0x0000000e001a7202 */ /* 0x004fca0000000f00 */
        /* <DEDUP_REMOVED lines=8> */
.L_x_1567:
[----:B------:R-:W2:Y:S01]  /*12fa0*/  S2R R3, SR_CgaCtaId ;  /* 0x0000000000037919 */ /* 0x000ea20000008800 */
[----:B------:R-:W-:Y:S01]  /*12fb0*/  VIADD R23, R23, 0x1 ;  /* 0x0000000117177836 */ /* 0x000fe20000000000 */
[----:B------:R-:W-:-:S04]  /*12fc0*/  MOV R2, 0x400 ;  /* 0x0000040000027802 */ /* 0x000fc80000000f00 */
[----:B------:R-:W-:-:S04]  /*12fd0*/  LEA.HI R0, R23, R23, RZ, 0x1 ;  /* 0x0000001717007211 */ /* 0x000fc800078f08ff */
[----:B------:R-:W-:-:S05]  /*12fe0*/  LOP3.LUT R0, R0, 0xfffffffe, RZ, 0xc0, !PT ;  /* 0xfffffffe00007812 */ /* 0x000fca00078ec0ff */
[----:B------:R-:W-:-:S05]  /*12ff0*/  IMAD.IADD R0, R23, 0x1, -R0 ;  /* 0x0000000117007824 */ /* 0x000fca00078e0a00 */
[----:B------:R-:W-:Y:S02]  /*13000*/  SHF.L.U32 R0, R0, 0x1f, RZ ;  /* 0x0000001f00007819 */ /* 0x000fe400000006ff */
[----:B--2---:R-:W-:-:S04]  /*13010*/  LEA R9, R3, R2, 0x18 ;  /* 0x0000000203097211 */ /* 0x004fc800078ec0ff */
[----:B------:R-:W2:Y:S02]  /*13020*/  SYNCS.PHASECHK.TRANS64.TRYWAIT P0, [R9+URZ+0x31c20], R0 ;  /* 0x031c2000090075a7 */ /* 0x000ea4000800017f */
[----:B--2---:R-:W-:Y:S05]  /*13030*/  @!P0 BRA `(.L_x_1616) ;  /* 0x0000000800508947 */ /* 0x004fea0003800000 */
.L_x_1643:
[----:B------:R-:W3:Y:S02]  /*13040*/  SHFL.IDX PT, R16, R16, RZ, 0x1f ;  /* 0x00001fff10107589 */ /* 0x000ee400000e0000 */
[----:B---3--:R-:W-:-:S13]  /*13050*/  ISETP.NE.AND P0, PT, R16, RZ, PT ;  /* 0x000000ff1000720c */ /* 0x008fda0003f05270 */
[----:B------:R-:W-:Y:S05]  /*13060*/  @P0 EXIT ;  /* 0x000000000000094d */ /* 0x000fea0003800000 */
[----:B------:R-:W-:Y:S01]  /*13070*/  ELECT P0, URZ, PT ;  /* 0x00000000003f782f */ /* 0x000fe20003800000 */
[----:B------:R-:W-:-:S12]  /*13080*/  BSSY B0, `(.L_x_1617) ;  /* 0x000001f000007945 */ /* 0x000fd80003800000 */
[----:B------:R-:W-:Y:S05]  /*13090*/  @!P0 BRA `(.L_x_1618) ;  /* 0x0000000000748947 */ /* 0x000fea0003800000 */
[----:B------:R-:W-:-:S04]  /*130a0*/  LOP3.LUT R17, R17, 0x2, RZ, 0xfc, !PT ;  /* 0x0000000211117812 */ /* 0x000fc800078efcff */
[----:B------:R-:W-:-:S13]  /*130b0*/  ISETP.NE.AND P2, PT, R17, 0x3, PT ;  /* 0x000000031100780c */ /* 0x000fda0003f45270 */
[----:B------:R-:W-:Y:S05]  /*130c0*/  @!P2 BRA `(.L_x_1619) ;  /* 0x000000000004a947 */ /* 0x000fea0003800000 */
[----:B------:R-:W-:Y:S01]  /*130d0*/  BPT.TRAP 0x1 ;  /* 0x000000040000795c */ /* 0x000fe20000300000 */
.L_x_1619:
[----:B--2---:R-:W-:Y:S01]  /*130e0*/  VIADD R0, R9, 0x31c40 ;  /* 0x00031c4009007836 */ /* 0x004fe20000000000 */
[----:B------:R-:W-:Y:S02]  /*130f0*/  SHF.L.U32 R4, R22, 0x1f, RZ ;  /* 0x0000001f16047819 */ /* 0x000fe400000006ff */
[C---:B------:R-:W-:Y:S01]  /*13100*/  IADD3 R2, R19.reuse, 0x1, RZ ;  /* 0x0000000113027810 */ /* 0x040fe20007ffe0ff */
        /* <DEDUP_REMOVED lines=9> */
.L_x_1644:
[----:B------:R-:W3:Y:S02]  /*131a0*/  SYNCS.PHASECHK.TRANS64.TRYWAIT P0, [R3+URZ], R2 ;  /* 0x00000002030075a7 */ /* 0x000ee4000800017f */
[----:B---3--:R-:W-:Y:S05]  /*131b0*/  @!P0 BRA `(.L_x_1621) ;  /* 0x0000000800188947 */ /* 0x008fea0003800000 */
.L_x_1645:
[----:B------:R-:W-:Y:S05]  /*131c0*/  @!P2 BRA `(.L_x_1622) ;  /* 0x000000000004a947 */ /* 0x000fea0003800000 */
[----:B------:R-:W-:Y:S01]  /*131d0*/  BPT.TRAP 0x1 ;  /* 0x000000040000795c */ /* 0x000fe20000300000 */
.L_x_1622:
[----:B------:R-:W-:-:S04]  /*131e0*/  VIADD R0, R9, 0x31c60 ;  /* 0x00031c6009007836 */ /* 0x000fc80000000000 */
[----:B------:R-:W-:-:S04]  /*131f0*/  IMAD R19, R19, 0x8, R0 ;  /* 0x0000000813137824 */ /* 0x000fc800078e0200 */
[----:B------:R-:W4:Y:S02]  /*13200*/  SYNCS.PHASECHK.TRANS64.TRYWAIT P0, [R19+URZ], R4 ;  /* 0x00000004130075a7 */ /* 0x000f24000800017f */
[----:B----4-:R-:W-:Y:S05]  /*13210*/  @!P0 BRA `(.L_x_1623) ;  /* 0x0000000800148947 */ /* 0x010fea0003800000 */
.L_x_1646:
[----:B------:R-:W-:-:S07]  /*13220*/  IMAD R7, R7, 0x8, R0 ;  /* 0x0000000807077824 */ /* 0x000fce00078e0200 */
.L_x_1624:
[----:B------:R1:W1:Y:S02]  /*13230*/  SYNCS.PHASECHK.TRANS64.TRYWAIT P0, [R7+URZ], R2 ;  /* 0x00000002070075a7 */ /* 0x000264000800017f */
[----:B-1----:R-:W-:Y:S05]  /*13240*/  @!P0 NANOSLEEP.SYNCS 0x989680 ;  /* 0x009896800000895d */ /* 0x002fea0003900000 */
[----:B------:R-:W1:Y:S02]  /*13250*/  @!P0 SYNCS.PHASECHK.TRANS64 P0, [R7+URZ], R2 ;  /* 0x00000002070085a7 */ /* 0x000e64000800007f */
[----:B-1----:R-:W-:Y:S05]  /*13260*/  @!P0 BRA `(.L_x_1624) ;  /* 0xfffffffc00f08947 */ /* 0x002fea000383ffff */
.L_x_1618:
[----:B------:R-:W-:Y:S05]  /*13270*/  BSYNC B0 ;  /* 0x0000000000007941 */ /* 0x000fea0003800000 */
.L_x_1617:
[----:B------:R-:W-:Y:S05]  /*13280*/  EXIT ;  /* 0x000000000000794d */ /* 0x000fea0003800000 */
.L_x_1528:
[----:B-1----:R-:W-:-:S04]  /*13290*/  MOV R3, UR47 ;  /* 0x0000002f00037c02 */ /* 0x002fc80008000f00 */
[----:B------:R1:W2:Y:S03]  /*132a0*/  SYNCS.PHASECHK.TRANS64.TRYWAIT P1, [R3+URZ+0x31c00], R0 ;  /* 0x031c0000030075a7 */ /* 0x0002a6000802017f */
[----:B--2---:R-:W-:Y:S05]  /*132b0*/  @!P1 NANOSLEEP.SYNCS 0x989680 ;  /* 0x009896800000995d */ /* 0x004fea0003900000 */
[----:B------:R-:W2:Y:S02]  /*132c0*/  @!P1 SYNCS.PHASECHK.TRANS64 P1, [R3+URZ+0x31c00], R0 ;  /* 0x031c0000030095a7 */ /* 0x000ea4000802007f */
[----:B--2---:R-:W-:Y:S05]  /*132d0*/  @!P1 BRA `(.L_x_1528) ;  /* 0xfffffffc00ec9947 */ /* 0x004fea000383ffff */
[----:B------:R-:W-:Y:S05]  /*132e0*/  BRA `(.L_x_1625) ;  /* 0xfffffee400107947 */ /* 0x000fea000383ffff */
.L_x_1532:
[----:B--2---:R2:W3:Y:S02]  /*132f0*/  SYNCS.PHASECHK.TRANS64.TRYWAIT P2, [R0+URZ+0x31c30], R3 ;  /* 0x031c3003000075a7 */ /* 0x0044e4000804017f */
[----:B---3--:R-:W-:Y:S05]  /*13300*/  @!P2 NANOSLEEP.SYNCS 0x989680 ;  /* 0x009896800000a95d */ /* 0x008fea0003900000 */
[----:B------:R-:W3:Y:S02]  /*13310*/  @!P2 SYNCS.PHASECHK.TRANS64 P2, [R0+URZ+0x31c30], R3 ;  /* 0x031c30030000a5a7 */ /* 0x000ee4000804007f */
[----:B---3--:R-:W-:Y:S05]  /*13320*/  @!P2 BRA `(.L_x_1532) ;  /* 0xfffffffc00f0a947 */ /* 0x008fea000383ffff */
[----:B------:R-:W-:Y:S05]  /*13330*/  BRA `(.L_x_1531) ;  /* 0xfffffee400387947 */ /* 0x000fea000383ffff */
.L_x_1537:
[----:B--2---:R-:W-:-:S04]  /*13340*/  IMAD.U32 R10, RZ, RZ, UR6 ;  /* 0x00000006ff0a7e24 */ /* 0x004fc8000f8e00ff */
[----:B------:R2:W3:Y:S03]  /*13350*/  SYNCS.PHASECHK.TRANS64.TRYWAIT P2, [R10+URZ+0x31c30], R9 ;  /* 0x031c30090a0075a7 */ /* 0x0004e6000804017f */
[----:B---3--:R-:W-:Y:S05]  /*13360*/  @!P2 NANOSLEEP.SYNCS 0x989680 ;  /* 0x009896800000a95d */ /* 0x008fea0003900000 */
[----:B------:R-:W3:Y:S02]  /*13370*/  @!P2 SYNCS.PHASECHK.TRANS64 P2, [R10+URZ+0x31c30], R9 ;  /* 0x031c30090a00a5a7 */ /* 0x000ee4000804007f */
[----:B---3--:R-:W-:Y:S05]  /*13380*/  @!P2 BRA `(.L_x_1537) ;  /* 0xfffffffc00eca947 */ /* 0x008fea000383ffff */
[----:B------:R-:W-:Y:S05]  /*13390*/  BRA `(.L_x_1534) ;  /* 0xffffff28009c7947 */ /* 0x000fea000383ffff */
.L_x_1541:
[----:B--2---:R-:W-:-:S04]  /*133a0*/  IMAD.U32 R10, RZ, RZ, UR6 ;  /* 0x00000006ff0a7e24 */ /* 0x004fc8000f8e00ff */
[----:B------:R2:W3:Y:S03]  /*133b0*/  SYNCS.PHASECHK.TRANS64.TRYWAIT P2, [R10+URZ+0x31c50], R9 ;  /* 0x031c50090a0075a7 */ /* 0x0004e6000804017f */
[----:B---3--:R-:W-:Y:S05]  /*133c0*/  @!P2 NANOSLEEP.SYNCS 0x989680 ;  /* 0x009896800000a95d */ /* 0x008fea0003900000 */
[----:B------:R-:W3:Y:S02]  /*133d0*/  @!P2 SYNCS.PHASECHK.TRANS64 P2, [R10+URZ+0x31c50], R9 ;  /* 0x031c50090a00a5a7 */ /* 0x000ee4000804007f */
[----:B---3--:R-:W-:Y:S05]  /*133e0*/  @!P2 BRA `(.L_x_1541) ;  /* 0xfffffffc00eca947 */ /* 0x008fea000383ffff */
[----:B------:R-:W-:Y:S05]  /*133f0*/  BRA `(.L_x_1538) ;  /* 0xffffff4000407947 */ /* 0x000fea000383ffff */
.L_x_1547:
[----:B--2---:R-:W-:-:S04]  /*13400*/  IMAD.U32 R7, RZ, RZ, UR6 ;  /* 0x00000006ff077e24 */ /* 0x004fc8000f8e00ff */
[----:B------:R2:W3:Y:S03]  /*13410*/  SYNCS.PHASECHK.TRANS64.TRYWAIT P2, [R7+URZ+0x31c30], R6 ;  /* 0x031c3006070075a7 */ /* 0x0004e6000804017f */
[----:B---3--:R-:W-:Y:S05]  /*13420*/  @!P2 NANOSLEEP.SYNCS 0x989680 ;  /* 0x009896800000a95d */ /* 0x008fea0003900000 */
[----:B------:R-:W3:Y:S02]  /*13430*/  @!P2 SYNCS.PHASECHK.TRANS64 P2, [R7+URZ+0x31c30], R6 ;  /* 0x031c30060700a5a7 */ /* 0x000ee4000804007f */
[----:B---3--:R-:W-:Y:S05]  /*13440*/  @!P2 BRA `(.L_x_1547) ;  /* 0xfffffffc00eca947 */ /* 0x008fea000383ffff */
[----:B------:R-:W-:Y:S05]  /*13450*/  BRA `(.L_x_1544) ;  /* 0xffffff7400347947 */ /* 0x000fea000383ffff */
.L_x_1551:
[----:B--2---:R-:W-:-:S04]  /*13460*/  IMAD.U32 R7, RZ, RZ, UR6 ;  /* 0x00000006ff077e24 */ /* 0x004fc8000f8e00ff */
[----:B------:R2:W3:Y:S03]  /*13470*/  SYNCS.PHASECHK.TRANS64.TRYWAIT P2, [R7+URZ+0x31c50], R6 ;  /* 0x031c5006070075a7 */ /* 0x0004e6000804017f */
[----:B---3--:R-:W-:Y:S05]  /*13480*/  @!P2 NANOSLEEP.SYNCS 0x989680 ;  /* 0x009896800000a95d */ /* 0x008fea0003900000 */
[----:B------:R-:W3:Y:S02]  /*13490*/  @!P2 SYNCS.PHASECHK.TRANS64 P2, [R7+URZ+0x31c50], R6 ;  /* 0x031c50060700a5a7 */ /* 0x000ee4000804007f */
[----:B---3--:R-:W-:Y:S05]  /*134a0*/  @!P2 BRA `(.L_x_1551) ;  /* 0xfffffffc00eca947 */ /* 0x008fea000383ffff */
[----:B------:R-:W-:Y:S05]  /*134b0*/  BRA `(.L_x_1548) ;  /* 0xffffff8800d87947 */ /* 0x000fea000383ffff */
.L_x_1556:
[----:B---3--:R-:W-:-:S04]  /*134c0*/  MOV R5, UR10 ;  /* 0x0000000a00057c02 */ /* 0x008fc80008000f00 */
[----:B------:R3:W4:Y:S03]  /*134d0*/  SYNCS.PHASECHK.TRANS64.TRYWAIT P0, [R5+URZ+0x31c50], R4 ;  /* 0x031c5004050075a7 */ /* 0x000726000800017f */
[----:B----4-:R-:W-:Y:S05]  /*134e0*/  @!P0 NANOSLEEP.SYNCS 0x989680 ;  /* 0x009896800000895d */ /* 0x010fea0003900000 */
[----:B------:R-:W4:Y:S02]  /*134f0*/  @!P0 SYNCS.PHASECHK.TRANS64 P0, [R5+URZ+0x31c50], R4 ;  /* 0x031c5004050085a7 */ /* 0x000f24000800007f */
[----:B----4-:R-:W-:Y:S05]  /*13500*/  @!P0 BRA `(.L_x_1556) ;  /* 0xfffffffc00ec8947 */ /* 0x010fea000383ffff */
[----:B------:R-:W-:Y:S05]  /*13510*/  BRA `(.L_x_1555) ;  /* 0xffffffb000f87947 */ /* 0x000fea000383ffff */
.L_x_1576:
[----:B------:R-:W-:Y:S02]  /*13520*/  IMAD.MOV.U32 R13, RZ, RZ, R16 ;  /* 0x000000ffff0d7224 */ /* 0x000fe400078e0010 */
[----:B------:R-:W-:Y:S02]  /*13530*/  IMAD.MOV.U32 R12, RZ, RZ, RZ ;  /* 0x000000ffff0c7224 */ /* 0x000fe400078e00ff */
[----:B------:R-:W-:Y:S02]  /*13540*/  IMAD.MOV.U32 R11, RZ, RZ, 0x1f ;  /* 0x0000001fff0b7424 */ /* 0x000fe400078e00ff */
[----:B------:R-:W-:-:S07]  /*13550*/  IMAD.MOV.U32 R15, RZ, RZ, -0x1 ;  /* 0xffffffffff0f7424 */ /* 0x000fce00078e00ff */
[----:B------:R-:W-:Y:S05]  /*13560*/  WARPSYNC.COLLECTIVE R15, `(.L_x_1626) ;  /* 0x000000000f087348 */ /* 0x000fea0003c00000 */
[----:B------:R1:W2:Y:S02]  /*13570*/  SHFL.IDX P6, R14, R13, R12, R11 ;  /* 0x0000000c0d0e7389 */ /* 0x0002a400000c000b */
[----:B-12---:R-:W-:Y:S01]  /*13580*/  ENDCOLLECTIVE ;  /* 0x000000000000791b */ /* 0x006fe20003800000 */
.L_x_1626:
[----:B------:R-:W-:Y:S05]  /*13590*/  BRA `(.L_x_1627) ;  /* 0xffffffd800587947 */ /* 0x000fea000383ffff */
.L_x_1577:
[----:B------:R-:W-:Y:S01]  /*135a0*/  BSSY B0, `(.L_x_1628) ;  /* 0x0000006000007945 */ /* 0x000fe20003800000 */
[----:B------:R-:W-:-:S07]  /*135b0*/  MOV R15, 0xffffffff ;  /* 0xffffffff000f7802 */ /* 0x000fce0000000f00 */
[----:B------:R-:W-:Y:S05]  /*135c0*/  WARPSYNC.COLLECTIVE R15, `(.L_x_1629) ;  /* 0x000000000f0c7348 */ /* 0x000fea0003c00000 */
[----:B------:R-:W-:Y:S02]  /*135d0*/  ELECT P6, UR62, PT ;  /* 0x00000000003e782f */ /* 0x000fe400038c0000 */
[----:B------:R-:W-:Y:S01]  /*135e0*/  MOV R14, UR62 ;  /* 0x0000003e000e7c02 */ /* 0x000fe20008000f00 */
[----:B------:R-:W-:Y:S10]  /*135f0*/  ENDCOLLECTIVE ;  /* 0x000000000000791b */ /* 0x000ff40003800000 */
.L_x_1629:
[----:B------:R-:W-:Y:S05]  /*13600*/  BSYNC B0 ;  /* 0x0000000000007941 */ /* 0x000fea0003800000 */
.L_x_1628:
[----:B------:R-:W-:Y:S05]  /*13610*/  BRA `(.L_x_1630) ;  /* 0xffffffd800487947 */ /* 0x000fea000383ffff */
.L_x_1580:
[----:B--2---:R2:W3:Y:S02]  /*13620*/  SYNCS.PHASECHK.TRANS64.TRYWAIT P2, [R13+URZ+0x31c40], R12 ;  /* 0x031c400c0d0075a7 */ /* 0x0044e4000804017f */
[----:B---3--:R-:W-:Y:S05]  /*13630*/  @!P2 NANOSLEEP.SYNCS 0x989680 ;  /* 0x009896800000a95d */ /* 0x008fea0003900000 */
[----:B------:R-:W3:Y:S02]  /*13640*/  @!P2 SYNCS.PHASECHK.TRANS64 P2, [R13+URZ+0x31c40], R12 ;  /* 0x031c400c0d00a5a7 */ /* 0x000ee4000804007f */
[----:B---3--:R-:W-:Y:S05]  /*13650*/  @!P2 BRA `(.L_x_1580) ;  /* 0xfffffffc00f0a947 */ /* 0x008fea000383ffff */
[----:B------:R-:W-:Y:S05]  /*13660*/  BRA `(.L_x_1631) ;  /* 0xffffffd800a07947 */ /* 0x000fea000383ffff */
.L_x_1582:
[----:B-1----:R1:W3:Y:S02]  /*13670*/  SYNCS.PHASECHK.TRANS64.TRYWAIT P2, [R24+URZ+0x31c20], R7 ;  /* 0x031c2007180075a7 */ /* 0x0022e4000804017f */
[----:B---3--:R-:W-:Y:S05]  /*13680*/  @!P2 NANOSLEEP.SYNCS 0x989680 ;  /* 0x009896800000a95d */ /* 0x008fea0003900000 */
[----:B------:R-:W3:Y:S02]  /*13690*/  @!P2 SYNCS.PHASECHK.TRANS64 P2, [R24+URZ+0x31c20], R7 ;  /* 0x031c20071800a5a7 */ /* 0x000ee4000804007f */
[----:B---3--:R-:W-:Y:S05]  /*136a0*/  @!P2 BRA `(.L_x_1582) ;  /* 0xfffffffc00f0a947 */ /* 0x008fea000383ffff */
[----:B------:R-:W-:Y:S05]  /*136b0*/  BRA `(.L_x_1632) ;  /* 0xffffffdc00b87947 */ /* 0x000fea000383ffff */
.L_x_1588:
[----:B-1----:R1:W2:Y:S02]  /*136c0*/  SYNCS.PHASECHK.TRANS64.TRYWAIT P3, [R3+URZ+0x31c40], R2 ;  /* 0x031c4002030075a7 */ /* 0x0022a4000806017f */
[----:B--2---:R-:W-:Y:S05]  /*136d0*/  @!P3 NANOSLEEP.SYNCS 0x989680 ;  /* 0x009896800000b95d */ /* 0x004fea0003900000 */
[----:B------:R-:W2:Y:S02]  /*136e0*/  @!P3 SYNCS.PHASECHK.TRANS64 P3, [R3+URZ+0x31c40], R2 ;  /* 0x031c40020300b5a7 */ /* 0x000ea4000806007f */
[----:B--2---:R-:W-:Y:S05]  /*136f0*/  @!P3 BRA `(.L_x_1588) ;  /* 0xfffffffc00f0b947 */ /* 0x004fea000383ffff */
[----:B------:R-:W-:Y:S05]  /*13700*/  BRA `(.L_x_1633) ;  /* 0xffffffe000487947 */ /* 0x000fea000383ffff */
.L_x_1590:
[----:B-1----:R1:W2:Y:S02]  /*13710*/  SYNCS.PHASECHK.TRANS64.TRYWAIT P3, [R2+URZ+0x60], R3 ;  /* 0x00006003020075a7 */ /* 0x0022a4000806017f */
[----:B--2---:R-:W-:Y:S05]  /*13720*/  @!P3 NANOSLEEP.SYNCS 0x989680 ;  /* 0x009896800000b95d */ /* 0x004fea0003900000 */
[----:B------:R-:W2:Y:S02]  /*13730*/  @!P3 SYNCS.PHASECHK.TRANS64 P3, [R2+URZ+0x60], R3 ;  /* 0x000060030200b5a7 */ /* 0x000ea4000806007f */
[----:B--2---:R-:W-:Y:S05]  /*13740*/  @!P3 BRA `(.L_x_1590) ;  /* 0xfffffffc00f0b947 */ /* 0x004fea000383ffff */
[----:B------:R-:W-:Y:S05]  /*13750*/  BRA `(.L_x_1634) ;  /* 0xffffffe000c47947 */ /* 0x000fea000383ffff */
.L_x_1596:
[----:B-1----:R1:W2:Y:S02]  /*13760*/  SYNCS.PHASECHK.TRANS64.TRYWAIT P3, [R10+URZ+0x31c40], R3 ;  /* 0x031c40030a0075a7 */ /* 0x0022a4000806017f */
[----:B--2---:R-:W-:Y:S05]  /*13770*/  @!P3 NANOSLEEP.SYNCS 0x989680 ;  /* 0x009896800000b95d */ /* 0x004fea0003900000 */
[----:B------:R-:W2:Y:S02]  /*13780*/  @!P3 SYNCS.PHASECHK.TRANS64 P3, [R10+URZ+0x31c40], R3 ;  /* 0x031c40030a00b5a7 */ /* 0x000ea4000806007f */
[----:B--2---:R-:W-:Y:S05]  /*13790*/  @!P3 BRA `(.L_x_1596) ;  /* 0xfffffffc00f0b947 */ /* 0x004fea000383ffff */
[----:B------:R-:W-:Y:S05]  /*137a0*/  BRA `(.L_x_1635) ;  /* 0xffffffe400e87947 */ /* 0x000fea000383ffff */
.L_x_1598:
[----:B-1----:R1:W2:Y:S02]  /*137b0*/  SYNCS.PHASECHK.TRANS64.TRYWAIT P3, [R3+URZ+0x60], R22 ;  /* 0x00006016030075a7 */ /* 0x0022a4000806017f */
[----:B--2---:R-:W-:Y:S05]  /*137c0*/  @!P3 NANOSLEEP.SYNCS 0x989680 ;  /* 0x009896800000b95d */ /* 0x004fea0003900000 */
[----:B------:R-:W2:Y:S02]  /*137d0*/  @!P3 SYNCS.PHASECHK.TRANS64 P3, [R3+URZ+0x60], R22 ;  /* 0x000060160300b5a7 */ /* 0x000ea4000806007f */
[----:B--2---:R-:W-:Y:S05]  /*137e0*/  @!P3 BRA `(.L_x_1598) ;  /* 0xfffffffc00f0b947 */ /* 0x004fea000383ffff */
[----:B------:R-:W-:Y:S05]  /*137f0*/  BRA `(.L_x_1636) ;  /* 0xffffffe800647947 */ /* 0x000fea000383ffff */
.L_x_1603:
[----:B-1----:R1:W2:Y:S02]  /*13800*/  SYNCS.PHASECHK.TRANS64.TRYWAIT P3, [R3+URZ+0x31c40], R10 ;  /* 0x031c400a030075a7 */ /* 0x0022a4000806017f */
[----:B--2---:R-:W-:Y:S05]  /*13810*/  @!P3 NANOSLEEP.SYNCS 0x989680 ;  /* 0x009896800000b95d */ /* 0x004fea0003900000 */
[----:B------:R-:W2:Y:S02]  /*13820*/  @!P3 SYNCS.PHASECHK.TRANS64 P3, [R3+URZ+0x31c40], R10 ;  /* 0x031c400a0300b5a7 */ /* 0x000ea4000806007f */
[----:B--2---:R-:W-:Y:S05]  /*13830*/  @!P3 BRA `(.L_x_1603) ;  /* 0xfffffffc00f0b947 */ /* 0x004fea000383ffff */
[----:B------:R-:W-:Y:S05]  /*13840*/  BRA `(.L_x_1637) ;  /* 0xffffffec00647947 */ /* 0x000fea000383ffff */
.L_x_1605:
[----:B-1----:R1:W2:Y:S02]  /*13850*/  SYNCS.PHASECHK.TRANS64.TRYWAIT P3, [R3+URZ+0x60], R6 ;  /* 0x00006006030075a7 */ /* 0x0022a4000806017f */
[----:B--2---:R-:W-:Y:S05]  /*13860*/  @!P3 NANOSLEEP.SYNCS 0x989680 ;  /* 0x009896800000b95d */ /* 0x004fea0003900000 */
[----:B------:R-:W2:Y:S02]  /*13870*/  @!P3 SYNCS.PHASECHK.TRANS64 P3, [R3+URZ+0x60], R6 ;  /* 0x000060060300b5a7 */ /* 0x000ea4000806007f */
[----:B--2---:R-:W-:Y:S05]  /*13880*/  @!P3 BRA `(.L_x_1605) ;  /* 0xfffffffc00f0b947 */ /* 0x004fea000383ffff */
[----:B------:R-:W-:Y:S05]  /*13890*/  BRA `(.L_x_1638) ;  /* 0xffffffec00e87947 */ /* 0x000fea000383ffff */
.L_x_1612:
[----:B-1----:R1:W2:Y:S02]  /*138a0*/  SYNCS.PHASECHK.TRANS64.TRYWAIT P0, [R3+URZ+0x31c60], R0 ;  /* 0x031c6000030075a7 */ /* 0x0022a4000800017f */
[----:B--2---:R-:W-:Y:S05]  /*138b0*/  @!P0 NANOSLEEP.SYNCS 0x989680 ;  /* 0x009896800000895d */ /* 0x004fea0003900000 */
[----:B------:R-:W2:Y:S02]  /*138c0*/  @!P0 SYNCS.PHASECHK.TRANS64 P0, [R3+URZ+0x31c60], R0 ;  /* 0x031c6000030085a7 */ /* 0x000ea4000800007f */
[----:B--2---:R-:W-:Y:S05]  /*138d0*/  @!P0 BRA `(.L_x_1612) ;  /* 0xfffffffc00f08947 */ /* 0x004fea000383ffff */
[----:B------:R-:W-:Y:S05]  /*138e0*/  BRA `(.L_x_1639) ;  /* 0xfffffff000cc7947 */ /* 0x000fea000383ffff */
.L_x_1614:
[----:B------:R-:W-:Y:S01]  /*138f0*/  BSSY B0, `(.L_x_1640) ;  /* 0x0000007000007945 */ /* 0x000fe20003800000 */
[----:B------:R-:W-:Y:S02]  /*13900*/  IMAD.MOV.U32 R12, RZ, RZ, RZ ;  /* 0x000000ffff0c7224 */ /* 0x000fe400078e00ff */
[----:B------:R-:W-:Y:S02]  /*13910*/  IMAD.MOV.U32 R11, RZ, RZ, 0x1f ;  /* 0x0000001fff0b7424 */ /* 0x000fe400078e00ff */
[----:B------:R-:W-:-:S07]  /*13920*/  IMAD.MOV.U32 R15, RZ, RZ, -0x1 ;  /* 0xffffffffff0f7424 */ /* 0x000fce00078e00ff */
[----:B------:R-:W-:Y:S05]  /*13930*/  WARPSYNC.COLLECTIVE R15, `(.L_x_1641) ;  /* 0x000000000f087348 */ /* 0x000fea0003c00000 */
[----:B------:R1:W2:Y:S02]  /*13940*/  SHFL.IDX P6, R14, R13, R12, R11 ;  /* 0x0000000c0d0e7389 */ /* 0x0002a400000c000b */
[----:B-12---:R-:W-:Y:S01]  /*13950*/  ENDCOLLECTIVE ;  /* 0x000000000000791b */ /* 0x006fe20003800000 */
.L_x_1641:
[----:B------:R-:W-:Y:S05]  /*13960*/  BSYNC B0 ;  /* 0x0000000000007941 */ /* 0x000fea0003800000 */
.L_x_1640:
[----:B------:R-:W-:Y:S05]  /*13970*/  BRA `(.L_x_1642) ;  /* 0xfffffff400587947 */ /* 0x000fea000383ffff */
.L_x_1616:
[----:B--2---:R2:W3:Y:S02]  /*13980*/  SYNCS.PHASECHK.TRANS64.TRYWAIT P0, [R9+URZ+0x31c20], R0 ;  /* 0x031c2000090075a7 */ /* 0x0044e4000800017f */
[----:B---3--:R-:W-:Y:S05]  /*13990*/  @!P0 NANOSLEEP.SYNCS 0x989680 ;  /* 0x009896800000895d */ /* 0x008fea0003900000 */
[----:B------:R-:W3:Y:S02]  /*139a0*/  @!P0 SYNCS.PHASECHK.TRANS64 P0, [R9+URZ+0x31c20], R0 ;  /* 0x031c2000090085a7 */ /* 0x000ee4000800007f */
[----:B---3--:R-:W-:Y:S05]  /*139b0*/  @!P0 BRA `(.L_x_1616) ;  /* 0xfffffffc00f08947 */ /* 0x008fea000383ffff */
[----:B------:R-:W-:Y:S05]  /*139c0*/  BRA `(.L_x_1643) ;  /* 0xfffffff4009c7947 */ /* 0x000fea000383ffff */
.L_x_1620:
[----:B--2---:R2:W3:Y:S02]  /*139d0*/  SYNCS.PHASECHK.TRANS64.TRYWAIT P0, [R5+URZ], R4 ;  /* 0x00000004050075a7 */ /* 0x0044e4000800017f */
[----:B---3--:R-:W-:Y:S05]  /*139e0*/  @!P0 NANOSLEEP.SYNCS 0x989680 ;  /* 0x009896800000895d */ /* 0x008fea0003900000 */
[----:B------:R-:W3:Y:S02]  /*139f0*/  @!P0 SYNCS.PHASECHK.TRANS64 P0, [R5+URZ], R4 ;  /* 0x00000004050085a7 */ /* 0x000ee4000800007f */
[----:B---3--:R-:W-:Y:S05]  /*13a00*/  @!P0 BRA `(.L_x_1620) ;  /* 0xfffffffc00f08947 */ /* 0x008fea000383ffff */
[----:B------:R-:W-:Y:S05]  /*13a10*/  BRA `(.L_x_1644) ;  /* 0xfffffff400e07947 */ /* 0x000fea000383ffff */
.L_x_1621:
[----:B---3--:R3:W4:Y:S02]  /*13a20*/  SYNCS.PHASECHK.TRANS64.TRYWAIT P0, [R3+URZ], R2 ;  /* 0x00000002030075a7 */ /* 0x008724000800017f */
[----:B----4-:R-:W-:Y:S05]  /*13a30*/  @!P0 NANOSLEEP.SYNCS 0x989680 ;  /* 0x009896800000895d */ /* 0x010fea0003900000 */
[----:B------:R-:W4:Y:S02]  /*13a40*/  @!P0 SYNCS.PHASECHK.TRANS64 P0, [R3+URZ], R2 ;  /* 0x00000002030085a7 */ /* 0x000f24000800007f */
[----:B----4-:R-:W-:Y:S05]  /*13a50*/  @!P0 BRA `(.L_x_1621) ;  /* 0xfffffffc00f08947 */ /* 0x010fea000383ffff */
[----:B------:R-:W-:Y:S05]  /*13a60*/  BRA `(.L_x_1645) ;  /* 0xfffffff400d47947 */ /* 0x000fea000383ffff */
.L_x_1623:
[----:B----4-:R4:W1:Y:S02]  /*13a70*/  SYNCS.PHASECHK.TRANS64.TRYWAIT P0, [R19+URZ], R4 ;  /* 0x00000004130075a7 */ /* 0x010864000800017f */
[----:B-1----:R-:W-:Y:S05]  /*13a80*/  @!P0 NANOSLEEP.SYNCS 0x989680 ;  /* 0x009896800000895d */ /* 0x002fea0003900000 */
[----:B------:R-:W1:Y:S02]  /*13a90*/  @!P0 SYNCS.PHASECHK.TRANS64 P0, [R19+URZ], R4 ;  /* 0x00000004130085a7 */ /* 0x000e64000800007f */
[----:B-1----:R-:W-:Y:S05]  /*13aa0*/  @!P0 BRA `(.L_x_1623) ;  /* 0xfffffffc00f08947 */ /* 0x002fea000383ffff */
[----:B------:R-:W-:Y:S05]  /*13ab0*/  BRA `(.L_x_1646) ;  /* 0xfffffff400d87947 */ /* 0x000fea000383ffff */
.L_x_1647:
        /* <DEDUP_REMOVED lines=12> */
.L_x_2210:


//--------------------- .text._ZN7cutlass13device_kernelIN5flash11enable_sm90INS1_16FlashAttnFwdSm90INS1_25CollectiveMainloopFwdSm90ILi2EN4cute5tupleIJNS5_1CILi1EEES8_S8_EEENS6_IJNS7_ILi192EEENS7_ILi144EEENS7_ILi96EEEEEELi96ENS_10bfloat16_tEfNS_4arch4Sm90ELb1ELb0ELb1ELb1ELb0ELb0ELb0ELb0ELb1ELb0ELb0ELb0EEENS1_21CollectiveEpilogueFwdINS6_IJSA_SC_SB_EEES9_SE_SG_Li384ELb1ELb0ELb0ELb0EEENS1_36VarlenDynamicPersistentTileSchedulerILi192ELi144ELi384ELi32ELb0ELb0ELb1ELb1ELb1ELb1EEEEEEEEEvNT_6ParamsE --------------------------
	.section	.text._ZN7cutlass13device_kernelIN5flash11enable_sm90INS1_16FlashAttnFwdSm90INS1_25CollectiveMainloopFwdSm90ILi2EN4cute5tupleIJNS5_1CILi1EEES8_S8_EEENS6_IJNS7_ILi192EEENS7_ILi144EEENS7_ILi96EEEEEELi96ENS_10bfloat16_tEfNS_4arch4Sm90ELb1ELb0ELb1ELb1ELb0ELb0ELb0ELb0ELb1ELb0ELb0ELb0EEENS1_21CollectiveEpilogueFwdINS6_IJSA_SC_SB_EEES9_SE_SG_Li384ELb1ELb0ELb0ELb0EEENS1_36VarlenDynamicPersistentTileSchedulerILi192ELi144ELi384ELi32ELb0ELb0ELb1ELb1ELb1ELb1EEEEEEEEEvNT_6ParamsE,"ax",@progbits
	.align	128
.text._ZN7cutlass13device_kernelIN5flash11enable_sm90INS1_16FlashAttnFwdSm90INS1_25CollectiveMainloopFwdSm90ILi2EN4cute5tupleIJNS5_1CILi1EEES8_S8_EEENS6_IJNS7_ILi192EEENS7_ILi144EEENS7_ILi96EEEEEELi96ENS_10bfloat16_tEfNS_4arch4Sm90ELb1ELb0ELb1ELb1ELb0ELb0ELb0ELb0ELb1ELb0ELb0ELb0EEENS1_21CollectiveEpilogueFwdINS6_IJSA_SC_SB_EEES9_SE_SG_Li384ELb1ELb0ELb0ELb0EEENS1_36VarlenDynamicPersistentTileSchedulerILi192ELi144ELi384ELi32ELb0ELb0ELb1ELb1ELb1ELb1EEEEEEEEEvNT_6ParamsE:
        .type           _ZN7cutlass13device_kernelIN5flash11enable_sm90INS1_16FlashAttnFwdSm90INS1_25CollectiveMainloopFwdSm90ILi2EN4cute5tupleIJNS5_1CILi1EEES8_S8_EEENS6_IJNS7_ILi192EEENS7_ILi144EEENS7_ILi96EEEEEELi96ENS_10bfloat16_tEfNS_4arch4Sm90ELb1ELb0ELb1ELb1ELb0ELb0ELb0ELb0ELb1ELb0ELb0ELb0EEENS1_21CollectiveEpilogueFwdINS6_IJSA_SC_SB_EEES9_SE_SG_Li384ELb1ELb0ELb0ELb0EEENS1_36VarlenDynamicPersistentTileSchedulerILi192ELi144ELi384ELi32ELb0ELb0ELb1ELb1ELb1ELb1EEEEEEEEEvNT_6ParamsE,@function
        .size           _ZN7cutlass13device_kernelIN5flash11enable_sm90INS1_16FlashAttnFwdSm90INS1_25CollectiveMainloopFwdSm90ILi2EN4cute5tupleIJNS5_1CILi1EEES8_S8_EEENS6_IJNS7_ILi192EEENS7_ILi144EEENS7_ILi96EEEEEELi96ENS_10bfloat16_tEfNS_4arch4Sm90ELb1ELb0ELb1ELb1ELb0ELb0ELb0ELb0ELb1ELb0ELb0ELb0EEENS1_21CollectiveEpilogueFwdINS6_IJSA_SC_SB_EEES9_SE_SG_Li384ELb1ELb0ELb0ELb0EEENS1_36VarlenDynamicPersistentTileSchedulerILi192ELi144ELi384ELi32ELb0ELb0ELb1ELb1ELb1ELb1EEEEEEEEEvNT_6ParamsE,(.L_x_2211 - _ZN7cutlass13device_kernelIN5flash11enable_sm90INS1_16FlashAttnFwdSm90INS1_25CollectiveMainloopFwdSm90ILi2EN4cute5tupleIJNS5_1CILi1EEES8_S8_EEENS6_IJNS7_ILi192EEENS7_ILi144EEENS7_ILi96EEEEEELi96ENS_10bfloat16_tEfNS_4arch4Sm90ELb1ELb0ELb1ELb1ELb0ELb0ELb0ELb0ELb1ELb0ELb0ELb0EEENS1_21CollectiveEpilogueFwdINS6_IJSA_SC_SB_EEES9_SE_SG_Li384ELb1ELb0ELb0ELb0EEENS1_36VarlenDynamicPersistentTileSchedulerILi192ELi144ELi384ELi32ELb0ELb0ELb1ELb1ELb1ELb1EEEEEEEEEvNT_6ParamsE)
        .other          _ZN7cutlass13device_kernelIN5flash11enable_sm90INS1_16FlashAttnFwdSm90INS1_25CollectiveMainloopFwdSm90ILi2EN4cute5tupleIJNS5_1CILi1EEES8_S8_EEENS6_IJNS7_ILi192EEENS7_ILi144EEENS7_ILi96EEEEEELi96ENS_10bfloat16_tEfNS_4arch4Sm90ELb1ELb0ELb1ELb1ELb0ELb0ELb0ELb0ELb1ELb0ELb0ELb0EEENS1_21CollectiveEpilogueFwdINS6_IJSA_SC_SB_EEES9_SE_SG_Li384ELb1ELb0ELb0ELb0EEENS1_36VarlenDynamicPersistentTileSchedulerILi192ELi144ELi384ELi32ELb0ELb0ELb1ELb1ELb1ELb1EEEEEEEEEvNT_6ParamsE,@"STO_CUDA_ENTRY STV_DEFAULT"
_ZN7cutlass13device_kernelIN5flash11enable_sm90INS1_16FlashAttnFwdSm90INS1_25CollectiveMainloopFwdSm90ILi2EN4cute5tupleIJNS5_1CILi1EEES8_S8_EEENS6_IJNS7_ILi192EEENS7_ILi144EEENS7_ILi96EEEEEELi96ENS_10bfloat16_tEfNS_4arch4Sm90ELb1ELb0ELb1ELb1ELb0ELb0ELb0ELb0ELb1ELb0ELb0ELb0EEENS1_21CollectiveEpilogueFwdINS6_IJSA_SC_SB_EEES9_SE_SG_Li384ELb1ELb0ELb0ELb0EEENS1_36VarlenDynamicPersistentTileSchedulerILi192ELi144ELi384ELi32ELb0ELb0ELb1ELb1ELb1ELb1EEEEEEEEEvNT_6ParamsE:
        /* <DEDUP_REMOVED lines=21> */
.L_x_1649:
[----:B------:R-:W-:Y:S05]  /*0150*/  BSYNC B0 ;  /* 0x0000000000007941 */ /* 0x000fea0003800000 */
.L_x_1648:
        /* <DEDUP_REMOVED lines=41> */
.L_x_1650:
        /* <DEDUP_REMOVED lines=22> */
.L_x_1651:
        /* <DEDUP_REMOVED lines=18> */
.L_x_1652:
        /* <DEDUP_REMOVED lines=22> */
.L_x_1653:
        /* <DEDUP_REMOVED lines=22> */
.L_x_1654:
[----:B0-----:R-:W-:Y:S01]  /*0930*/  UMOV UR4, 0x1 ;  /* 0x0000000100047882 */ /* 0x001fe20000000000 */
[----:B------:R-:W-:Y:S01]  /*0940*/  PLOP3.LUT P0, PT, PT, PT, UP0, 0x80, 0x0 ;  /* 0x000000000000781c */ /* 0x000fe20003f0f008 */
[----:B------:R-:W-:Y:S01]  /*0950*/  USEL UR4, UR4, 0x2, !UP0 ;  /* 0x0000000204047887 */ /* 0x000fe2000c000000 */
[----:B------:R-:W-:-:S05]  /*0960*/  NOP ;  /* 0x0000000000007918 */ /* 0x000fca0000000000 */
[----:B------:R-:W-:-:S05]  /*0970*/  IMAD.U32 R2, RZ, RZ, UR4 ;  /* 0x00000004ff027e24 */ /* 0x000fca000f8e00ff */
[----:B------:R0:W-:Y:S01]  /*0980*/  STL [R1+0xc], R2 ;  /* 0x00000c0201007387 */ /* 0x0001e20000100800 */
[----:B-12-4-:R-:W-:Y:S06]  /*0990*/  BAR.SYNC.DEFER_BLOCKING 0x0 ;  /* 0x0000000000007b1d */ /* 0x016fec0000010000 */
[----:B------:R-:W-:Y:S05]  /*09a0*/  @!P0 BRA `(.L_x_1655) ;  /* 0x0000010400a88947 */ /* 0x000fea0003800000 */
.L_x_1656:
[----:B------:R-:W-:-:S08]  /*09b0*/  NOP ;  /* 0x0000000000007918 */ /* 0x000fd00000000000 */
[----:B------:R-:W1:Y:S02]  /*09c0*/  USETMAXREG.TRY_ALLOC.CTAPOOL UP0, 0xa0 ;  /* 0x000000a0000079c8 */ /* 0x000e640008000600 */
[----:B-1----:R-:W-:-:S13]  /*09d0*/  PLOP3.LUT P0, PT, PT, PT, UP0, 0x80, 0x0 ;  /* 0x000000000000781c */ /* 0x002fda0003f0f008 */
[----:B------:R-:W-:Y:S05]  /*09e0*/  @!P0 BRA `(.L_x_1656) ;  /* 0xfffffffc00f08947 */ /* 0x000fea000383ffff */
[----:B0-----:R-:W0:Y:S01]  /*09f0*/  S2R R2, SR_TID.X ;  /* 0x0000000000027919 */ /* 0x001e220000002100 */
        /* <DEDUP_REMOVED lines=13> */
[----:B------:R-:W2:Y:S01]  /*0ad0*/  LDL R3, [R1+0xc] ;  /* 0x00000c0001037983 */ /* 0x000ea20000100800 */
[----:B------:R-:W-:Y:S01]  /*0ae0*/  VIADD R157, R2, 0xffffff80 ;  /* 0xffffff80029d7836 */ /* 0x000fe20000000000 */
[----:B------:R-:W-:Y:S01]  /*0af0*/  R2UR UR5, R29 ;  /* 0x000000001d0572ca */ /* 0x000fe200000e0000 */
[----:B------:R-:W-:Y:S01]  /*0b00*/  UMOV UR60, URZ ;  /* 0x0000003f003c7c82 */ /* 0x000fe20008000000 */
[----:B------:R-:W-:Y:S02]  /*0b10*/  UMOV UR36, URZ ;  /* 0x0000003f00247c82 */ /* 0x000fe40008000000 */
[----:B------:R-:W-:-:S04]  /*0b20*/  SHF.R.S32.HI R0, RZ, 0x1f, R157 ;  /* 0x0000001fff007819 */ /* 0x000fc8000001149d */
[CC--:B------:R-:W-:Y:S02]  /*0b30*/  LEA.HI R2, R0.reuse, R157.reuse, RZ, 0x4 ;  /* 0x0000009d00027211 */ /* 0x0c0fe400078f20ff */
[----:B------:R-:W-:Y:S02]  /*0b40*/  LEA.HI R154, R0, R157, RZ, 0x7 ;  /* 0x0000009d009a7211 */ /* 0x000fe400078f38ff */
[----:B------:R-:W-:Y:S01]  /*0b50*/  SHF.R.S32.HI R5, RZ, 0x4, R2 ;  /* 0x00000004ff057819 */ /* 0x000fe20000011402 */
[----:B------:R-:W-:Y:S01]  /*0b60*/  IMAD.U32 R17, RZ, RZ, UR5 ;  /* 0x00000005ff117e24 */ /* 0x000fe2000f8e00ff */
[C---:B------:R-:W-:Y:S02]  /*0b70*/  LOP3.LUT R4, R2.reuse, 0xfffffff0, RZ, 0xc0, !PT ;  /* 0xfffffff002047812 */ /* 0x040fe400078ec0ff */
[----:B------:R-:W-:Y:S02]  /*0b80*/  LEA.HI R2, R2, R5, RZ, 0x1 ;  /* 0x0000000502027211 */ /* 0x000fe400078f08ff */
[----:B------:R-:W-:Y:S01]  /*0b90*/  LOP3.LUT R6, R154, 0xffffff80, RZ, 0xc0, !PT ;  /* 0xffffff809a067812 */ /* 0x000fe200078ec0ff */
[----:B------:R-:W-:Y:S01]  /*0ba0*/  IMAD.IADD R4, R157, 0x1, -R4 ;  /* 0x000000019d047824 */ /* 0x000fe200078e0a04 */
[----:B------:R-:W-:-:S02]  /*0bb0*/  LOP3.LUT R2, R2, 0x1ffffffe, RZ, 0xc0, !PT ;  /* 0x1ffffffe02027812 */ /* 0x000fc400078ec0ff */
[-C--:B------:R-:W-:Y:S01]  /*0bc0*/  LEA.HI R7, R0, R157.reuse, RZ, 0x5 ;  /* 0x0000009d00077211 */ /* 0x080fe200078f28ff */
[----:B------:R-:W-:Y:S01]  /*0bd0*/  IMAD.IADD R153, R157, 0x1, -R6 ;  /* 0x000000019d997824 */ /* 0x000fe200078e0a06 */
[----:B------:R-:W-:Y:S01]  /*0be0*/  SHF.R.S32.HI R154, RZ, 0x7, R154 ;  /* 0x00000007ff9a7819 */ /* 0x000fe2000001149a */
[----:B------:R-:W-:Y:S01]  /*0bf0*/  IMAD.IADD R2, R5, 0x1, -R2 ;  /* 0x0000000105027824 */ /* 0x000fe200078e0a02 */
[----:B------:R-:W-:Y:S02]  /*0c00*/  SHF.R.S32.HI R7, RZ, 0x5, R7 ;  /* 0x00000005ff077819 */ /* 0x000fe40000011407 */
[----:B------:R-:W-:Y:S01]  /*0c10*/  SHF.R.S32.HI R8, RZ, 0x1f, R153 ;  /* 0x0000001fff087819 */ /* 0x000fe20000011499 */
[----:B------:R-:W-:Y:S01]  /*0c20*/  IMAD.SHL.U32 R2, R2, 0x8, RZ ;  /* 0x0000000802027824 */ /* 0x000fe200078e00ff */
[----:B------:R-:W-:Y:S01]  /*0c30*/  LEA.HI R0, R0, R157, RZ, 0x2 ;  /* 0x0000009d00007211 */ /* 0x000fe200078f10ff */
[----:B------:R-:W-:Y:S01]  /*0c40*/  IMAD R155, R7, 0x10, R4 ;  /* 0x00000010079b7824 */ /* 0x000fe200078e0204 */
[----:B------:R-:W-:-:S02]  /*0c50*/  LEA.HI R9, R8, R153, RZ, 0x2 ;  /* 0x0000009908097211 */ /* 0x000fc400078f10ff */
[----:B------:R-:W-:Y:S01]  /*0c60*/  LEA.HI R8, R8, R153, RZ, 0x5 ;  /* 0x0000009908087211 */ /* 0x000fe200078f28ff */
[----:B------:R-:W-:Y:S01]  /*0c70*/  IMAD.U32 R155, R155, 0x20, R2 ;  /* 0x000000209b9b7824 */ /* 0x000fe200078e0002 */
[----:B------:R-:W-:Y:S02]  /*0c80*/  R2UR UR5, R30 ;  /* 0x000000001e0572ca */ /* 0x000fe400000e0000 */
[----:B------:R-:W-:Y:S02]  /*0c90*/  SHF.R.S32.HI R8, RZ, 0x5, R8 ;  /* 0x00000005ff087819 */ /* 0x000fe40000011408 */
[----:B------:R-:W-:Y:S02]  /*0ca0*/  SHF.R.S32.HI R146, RZ, 0x2, R0 ;  /* 0x00000002ff927819 */ /* 0x000fe40000011400 */
[----:B--2---:R-:W-:Y:S02]  /*0cb0*/  R2UR UR4, R3 ;  /* 0x00000000030472ca */ /* 0x004fe400000e0000 */
[----:B------:R-:W-:-:S04]  /*0cc0*/  SHF.R.S32.HI R3, RZ, 0x1f, R4 ;  /* 0x0000001fff037819 */ /* 0x000fc80000011404 */
[CC--:B------:R-:W-:Y:S02]  /*0cd0*/  LEA.HI R5, R3.reuse, R4.reuse, RZ, 0x3 ;  /* 0x0000000403057211 */ /* 0x0c0fe400078f18ff */
[----:B------:R-:W-:-:S03]  /*0ce0*/  LEA.HI R3, R3, R4, RZ, 0x2 ;  /* 0x0000000403037211 */ /* 0x000fc600078f10ff */
[----:B------:R-:W-:Y:S01]  /*0cf0*/  IMAD.SHL.U32 R6, R5, 0x10, RZ ;  /* 0x0000001005067824 */ /* 0x000fe200078e00ff */
[----:B------:R-:W-:Y:S01]  /*0d00*/  LOP3.LUT R5, R3, 0x7fffffc, RZ, 0xc0, !PT ;  /* 0x07fffffc03057812 */ /* 0x000fe200078ec0ff */
[----:B------:R-:W-:Y:S01]  /*0d10*/  ULOP3.LUT UR4, UR4, 0x1, URZ, 0xfc, !UPT ;  /* 0x0000000104047892 */ /* 0x000fe2000f8efc3f */
[----:B------:R-:W-:Y:S02]  /*0d20*/  SHF.R.S32.HI R3, RZ, 0x2, R3 ;  /* 0x00000002ff037819 */ /* 0x000fe40000011403 */
[----:B------:R-:W-:Y:S01]  /*0d30*/  LOP3.LUT R6, R6, 0x7fffff80, RZ, 0xc0, !PT ;  /* 0x7fffff8006067812 */ /* 0x000fe200078ec0ff */
[----:B------:R-:W-:Y:S01]  /*0d40*/  IMAD.IADD R5, R4, 0x1, -R5 ;  /* 0x0000000104057824 */ /* 0x000fe200078e0a05 */
[--C-:B------:R-:W-:Y:S01]  /*0d50*/  SHF.R.S32.HI R4, RZ, 0x1f, R9.reuse ;  /* 0x0000001fff047819 */ /* 0x100fe20000011409 */
[----:B------:R-:W-:Y:S01]  /*0d60*/  IMAD.SHL.U32 R3, R3, 0x40, RZ ;  /* 0x0000004003037824 */ /* 0x000fe200078e00ff */
[----:B------:R-:W-:Y:S01]  /*0d70*/  LEA R6, R7, R6, 0x8 ;  /* 0x0000000607067211 */ /* 0x000fe200078e40ff */
[----:B------:R-:W-:Y:S01]  /*0d80*/  IMAD.U32 R156, RZ, RZ, UR4 ;  /* 0x00000004ff9c7e24 */ /* 0x000fe2000f8e00ff */
[----:B------:R-:W-:Y:S01]  /*0d90*/  SHF.R.S32.HI R7, RZ, 0x2, R9 ;  /* 0x00000002ff077819 */ /* 0x000fe20000011409 */
[----:B------:R-:W-:Y:S01]  /*0da0*/  UMOV UR4, URZ ;  /* 0x0000003f00047c82 */ /* 0x000fe20008000000 */
[----:B------:R-:W-:Y:S01]  /*0db0*/  LOP3.LUT R3, R3, 0x40, RZ, 0xc0, !PT ;  /* 0x0000004003037812 */ /* 0x000fe200078ec0ff */
[----:B------:R-:W-:Y:S01]  /*0dc0*/  IMAD R6, R5, 0x10, R6 ;  /* 0x0000001005067824 */ /* 0x000fe200078e0206 */
[----:B------:R-:W-:Y:S01]  /*0dd0*/  LEA.HI R4, R4, R7, RZ, 0x3 ;  /* 0x0000000704047211 */ /* 0x000fe200078f18ff */
[----:B------:R-:W-:-:S03]  /*0de0*/  IMAD.HI R5, R154, 0x55555556, RZ ;  /* 0x555555569a057827 */ /* 0x000fc600078e02ff */
[----:B------:R-:W-:Y:S01]  /*0df0*/  LOP3.LUT R10, R4, 0xfffffff8, RZ, 0xc0, !PT ;  /* 0xfffffff8040a7812 */ /* 0x000fe200078ec0ff */
[----:B------:R-:W-:Y:S01]  /*0e00*/  IMAD.U32 R152, RZ, RZ, UR4 ;  /* 0x00000004ff987e24 */ /* 0x000fe2000f8e00ff */
[----:B------:R-:W-:Y:S02]  /*0e10*/  LOP3.LUT R4, R3, 0x8, R2, 0xf8, !PT ;  /* 0x0000000803047812 */ /* 0x000fe400078ef802 */
[----:B------:R-:W-:Y:S01]  /*0e20*/  SHF.R.U32.HI R3, RZ, 0x3, R3 ;  /* 0x00000003ff037819 */ /* 0x000fe20000011603 */
[----:B------:R-:W-:Y:S01]  /*0e30*/  IMAD.IADD R7, R7, 0x1, -R10 ;  /* 0x0000000107077824 */ /* 0x000fe200078e0a0a */
[----:B------:R-:W-:Y:S02]  /*0e40*/  LEA.HI R5, R5, R5, RZ, 0x1 ;  /* 0x0000000505057211 */ /* 0x000fe400078f08ff */
[----:B------:R-:W-:Y:S01]  /*0e50*/  LOP3.LUT R3, R4, R3, RZ, 0x3c, !PT ;  /* 0x0000000304037212 */ /* 0x000fe200078e3cff */
[----:B------:R-:W-:Y:S01]  /*0e60*/  IMAD R8, R8, 0x10, R7 ;  /* 0x0000001008087824 */ /* 0x000fe200078e0207 */
[----:B------:R-:W-:Y:S01]  /*0e70*/  LOP3.LUT R4, R0, 0x1ffffffc, RZ, 0xc0, !PT ;  /* 0x1ffffffc00047812 */ /* 0x000fe200078ec0ff */
[----:B------:R-:W-:-:S02]  /*0e80*/  IMAD R5, R5, -0x3, R154 ;  /* 0xfffffffd05057824 */ /* 0x000fc400078e029a */
[----:B------:R-:W-:Y:S01]  /*0e90*/  IMAD.IADD R2, R3, 0x1, R6 ;  /* 0x0000000103027824 */ /* 0x000fe200078e0206 */
[----:B------:R-:W-:Y:S01]  /*0ea0*/  LOP3.LUT R6, R9, 0x7ffffffc, RZ, 0xc0, !PT ;  /* 0x7ffffffc09067812 */ /* 0x000fe200078ec0ff */
[----:B------:R-:W-:Y:S02]  /*0eb0*/  IMAD.IADD R4, R157, 0x1, -R4 ;  /* 0x000000019d047824 */ /* 0x000fe400078e0a04 */
[----:B------:R-:W-:Y:S01]  /*0ec0*/  IMAD R144, R5, 0x40, R8 ;  /* 0x0000004005907824 */ /* 0x000fe200078e0208 */
[----:B------:R-:W-:Y:S01]  /*0ed0*/  LEA R2, R2, UR37, 0x1 ;  /* 0x0000002502027c11 */ /* 0x000fe2000f8e08ff */
[----:B------:R-:W-:Y:S01]  /*0ee0*/  IMAD.IADD R23, R153, 0x1, -R6 ;  /* 0x0000000199177824 */ /* 0x000fe200078e0a06 */
[----:B------:R-:W-:-:S07]  /*0ef0*/  SHF.L.U32 R22, R4, 0x3, RZ ;  /* 0x0000000304167819 */ /* 0x000fce00000006ff */
.L_x_1702:
[----:B0-2--5:R-:W0:Y:S01]  /*0f00*/  LDC.64 R4, c[0x0][0xc60] ;  /* 0x00031800ff047b82 */ /* 0x025e220000000a00 */
[----:B------:R-:W-:Y:S01]  /*0f10*/  ULDC.64 UR10, c[0x0][0x208] ;  /* 0x00008200000a7ab9 */ /* 0x000fe20000000a00 */
[----:B------:R-:W-:Y:S01]  /*0f20*/  ULDC.64 UR6, c[0x0][0xa28] ;  /* 0x00028a0000067ab9 */ /* 0x000fe20000000a00 */
[----:B------:R-:W-:Y:S01]  /*0f30*/  ULDC.64 UR8, c[0x0][0xa18] ;  /* 0x0002860000087ab9 */ /* 0x000fe20000000a00 */
[----:B0-----:R-:W-:-:S06]  /*0f40*/  IMAD.WIDE R4, R31, 0x4, R4 ;  /* 0x000000041f047825 */ /* 0x001fcc00078e0204 */
[----:B------:R-:W2:Y:S01]  /*0f50*/  LDG.E R4, desc[UR10][R4.64] ;  /* 0x0000000a04047981 */ /* 0x000ea2000c1e1900 */
[----:B------:R-:W-:Y:S02]  /*0f60*/  UISETP.NE.U32.AND UP0, UPT, UR6, URZ, UPT ;  /* 0x0000003f0600728c */ /* 0x000fe4000bf05070 */
[----:B------:R-:W-:Y:S02]  /*0f70*/  UISETP.NE.U32.AND UP1, UPT, UR8, URZ, UPT ;  /* 0x0000003f0800728c */ /* 0x000fe4000bf25070 */
[----:B------:R-:W-:Y:S02]  /*0f80*/  UISETP.NE.AND.EX UP0, UPT, UR7, URZ, UPT, UP0 ;  /* 0x0000003f0700728c */ /* 0x000fe4000bf05300 */
[----:B------:R-:W-:-:S04]  /*0f90*/  UISETP.NE.AND.EX UP1, UPT, UR9, URZ, UPT, UP1 ;  /* 0x0000003f0900728c */ /* 0x000fc8000bf25310 */
[----:B------:R-:W-:Y:S02]  /*0fa0*/  PLOP3.LUT P0, PT, PT, PT, UP0, 0x80, 0x0 ;  /* 0x000000000000781c */ /* 0x000fe40003f0f008 */
[----:B------:R-:W-:Y:S02]  /*0fb0*/  PLOP3.LUT P2, PT, PT, PT, UP1, 0x80, 0x0 ;  /* 0x000000000000781c */ /* 0x000fe40003f4f018 */
[----:B--2---:R-:W-:-:S13]  /*0fc0*/  R2UR UR4, R4 ;  /* 0x00000000040472ca */ /* 0x004fda00000e0000 */
[----:B------:R-:W-:Y:S02]  /*0fd0*/  USHF.R.S32.HI UR12, URZ, 0x1f, UR4 ;  /* 0x0000001f3f0c7899 */ /* 0x000fe40008011404 */
[----:B------:R-:W-:Y:S01]  /*0fe0*/  IMAD.U32 R148, RZ, RZ, UR4 ;  /* 0x00000004ff947e24 */ /* 0x000fe2000f8e00ff */
[----:B------:R-:W-:-:S04]  /*0ff0*/  @UP0 ULEA UR6, UP2, UR4, UR6, 0x2 ;  /* 0x0000000604060291 */ /* 0x000fc8000f84103f */
[----:B------:R-:W-:Y:S02]  /*1000*/  @UP0 ULEA.HI.X UR7, UR4, UR7, UR12, 0x2, UP2 ;  /* 0x0000000704070291 */ /* 0x000fe400090f140c */
[----:B------:R-:W-:Y:S01]  /*1010*/  IMAD.U32 R150, RZ, RZ, UR12 ;  /* 0x0000000cff967e24 */ /* 0x000fe2000f8e00ff */
[----:B------:R-:W-:Y:S01]  /*1020*/  @UP1 ULEA UR8, UP0, UR4, UR8, 0x2 ;  /* 0x0000000804081291 */ /* 0x000fe2000f80103f */
[----:B------:R-:W-:-:S03]  /*1030*/  IMAD.U32 R4, RZ, RZ, UR6 ;  /* 0x00000006ff047e24 */ /* 0x000fc6000f8e00ff */
[----:B------:R-:W-:Y:S01]  /*1040*/  @UP1 ULEA.HI.X UR9, UR4, UR9, UR12, 0x2, UP0 ;  /* 0x0000000904091291 */ /* 0x000fe200080f140c */
[----:B------:R-:W-:Y:S01]  /*1050*/  IMAD.U32 R5, RZ, RZ, UR7 ;  /* 0x00000007ff057e24 */ /* 0x000fe2000f8e00ff */
[----:B------:R-:W-:Y:S01]  /*1060*/  ULDC.64 UR6, c[0x0][0x3f8] ;  /* 0x0000fe0000067ab9 */ /* 0x000fe20000000a00 */
[----:B-1----:R-:W-:-:S03]  /*1070*/  IMAD.U32 R6, RZ, RZ, UR8 ;  /* 0x00000008ff067e24 */ /* 0x002fc6000f8e00ff */
[----:B------:R-:W-:Y:S01]  /*1080*/  IMAD.U32 R7, RZ, RZ, UR9 ;  /* 0x00000009ff077e24 */ /* 0x000fe2000f8e00ff */
[----:B------:R-:W2:Y:S01]  /*1090*/  @P0 LDG.E R4, desc[UR10][R4.64] ;  /* 0x0000000a04040981 */ /* 0x000ea2000c1e1900 */
[----:B------:R-:W-:Y:S01]  /*10a0*/  UISETP.NE.U32.AND UP0, UPT, UR6, URZ, UPT ;  /* 0x0000003f0600728c */ /* 0x000fe2000bf05070 */
[----:B------:R-:W-:Y:S02]  /*10b0*/  ULDC UR8, c[0x0][0x2e0] ;  /* 0x0000b80000087ab9 */ /* 0x000fe40000000800 */
[----:B---3--:R-:W3:Y:S01]  /*10c0*/  @P2 LDG.E R6, desc[UR10][R6.64] ;  /* 0x0000000a06062981 */ /* 0x008ee2000c1e1900 */
[----:B------:R-:W-:Y:S01]  /*10d0*/  ULDC UR9, c[0x0][0x288] ;  /* 0x0000a20000097ab9 */ /* 0x000fe20000000800 */
[----:B------:R-:W-:Y:S01]  /*10e0*/  UISETP.NE.AND.EX UP0, UPT, UR7, URZ, UPT, UP0 ;  /* 0x0000003f0700728c */ /* 0x000fe2000bf05300 */
[----:B------:R-:W-:Y:S01]  /*10f0*/  IMAD.U32 R149, RZ, RZ, UR5 ;  /* 0x00000005ff957e24 */ /* 0x000fe2000f8e00ff */
[----:B------:R-:W-:Y:S01]  /*1100*/  ULDC UR6, c[0x0][0x404] ;  /* 0x0001010000067ab9 */ /* 0x000fe20000000800 */
[----:B------:R-:W-:Y:S01]  /*1110*/  ULDC.64 UR10, c[0x0][0xa20] ;  /* 0x00028800000a7ab9 */ /* 0x000fe20000000a00 */
[----:B------:R-:W-:Y:S01]  /*1120*/  USEL UR6, UR6, 0x1, UP0 ;  /* 0x0000000106067887 */ /* 0x000fe20008000000 */
[----:B------:R-:W-:Y:S01]  /*1130*/  ISETP.NE.U32.AND P1, PT, RZ, UR10, PT ;  /* 0x0000000aff007c0c */ /* 0x000fe2000bf25070 */
[----:B------:R-:W-:-:S02]  /*1140*/  UMOV UR4, URZ ;  /* 0x0000003f00047c82 */ /* 0x000fc40008000000 */
[----:B------:R-:W-:Y:S01]  /*1150*/  UIMAD UR8, UR6, UR8, URZ ;  /* 0x00000008060872a4 */ /* 0x000fe2000f8e023f */
[----:B------:R-:W-:Y:S02]  /*1160*/  ISETP.NE.AND.EX P1, PT, RZ, UR11, PT, P1 ;  /* 0x0000000bff007c0c */ /* 0x000fe4000bf25310 */
[----:B--2---:R-:W-:Y:S02]  /*1170*/  @P0 R2UR UR4, R4 ;  /* 0x00000000040402ca */ /* 0x004fe400000e0000 */
[----:B---3--:R-:W-:-:S13]  /*1180*/  @P2 R2UR UR9, R6 ;  /* 0x00000000060922ca */ /* 0x008fda00000e0000 */
[----:B------:R-:W-:Y:S01]  /*1190*/  IMAD.U32 R18, RZ, RZ, UR9 ;  /* 0x00000009ff127e24 */ /* 0x000fe2000f8e00ff */
[----:B------:R-:W-:Y:S06]  /*11a0*/  @P2 BRA `(.L_x_1657) ;  /* 0x0000000000402947 */ /* 0x000fec0003800000 */
[----:B------:R-:W-:Y:S02]  /*11b0*/  ULDC.64 UR6, c[0x0][0xa00] ;  /* 0x0002800000067ab9 */ /* 0x000fe40000000a00 */
[----:B------:R-:W-:-:S04]  /*11c0*/  ISETP.NE.U32.AND P0, PT, RZ, UR6, PT ;  /* 0x00000006ff007c0c */ /* 0x000fc8000bf05070 */
[----:B------:R-:W-:-:S13]  /*11d0*/  ISETP.NE.AND.EX P0, PT, RZ, UR7, PT, P0 ;  /* 0x00000007ff007c0c */ /* 0x000fda000bf05300 */
[----:B------:R-:W-:Y:S05]  /*11e0*/  @!P0 BRA `(.L_x_1657) ;  /* 0x0000000000308947 */ /* 0x000fea0003800000 */
[----:B------:R-:W-:Y:S01]  /*11f0*/  R2UR UR5, R148 ;  /* 0x00000000940572ca */ /* 0x000fe200000e0000 */
[----:B------:R-:W-:Y:S01]  /*1200*/  ULDC.64 UR6, c[0x0][0xa00] ;  /* 0x0002800000067ab9 */ /* 0x000fe20000000a00 */
[----:B------:R-:W-:-:S11]  /*1210*/  ULDC.64 UR12, c[0x0][0x208] ;  /* 0x00008200000c7ab9 */ /* 0x000fd60000000a00 */
[----:B------:R-:W-:-:S06]  /*1220*/  UIMAD.WIDE UR6, UR5, 0x4, UR6 ;  /* 0x00000004050678a5 */ /* 0x000fcc000f8e0206 */
[----:B------:R-:W-:Y:S01]  /*1230*/  MOV R4, UR6 ;  /* 0x0000000600047c02 */ /* 0x000fe20008000f00 */
[----:B------:R-:W-:-:S05]  /*1240*/  IMAD.U32 R5, RZ, RZ, UR7 ;  /* 0x00000007ff057e24 */ /* 0x000fca000f8e00ff */
[----:B------:R-:W2:Y:S04]  /*1250*/  LDG.E R3, desc[UR12][R4.64] ;  /* 0x0000000c04037981 */ /* 0x000ea8000c1e1900 */
[----:B------:R-:W3:Y:S01]  /*1260*/  LDG.E R0, desc[UR12][R4.64+0x4] ;  /* 0x0000040c04007981 */ /* 0x000ee2000c1e1900 */
[----:B--2---:R-:W-:Y:S02]  /*1270*/  R2UR UR5, R3 ;  /* 0x00000000030572ca */ /* 0x004fe400000e0000 */
[----:B---3--:R-:W-:-:S13]  /*1280*/  R2UR UR6, R0 ;  /* 0x00000000000672ca */ /* 0x008fda00000e0000 */
[----:B------:R-:W-:-:S06]  /*1290*/  UIADD3 UR5, -UR5, UR6, URZ ;  /* 0x0000000605057290 */ /* 0x000fcc000fffe13f */
[----:B------:R-:W-:-:S07]  /*12a0*/  IMAD.U32 R18, RZ, RZ, UR5 ;  /* 0x00000005ff127e24 */ /* 0x000fce000f8e00ff */
.L_x_1657:
[----:B------:R-:W-:-:S13]  /*12b0*/  R2UR UR5, R17 ;  /* 0x00000000110572ca */ /* 0x000fda00000e0000 */
[----:B------:R-:W-:Y:S01]  /*12c0*/  IMAD.U32 R151, RZ, RZ, UR5 ;  /* 0x00000005ff977e24 */ /* 0x000fe2000f8e00ff */
[----:B------:R-:W-:Y:S06]  /*12d0*/  @!P1 BRA `(.L_x_1658) ;  /* 0x0000000000289947 */ /* 0x000fec0003800000 */
[----:B------:R-:W-:Y:S01]  /*12e0*/  R2UR UR6, R148 ;  /* 0x00000000940672ca */ /* 0x000fe200000e0000 */
[----:B------:R-:W-:Y:S01]  /*12f0*/  ULDC.64 UR8, c[0x0][0x208] ;  /* 0x0000820000087ab9 */ /* 0x000fe20000000a00 */
[----:B------:R-:W-:-:S11]  /*1300*/  R2UR UR7, R150 ;  /* 0x00000000960772ca */ /* 0x000fd600000e0000 */
[----:B------:R-:W-:-:S04]  /*1310*/  ULEA UR5, UP0, UR6, UR10, 0x2 ;  /* 0x0000000a06057291 */ /* 0x000fc8000f80103f */
[----:B------:R-:W-:Y:S02]  /*1320*/  ULEA.HI.X UR6, UR6, UR11, UR7, 0x2, UP0 ;  /* 0x0000000b06067291 */ /* 0x000fe400080f1407 */
[----:B------:R-:W-:-:S04]  /*1330*/  IMAD.U32 R4, RZ, RZ, UR5 ;  /* 0x00000005ff047e24 */ /* 0x000fc8000f8e00ff */
[----:B------:R-:W-:-:S05]  /*1340*/  IMAD.U32 R5, RZ, RZ, UR6 ;  /* 0x00000006ff057e24 */ /* 0x000fca000f8e00ff */
[----:B------:R-:W2:Y:S02]  /*1350*/  LDG.E R4, desc[UR8][R4.64] ;  /* 0x0000000804047981 */ /* 0x000ea4000c1e1900 */
[----:B--2---:R-:W-:Y:S01]  /*1360*/  R2UR UR8, R4 ;  /* 0x00000000040872ca */ /* 0x004fe200000e0000 */
[----:B------:R-:W-:-:S14]  /*1370*/  BRA `(.L_x_1659) ;  /* 0x00000000003c7947 */ /* 0x000fdc0003800000 */
.L_x_1658:
        /* <DEDUP_REMOVED lines=8> */
[----:B------:R-:W-:Y:S02]  /*1400*/  IMAD.U32 R4, RZ, RZ, UR6 ;  /* 0x00000006ff047e24 */ /* 0x000fe4000f8e00ff */
[----:B------:R-:W-:-:S05]  /*1410*/  IMAD.U32 R5, RZ, RZ, UR7 ;  /* 0x00000007ff057e24 */ /* 0x000fca000f8e00ff */
[----:B------:R-:W2:Y:S04]  /*1420*/  LDG.E R3, desc[UR8][R4.64] ;  /* 0x0000000804037981 */ /* 0x000ea8000c1e1900 */
[----:B------:R-:W3:Y:S01]  /*1430*/  LDG.E R0, desc[UR8][R4.64+0x4] ;  /* 0x0000040804007981 */ /* 0x000ee2000c1e1900 */
[----:B--2---:R-:W-:Y:S02]  /*1440*/  R2UR UR8, R3 ;  /* 0x00000000030872ca */ /* 0x004fe400000e0000 */
[----:B---3--:R-:W-:-:S13]  /*1450*/  R2UR UR5, R0 ;  /* 0x00000000000572ca */ /* 0x008fda00000e0000 */
[----:B------:R-:W-:-:S12]  /*1460*/  UIADD3 UR8, -UR8, UR5, URZ ;  /* 0x0000000508087290 */ /* 0x000fd8000fffe13f */
.L_x_1659:
[----:B------:R-:W-:Y:S01]  /*1470*/  R2UR UR9, R17 ;  /* 0x00000000110972ca */ /* 0x000fe200000e0000 */
[----:B------:R-:W-:Y:S01]  /*1480*/  UIADD3 UR6, -UR4, UR8, URZ ;  /* 0x0000000804067290 */ /* 0x000fe2000fffe13f */
[----:B------:R-:W-:Y:S01]  /*1490*/  R2UR UR7, R18 ;  /* 0x00000000120772ca */ /* 0x000fe200000e0000 */
[----:B------:R-:W-:Y:S01]  /*14a0*/  UMOV UR5, 0xc0 ;  /* 0x000000c000057882 */ /* 0x000fe20000000000 */
[----:B------:R-:W-:Y:S01]  /*14b0*/  PLOP3.LUT P0, PT, PT, PT, PT, 0x80, 0x0 ;  /* 0x000000000000781c */ /* 0x000fe20003f0f070 */
[----:B------:R-:W-:Y:S01]  /*14c0*/  UIADD3 UR4, UR6, 0x8f, URZ ;  /* 0x0000008f06047890 */ /* 0x000fe2000fffe03f */
[----:B------:R-:W-:Y:S01]  /*14d0*/  IMAD.MOV.U32 R3, RZ, RZ, RZ ;  /* 0x000000ffff037224 */ /* 0x000fe200078e00ff */
[----:B------:R-:W-:Y:S01]  /*14e0*/  MOV R0, RZ ;  /* 0x000000ff00007202 */ /* 0x000fe20000000f00 */
[----:B------:R-:W-:Y:S01]  /*14f0*/  IMAD.U32 R19, RZ, RZ, UR6 ;  /* 0x00000006ff137e24 */ /* 0x000fe2000f8e00ff */
[----:B------:R-:W-:Y:S01]  /*1500*/  CS2R R34, SRZ ;  /* 0x0000000000227805 */ /* 0x000fe2000001ff00 */
[----:B------:R-:W-:Y:S01]  /*1510*/  IMAD.MOV.U32 R71, RZ, RZ, RZ ;  /* 0x000000ffff477224 */ /* 0x000fe200078e00ff */
[----:B------:R-:W-:Y:S01]  /*1520*/  CS2R R48, SRZ ;  /* 0x0000000000307805 */ /* 0x000fe2000001ff00 */
[----:B------:R-:W-:Y:S01]  /*1530*/  IMAD.MOV.U32 R16, RZ, RZ, RZ ;  /* 0x000000ffff107224 */ /* 0x000fe200078e00ff */
[----:B------:R-:W-:Y:S01]  /*1540*/  UIMAD UR5, UR9, UR5, 0x14f ;  /* 0x0000014f090574a4 */ /* 0x000fe2000f8e0205 */
[----:B------:R-:W-:-:S02]  /*1550*/  CS2R R38, SRZ ;  /* 0x0000000000267805 */ /* 0x000fc4000001ff00 */
[----:B------:R-:W-:Y:S02]  /*1560*/  CS2R R40, SRZ ;  /* 0x0000000000287805 */ /* 0x000fe4000001ff00 */
[----:B------:R-:W-:Y:S01]  /*1570*/  CS2R R32, SRZ ;  /* 0x0000000000207805 */ /* 0x000fe2000001ff00 */
[----:B------:R-:W-:Y:S01]  /*1580*/  UIADD3 UR6, UR6, UR5, -UR7 ;  /* 0x0000000506067290 */ /* 0x000fe2000fffe807 */
[----:B------:R-:W-:Y:S01]  /*1590*/  CS2R R26, SRZ ;  /* 0x00000000001a7805 */ /* 0x000fe2000001ff00 */
[----:B------:R-:W-:Y:S01]  /*15a0*/  UIMAD.WIDE UR4, UR4, 0x38e38e39, URZ ;  /* 0x38e38e39040478a5 */ /* 0x000fe2000f8e023f */
[----:B------:R-:W-:Y:S01]  /*15b0*/  CS2R R42, SRZ ;  /* 0x00000000002a7805 */ /* 0x000fe2000001ff00 */
[----:B------:R-:W-:Y:S01]  /*15c0*/  UIMAD.WIDE UR6, UR6, 0x38e38e39, URZ ;  /* 0x38e38e39060678a5 */ /* 0x000fe2000f8e023f */
[----:B------:R-:W-:Y:S01]  /*15d0*/  CS2R R36, SRZ ;  /* 0x0000000000247805 */ /* 0x000fe2000001ff00 */
[----:B------:R-:W-:Y:S01]  /*15e0*/  USHF.R.U32.HI UR4, URZ, 0x1f, UR5 ;  /* 0x0000001f3f047899 */ /* 0x000fe20008011605 */
[----:B------:R-:W-:Y:S01]  /*15f0*/  CS2R R24, SRZ ;  /* 0x0000000000187805 */ /* 0x000fe2000001ff00 */
[----:B------:R-:W-:Y:S01]  /*1600*/  USHF.R.U32.HI UR6, URZ, 0x1f, UR7 ;  /* 0x0000001f3f067899 */ /* 0x000fe20008011607 */
[----:B------:R-:W-:Y:S01]  /*1610*/  CS2R R46, SRZ ;  /* 0x00000000002e7805 */ /* 0x000fe2000001ff00 */
[----:B------:R-:W-:Y:S01]  /*1620*/  ULEA.HI.SX32 UR4, UR5, UR4, 0x1b ;  /* 0x0000000405047291 */ /* 0x000fe2000f8fda3f */
[----:B------:R-:W-:Y:S01]  /*1630*/  CS2R R44, SRZ ;  /* 0x00000000002c7805 */ /* 0x000fe2000001ff00 */
[----:B------:R-:W-:Y:S01]  /*1640*/  ULEA.HI.SX32 UR6, UR7, UR6, 0x1b ;  /* 0x0000000607067291 */ /* 0x000fe2000f8fda3f */
[----:B------:R-:W-:-:S02]  /*1650*/  CS2R R52, SRZ ;  /* 0x0000000000347805 */ /* 0x000fc4000001ff00 */
[----:B------:R-:W-:Y:S02]  /*1660*/  CS2R R76, SRZ ;  /* 0x00000000004c7805 */ /* 0x000fe4000001ff00 */
[----:B------:R-:W-:Y:S01]  /*1670*/  CS2R R72, SRZ ;  /* 0x0000000000487805 */ /* 0x000fe2000001ff00 */
[----:B------:R-:W-:Y:S01]  /*1680*/  UISETP.LT.AND UP0, UPT, UR4, UR6, UPT ;  /* 0x000000060400728c */ /* 0x000fe2000bf01270 */
[----:B------:R-:W-:Y:S02]  /*1690*/  CS2R R56, SRZ ;  /* 0x0000000000387805 */ /* 0x000fe4000001ff00 */
[----:B------:R-:W-:Y:S02]  /*16a0*/  CS2R R78, SRZ ;  /* 0x00000000004e7805 */ /* 0x000fe4000001ff00 */
[----:B------:R-:W-:Y:S01]  /*16b0*/  CS2R R60, SRZ ;  /* 0x00000000003c7805 */ /* 0x000fe2000001ff00 */
[----:B------:R-:W-:Y:S01]  /*16c0*/  USEL UR38, UR4, UR6, UP0 ;  /* 0x0000000604267287 */ /* 0x000fe20008000000 */
[----:B------:R-:W-:-:S02]  /*16d0*/  CS2R R74, SRZ ;  /* 0x00000000004a7805 */ /* 0x000fc4000001ff00 */
[----:B------:R-:W-:Y:S02]  /*16e0*/  CS2R R64, SRZ ;  /* 0x0000000000407805 */ /* 0x000fe4000001ff00 */
[----:B------:R-:W-:Y:S01]  /*16f0*/  CS2R R6, SRZ ;  /* 0x0000000000067805 */ /* 0x000fe2000001ff00 */
[----:B------:R-:W-:Y:S01]  /*1700*/  UISETP.GE.AND UP0, UPT, UR38, 0x1, UPT ;  /* 0x000000012600788c */ /* 0x000fe2000bf06270 */
[----:B------:R-:W-:Y:S02]  /*1710*/  IMAD.MOV.U32 R12, RZ, RZ, RZ ;  /* 0x000000ffff0c7224 */ /* 0x000fe400078e00ff */
[----:B------:R-:W-:Y:S02]  /*1720*/  IMAD.MOV.U32 R81, RZ, RZ, RZ ;  /* 0x000000ffff517224 */ /* 0x000fe400078e00ff */
[----:B------:R-:W-:Y:S01]  /*1730*/  IMAD.MOV.U32 R14, RZ, RZ, RZ ;  /* 0x000000ffff0e7224 */ /* 0x000fe200078e00ff */
[----:B------:R-:W-:Y:S01]  /*1740*/  PLOP3.LUT P1, PT, PT, PT, UP0, 0x80, 0x0 ;  /* 0x000000000000781c */ /* 0x000fe20003f2f008 */
[----:B------:R-:W-:-:S02]  /*1750*/  IMAD.MOV.U32 R69, RZ, RZ, RZ ;  /* 0x000000ffff457224 */ /* 0x000fc400078e00ff */
[----:B------:R-:W-:Y:S02]  /*1760*/  IMAD.MOV.U32 R20, RZ, RZ, RZ ;  /* 0x000000ffff147224 */ /* 0x000fe400078e00ff */
[----:B------:R-:W-:-:S08]  /*1770*/  IMAD.MOV.U32 R83, RZ, RZ, RZ ;  /* 0x000000ffff537224 */ /* 0x000fd000078e00ff */
[----:B------:R-:W-:Y:S05]  /*1780*/  @!P1 BRA `(.L_x_1660) ;  /* 0x000000dc00849947 */ /* 0x000fea0003800000 */
[----:B------:R-:W0:Y:S01]  /*1790*/  SHFL.IDX PT, R0, R154, RZ, 0x1f ;  /* 0x00001fff9a007589 */ /* 0x000e2200000e0000 */
[----:B------:R-:W-:-:S04]  /*17a0*/  UIADD3 UR6, UR37, 0x24300, URZ ;  /* 0x0002430025067890 */ /* 0x000fc8000fffe03f */
[----:B------:R-:W-:-:S06]  /*17b0*/  ULOP3.LUT UP0, URZ, UR6, 0x9f, URZ, 0xc0, !UPT ;  /* 0x0000009f063f7892 */ /* 0x000fcc000f80c03f */
[----:B------:R-:W-:Y:S02]  /*17c0*/  PLOP3.LUT P0, PT, PT, PT, UP0, 0x80, 0x0 ;  /* 0x000000000000781c */ /* 0x000fe40003f0f008 */
[----:B0-----:R-:W-:-:S13]  /*17d0*/  R2UR UR7, R0 ;  /* 0x00000000000772ca */ /* 0x001fda00000e0000 */
        /* <DEDUP_REMOVED lines=10> */
[----:B------:R-:W-:Y:S01]  /*1880*/  ULOP3.LUT UR39, UR4, 0x3fff, URZ, 0xc0, !UPT ;  /* 0x00003fff04277892 */ /* 0x000fe2000f8ec03f */
[----:B------:R-:W-:Y:S11]  /*1890*/  @!P0 BRA `(.L_x_1661) ;  /* 0x0000000000408947 */ /* 0x000ff60003800000 */
[----:B------:R-:W-:Y:S01]  /*18a0*/  MOV R0, 0x0 ;  /* 0x0000000000007802 */ /* 0x000fe20000000f00 */
[----:B------:R-:W-:Y:S01]  /*18b0*/  ULDC.64 UR4, c[0x4][0xa8] ;  /* 0x01002a0000047ab9 */ /* 0x000fe20000000a00 */
[----:B------:R-:W-:Y:S01]  /*18c0*/  ULDC.64 UR6, c[0x4][0x20] ;  /* 0x0100080000067ab9 */ /* 0x000fe20000000a00 */
[----:B------:R-:W-:Y:S01]  /*18d0*/  MOV R4, UR4 ;  /* 0x0000000400047c02 */ /* 0x000fe20008000f00 */
        /* <DEDUP_REMOVED lines=12> */
.L_x_1661:
[----:B------:R-:W-:Y:S02]  /*19a0*/  R2UR UR6, R152 ;  /* 0x00000000980672ca */ /* 0x000fe400000e0000 */
[----:B------:R-:W-:-:S11]  /*19b0*/  R2UR UR5, R156 ;  /* 0x000000009c0572ca */ /* 0x000fd600000e0000 */
[----:B------:R-:W-:Y:S02]  /*19c0*/  ULEA.HI UR4, UR6, UR6, URZ, 0x1 ;  /* 0x0000000606047291 */ /* 0x000fe4000f8f083f */
[----:B------:R-:W-:Y:S02]  /*19d0*/  MOV R3, UR5 ;  /* 0x0000000500037c02 */ /* 0x000fe40008000f00 */
[----:B------:R-:W-:Y:S02]  /*19e0*/  ULOP3.LUT UR4, UR4, 0xfffffffe, URZ, 0xc0, !UPT ;  /* 0xfffffffe04047892 */ /* 0x000fe4000f8ec03f */
[----:B------:R-:W-:Y:S02]  /*19f0*/  ISETP.NE.AND P0, PT, R3, 0x3, PT ;  /* 0x000000030300780c */ /* 0x000fe40003f05270 */
[----:B------:R-:W-:-:S06]  /*1a00*/  UIADD3 UR4, UR6, -UR4, URZ ;  /* 0x8000000406047290 */ /* 0x000fcc000fffe03f */
[----:B------:R-:W-:-:S05]  /*1a10*/  IMAD.U32 R0, RZ, RZ, UR4 ;  /* 0x00000004ff007e24 */ /* 0x000fca000f8e00ff */
[----:B------:R-:W-:-:S04]  /*1a20*/  SHF.L.U32 R0, R0, 0x1f, RZ ;  /* 0x0000001f00007819 */ /* 0x000fc800000006ff */
[----:B------:R-:W0:Y:S02]  /*1a30*/  SYNCS.PHASECHK.TRANS64.TRYWAIT P1, [UR37+0x31c00], R0 ;  /* 0x031c0000ff0075a7 */ /* 0x000e240008020165 */
[----:B0-----:R-:W-:Y:S05]  /*1a40*/  @!P1 BRA `(.L_x_1662) ;  /* 0x00000140009c9947 */ /* 0x001fea0003800000 */
.L_x_1790:
[----:B------:R-:W-:Y:S05]  /*1a50*/  @!P0 BRA `(.L_x_1663) ;  /* 0x0000000000048947 */ /* 0x000fea0003800000 */
[----:B------:R-:W-:Y:S01]  /*1a60*/  BPT.TRAP 0x1 ;  /* 0x000000040000795c */ /* 0x000fe20000300000 */
.L_x_1663:
[----:B0-----:R-:W-:Y:S02]  /*1a70*/  IMAD.U32 R0, RZ, RZ, UR36 ;  /* 0x00000024ff007e24 */ /* 0x001fe4000f8e00ff */
[----:B------:R-:W-:-:S03]  /*1a80*/  IMAD.U32 R3, RZ, RZ, UR60 ;  /* 0x0000003cff037e24 */ /* 0x000fc6000f8e00ff */
[----:B------:R-:W-:Y:S02]  /*1a90*/  LEA R0, R0, UR37, 0x3 ;  /* 0x0000002500007c11 */ /* 0x000fe4000f8e18ff */
[----:B------:R-:W-:-:S04]  /*1aa0*/  SHF.L.U32 R3, R3, 0x1f, RZ ;  /* 0x0000001f03037819 */ /* 0x000fc800000006ff */
[----:B------:R0:W1:Y:S01]  /*1ab0*/  SYNCS.PHASECHK.TRANS64.TRYWAIT P2, [R0+URZ+0x31c30], R3 ;  /* 0x031c3003000075a7 */ /* 0x000062000804017f */
[----:B------:R-:W-:Y:S05]  /*1ac0*/  @!P0 BRA `(.L_x_1664) ;  /* 0x0000000000048947 */ /* 0x000fea0003800000 */
[----:B------:R-:W-:Y:S01]  /*1ad0*/  BPT.TRAP 0x1 ;  /* 0x000000040000795c */ /* 0x000fe20000300000 */
.L_x_1664:
[----:B------:R-:W2:Y:S01]  /*1ae0*/  S2R R4, SR_TID.X ;  /* 0x0000000000047919 */ /* 0x000ea20000002100 */
[----:B------:R-:W-:Y:S01]  /*1af0*/  IMAD.MOV.U32 R71, RZ, RZ, RZ ;  /* 0x000000ffff477224 */ /* 0x000fe200078e00ff */
[----:B--2---:R-:W-:Y:S01]  /*1b00*/  LOP3.LUT P1, RZ, R4, 0x7f, RZ, 0xc0, !PT ;  /* 0x0000007f04ff7812 */ /* 0x004fe2000782c0ff */
[----:B-1----:R-:W-:-:S12]  /*1b10*/  @P2 BRA `(.L_x_1665) ;  /* 0x0000000000082947 */ /* 0x002fd80003800000 */
[----:B------:R-:W1:Y:S02]  /*1b20*/  SYNCS.PHASECHK.TRANS64.TRYWAIT P2, [R0+URZ+0x31c30], R3 ;  /* 0x031c3003000075a7 */ /* 0x000e64000804017f */
[----:B-1----:R-:W-:Y:S05]  /*1b30*/  @!P2 BRA `(.L_x_1666) ;  /* 0x000001400078a947 */ /* 0x002fea0003800000 */
.L_x_1665:
[----:B------:R-:W-:Y:S05]  /*1b40*/  WARPSYNC.ALL ;  /* 0x0000000000007948 */ /* 0x000fea0003800000 */
[----:B------:R-:W-:Y:S01]  /*1b50*/  UIADD3 UR4, UR37, 0x16a00, URZ ;  /* 0x00016a0025047890 */ /* 0x000fe2000fffe03f */
[----:B------:R-:W-:Y:S01]  /*1b60*/  WARPGROUP.ARRIVE ;  /* 0x00000000000079c5 */ /* 0x000fe20000000000 */
[----:B------:R-:W-:Y:S01]  /*1b70*/  ULOP3.LUT UR5, UR39, 0x10000, URZ, 0xfc, !UPT ;  /* 0x0001000027057892 */ /* 0x000fe2000f8efc3f */
[----:B------:R-:W-:Y:S01]  /*1b80*/  R2UR UR57, R19 ;  /* 0x00000000133972ca */ /* 0x000fe200000e0000 */
[----:B------:R-:W-:Y:S01]  /*1b90*/  USHF.R.U32.HI UR4, URZ, 0x4, UR4 ;  /* 0x000000043f047899 */ /* 0x000fe20008011604 */
[----:B------:R-:W-:Y:S01]  /*1ba0*/  R2UR UR58, R18 ;  /* 0x00000000123a72ca */ /* 0x000fe200000e0000 */
[----:B------:R-:W-:Y:S01]  /*1bb0*/  UMOV UR29, 0x80000020 ;  /* 0x80000020001d7882 */ /* 0x000fe20000000000 */
[----:B------:R-:W-:Y:S01]  /*1bc0*/  UMOV UR31, 0x80000020 ;  /* 0x80000020001f7882 */ /* 0x000fe20000000000 */
[----:B------:R-:W-:Y:S01]  /*1bd0*/  ULOP3.LUT UR4, UR4, 0x3fff, URZ, 0xc0, !UPT ;  /* 0x00003fff04047892 */ /* 0x000fe2000f8ec03f */
[----:B------:R-:W-:Y:S01]  /*1be0*/  R2UR UR56, R17 ;  /* 0x00000000113872ca */ /* 0x000fe200000e0000 */
[----:B------:R-:W-:Y:S01]  /*1bf0*/  UMOV UR28, UR5 ;  /* 0x00000005001c7c82 */ /* 0x000fe20008000000 */
[----:B------:R-:W-:Y:S01]  /*1c00*/  UMOV UR9, UR29 ;  /* 0x0000001d00097c82 */ /* 0x000fe20008000000 */
[----:B------:R-:W-:Y:S01]  /*1c10*/  ULOP3.LUT UR6, UR4, 0x10000, URZ, 0xfc, !UPT ;  /* 0x0001000004067892 */ /* 0x000fe2000f8efc3f */
[----:B01----:R-:W-:Y:S01]  /*1c20*/  @!P1 VIADD R0, R0, 0x31c40 ;  /* 0x00031c4000009836 */ /* 0x003fe20000000000 */
[----:B------:R-:W-:Y:S01]  /*1c30*/  UMOV UR8, UR28 ;  /* 0x0000001c00087c82 */ /* 0x000fe20008000000 */
[----:B------:R-:W-:Y:S01]  /*1c40*/  UMOV UR11, 0x80000020 ;  /* 0x80000020000b7882 */ /* 0x000fe20000000000 */
[----:B------:R-:W-:Y:S01]  /*1c50*/  UIMAD UR4, UR36, 0x6c0, UR6 ;  /* 0x000006c0240478a4 */ /* 0x000fe2000f8e0206 */
[----:B------:R-:W-:Y:S01]  /*1c60*/  UMOV UR12, UR28 ;  /* 0x0000001c000c7c82 */ /* 0x000fe20008000000 */
[----:B------:R-:W-:-:S02]  /*1c70*/  UMOV UR13, UR29 ;  /* 0x0000001d000d7c82 */ /* 0x000fc40008000000 */
[----:B------:R-:W-:Y:S02]  /*1c80*/  UIADD3 UR10, UR4, 0x40, URZ ;  /* 0x00000040040a7890 */ /* 0x000fe4000fffe03f */
[----:B------:R-:W-:Y:S02]  /*1c90*/  UIADD3 UR14, UR4, 0x80, URZ ;  /* 0x00000080040e7890 */ /* 0x000fe4000fffe03f */
[----:B------:R-:W-:Y:S01]  /*1ca0*/  UMOV UR30, UR4 ;  /* 0x00000004001e7c82 */ /* 0x000fe20008000000 */
[----:B------:R-:W-:Y:S01]  /*1cb0*/  UMOV UR15, 0x80000020 ;  /* 0x80000020000f7882 */ /* 0x000fe20000000000 */
[----:B------:R-:W-:Y:S01]  /*1cc0*/  HGMMA.64x16x16.F32.BF16 R96, gdesc[UR28], RZ, !UPT, gsb0 ;  /* 0x002000001c6079f0 */ /* 0x000fe2000c0018ff */
        /* <DEDUP_REMOVED lines=57> */
[----:B------:R-:W-:Y:S03]  /*2060*/  HGMMA.64x16x16.F32.BF16 R40, gdesc[UR28], RZ, !UPT, gsb0 ;  /* 0x002000001c2879f0 */ /* 0x000fe6000c0018ff */
        /* <DEDUP_REMOVED lines=102> */
[----:B------:R-:W-:Y:S02]  /*26d0*/  UIADD3 UR7, UR5, 0x600, URZ ;  /* 0x0000060005077890 */ /* 0x000fe4000fffe03f */
        /* <DEDUP_REMOVED lines=58> */
[----:B------:R-:W-:Y:S02]  /*2a80*/  UIMAD UR7, UR38, -0x90, UR57 ;  /* 0xffffff70260778a4 */ /* 0x000fe4000f8e0239 */
[----:B------:R-:W-:Y:S02]  /*2a90*/  UIADD3 UR38, UR38, -0x2, URZ ;  /* 0xfffffffe26267890 */ /* 0x000fe4000fffe03f */
[----:B------:R-:W-:-:S02]  /*2aa0*/  UIADD3 UR10, UR7, 0x90, URZ ;  /* 0x00000090070a7890 */ /* 0x000fc4000fffe03f */
[----:B------:R-:W-:Y:S01]  /*2ab0*/  UIADD3 UR7, -UR58, 0x91, UR7 ;  /* 0x000000913a077890 */ /* 0x000fe2000fffe107 */
        /* <DEDUP_REMOVED lines=97> */
[----:B------:R-:W1:Y:S08]  /*30d0*/  MUFU.TANH R66, R66 ;  /* 0x0000004200427308 */ /* 0x000e700000002400 */
[----:B------:R-:W2:Y:S08]  /*30e0*/  MUFU.TANH R67, R67 ;  /* 0x0000004300437308 */ /* 0x000eb00000002400 */
[----:B------:R-:W3:Y:S08]  /*30f0*/  MUFU.TANH R68, R68 ;  /* 0x0000004400447308 */ /* 0x000ef00000002400 */
        /* <DEDUP_REMOVED lines=48> */
[----:B------:R-:W-:Y:S02]  /*3400*/  IMAD.U32 R73, RZ, RZ, UR56 ;  /* 0x00000038ff497e24 */ /* 0x000fe4000f8e00ff */
[----:B------:R-:W-:Y:S01]  /*3410*/  FMUL.FTZ R15, R74, UR5 ;  /* 0x000000054a0f7c20 */ /* 0x000fe20008410000 */
[----:B------:R-:W-:Y:S01]  /*3420*/  HGMMA.64x16x16.F32.BF16 R56, gdesc[UR24], R56, gsb0 ;  /* 0x00200000183879f0 */ /* 0x000fe20008001838 */
[----:B------:R-:W-:Y:S01]  /*3430*/  UIADD3 UR26, UR4, 0x5c2, URZ ;  /* 0x000005c2041a7890 */ /* 0x000fe2000fffe03f */
[----:B------:R-:W-:Y:S01]  /*3440*/  IMAD.U32 R76, RZ, RZ, UR10 ;  /* 0x0000000aff4c7e24 */ /* 0x000fe2000f8e00ff */
[----:B------:R-:W-:Y:S01]  /*3450*/  UMOV UR27, 0x80000020 ;  /* 0x80000020001b7882 */ /* 0x000fe20000000000 */
[----:B------:R-:W-:-:S02]  /*3460*/  IMAD.U32 R78, RZ, RZ, UR7 ;  /* 0x00000007ff4e7e24 */ /* 0x000fc4000f8e00ff */
[----:B------:R-:W-:Y:S01]  /*3470*/  FMUL.FTZ R64, R79, UR5 ;  /* 0x000000054f407c20 */ /* 0x000fe20008410000 */
[----:B------:R-:W-:Y:S02]  /*3480*/  IMAD R73, R73, 0xc0, R144 ;  /* 0x000000c049497824 */ /* 0x000fe400078e0290 */
[----:B------:R-:W-:Y:S01]  /*3490*/  FMUL.FTZ R84, R72, UR5 ;  /* 0x0000000548547c20 */ /* 0x000fe20008410000 */
[----:B------:R-:W-:Y:S02]  /*34a0*/  IMAD R76, R23, -0x2, R76 ;  /* 0xfffffffe174c7824 */ /* 0x000fe400078e024c */
[----:B------:R-:W-:Y:S01]  /*34b0*/  FMUL.FTZ R90, R77, UR5 ;  /* 0x000000054d5a7c20 */ /* 0x000fe20008410000 */
[----:B------:R-:W-:Y:S02]  /*34c0*/  IMAD R78, R23, -0x2, R78 ;  /* 0xfffffffe174e7824 */ /* 0x000fe400078e024e */
[----:B------:R-:W-:Y:S01]  /*34d0*/  FMUL.FTZ R20, R75, UR5 ;  /* 0x000000054b147c20 */ /* 0x000fe20008410000 */
[----:B------:R-:W-:Y:S02]  /*34e0*/  MUFU.TANH R86, R86 ;  /* 0x0000005600567308 */ /* 0x000fe40000002400 */
[----:B------:R-:W-:-:S02]  /*34f0*/  VIADDMNMX R74, R73, R78, R76, PT ;  /* 0x0000004e494a7246 */ /* 0x000fc4000380014c */
[----:B------:R-:W-:Y:S02]  /*3500*/  IADD3 R73, R78, 0x8, R73 ;  /* 0x000000084e497810 */ /* 0x000fe40007ffe049 */
[C---:B------:R-:W-:Y:S02]  /*3510*/  ISETP.GT.AND P3, PT, R74.reuse, RZ, PT ;  /* 0x000000ff4a00720c */ /* 0x040fe40003f64270 */
[----:B------:R-:W5:Y:S01]  /*3520*/  MUFU.TANH R84, R84 ;  /* 0x0000005400547308 */ /* 0x000f620000002400 */
[C---:B------:R-:W-:Y:S02]  /*3530*/  ISETP.GT.AND P2, PT, R74.reuse, 0x1, PT ;  /* 0x000000014a00780c */ /* 0x040fe40003f44270 */
[----:B------:R-:W-:Y:S02]  /*3540*/  ISETP.GT.AND P5, PT, R74, 0x8, PT ;  /* 0x000000084a00780c */ /* 0x000fe40003fa4270 */
[----:B0-----:R-:W-:Y:S02]  /*3550*/  FSEL R79, R65, -INF , P3 ;  /* 0xff800000414f7808 */ /* 0x001fe40001800000 */
[----:B-1----:R-:W-:Y:S01]  /*3560*/  FSEL R91, R66, -INF , P2 ;  /* 0xff800000425b7808 */ /* 0x002fe20001000000 */
[----:B------:R-:W0:Y:S01]  /*3570*/  MUFU.TANH R92, R92 ;  /* 0x0000005c005c7308 */ /* 0x000e220000002400 */
[----:B------:R-:W-:-:S02]  /*3580*/  ISETP.GT.AND P6, PT, R74, 0x9, PT ;  /* 0x000000094a00780c */ /* 0x000fc40003fc4270 */
[----:B--2---:R-:W-:Y:S02]  /*3590*/  FSEL R93, R67, -INF , P5 ;  /* 0xff800000435d7808 */ /* 0x004fe40002800000 */
[----:B------:R-:W-:Y:S02]  /*35a0*/  ISETP.GT.AND P4, PT, R74, 0x10, PT ;  /* 0x000000104a00780c */ /* 0x000fe40003f84270 */
[----:B---3--:R-:W-:Y:S01]  /*35b0*/  FSEL R97, R68, -INF , P6 ;  /* 0xff80000044617808 */ /* 0x008fe20003000000 */
[----:B------:R-:W1:Y:S01]  /*35c0*/  MUFU.TANH R90, R90 ;  /* 0x0000005a005a7308 */ /* 0x000e620000002400 */
[C---:B------:R-:W-:Y:S02]  /*35d0*/  ISETP.GT.AND P3, PT, R74.reuse, 0x11, PT ;  /* 0x000000114a00780c */ /* 0x040fe40003f64270 */
[----:B----4-:R-:W-:Y:S02]  /*35e0*/  FSEL R95, R69, -INF , P4 ;  /* 0xff800000455f7808 */ /* 0x010fe40002000000 */
[----:B------:R-:W-:-:S02]  /*35f0*/  ISETP.GT.AND P2, PT, R74, 0x18, PT ;  /* 0x000000184a00780c */ /* 0x000fc40003f44270 */
[----:B-----5:R-:W-:Y:S01]  /*3600*/  FSEL R87, R70, -INF , P3 ;  /* 0xff80000046577808 */ /* 0x020fe20001800000 */
[----:B------:R-:W-:Y:S01]  /*3610*/  MUFU.TANH R12, R12 ;  /* 0x0000000c000c7308 */ /* 0x000fe20000002400 */
[----:B------:R-:W-:Y:S02]  /*3620*/  ISETP.GT.AND P5, PT, R74, 0x19, PT ;  /* 0x000000194a00780c */ /* 0x000fe40003fa4270 */
[----:B------:R-:W-:Y:S02]  /*3630*/  FSEL R85, R88, -INF , P2 ;  /* 0xff80000058557808 */ /* 0x000fe40001000000 */
[----:B------:R-:W-:Y:S02]  /*3640*/  ISETP.GT.AND P4, PT, R74, 0x20, PT ;  /* 0x000000204a00780c */ /* 0x000fe40003f84270 */
[----:B------:R-:W-:Y:S01]  /*3650*/  FSEL R77, R89, -INF , P5 ;  /* 0xff800000594d7808 */ /* 0x000fe20002800000 */
[----:B------:R-:W-:Y:S02]  /*3660*/  WARPGROUP.DEPBAR.LE gsb0, 0x0 ;  /* 0x00008000000079c5 */ /* 0x000fe40000010000 */
[----:B------:R-:W-:Y:S01]  /*3670*/  WARPGROUP.ARRIVE ;  /* 0x00000000000079c5 */ /* 0x000fe20000000000 */
[----:B------:R-:W-:Y:S01]  /*3680*/  FMUL.FTZ R96, R56, UR5 ;  /* 0x0000000538607c20 */ /* 0x000fe20008410000 */
[----:B------:R-:W-:Y:S01]  /*3690*/  FMUL.FTZ R56, R58, UR5 ;  /* 0x000000053a387c20 */ /* 0x000fe20008410000 */
[----:B------:R-:W-:Y:S01]  /*36a0*/  FMUL.FTZ R58, R62, UR5 ;  /* 0x000000053e3a7c20 */ /* 0x000fe20008410000 */
[----:B------:R-:W-:Y:S01]  /*36b0*/  ISETP.GT.AND P3, PT, R74, 0x21, PT ;  /* 0x000000214a00780c */ /* 0x000fe20003f64270 */
[----:B------:R-:W-:Y:S01]  /*36c0*/  FMUL.FTZ R98, R61, UR5 ;  /* 0x000000053d627c20 */ /* 0x000fe20008410000 */
[----:B------:R-:W-:Y:S01]  /*36d0*/  HGMMA.64x16x16.F32.BF16 R48, gdesc[UR24], R48, gsb0 ;  /* 0x00200000183079f0 */ /* 0x000fe20008001830 */
[----:B------:R-:W-:Y:S01]  /*36e0*/  UIADD3 UR26, UR4, 0x602, URZ ;  /* 0x00000602041a7890 */ /* 0x000fe2000fffe03f */
[----:B------:R-:W-:Y:S01]  /*36f0*/  FSEL R75, R80, -INF , P4 ;  /* 0xff800000504b7808 */ /* 0x000fe20002000000 */
[----:B------:R-:W-:Y:S01]  /*3700*/  UMOV UR27, 0x80000020 ;  /* 0x80000020001b7882 */ /* 0x000fe20000000000 */
[C---:B------:R-:W-:Y:S01]  /*3710*/  ISETP.GT.AND P2, PT, R74.reuse, 0x28, PT ;  /* 0x000000284a00780c */ /* 0x040fe20003f44270 */
[----:B------:R-:W-:Y:S01]  /*3720*/  FMUL.FTZ R94, R57, UR5 ;  /* 0x00000005395e7c20 */ /* 0x000fe20008410000 */
[----:B------:R-:W-:Y:S01]  /*3730*/  FSEL R72, R81, -INF , P3 ;  /* 0xff80000051487808 */ /* 0x000fe20001800000 */
[----:B------:R-:W-:Y:S01]  /*3740*/  FMUL.FTZ R57, R59, UR5 ;  /* 0x000000053b397c20 */ /* 0x000fe20008410000 */
[----:B------:R-:W-:Y:S01]  /*3750*/  ISETP.GT.AND P5, PT, R74, 0x29, PT ;  /* 0x000000294a00780c */ /* 0x000fe20003fa4270 */
[----:B------:R-:W-:Y:S01]  /*3760*/  FMUL.FTZ R59, R63, UR5 ;  /* 0x000000053f3b7c20 */ /* 0x000fe20008410000 */
[----:B------:R-:W-:Y:S01]  /*3770*/  FSEL R70, R82, -INF , P2 ;  /* 0xff80000052467808 */ /* 0x000fe20001000000 */
[----:B------:R-:W2:Y:S01]  /*3780*/  MUFU.TANH R96, R96 ;  /* 0x0000006000607308 */ /* 0x000ea20000002400 */
[----:B------:R-:W-:Y:S01]  /*3790*/  ISETP.GT.AND P4, PT, R74, 0x30, PT ;  /* 0x000000304a00780c */ /* 0x000fe20003f84270 */
[----:B------:R-:W-:Y:S01]  /*37a0*/  FMUL.FTZ R60, R60, UR5 ;  /* 0x000000053c3c7c20 */ /* 0x000fe20008410000 */
[----:B------:R-:W-:-:S02]  /*37b0*/  FSEL R63, R83, -INF , P5 ;  /* 0xff800000533f7808 */ /* 0x000fc40002800000 */
[----:B------:R-:W-:Y:S02]  /*37c0*/  ISETP.GT.AND P2, PT, R74, 0x31, PT ;  /* 0x000000314a00780c */ /* 0x000fe40003f44270 */
[----:B------:R-:W-:Y:S01]  /*37d0*/  FSEL R66, R84, -INF , P4 ;  /* 0xff80000054427808 */ /* 0x000fe20002000000 */
[----:B------:R-:W3:Y:S01]  /*37e0*/  MUFU.TANH R94, R94 ;  /* 0x0000005e005e7308 */ /* 0x000ee20000002400 */
[----:B------:R-:W-:Y:S02]  /*37f0*/  ISETP.GT.AND P3, PT, R74, 0x38, PT ;  /* 0x000000384a00780c */ /* 0x000fe40003f64270 */
[----:B------:R-:W-:Y:S02]  /*3800*/  FSEL R67, R86, -INF , P2 ;  /* 0xff80000056437808 */ /* 0x000fe40001000000 */
[----:B------:R-:W-:Y:S02]  /*3810*/  ISETP.GT.AND P2, PT, R74, 0x39, PT ;  /* 0x000000394a00780c */ /* 0x000fe40003f44270 */
[----:B0-----:R-:W-:Y:S01]  /*3820*/  FSEL R69, R92, -INF , P3 ;  /* 0xff8000005c457808 */ /* 0x001fe20001800000 */
[----:B------:R-:W0:Y:S01]  /*3830*/  MUFU.TANH R60, R60 ;  /* 0x0000003c003c7308 */ /* 0x000e220000002400 */
[----:B------:R-:W-:-:S02]  /*3840*/  ISETP.GT.AND P3, PT, R74, 0x40, PT ;  /* 0x000000404a00780c */ /* 0x000fc40003f64270 */
[----:B-1----:R-:W-:Y:S02]  /*3850*/  FSEL R68, R90, -INF , P2 ;  /* 0xff8000005a447808 */ /* 0x002fe40001000000 */
[----:B------:R-:W-:Y:S02]  /*3860*/  ISETP.GT.AND P2, PT, R74, 0x41, PT ;  /* 0x000000414a00780c */ /* 0x000fe40003f44270 */
[----:B--2---:R-:W-:Y:S01]  /*3870*/  FSEL R65, R96, -INF , P3 ;  /* 0xff80000060417808 */ /* 0x004fe20001800000 */
[----:B------:R-:W-:Y:S01]  /*3880*/  MUFU.TANH R98, R98 ;  /* 0x0000006200627308 */ /* 0x000fe20000002400 */
[----:B------:R-:W-:Y:S02]  /*3890*/  ISETP.GT.AND P3, PT, R74, 0x48, PT ;  /* 0x000000484a00780c */ /* 0x000fe40003f64270 */
[----:B------:R-:W-:-:S04]  /*38a0*/  VIMNMX R78, R76, R73, PT ;  /* 0x000000494c4e7248 */ /* 0x000fc80003fe0100 */
[----:B------:R-:W-:Y:S01]  /*38b0*/  ISETP.GT.AND P4, PT, R78, 0x8, PT ;  /* 0x000000084e00780c */ /* 0x000fe20003f84270 */
[----:B------:R-:W-:Y:S03]  /*38c0*/  MUFU.TANH R13, R13 ;  /* 0x0000000d000d7308 */ /* 0x000fe60000002400 */
[----:B------:R-:W-:-:S05]  /*38d0*/  FSEL R5, R5, -INF , P4 ;  /* 0xff80000005057808 */ /* 0x000fca0002000000 */
[----:B------:R-:W-:Y:S01]  /*38e0*/  MUFU.TANH R14, R14 ;  /* 0x0000000e000e7308 */ /* 0x000fe20000002400 */
[----:B------:R-:W-:Y:S02]  /*38f0*/  WARPGROUP.DEPBAR.LE gsb0, 0x0 ;  /* 0x00008000000079c5 */ /* 0x000fe40000010000 */
[----:B------:R-:W-:Y:S01]  /*3900*/  WARPGROUP.ARRIVE ;  /* 0x00000000000079c5 */ /* 0x000fe20000000000 */
[----:B------:R-:W-:Y:S01]  /*3910*/  FMUL.FTZ R99, R48, UR5 ;  /* 0x0000000530637c20 */ /* 0x000fe20008410000 */
[----:B------:R-:W-:Y:S01]  /*3920*/  FMUL.FTZ R48, R50, UR5 ;  /* 0x0000000532307c20 */ /* 0x000fe20008410000 */
[----:B------:R-:W-:Y:S01]  /*3930*/  FMNMX.FTZ R50, R79, R91, !PT ;  /* 0x0000005b4f327209 */ /* 0x000fe20007810000 */
[----:B------:R-:W-:Y:S01]  /*3940*/  FMUL.FTZ R52, R52, UR5 ;  /* 0x0000000534347c20 */ /* 0x000fe20008410000 */
[----:B------:R-:W-:Y:S01]  /*3950*/  FMUL.FTZ R100, R49, UR5 ;  /* 0x0000000531647c20 */ /* 0x000fe20008410000 */
[----:B------:R-:W-:Y:S01]  /*3960*/  HGMMA.64x16x16.F32.BF16 R40, gdesc[UR24], R40, gsb0 ;  /* 0x00200000182879f0 */ /* 0x000fe20008001828 */
[----:B------:R-:W-:Y:S01]  /*3970*/  UIADD3 UR26, UR4, 0x642, URZ ;  /* 0x00000642041a7890 */ /* 0x000fe2000fffe03f */
[----:B------:R-:W-:Y:S01]  /*3980*/  FMNMX.FTZ R50, R93, R50, !PT ;  /* 0x000000325d327209 */ /* 0x000fe20007810000 */
[----:B------:R-:W-:Y:S01]  /*3990*/  UMOV UR27, 0x80000020 ;  /* 0x80000020001b7882 */ /* 0x000fe20000000000 */
[----:B------:R-:W-:Y:S01]  /*39a0*/  FMUL.FTZ R49, R51, UR5 ;  /* 0x0000000533317c20 */ /* 0x000fe20008410000 */
[----:B------:R-:W-:Y:S01]  /*39b0*/  FMUL.FTZ R53, R53, UR5 ;  /* 0x0000000535357c20 */ /* 0x000fe20008410000 */
[----:B------:R-:W-:Y:S01]  /*39c0*/  FMNMX.FTZ R50, R97, R50, !PT ;  /* 0x0000003261327209 */ /* 0x000fe20007810000 */
[----:B------:R1:W-:Y:S01]  /*39d0*/  MUFU.TANH R51, R52 ;  /* 0x0000003400337308 */ /* 0x0003e20000002400 */
[----:B------:R-:W-:-:S02]  /*39e0*/  ULDC UR4, c[0x0][0x988] ;  /* 0x0002620000047ab9 */ /* 0x000fc40000000800 */
[----:B------:R-:W-:-:S04]  /*39f0*/  FMNMX.FTZ R50, R95, R50, !PT ;  /* 0x000000325f327209 */ /* 0x000fc80007810000 */
[----:B------:R-:W-:Y:S01]  /*3a00*/  FMNMX.FTZ R62, R87, R50, !PT ;  /* 0x00000032573e7209 */ /* 0x000fe20007810000 */
[----:B------:R-:W2:Y:S03]  /*3a10*/  MUFU.TANH R99, R99 ;  /* 0x0000006300637308 */ /* 0x000ea60000002400 */
[----:B------:R-:W-:-:S04]  /*3a20*/  FMNMX.FTZ R62, R85, R62, !PT ;  /* 0x0000003e553e7209 */ /* 0x000fc80007810000 */
[----:B------:R-:W-:Y:S01]  /*3a30*/  FMNMX.FTZ R62, R77, R62, !PT ;  /* 0x0000003e4d3e7209 */ /* 0x000fe20007810000 */
[----:B------:R4:W-:Y:S03]  /*3a40*/  MUFU.TANH R50, R53 ;  /* 0x0000003500327308 */ /* 0x0009e60000002400 */
[----:B------:R-:W-:Y:S02]  /*3a50*/  FMNMX.FTZ R61, R75, R62, !PT ;  /* 0x0000003e4b3d7209 */ /* 0x000fe40007810000 */
[----:B---3--:R-:W-:Y:S02]  /*3a60*/  FSEL R62, R94, -INF , P2 ;  /* 0xff8000005e3e7808 */ /* 0x008fe40001000000 */
[----:B------:R-:W-:Y:S01]  /*3a70*/  FMNMX.FTZ R61, R72, R61, !PT ;  /* 0x0000003d483d7209 */ /* 0x000fe20007810000 */
[----:B------:R-:W3:Y:S01]  /*3a80*/  MUFU.TANH R100, R100 ;  /* 0x0000006400647308 */ /* 0x000ee20000002400 */
[----:B------:R-:W-:-:S02]  /*3a90*/  ISETP.GT.AND P2, PT, R74, 0x49, PT ;  /* 0x000000494a00780c */ /* 0x000fc40003f44270 */
[----:B-1----:R-:W-:Y:S02]  /*3aa0*/  FMNMX.FTZ R52, R70, R61, !PT ;  /* 0x0000003d46347209 */ /* 0x002fe40007810000 */
[----:B0-----:R-:W-:Y:S02]  /*3ab0*/  FSEL R61, R60, -INF , P3 ;  /* 0xff8000003c3d7808 */ /* 0x001fe40001800000 */
[----:B----4-:R-:W-:Y:S01]  /*3ac0*/  FMNMX.FTZ R53, R63, R52, !PT ;  /* 0x000000343f357209 */ /* 0x010fe20007810000 */
[----:B------:R-:W-:Y:S01]  /*3ad0*/  MUFU.TANH R15, R15 ;  /* 0x0000000f000f7308 */ /* 0x000fe20000002400 */
[----:B------:R-:W-:Y:S02]  /*3ae0*/  ISETP.GT.AND P3, PT, R74, 0x50, PT ;  /* 0x000000504a00780c */ /* 0x000fe40003f64270 */
[----:B------:R-:W-:Y:S02]  /*3af0*/  FMNMX.FTZ R52, R66, R53, !PT ;  /* 0x0000003542347209 */ /* 0x000fe40007810000 */
[----:B--2---:R-:W-:-:S02]  /*3b00*/  FSEL R60, R99, -INF , P3 ;  /* 0xff800000633c7808 */ /* 0x004fc40001800000 */
[----:B------:R-:W-:Y:S01]  /*3b10*/  FMNMX.FTZ R52, R67, R52, !PT ;  /* 0x0000003443347209 */ /* 0x000fe20007810000 */
[----:B------:R-:W-:Y:S01]  /*3b20*/  MUFU.TANH R20, R20 ;  /* 0x0000001400147308 */ /* 0x000fe20000002400 */
[----:B------:R-:W-:Y:S02]  /*3b30*/  ISETP.GT.AND P3, PT, R74, 0x58, PT ;  /* 0x000000584a00780c */ /* 0x000fe40003f64270 */
[----:B------:R-:W-:Y:S01]  /*3b40*/  FMNMX.FTZ R53, R69, R52, !PT ;  /* 0x0000003445357209 */ /* 0x000fe20007810000 */
[----:B------:R-:W-:Y:S02]  /*3b50*/  WARPGROUP.DEPBAR.LE gsb0, 0x0 ;  /* 0x00008000000079c5 */ /* 0x000fe40000010000 */
[----:B------:R-:W-:Y:S01]  /*3b60*/  WARPGROUP.ARRIVE ;  /* 0x00000000000079c5 */ /* 0x000fe20000000000 */
[----:B------:R-:W-:Y:S01]  /*3b70*/  FMUL.FTZ R44, R44, UR5 ;  /* 0x000000052c2c7c20 */ /* 0x000fe20008410000 */
[----:B------:R-:W-:Y:S01]  /*3b80*/  FMUL.FTZ R40, R40, UR5 ;  /* 0x0000000528287c20 */ /* 0x000fe20008410000 */
[----:B------:R-:W-:Y:S01]  /*3b90*/  FMUL.FTZ R45, R45, UR5 ;  /* 0x000000052d2d7c20 */ /* 0x000fe20008410000 */
[----:B------:R-:W-:Y:S01]  /*3ba0*/  FMUL.FTZ R41, R41, UR5 ;  /* 0x0000000529297c20 */ /* 0x000fe20008410000 */
[----:B------:R0:W-:Y:S01]  /*3bb0*/  MUFU.TANH R80, R44 ;  /* 0x0000002c00507308 */ /* 0x0001e20000002400 */
[----:B------:R-:W-:Y:S01]  /*3bc0*/  HGMMA.64x16x16.F32.BF16 R32, gdesc[UR24], R32, gsb0 ;  /* 0x00200000182079f0 */ /* 0x000fe20008001820 */
[----:B------:R-:W-:Y:S01]  /*3bd0*/  FSEL R51, R51, -INF , P3 ;  /* 0xff80000033337808 */ /* 0x000fe20001800000 */
[----:B------:R-:W-:Y:S01]  /*3be0*/  FMUL.FTZ R86, R47, UR5 ;  /* 0x000000052f567c20 */ /* 0x000fe20008410000 */
[----:B------:R-:W-:-:S04]  /*3bf0*/  ISETP.GT.AND P3, PT, R74, 0x60, PT ;  /* 0x000000604a00780c */ /* 0x000fc80003f64270 */
[----:B------:R-:W1:Y:S01]  /*3c00*/  MUFU.TANH R40, R40 ;  /* 0x0000002800287308 */ /* 0x000e620000002400 */
[----:B0-----:R-:W-:-:S04]  /*3c10*/  FMNMX.FTZ R44, R68, R53, !PT ;  /* 0x00000035442c7209 */ /* 0x001fc80007810000 */
[----:B------:R-:W-:-:S03]  /*3c20*/  FMNMX.FTZ R53, R65, R44, !PT ;  /* 0x0000002c41357209 */ /* 0x000fc60007810000 */
[----:B------:R0:W-:Y:S01]  /*3c30*/  MUFU.TANH R81, R45 ;  /* 0x0000002d00517308 */ /* 0x0001e20000002400 */
[----:B------:R-:W-:Y:S02]  /*3c40*/  FMNMX.FTZ R44, R62, R53, !PT ;  /* 0x000000353e2c7209 */ /* 0x000fe40007810000 */
[----:B------:R-:W-:Y:S02]  /*3c50*/  FSEL R53, R98, -INF , P2 ;  /* 0xff80000062357808 */ /* 0x000fe40001000000 */
[----:B------:R-:W-:Y:S02]  /*3c60*/  FMNMX.FTZ R44, R61, R44, !PT ;  /* 0x0000002c3d2c7209 */ /* 0x000fe40007810000 */
[----:B------:R-:W-:Y:S01]  /*3c70*/  ISETP.GT.AND P2, PT, R74, 0x51, PT ;  /* 0x000000514a00780c */ /* 0x000fe20003f44270 */
[----:B------:R-:W2:Y:S01]  /*3c80*/  MUFU.TANH R41, R41 ;  /* 0x0000002900297308 */ /* 0x000ea20000002400 */
[----:B0-----:R-:W-:Y:S02]  /*3c90*/  FMNMX.FTZ R45, R53, R44, !PT ;  /* 0x0000002c352d7209 */ /* 0x001fe40007810000 */
[----:B---3--:R-:W-:-:S02]  /*3ca0*/  FSEL R52, R100, -INF , P2 ;  /* 0xff80000064347808 */ /* 0x008fc40001000000 */
[----:B------:R-:W-:Y:S02]  /*3cb0*/  FMNMX.FTZ R45, R60, R45, !PT ;  /* 0x0000002d3c2d7209 */ /* 0x000fe40007810000 */
[----:B------:R-:W-:Y:S01]  /*3cc0*/  ISETP.GT.AND P2, PT, R74, 0x59, PT ;  /* 0x000000594a00780c */ /* 0x000fe20003f44270 */
[----:B------:R-:W-:Y:S01]  /*3cd0*/  MUFU.TANH R21, R21 ;  /* 0x0000001500157308 */ /* 0x000fe20000002400 */
[----:B------:R-:W-:Y:S02]  /*3ce0*/  FMNMX.FTZ R44, R52, R45, !PT ;  /* 0x0000002d342c7209 */ /* 0x000fe40007810000 */
[----:B------:R-:W-:Y:S02]  /*3cf0*/  FSEL R50, R50, -INF , P2 ;  /* 0xff80000032327808 */ /* 0x000fe40001000000 */
[----:B------:R-:W-:Y:S02]  /*3d00*/  FMNMX.FTZ R83, R51, R44, !PT ;  /* 0x0000002c33537209 */ /* 0x000fe40007810000 */
[----:B-1----:R-:W-:Y:S01]  /*3d10*/  FSEL R45, R40, -INF , P3 ;  /* 0xff800000282d7808 */ /* 0x002fe20001800000 */
[----:B------:R-:W-:Y:S01]  /*3d20*/  MUFU.TANH R64, R64 ;  /* 0x0000004000407308 */ /* 0x000fe20000002400 */
[----:B------:R-:W-:-:S02]  /*3d30*/  ISETP.GT.AND P2, PT, R74, 0x61, PT ;  /* 0x000000614a00780c */ /* 0x000fc40003f44270 */
[----:B------:R-:W-:Y:S02]  /*3d40*/  FMNMX.FTZ R40, R50, R83, !PT ;  /* 0x0000005332287209 */ /* 0x000fe40007810000 */
[C---:B------:R-:W-:Y:S02]  /*3d50*/  ISETP.GT.AND P3, PT, R74.reuse, 0x68, PT ;  /* 0x000000684a00780c */ /* 0x040fe40003f64270 */
[----:B--2---:R-:W-:Y:S01]  /*3d60*/  FSEL R44, R41, -INF , P2 ;  /* 0xff800000292c7808 */ /* 0x004fe20001000000 */
[----:B------:R-:W-:Y:S01]  /*3d70*/  MUFU.TANH R56, R56 ;  /* 0x0000003800387308 */ /* 0x000fe20000002400 */
[----:B------:R-:W-:Y:S02]  /*3d80*/  FMNMX.FTZ R83, R45, R40, !PT ;  /* 0x000000282d537209 */ /* 0x000fe40007810000 */
[----:B------:R-:W-:Y:S01]  /*3d90*/  ISETP.GT.AND P2, PT, R74, 0x69, PT ;  /* 0x000000694a00780c */ /* 0x000fe20003f44270 */
[----:B------:R-:W-:Y:S02]  /*3da0*/  WARPGROUP.DEPBAR.LE gsb0, 0x0 ;  /* 0x00008000000079c5 */ /* 0x000fe40000010000 */
[----:B------:R-:W-:Y:S01]  /*3db0*/  WARPGROUP.ARRIVE ;  /* 0x00000000000079c5 */ /* 0x000fe20000000000 */
[----:B------:R-:W-:Y:S01]  /*3dc0*/  FMUL.FTZ R32, R32, UR5 ;  /* 0x0000000520207c20 */ /* 0x000fe20008410000 */
[----:B------:R-:W-:Y:S01]  /*3dd0*/  FMUL.FTZ R33, R33, UR5 ;  /* 0x0000000521217c20 */ /* 0x000fe20008410000 */
[----:B------:R-:W-:Y:S01]  /*3de0*/  FMUL.FTZ R36, R36, UR5 ;  /* 0x0000000524247c20 */ /* 0x000fe20008410000 */
[----:B------:R-:W-:Y:S01]  /*3df0*/  FMUL.FTZ R37, R37, UR5 ;  /* 0x0000000525257c20 */ /* 0x000fe20008410000 */
[----:B------:R-:W-:Y:S01]  /*3e00*/  FSEL R41, R80, -INF , P3 ;  /* 0xff80000050297808 */ /* 0x000fe20001800000 */
[----:B------:R-:W-:Y:S01]  /*3e10*/  HGMMA.64x16x16.F32.BF16 R24, gdesc[UR32], R24, gsb0 ;  /* 0x00200000201879f0 */ /* 0x000fe20008001818 */
[----:B------:R-:W-:Y:S01]  /*3e20*/  MUFU.TANH R32, R32 ;  /* 0x0000002000207308 */ /* 0x000fe20000002400 */
[----:B------:R-:W-:Y:S01]  /*3e30*/  FMNMX.FTZ R80, R44, R83, !PT ;  /* 0x000000532c507209 */ /* 0x000fe20007810000 */
[----:B------:R-:W-:Y:S01]  /*3e40*/  FMUL.FTZ R88, R34, UR5 ;  /* 0x0000000522587c20 */ /* 0x000fe20008410000 */
[C---:B------:R-:W-:Y:S01]  /*3e50*/  ISETP.GT.AND P3, PT, R74.reuse, 0x70, PT ;  /* 0x000000704a00780c */ /* 0x040fe20003f64270 */
[----:B------:R-:W-:Y:S01]  /*3e60*/  FMUL.FTZ R90, R35, UR5 ;  /* 0x00000005235a7c20 */ /* 0x000fe20008410000 */
[----:B------:R-:W-:Y:S01]  /*3e70*/  FSEL R40, R81, -INF , P2 ;  /* 0xff80000051287808 */ /* 0x000fe20001000000 */
[----:B------:R-:W-:Y:S01]  /*3e80*/  FMUL.FTZ R92, R39, UR5 ;  /* 0x00000005275c7c20 */ /* 0x000fe20008410000 */
[----:B------:R-:W-:Y:S01]  /*3e90*/  FMNMX.FTZ R81, R41, R80, !PT ;  /* 0x0000005029517209 */ /* 0x000fe20007810000 */
[----:B------:R-:W0:Y:S01]  /*3ea0*/  MUFU.TANH R33, R33 ;  /* 0x0000002100217308 */ /* 0x000e220000002400 */
[----:B------:R-:W-:Y:S01]  /*3eb0*/  ISETP.GT.AND P2, PT, R74, 0x71, PT ;  /* 0x000000714a00780c */ /* 0x000fe20003f44270 */
[----:B------:R-:W-:-:S06]  /*3ec0*/  FMUL.FTZ R80, R54, UR5 ;  /* 0x0000000536507c20 */ /* 0x000fcc0008410000 */
[----:B------:R-:W1:Y:S08]  /*3ed0*/  MUFU.TANH R36, R36 ;  /* 0x0000002400247308 */ /* 0x000e700000002400 */
[----:B------:R2:W3:Y:S01]  /*3ee0*/  MUFU.TANH R82, R37 ;  /* 0x0000002500527308 */ /* 0x0004e20000002400 */
[----:B0-----:R-:W-:Y:S02]  /*3ef0*/  FSEL R33, R33, -INF , P2 ;  /* 0xff80000021217808 */ /* 0x001fe40001000000 */
[----:B------:R-:W-:-:S05]  /*3f00*/  ISETP.GT.AND P2, PT, R74, 0x79, PT ;  /* 0x000000794a00780c */ /* 0x000fca0003f44270 */
[----:B------:R-:W-:Y:S01]  /*3f10*/  MUFU.TANH R57, R57 ;  /* 0x0000003900397308 */ /* 0x000fe20000002400 */
[----:B--2---:R-:W-:Y:S02]  /*3f20*/  FSEL R37, R32, -INF , P3 ;  /* 0xff80000020257808 */ /* 0x004fe40001800000 */
[----:B------:R-:W-:Y:S02]  /*3f30*/  FMNMX.FTZ R32, R40, R81, !PT ;  /* 0x0000005128207209 */ /* 0x000fe40007810000 */
[----:B------:R-:W-:Y:S02]  /*3f40*/  ISETP.GT.AND P3, PT, R74, 0x78, PT ;  /* 0x000000784a00780c */ /* 0x000fe40003f64270 */
[----:B------:R-:W-:Y:S01]  /*3f50*/  FMNMX.FTZ R32, R37, R32, !PT ;  /* 0x0000002025207209 */ /* 0x000fe20007810000 */
[----:B------:R-:W-:Y:S01]  /*3f60*/  MUFU.TANH R58, R58 ;  /* 0x0000003a003a7308 */ /* 0x000fe20000002400 */
[----:B-1----:R-:W-:Y:S02]  /*3f70*/  FSEL R36, R36, -INF , P3 ;  /* 0xff80000024247808 */ /* 0x002fe40001800000 */
[----:B------:R-:W-:-:S05]  /*3f80*/  ISETP.GT.AND P3, PT, R74, 0x80, PT ;  /* 0x000000804a00780c */ /* 0x000fca0003f64270 */
[----:B------:R-:W-:Y:S01]  /*3f90*/  MUFU.TANH R59, R59 ;  /* 0x0000003b003b7308 */ /* 0x000fe20000002400 */
[----:B------:R-:W-:Y:S02]  /*3fa0*/  WARPGROUP.DEPBAR.LE gsb0, 0x0 ;  /* 0x00008000000079c5 */ /* 0x000fe40000010000 */
[----:B------:R-:W-:Y:S01]  /*3fb0*/  FMUL.FTZ R24, R24, UR5 ;  /* 0x0000000518187c20 */ /* 0x000fe20008410000 */
[----:B------:R-:W-:Y:S01]  /*3fc0*/  FMUL.FTZ R25, R25, UR5 ;  /* 0x0000000519197c20 */ /* 0x000fe20008410000 */
[----:B------:R-:W-:Y:S01]  /*3fd0*/  FMUL.FTZ R28, R28, UR5 ;  /* 0x000000051c1c7c20 */ /* 0x000fe20008410000 */
[----:B------:R-:W-:Y:S01]  /*3fe0*/  FMUL.FTZ R81, R29, UR5 ;  /* 0x000000051d517c20 */ /* 0x000fe20008410000 */
[----:B------:R-:W-:Y:S01]  /*3ff0*/  FMNMX.FTZ R29, R33, R32, !PT ;  /* 0x00000020211d7209 */ /* 0x000fe20007810000 */
[----:B------:R-:W-:Y:S01]  /*4000*/  MUFU.TANH R48, R48 ;  /* 0x0000003000307308 */ /* 0x000fe20000002400 */
[----:B---3--:R-:W-:Y:S01]  /*4010*/  FSEL R32, R82, -INF , P2 ;  /* 0xff80000052207808 */ /* 0x008fe20001000000 */
[----:B------:R-:W-:Y:S01]  /*4020*/  FMUL.FTZ R82, R42, UR5 ;  /* 0x000000052a527c20 */ /* 0x000fe20008410000 */
[----:B------:R-:W-:Y:S01]  /*4030*/  FMNMX.FTZ R89, R36, R29, !PT ;  /* 0x0000001d24597209 */ /* 0x000fe20007810000 */
[----:B------:R-:W-:Y:S01]  /*4040*/  FMUL.FTZ R47, R31, UR5 ;  /* 0x000000051f2f7c20 */ /* 0x000fe20008410000 */
[----:B------:R-:W-:-:S03]  /*4050*/  ISETP.GT.AND P2, PT, R74, 0x81, PT ;  /* 0x000000814a00780c */ /* 0x000fc60003f44270 */
[----:B------:R-:W0:Y:S08]  /*4060*/  MUFU.TANH R24, R24 ;  /* 0x0000001800187308 */ /* 0x000e300000002400 */
[----:B------:R-:W1:Y:S08]  /*4070*/  MUFU.TANH R25, R25 ;  /* 0x0000001900197308 */ /* 0x000e700000002400 */
[----:B------:R1:W2:Y:S01]  /*4080*/  MUFU.TANH R83, R28 ;  /* 0x0000001c00537308 */ /* 0x0002a20000002400 */
[----:B0-----:R-:W-:-:S02]  /*4090*/  FSEL R29, R24, -INF , P3 ;  /* 0xff800000181d7808 */ /* 0x001fc40001800000 */
[----:B------:R-:W-:Y:S02]  /*40a0*/  FMNMX.FTZ R24, R32, R89, !PT ;  /* 0x0000005920187209 */ /* 0x000fe40007810000 */
[C---:B------:R-:W-:Y:S02]  /*40b0*/  ISETP.GT.AND P3, PT, R74.reuse, 0x88, PT ;  /* 0x000000884a00780c */ /* 0x040fe40003f64270 */
[----:B------:R-:W-:Y:S01]  /*40c0*/  FMNMX.FTZ R89, R29, R24, !PT ;  /* 0x000000181d597209 */ /* 0x000fe20007810000 */
[----:B------:R0:W3:Y:S01]  /*40d0*/  MUFU.TANH R84, R81 ;  /* 0x0000005100547308 */ /* 0x0000e20000002400 */
[----:B-1----:R-:W-:Y:S02]  /*40e0*/  FSEL R28, R25, -INF , P2 ;  /* 0xff800000191c7808 */ /* 0x002fe40001000000 */
[----:B------:R-:W-:Y:S02]  /*40f0*/  ISETP.GT.AND P2, PT, R74, 0x89, PT ;  /* 0x000000894a00780c */ /* 0x000fe40003f44270 */
[----:B------:R-:W-:Y:S01]  /*4100*/  FMNMX.FTZ R54, R28, R89, !PT ;  /* 0x000000591c367209 */ /* 0x000fe20007810000 */
[----:B------:R-:W-:-:S02]  /*4110*/  FMUL.FTZ R89, R38, UR5 ;  /* 0x0000000526597c20 */ /* 0x000fc40008410000 */
[----:B------:R-:W1:Y:S01]  /*4120*/  MUFU.TANH R49, R49 ;  /* 0x0000003100317308 */ /* 0x000e620000002400 */
[----:B--2---:R-:W-:Y:S01]  /*4130*/  FSEL R25, R83, -INF , P3 ;  /* 0xff80000053197808 */ /* 0x004fe20001800000 */
[----:B0-----:R-:W-:Y:S01]  /*4140*/  FMUL.FTZ R81, R55, UR5 ;  /* 0x0000000537517c20 */ /* 0x001fe20008410000 */
[----:B------:R-:W-:Y:S01]  /*4150*/  ISETP.GT.AND P3, PT, R78, 0x1, PT ;  /* 0x000000014e00780c */ /* 0x000fe20003f64270 */
[----:B------:R-:W-:Y:S01]  /*4160*/  FMUL.FTZ R83, R46, UR5 ;  /* 0x000000052e537c20 */ /* 0x000fe20008410000 */
[----:B------:R-:W-:Y:S01]  /*4170*/  FMNMX.FTZ R55, R25, R54, !PT ;  /* 0x0000003619377209 */ /* 0x000fe20007810000 */
[----:B------:R-:W-:Y:S01]  /*4180*/  FMUL.FTZ R46, R30, UR5 ;  /* 0x000000051e2e7c20 */ /* 0x000fe20008410000 */
[----:B------:R-:W-:Y:S01]  /*4190*/  FSEL R39, R3, -INF , P3 ;  /* 0xff80000003277808 */ /* 0x000fe20001800000 */
[----:B------:R-:W0:Y:S01]  /*41a0*/  MUFU.TANH R80, R80 ;  /* 0x0000005000507308 */ /* 0x000e220000002400 */
[----:B---3--:R-:W-:Y:S01]  /*41b0*/  FSEL R24, R84, -INF , P2 ;  /* 0xff80000054187808 */ /* 0x008fe20001000000 */
[----:B------:R-:W-:Y:S01]  /*41c0*/  FMUL.FTZ R84, R43, UR5 ;  /* 0x000000052b547c20 */ /* 0x000fe20008410000 */
[----:B------:R-:W-:Y:S01]  /*41d0*/  ISETP.GT.AND P3, PT, R78, 0x10, PT ;  /* 0x000000104e00780c */ /* 0x000fe20003f64270 */
[----:B------:R-:W-:Y:S01]  /*41e0*/  FMUL.FTZ R43, R27, UR5 ;  /* 0x000000051b2b7c20 */ /* 0x000fe20008410000 */
[----:B------:R-:W-:-:S02]  /*41f0*/  FMNMX.FTZ R55, R24, R55, !PT ;  /* 0x0000003718377209 */ /* 0x000fc40007810000 */
[----:B------:R-:W-:Y:S01]  /*4200*/  FSEL R7, R7, -INF , P3 ;  /* 0xff80000007077808 */ /* 0x000fe20001800000 */
[----:B------:R-:W2:Y:S01]  /*4210*/  MUFU.TANH R81, R81 ;  /* 0x0000005100517308 */ /* 0x000ea20000002400 */
[C---:B------:R-:W-:Y:S01]  /*4220*/  ISETP.GT.AND P3, PT, R78.reuse, 0x18, PT ;  /* 0x000000184e00780c */ /* 0x040fe20003f64270 */
[----:B------:R-:W3:Y:S03]  /*4230*/  SHFL.BFLY PT, R42, R55, 0x2, 0x1f ;  /* 0x0c401f00372a7f89 */ /* 0x000ee600000e0000 */
[----:B------:R-:W-:Y:S02]  /*4240*/  FSEL R9, R9, -INF , P3 ;  /* 0xff80000009097808 */ /* 0x000fe40001800000 */
[----:B------:R-:W-:Y:S01]  /*4250*/  ISETP.GT.AND P3, PT, R78, 0x20, PT ;  /* 0x000000204e00780c */ /* 0x000fe20003f64270 */
[----:B------:R-:W4:Y:S03]  /*4260*/  MUFU.TANH R82, R82 ;  /* 0x0000005200527308 */ /* 0x000f260000002400 */
[----:B------:R-:W-:-:S02]  /*4270*/  FSEL R11, R11, -INF , P3 ;  /* 0xff8000000b0b7808 */ /* 0x000fc40001800000 */
[----:B------:R-:W-:-:S03]  /*4280*/  ISETP.GT.AND P3, PT, R78, 0x28, PT ;  /* 0x000000284e00780c */ /* 0x000fc60003f64270 */
[----:B------:R-:W5:Y:S01]  /*4290*/  MUFU.TANH R84, R84 ;  /* 0x0000005400547308 */ /* 0x000f620000002400 */
[----:B------:R-:W-:Y:S02]  /*42a0*/  FSEL R73, R13, -INF , P3 ;  /* 0xff8000000d497808 */ /* 0x000fe40001800000 */
[----:B------:R-:W-:-:S05]  /*42b0*/  ISETP.GT.AND P3, PT, R78, 0x30, PT ;  /* 0x000000304e00780c */ /* 0x000fca0003f64270 */
[----:B------:R-:W5:Y:S01]  /*42c0*/  MUFU.TANH R83, R83 ;  /* 0x0000005300537308 */ /* 0x000f620000002400 */
[----:B---3--:R-:W-:Y:S01]  /*42d0*/  FMNMX.FTZ R34, R55, R42, !PT ;  /* 0x0000002a37227209 */ /* 0x008fe20007810000 */
[----:B------:R-:W-:Y:S01]  /*42e0*/  FMUL.FTZ R42, R26, UR5 ;  /* 0x000000051a2a7c20 */ /* 0x000fe20008410000 */
[----:B------:R-:W-:-:S03]  /*42f0*/  UIADD3 UR5, UR57, -UR58, URZ ;  /* 0x8000003a39057290 */ /* 0x000fc6000fffe03f */
[----:B------:R-:W3:Y:S02]  /*4300*/  SHFL.BFLY PT, R35, R34, 0x1, 0x1f ;  /* 0x0c201f0022237f89 */ /* 0x000ee400000e0000 */
[----:B------:R-:W5:Y:S01]  /*4310*/  MUFU.TANH R86, R86 ;  /* 0x0000005600567308 */ /* 0x000f620000002400 */
[----:B------:R-:W-:-:S04]  /*4320*/  UIMAD UR5, UR56, 0xc0, UR5 ;  /* 0x000000c0380578a4 */ /* 0x000fc8000f8e0205 */
[----:B------:R-:W-:-:S03]  /*4330*/  UIMAD.WIDE UR10, UR5, 0x38e38e39, URZ ;  /* 0x38e38e39050a78a5 */ /* 0x000fc6000f8e023f */
[----:B------:R-:W5:Y:S01]  /*4340*/  MUFU.TANH R88, R88 ;  /* 0x0000005800587308 */ /* 0x000f620000002400 */
[----:B------:R-:W-:-:S04]  /*4350*/  USHF.R.U32.HI UR5, URZ, 0x1f, UR11 ;  /* 0x0000001f3f057899 */ /* 0x000fc8000801160b */
[----:B------:R-:W-:-:S03]  /*4360*/  ULEA.HI.SX32 UR5, UR11, UR5, 0x1b ;  /* 0x000000050b057291 */ /* 0x000fc6000f8fda3f */
[----:B------:R-:W5:Y:S01]  /*4370*/  MUFU.TANH R90, R90 ;  /* 0x0000005a005a7308 */ /* 0x000f620000002400 */
[----:B------:R-:W-:-:S04]  /*4380*/  UISETP.LT.AND UP0, UPT, URZ, UR5, UPT ;  /* 0x000000053f00728c */ /* 0x000fc8000bf01270 */
[----:B------:R-:W-:Y:S01]  /*4390*/  USEL UR7, URZ, UR5, !UP0 ;  /* 0x000000053f077287 */ /* 0x000fe2000c000000 */
[----:B---3--:R-:W-:Y:S02]  /*43a0*/  FMNMX.FTZ R74, R34, R35, !PT ;  /* 0x00000023224a7209 */ /* 0x008fe40007810000 */
[----:B------:R-:W3:Y:S01]  /*43b0*/  MUFU.TANH R89, R89 ;  /* 0x0000005900597308 */ /* 0x000ee20000002400 */
[----:B------:R-:W-:Y:S01]  /*43c0*/  UISETP.GE.AND UP0, UPT, UR38, UR7, UPT ;  /* 0x000000072600728c */ /* 0x000fe2000bf06270 */
[C---:B------:R-:W-:Y:S01]  /*43d0*/  FSETP.NEU.FTZ.AND P2, PT, R74.reuse, -INF , PT ;  /* 0xff8000004a00780b */ /* 0x040fe20003f5d000 */
[----:B------:R-:W-:-:S05]  /*43e0*/  FMUL.FTZ R26, R74, UR4 ;  /* 0x000000044a1a7c20 */ /* 0x000fca0008410000 */
[----:B------:R-:W3:Y:S01]  /*43f0*/  MUFU.TANH R92, R92 ;  /* 0x0000005c005c7308 */ /* 0x000ee20000002400 */
[----:B------:R-:W-:Y:S02]  /*4400*/  FSEL R26, R26, RZ, P2 ;  /* 0x000000ff1a1a7208 */ /* 0x000fe40001000000 */
[----:B------:R-:W-:-:S03]  /*4410*/  ISETP.GT.AND P2, PT, R78, RZ, PT ;  /* 0x000000ff4e00720c */ /* 0x000fc60003f44270 */
[--C-:B------:R-:W-:Y:S01]  /*4420*/  FFMA.FTZ R77, R77, UR4, -R26.reuse ;  /* 0x000000044d4d7c23 */ /* 0x100fe2000801081a */
[----:B------:R-:W-:Y:S01]  /*4430*/  FSEL R4, R4, -INF , P2 ;  /* 0xff80000004047808 */ /* 0x000fe20001000000 */
[--C-:B------:R-:W-:Y:S01]  /*4440*/  FFMA.FTZ R75, R75, UR4, -R26.reuse ;  /* 0x000000044b4b7c23 */ /* 0x100fe2000801081a */
[----:B------:R-:W-:Y:S01]  /*4450*/  ISETP.GT.AND P2, PT, R78, 0x9, PT ;  /* 0x000000094e00780c */ /* 0x000fe20003f44270 */
[--C-:B------:R-:W-:Y:S01]  /*4460*/  FFMA.FTZ R13, R72, UR4, -R26.reuse ;  /* 0x00000004480d7c23 */ /* 0x100fe2000801081a */
[----:B------:R-:W-:Y:S01]  /*4470*/  FMNMX.FTZ R54, R4, R39, !PT ;  /* 0x0000002704367209 */ /* 0x000fe20007810000 */
[--C-:B------:R-:W-:Y:S01]  /*4480*/  FFMA.FTZ R27, R79, UR4, -R26.reuse ;  /* 0x000000044f1b7c23 */ /* 0x100fe2000801081a */
[----:B------:R-:W-:Y:S01]  /*4490*/  FSEL R6, R6, -INF , P2 ;  /* 0xff80000006067808 */ /* 0x000fe20001000000 */
[--C-:B------:R-:W-:Y:S01]  /*44a0*/  FFMA.FTZ R85, R85, UR4, -R26.reuse ;  /* 0x0000000455557c23 */ /* 0x100fe2000801081a */
[----:B------:R-:W-:Y:S01]  /*44b0*/  FMNMX.FTZ R35, R5, R54, !PT ;  /* 0x0000003605237209 */ /* 0x000fe20007810000 */
[--C-:B------:R-:W-:Y:S01]  /*44c0*/  FFMA.FTZ R3, R87, UR4, -R26.reuse ;  /* 0x0000000457037c23 */ /* 0x100fe2000801081a */
[----:B------:R-:W-:Y:S01]  /*44d0*/  ISETP.GT.AND P2, PT, R78, 0x11, PT ;  /* 0x000000114e00780c */ /* 0x000fe20003f44270 */
[--C-:B------:R-:W-:Y:S01]  /*44e0*/  FFMA.FTZ R63, R63, UR4, -R26.reuse ;  /* 0x000000043f3f7c23 */ /* 0x100fe2000801081a */
[----:B------:R-:W-:Y:S01]  /*44f0*/  FMNMX.FTZ R54, R6, R35, !PT ;  /* 0x0000002306367209 */ /* 0x000fe20007810000 */
[----:B------:R-:W3:Y:S01]  /*4500*/  MUFU.TANH R42, R42 ;  /* 0x0000002a002a7308 */ /* 0x000ee20000002400 */
[----:B------:R-:W-:Y:S01]  /*4510*/  FSEL R8, R8, -INF , P2 ;  /* 0xff80000008087808 */ /* 0x000fe20001000000 */
[--C-:B------:R-:W-:Y:S01]  /*4520*/  FFMA.FTZ R62, R62, UR4, -R26.reuse ;  /* 0x000000043e3e7c23 */ /* 0x100fe2000801081a */
[----:B------:R-:W-:Y:S01]  /*4530*/  FMNMX.FTZ R55, R7, R54, !PT ;  /* 0x0000003607377209 */ /* 0x000fe20007810000 */
[--C-:B------:R-:W-:Y:S01]  /*4540*/  FFMA.FTZ R30, R91, UR4, -R26.reuse ;  /* 0x000000045b1e7c23 */ /* 0x100fe2000801081a */
[----:B------:R-:W-:Y:S01]  /*4550*/  ISETP.GT.AND P2, PT, R78, 0x19, PT ;  /* 0x000000194e00780c */ /* 0x000fe20003f44270 */
[--C-:B------:R-:W-:Y:S01]  /*4560*/  FFMA.FTZ R31, R93, UR4, -R26.reuse ;  /* 0x000000045d1f7c23 */ /* 0x100fe2000801081a */
[----:B------:R-:W-:Y:S01]  /*4570*/  FMNMX.FTZ R76, R8, R55, !PT ;  /* 0x00000037084c7209 */ /* 0x000fe20007810000 */
[----:B------:R-:W-:Y:S01]  /*4580*/  MUFU.EX2 R35, R85 ;  /* 0x0000005500237308 */ /* 0x000fe20000000800 */
[----:B------:R-:W-:Y:S01]  /*4590*/  FSEL R54, R10, -INF , P2 ;  /* 0xff8000000a367808 */ /* 0x000fe20001000000 */
[--C-:B------:R-:W-:Y:S01]  /*45a0*/  FFMA.FTZ R38, R97, UR4, -R26.reuse ;  /* 0x0000000461267c23 */ /* 0x100fe2000801081a */
[----:B------:R-:W-:Y:S01]  /*45b0*/  FMNMX.FTZ R55, R9, R76, !PT ;  /* 0x0000004c09377209 */ /* 0x000fe20007810000 */
[--C-:B------:R-:W-:Y:S01]  /*45c0*/  FFMA.FTZ R34, R95, UR4, -R26.reuse ;  /* 0x000000045f227c23 */ /* 0x100fe2000801081a */
[----:B------:R-:W-:Y:S01]  /*45d0*/  ISETP.GT.AND P2, PT, R78, 0x21, PT ;  /* 0x000000214e00780c */ /* 0x000fe20003f44270 */
[--C-:B------:R-:W-:Y:S01]  /*45e0*/  FFMA.FTZ R53, R53, UR4, -R26.reuse ;  /* 0x0000000435357c23 */ /* 0x100fe2000801081a */
[----:B------:R-:W-:Y:S01]  /*45f0*/  FMNMX.FTZ R76, R54, R55, !PT ;  /* 0x00000037364c7209 */ /* 0x000fe20007810000 */
[----:B------:R1:W-:Y:S01]  /*4600*/  MUFU.EX2 R10, R77 ;  /* 0x0000004d000a7308 */ /* 0x0003e20000000800 */
        /* <DEDUP_REMOVED lines=10> */
[----:B-1----:R-:W-:Y:S01]  /*46b0*/  FMNMX.FTZ R77, R73, R76, !PT ;  /* 0x0000004c494d7209 */ /* 0x002fe20007810000 */
[--C-:B------:R-:W-:Y:S01]  /*46c0*/  FFMA.FTZ R37, R37, UR4, -R26.reuse ;  /* 0x0000000425257c23 */ /* 0x100fe2000801081a */
[----:B------:R-:W-:Y:S01]  /*46d0*/  ISETP.GT.AND P2, PT, R78, 0x31, PT ;  /* 0x000000314e00780c */ /* 0x000fe20003f44270 */
[--C-:B------:R-:W-:Y:S01]  /*46e0*/  FFMA.FTZ R32, R32, UR4, -R26.reuse ;  /* 0x0000000420207c23 */ /* 0x100fe2000801081a */
[----:B------:R-:W-:Y:S01]  /*46f0*/  FMNMX.FTZ R76, R72, R77, !PT ;  /* 0x0000004d484c7209 */ /* 0x000fe20007810000 */
[----:B------:R-:W1:Y:S01]  /*4700*/  MUFU.TANH R43, R43 ;  /* 0x0000002b002b7308 */ /* 0x000e620000002400 */
[----:B0-----:R-:W-:Y:S01]  /*4710*/  FSEL R75, R15, -INF , P3 ;  /* 0xff8000000f4b7808 */ /* 0x001fe20001800000 */
[--C-:B------:R-:W-:Y:S01]  /*4720*/  FFMA.FTZ R29, R29, UR4, -R26.reuse ;  /* 0x000000041d1d7c23 */ /* 0x100fe2000801081a */
[----:B------:R-:W-:Y:S01]  /*4730*/  ISETP.GT.AND P3, PT, R78, 0x38, PT ;  /* 0x000000384e00780c */ /* 0x000fe20003f64270 */
[----:B------:R-:W-:Y:S01]  /*4740*/  FFMA.FTZ R28, R28, UR4, -R26 ;  /* 0x000000041c1c7c23 */ /* 0x000fe2000801081a */
[----:B------:R-:W-:-:S02]  /*4750*/  FSEL R70, R20, -INF , P2 ;  /* 0xff80000014467808 */ /* 0x000fc40001000000 */
[----:B------:R-:W-:Y:S01]  /*4760*/  FMNMX.FTZ R15, R75, R76, !PT ;  /* 0x0000004c4b0f7209 */ /* 0x000fe20007810000 */
[----:B------:R-:W0:Y:S01]  /*4770*/  MUFU.TANH R46, R46 ;  /* 0x0000002e002e7308 */ /* 0x000e220000002400 */
[----:B------:R-:W-:Y:S02]  /*4780*/  FSEL R76, R21, -INF , P3 ;  /* 0xff800000154c7808 */ /* 0x000fe40001800000 */
[----:B------:R-:W-:Y:S02]  /*4790*/  ISETP.GT.AND P2, PT, R78, 0x39, PT ;  /* 0x000000394e00780c */ /* 0x000fe40003f44270 */
[----:B------:R-:W-:Y:S02]  /*47a0*/  FMNMX.FTZ R21, R70, R15, !PT ;  /* 0x0000000f46157209 */ /* 0x000fe40007810000 */
[----:B------:R-:W-:Y:S01]  /*47b0*/  ISETP.GT.AND P3, PT, R78, 0x40, PT ;  /* 0x000000404e00780c */ /* 0x000fe20003f64270 */
[----:B------:R2:W-:Y:S01]  /*47c0*/  MUFU.EX2 R15, R63 ;  /* 0x0000003f000f7308 */ /* 0x0005e20000000800 */
[----:B------:R-:W-:Y:S01]  /*47d0*/  FSEL R77, R64, -INF , P2 ;  /* 0xff800000404d7808 */ /* 0x000fe20001000000 */
[----:B------:R-:W-:Y:S01]  /*47e0*/  FFMA.FTZ R64, R66, UR4, -R26 ;  /* 0x0000000442407c23 */ /* 0x000fe2000801081a */
[----:B------:R-:W-:-:S02]  /*47f0*/  FMNMX.FTZ R20, R76, R21, !PT ;  /* 0x000000154c147209 */ /* 0x000fc40007810000 */
[----:B------:R-:W-:Y:S02]  /*4800*/  FSEL R79, R56, -INF , P3 ;  /* 0xff800000384f7808 */ /* 0x000fe40001800000 */
[C---:B------:R-:W-:Y:S01]  /*4810*/  ISETP.GT.AND P2, PT, R78.reuse, 0x41, PT ;  /* 0x000000414e00780c */ /* 0x040fe20003f44270 */
[----:B------:R-:W0:Y:S01]  /*4820*/  MUFU.TANH R47, R47 ;  /* 0x0000002f002f7308 */ /* 0x000e220000002400 */
[----:B------:R-:W-:Y:S02]  /*4830*/  FMNMX.FTZ R56, R77, R20, !PT ;  /* 0x000000144d387209 */ /* 0x000fe40007810000 */
[C---:B------:R-:W-:Y:S02]  /*4840*/  ISETP.GT.AND P3, PT, R78.reuse, 0x48, PT ;  /* 0x000000484e00780c */ /* 0x040fe40003f64270 */
[----:B------:R-:W-:Y:S01]  /*4850*/  FSEL R66, R57, -INF , P2 ;  /* 0xff80000039427808 */ /* 0x000fe20001000000 */
[----:B------:R-:W-:Y:S01]  /*4860*/  FFMA.FTZ R57, R67, UR4, -R26 ;  /* 0x0000000443397c23 */ /* 0x000fe2000801081a */
[----:B------:R-:W-:Y:S01]  /*4870*/  FMNMX.FTZ R21, R79, R56, !PT ;  /* 0x000000384f157209 */ /* 0x000fe20007810000 */
[----:B------:R4:W-:Y:S01]  /*4880*/  MUFU.EX2 R20, R64 ;  /* 0x0000004000147308 */ /* 0x0009e20000000800 */
[----:B------:R-:W-:-:S02]  /*4890*/  ISETP.GT.AND P2, PT, R78, 0x49, PT ;  /* 0x000000494e00780c */ /* 0x000fc40003f44270 */
[----:B------:R-:W-:Y:S02]  /*48a0*/  FSEL R85, R58, -INF , P3 ;  /* 0xff8000003a557808 */ /* 0x000fe40001800000 */
[----:B------:R-:W-:Y:S02]  /*48b0*/  FMNMX.FTZ R56, R66, R21, !PT ;  /* 0x0000001542387209 */ /* 0x000fe40007810000 */
[C---:B------:R-:W-:Y:S01]  /*48c0*/  ISETP.GT.AND P3, PT, R78.reuse, 0x50, PT ;  /* 0x000000504e00780c */ /* 0x040fe20003f64270 */
[----:B------:R5:W-:Y:S01]  /*48d0*/  MUFU.EX2 R21, R57 ;  /* 0x0000003900157308 */ /* 0x000be20000000800 */
[----:B------:R-:W-:Y:S02]  /*48e0*/  FSEL R87, R59, -INF , P2 ;  /* 0xff8000003b577808 */ /* 0x000fe40001000000 */
[----:B------:R-:W-:Y:S02]  /*48f0*/  FMNMX.FTZ R56, R85, R56, !PT ;  /* 0x0000003855387209 */ /* 0x000fe40007810000 */
[----:B------:R-:W-:-:S02]  /*4900*/  ISETP.GT.AND P2, PT, R78, 0x51, PT ;  /* 0x000000514e00780c */ /* 0x000fc40003f44270 */
[----:B------:R-:W-:Y:S01]  /*4910*/  FSEL R67, R48, -INF , P3 ;  /* 0xff80000030437808 */ /* 0x000fe20001800000 */
[--C-:B------:R-:W-:Y:S01]  /*4920*/  FFMA.FTZ R48, R69, UR4, -R26.reuse ;  /* 0x0000000445307c23 */ /* 0x100fe2000801081a */
[----:B------:R-:W-:Y:S01]  /*4930*/  FMNMX.FTZ R56, R87, R56, !PT ;  /* 0x0000003857387209 */ /* 0x000fe20007810000 */
[----:B------:R-:W-:Y:S01]  /*4940*/  MUFU.EX2 R27, R27 ;  /* 0x0000001b001b7308 */ /* 0x000fe20000000800 */
[----:B------:R-:W-:Y:S02]  /*4950*/  ISETP.GT.AND P3, PT, R78, 0x58, PT ;  /* 0x000000584e00780c */ /* 0x000fe40003f64270 */
[----:B------:R-:W-:Y:S01]  /*4960*/  FSEL R69, R49, -INF , P2 ;  /* 0xff80000031457808 */ /* 0x000fe20001000000 */
[----:B------:R-:W-:Y:S01]  /*4970*/  FFMA.FTZ R49, R68, UR4, -R26 ;  /* 0x0000000444317c23 */ /* 0x000fe2000801081a */
[----:B------:R-:W-:Y:S02]  /*4980*/  FMNMX.FTZ R56, R67, R56, !PT ;  /* 0x0000003843387209 */ /* 0x000fe40007810000 */
[----:B------:R-:W-:Y:S01]  /*4990*/  ISETP.GT.AND P2, PT, R78, 0x59, PT ;  /* 0x000000594e00780c */ /* 0x000fe20003f44270 */
[----:B------:R-:W0:Y:S01]  /*49a0*/  MUFU.EX2 R30, R30 ;  /* 0x0000001e001e7308 */ /* 0x000e220000000800 */
[----:B--2---:R-:W-:-:S02]  /*49b0*/  FSEL R63, R80, -INF , P3 ;  /* 0xff800000503f7808 */ /* 0x004fc40001800000 */
[----:B------:R-:W-:Y:S02]  /*49c0*/  FMNMX.FTZ R56, R69, R56, !PT ;  /* 0x0000003845387209 */ /* 0x000fe40007810000 */
[C---:B------:R-:W-:Y:S02]  /*49d0*/  ISETP.GT.AND P3, PT, R78.reuse, 0x60, PT ;  /* 0x000000604e00780c */ /* 0x040fe40003f64270 */
[----:B----4-:R-:W-:Y:S01]  /*49e0*/  FSEL R64, R81, -INF , P2 ;  /* 0xff80000051407808 */ /* 0x010fe20001000000 */
[----:B------:R-:W-:Y:S01]  /*49f0*/  MUFU.EX2 R31, R31 ;  /* 0x0000001f001f7308 */ /* 0x000fe20000000800 */
[----:B-----5:R-:W-:Y:S01]  /*4a00*/  FMNMX.FTZ R57, R63, R56, !PT ;  /* 0x000000383f397209 */ /* 0x020fe20007810000 */
[----:B------:R-:W-:Y:S01]  /*4a10*/  FFMA.FTZ R56, R65, UR4, -R26 ;  /* 0x0000000441387c23 */ /* 0x000fe2000801081a */
[----:B------:R-:W-:Y:S02]  /*4a20*/  ISETP.GT.AND P2, PT, R78, 0x61, PT ;  /* 0x000000614e00780c */ /* 0x000fe40003f44270 */
[----:B------:R-:W-:-:S02]  /*4a30*/  FSEL R82, R82, -INF , P3 ;  /* 0xff80000052527808 */ /* 0x000fc40001800000 */
[----:B------:R-:W-:Y:S01]  /*4a40*/  FMNMX.FTZ R57, R64, R57, !PT ;  /* 0x0000003940397209 */ /* 0x000fe20007810000 */
[----:B------:R-:W-:Y:S01]  /*4a50*/  MUFU.EX2 R38, R38 ;  /* 0x0000002600267308 */ /* 0x000fe20000000800 */
[----:B------:R-:W-:Y:S02]  /*4a60*/  ISETP.GT.AND P3, PT, R78, 0x68, PT ;  /* 0x000000684e00780c */ /* 0x000fe40003f64270 */
[----:B------:R-:W-:Y:S02]  /*4a70*/  FSEL R84, R84, -INF , P2 ;  /* 0xff80000054547808 */ /* 0x000fe40001000000 */
[----:B------:R-:W-:Y:S02]  /*4a80*/  FMNMX.FTZ R57, R82, R57, !PT ;  /* 0x0000003952397209 */ /* 0x000fe40007810000 */
[----:B------:R-:W-:Y:S01]  /*4a90*/  ISETP.GT.AND P2, PT, R78, 0x69, PT ;  /* 0x000000694e00780c */ /* 0x000fe20003f44270 */
[----:B------:R-:W-:Y:S01]  /*4aa0*/  MUFU.EX2 R34, R34 ;  /* 0x0000002200227308 */ /* 0x000fe20000000800 */
[----:B------:R-:W-:-:S02]  /*4ab0*/  FSEL R83, R83, -INF , P3 ;  /* 0xff80000053537808 */ /* 0x000fc40001800000 */
[----:B------:R-:W-:Y:S02]  /*4ac0*/  FMNMX.FTZ R58, R84, R57, !PT ;  /* 0x00000039543a7209 */ /* 0x000fe40007810000 */
[----:B------:R-:W-:Y:S02]  /*4ad0*/  ISETP.GT.AND P3, PT, R78, 0x70, PT ;  /* 0x000000704e00780c */ /* 0x000fe40003f64270 */
[----:B------:R-:W-:Y:S01]  /*4ae0*/  FSEL R86, R86, -INF , P2 ;  /* 0xff80000056567808 */ /* 0x000fe20001000000 */
[----:B------:R2:W-:Y:S01]  /*4af0*/  MUFU.EX2 R57, R62 ;  /* 0x0000003e00397308 */ /* 0x0005e20000000800 */
[----:B------:R-:W-:Y:S01]  /*4b00*/  FMNMX.FTZ R59, R83, R58, !PT ;  /* 0x0000003a533b7209 */ /* 0x000fe20007810000 */
        /* <DEDUP_REMOVED lines=10> */
[----:B---3--:R-:W-:-:S02]  /*4bb0*/  FSEL R89, R89, -INF , P3 ;  /* 0xff80000059597808 */ /* 0x008fc40001800000 */
[----:B--2---:R-:W-:Y:S02]  /*4bc0*/  FMNMX.FTZ R62, R90, R59, !PT ;  /* 0x0000003b5a3e7209 */ /* 0x004fe40007810000 */
[----:B------:R-:W-:Y:S02]  /*4bd0*/  ISETP.GT.AND P3, PT, R78, 0x80, PT ;  /* 0x000000804e00780c */ /* 0x000fe40003f64270 */
[----:B------:R-:W-:Y:S01]  /*4be0*/  FSEL R92, R92, -INF , P2 ;  /* 0xff8000005c5c7808 */ /* 0x000fe20001000000 */
[----:B------:R-:W-:Y:S01]  /*4bf0*/  MUFU.EX2 R14, R14 ;  /* 0x0000000e000e7308 */ /* 0x000fe20000000800 */
[----:B------:R-:W-:Y:S02]  /*4c00*/  FMNMX.FTZ R59, R89, R62, !PT ;  /* 0x0000003e593b7209 */ /* 0x000fe40007810000 */
[----:B------:R-:W-:Y:S02]  /*4c10*/  ISETP.GT.AND P2, PT, R78, 0x81, PT ;  /* 0x000000814e00780c */ /* 0x000fe40003f44270 */
[----:B------:R-:W-:Y:S01]  /*4c20*/  FSEL R61, R42, -INF , P3 ;  /* 0xff8000002a3d7808 */ /* 0x000fe20001800000 */
[--C-:B------:R-:W-:Y:S01]  /*4c30*/  FFMA.FTZ R42, R60, UR4, -R26.reuse ;  /* 0x000000043c2a7c23 */ /* 0x100fe2000801081a */
[----:B------:R-:W-:Y:S01]  /*4c40*/  FMNMX.FTZ R62, R92, R59, !PT ;  /* 0x0000003b5c3e7209 */ /* 0x000fe20007810000 */
[----:B------:R-:W-:Y:S01]  /*4c50*/  FFMA.FTZ R59, R52, UR4, -R26 ;  /* 0x00000004343b7c23 */ /* 0x000fe2000801081a */
[----:B-1----:R-:W-:Y:S01]  /*4c60*/  FSEL R60, R43, -INF , P2 ;  /* 0xff8000002b3c7808 */ /* 0x002fe20001000000 */
[----:B------:R-:W-:Y:S01]  /*4c70*/  MUFU.EX2 R48, R48 ;  /* 0x0000003000307308 */ /* 0x000fe20000000800 */
[----:B------:R-:W-:-:S02]  /*4c80*/  ISETP.GT.AND P3, PT, R78, 0x88, PT ;  /* 0x000000884e00780c */ /* 0x000fc40003f64270 */
[----:B------:R-:W-:Y:S02]  /*4c90*/  FMNMX.FTZ R43, R61, R62, !PT ;  /* 0x0000003e3d2b7209 */ /* 0x000fe40007810000 */
[----:B------:R-:W-:Y:S02]  /*4ca0*/  ISETP.GT.AND P2, PT, R78, 0x89, PT ;  /* 0x000000894e00780c */ /* 0x000fe40003f44270 */
[----:B0-----:R-:W-:Y:S01]  /*4cb0*/  FSEL R62, R46, -INF , P3 ;  /* 0xff8000002e3e7808 */ /* 0x001fe20001800000 */
[--C-:B------:R-:W-:Y:S01]  /*4cc0*/  FFMA.FTZ R46, R51, UR4, -R26.reuse ;  /* 0x00000004332e7c23 */ /* 0x100fe2000801081a */
[----:B------:R-:W-:Y:S01]  /*4cd0*/  FMNMX.FTZ R43, R60, R43, !PT ;  /* 0x0000002b3c2b7209 */ /* 0x000fe20007810000 */
[----:B------:R-:W-:Y:S01]  /*4ce0*/  MUFU.EX2 R49, R49 ;  /* 0x0000003100317308 */ /* 0x000fe20000000800 */
[----:B------:R-:W-:Y:S01]  /*4cf0*/  FSEL R52, R47, -INF , P2 ;  /* 0xff8000002f347808 */ /* 0x000fe20001000000 */
[----:B------:R-:W-:Y:S01]  /*4d00*/  FFMA.FTZ R47, R50, UR4, -R26 ;  /* 0x00000004322f7c23 */ /* 0x000fe2000801081a */
[----:B------:R-:W-:-:S04]  /*4d10*/  FMNMX.FTZ R43, R62, R43, !PT ;  /* 0x0000002b3e2b7209 */ /* 0x000fc80007810000 */
[----:B------:R-:W-:Y:S01]  /*4d20*/  FMNMX.FTZ R51, R52, R43, !PT ;  /* 0x0000002b34337209 */ /* 0x000fe20007810000 */
[--C-:B------:R-:W-:Y:S01]  /*4d30*/  FFMA.FTZ R43, R45, UR4, -R26.reuse ;  /* 0x000000042d2b7c23 */ /* 0x100fe2000801081a */
[----:B------:R-:W-:Y:S03]  /*4d40*/  MUFU.EX2 R56, R56 ;  /* 0x0000003800387308 */ /* 0x000fe60000000800 */
[----:B------:R-:W0:Y:S05]  /*4d50*/  SHFL.BFLY PT, R50, R51, 0x2, 0x1f ;  /* 0x0c401f0033327f89 */ /* 0x000e2a00000e0000 */
[----:B------:R-:W-:Y:S08]  /*4d60*/  MUFU.EX2 R58, R58 ;  /* 0x0000003a003a7308 */ /* 0x000ff00000000800 */
[----:B------:R-:W-:Y:S08]  /*4d70*/  MUFU.EX2 R53, R53 ;  /* 0x0000003500357308 */ /* 0x000ff00000000800 */
[----:B------:R-:W-:Y:S01]  /*4d80*/  MUFU.EX2 R42, R42 ;  /* 0x0000002a002a7308 */ /* 0x000fe20000000800 */
[----:B0-----:R-:W-:Y:S01]  /*4d90*/  FMNMX.FTZ R45, R51, R50, !PT ;  /* 0x00000032332d7209 */ /* 0x001fe20007810000 */
[--C-:B------:R-:W-:Y:S01]  /*4da0*/  FFMA.FTZ R50, R33, UR4, -R26.reuse ;  /* 0x0000000421327c23 */ /* 0x100fe2000801081a */
[--C-:B------:R-:W-:Y:S01]  /*4db0*/  FFMA.FTZ R33, R36, UR4, -R26.reuse ;  /* 0x0000000424217c23 */ /* 0x100fe2000801081a */
[----:B------:R-:W-:-:S02]  /*4dc0*/  FFMA.FTZ R36, R25, UR4, -R26 ;  /* 0x0000000419247c23 */ /* 0x000fc4000801081a */
[----:B------:R-:W0:Y:S02]  /*4dd0*/  SHFL.BFLY PT, R130, R45, 0x1, 0x1f ;  /* 0x0c201f002d827f89 */ /* 0x000e2400000e0000 */
[----:B------:R-:W-:Y:S08]  /*4de0*/  MUFU.EX2 R59, R59 ;  /* 0x0000003b003b7308 */ /* 0x000ff00000000800 */
[----:B------:R-:W-:Y:S08]  /*4df0*/  MUFU.EX2 R46, R46 ;  /* 0x0000002e002e7308 */ /* 0x000ff00000000800 */
[----:B------:R-:W-:Y:S01]  /*4e00*/  MUFU.EX2 R47, R47 ;  /* 0x0000002f002f7308 */ /* 0x000fe20000000800 */
[----:B0-----:R-:W-:Y:S01]  /*4e10*/  FMNMX.FTZ R130, R45, R130, !PT ;  /* 0x000000822d827209 */ /* 0x001fe20007810000 */
[----:B------:R-:W-:-:S06]  /*4e20*/  FFMA.FTZ R45, R24, UR4, -R26 ;  /* 0x00000004182d7c23 */ /* 0x000fcc000801081a */
[----:B------:R-:W-:Y:S01]  /*4e30*/  MUFU.EX2 R43, R43 ;  /* 0x0000002b002b7308 */ /* 0x000fe20000000800 */
[C---:B------:R-:W-:Y:S01]  /*4e40*/  FSETP.NEU.FTZ.AND P2, PT, R130.reuse, -INF , PT ;  /* 0xff8000008200780b */ /* 0x040fe20003f5d000 */
[----:B------:R-:W-:-:S05]  /*4e50*/  FMUL.FTZ R25, R130, UR4 ;  /* 0x0000000482197c20 */ /* 0x000fca0008410000 */
[----:B------:R-:W-:Y:S01]  /*4e60*/  FSEL R24, R25, RZ, P2 ;  /* 0x000000ff19187208 */ /* 0x000fe20001000000 */
[----:B------:R-:W-:Y:S01]  /*4e70*/  MUFU.EX2 R44, R44 ;  /* 0x0000002c002c7308 */ /* 0x000fe20000000800 */
        /* <DEDUP_REMOVED lines=12> */
[----:B------:R-:W-:Y:S01]  /*4f40*/  FFMA.FTZ R55, R75, UR4, -R24 ;  /* 0x000000044b377c23 */ /* 0x000fe20008010818 */
[----:B------:R1:W2:Y:S01]  /*4f50*/  MUFU.EX2 R81, R39 ;  /* 0x0000002700517308 */ /* 0x0002a20000000800 */
[----:B0-----:R-:W-:Y:S01]  /*4f60*/  @!P1 PRMT R4, RZ, 0x654, R0 ;  /* 0x00000654ff049816 */ /* 0x001fe20000000000 */
[--C-:B------:R-:W-:Y:S01]  /*4f70*/  FFMA.FTZ R72, R70, UR4, -R24.reuse ;  /* 0x0000000446487c23 */ /* 0x100fe20008010818 */
[--C-:B------:R-:W-:Y:S01]  /*4f80*/  FFMA.FTZ R70, R79, UR4, -R24.reuse ;  /* 0x000000044f467c23 */ /* 0x100fe20008010818 */
[--C-:B------:R-:W-:Y:S01]  /*4f90*/  FFMA.FTZ R75, R66, UR4, -R24.reuse ;  /* 0x00000004424b7c23 */ /* 0x100fe20008010818 */
[----:B------:R0:W-:Y:S01]  /*4fa0*/  @!P1 SYNCS.ARRIVE.TRANS64.RED.A1T0 RZ, [R4+URZ], RZ ;  /* 0x000000ff04ff99a7 */ /* 0x0001e2000810043f */
[--C-:B------:R-:W-:Y:S01]  /*4fb0*/  FFMA.FTZ R66, R85, UR4, -R24.reuse ;  /* 0x0000000455427c23 */ /* 0x100fe20008010818 */
[--C-:B------:R-:W-:Y:S01]  /*4fc0*/  FFMA.FTZ R84, R84, UR4, -R24.reuse ;  /* 0x0000000454547c23 */ /* 0x100fe20008010818 */
[----:B------:R3:W4:Y:S01]  /*4fd0*/  MUFU.EX2 R91, R5 ;  /* 0x00000005005b7308 */ /* 0x0007220000000800 */
[--C-:B-1----:R-:W-:Y:S01]  /*4fe0*/  FFMA.FTZ R39, R54, UR4, -R24.reuse ;  /* 0x0000000436277c23 */ /* 0x102fe20008010818 */
[--C-:B------:R-:W-:Y:S01]  /*4ff0*/  FFMA.FTZ R54, R73, UR4, -R24.reuse ;  /* 0x0000000449367c23 */ /* 0x100fe20008010818 */
[--C-:B------:R-:W-:Y:S01]  /*5000*/  FFMA.FTZ R73, R76, UR4, -R24.reuse ;  /* 0x000000044c497c23 */ /* 0x100fe20008010818 */
[--C-:B------:R-:W-:Y:S01]  /*5010*/  FFMA.FTZ R76, R77, UR4, -R24.reuse ;  /* 0x000000044d4c7c23 */ /* 0x100fe20008010818 */
[----:B0-----:R-:W-:Y:S01]  /*5020*/  F2FP.BF16.F32.PACK_AB R4, R30, R27 ;  /* 0x0000001b1e04723e */ /* 0x001fe200000010ff */
[--C-:B------:R-:W-:Y:S01]  /*5030*/  FFMA.FTZ R77, R87, UR4, -R24.reuse ;  /* 0x00000004574d7c23 */ /* 0x100fe20008010818 */
[--C-:B------:R-:W-:Y:S01]  /*5040*/  FFMA.FTZ R86, R86, UR4, -R24.reuse ;  /* 0x0000000456567c23 */ /* 0x100fe20008010818 */
[----:B------:R0:W1:Y:S01]  /*5050*/  MUFU.EX2 R94, R6 ;  /* 0x00000006005e7308 */ /* 0x0000620000000800 */
[----:B--2---:R-:W-:Y:S01]  /*5060*/  FADD.FTZ R8, R80, R81 ;  /* 0x0000005150087221 */ /* 0x004fe20000010000 */
[--C-:B---3--:R-:W-:Y:S01]  /*5070*/  FFMA.FTZ R5, R67, UR4, -R24.reuse ;  /* 0x0000000443057c23 */ /* 0x108fe20008010818 */
[--C-:B------:R-:W-:Y:S01]  /*5080*/  FFMA.FTZ R67, R69, UR4, -R24.reuse ;  /* 0x0000000445437c23 */ /* 0x100fe20008010818 */
[--C-:B------:R-:W-:Y:S01]  /*5090*/  FFMA.FTZ R88, R88, UR4, -R24.reuse ;  /* 0x0000000458587c23 */ /* 0x100fe20008010818 */
[--C-:B------:R-:W-:Y:S01]  /*50a0*/  FFMA.FTZ R90, R90, UR4, -R24.reuse ;  /* 0x000000045a5a7c23 */ /* 0x100fe20008010818 */
[--C-:B------:R-:W-:Y:S01]  /*50b0*/  FFMA.FTZ R89, R89, UR4, -R24.reuse ;  /* 0x0000000459597c23 */ /* 0x100fe20008010818 */
[----:B------:R-:W-:Y:S01]  /*50c0*/  FFMA.FTZ R92, R92, UR4, -R24 ;  /* 0x000000045c5c7c23 */ /* 0x000fe20008010818 */
[----:B------:R-:W2:Y:S01]  /*50d0*/  MUFU.EX2 R25, R25 ;  /* 0x0000001900197308 */ /* 0x000ea20000000800 */
[----:B0-----:R-:W-:Y:S01]  /*50e0*/  FADD.FTZ R6, R27, R30 ;  /* 0x0000001e1b067221 */ /* 0x001fe20000010000 */
[----:B----4-:R-:W-:Y:S01]  /*50f0*/  FADD.FTZ R9, R91, R8 ;  /* 0x000000085b097221 */ /* 0x010fe20000010000 */
[--C-:B------:R-:W-:Y:S01]  /*5100*/  FFMA.FTZ R30, R63, UR4, -R24.reuse ;  /* 0x000000043f1e7c23 */ /* 0x100fe20008010818 */
[----:B------:R-:W-:Y:S01]  /*5110*/  FFMA.FTZ R63, R83, UR4, -R24 ;  /* 0x00000004533f7c23 */ /* 0x000fe20008010818 */
[----:B------:R-:W-:Y:S01]  /*5120*/  FADD.FTZ R7, R31, R6 ;  /* 0x000000061f077221 */ /* 0x000fe20000010000 */
[----:B------:R-:W-:Y:S01]  /*5130*/  F2FP.BF16.F32.PACK_AB R6, R38, R31 ;  /* 0x0000001f2606723e */ /* 0x000fe200000010ff */
[--C-:B------:R-:W-:Y:S01]  /*5140*/  FFMA.FTZ R31, R64, UR4, -R24.reuse ;  /* 0x00000004401f7c23 */ /* 0x100fe20008010818 */
[----:B------:R-:W0:Y:S01]  /*5150*/  MUFU.EX2 R68, R68 ;  /* 0x0000004400447308 */ /* 0x000e220000000800 */
[----:B------:R-:W-:Y:S01]  /*5160*/  FADD.FTZ R11, R38, R7 ;  /* 0x00000007260b7221 */ /* 0x000fe20000010000 */
[----:B-1----:R-:W-:Y:S01]  /*5170*/  FADD.FTZ R8, R94, R9 ;  /* 0x000000095e087221 */ /* 0x002fe20000010000 */
[--C-:B------:R-:W-:Y:S01]  /*5180*/  FFMA.FTZ R38, R82, UR4, -R24.reuse ;  /* 0x0000000452267c23 */ /* 0x100fe20008010818 */
[--C-:B------:R-:W-:Y:S01]  /*5190*/  FFMA.FTZ R60, R60, UR4, -R24.reuse ;  /* 0x000000043c3c7c23 */ /* 0x100fe20008010818 */
[----:B------:R-:W-:Y:S01]  /*51a0*/  FADD.FTZ R64, R34, R11 ;  /* 0x0000000b22407221 */ /* 0x000fe20000010000 */
[--C-:B------:R-:W-:Y:S01]  /*51b0*/  FFMA.FTZ R62, R62, UR4, -R24.reuse ;  /* 0x000000043e3e7c23 */ /* 0x100fe20008010818 */
[----:B------:R-:W-:Y:S01]  /*51c0*/  FFMA.FTZ R52, R52, UR4, -R24 ;  /* 0x0000000434347c23 */ /* 0x000fe20008010818 */
[----:B------:R-:W1:Y:S01]  /*51d0*/  MUFU.EX2 R26, R26 ;  /* 0x0000001a001a7308 */ /* 0x000e620000000800 */
[----:B--2---:R-:W-:Y:S01]  /*51e0*/  FADD.FTZ R9, R25, R8 ;  /* 0x0000000819097221 */ /* 0x004fe20000010000 */
[----:B------:R-:W-:Y:S01]  /*51f0*/  FADD.FTZ R64, R3, R64 ;  /* 0x0000004003407221 */ /* 0x000fe20000010000 */
[----:B------:R-:W-:Y:S01]  /*5200*/  F2FP.BF16.F32.PACK_AB R7, R94, R91 ;  /* 0x0000005b5e07723e */ /* 0x000fe200000010ff */
[----:B------:R-:W-:-:S02]  /*5210*/  IMAD.MOV.U32 R69, RZ, RZ, R71 ;  /* 0x000000ffff457224 */ /* 0x000fc400078e0047 */
[----:B------:R-:W-:Y:S01]  /*5220*/  FADD.FTZ R11, R35, R64 ;  /* 0x00000040230b7221 */ /* 0x000fe20000010000 */
[----:B------:R-:W-:Y:S01]  /*5230*/  FFMA.FTZ R64, R61, UR4, -R24 ;  /* 0x000000043d407c23 */ /* 0x000fe20008010818 */
[----:B------:R-:W2:Y:S01]  /*5240*/  MUFU.EX2 R39, R39 ;  /* 0x0000002700277308 */ /* 0x000ea20000000800 */
[----:B0-----:R-:W-:Y:S01]  /*5250*/  FADD.FTZ R9, R68, R9 ;  /* 0x0000000944097221 */ /* 0x001fe20000010000 */
[C---:B------:R-:W-:Y:S01]  /*5260*/  FADD.FTZ R11, R10.reuse, R11 ;  /* 0x0000000b0a0b7221 */ /* 0x040fe20000010000 */
[----:B------:R-:W-:Y:S01]  /*5270*/  F2FP.BF16.F32.PACK_AB R10, R10, R35 ;  /* 0x000000230a0a723e */ /* 0x000fe200000010ff */
[----:B------:R-:W-:-:S04]  /*5280*/  IMAD.MOV.U32 R35, RZ, RZ, R71 ;  /* 0x000000ffff237224 */ /* 0x000fc800078e0047 */
[----:B------:R-:W0:Y:S01]  /*5290*/  MUFU.EX2 R51, R51 ;  /* 0x0000003300337308 */ /* 0x000e220000000800 */
[----:B-1----:R-:W-:-:S07]  /*52a0*/  FADD.FTZ R8, R26, R9 ;  /* 0x000000091a087221 */ /* 0x002fce0000010000 */
[----:B------:R-:W1:Y:S01]  /*52b0*/  MUFU.EX2 R78, R78 ;  /* 0x0000004e004e7308 */ /* 0x000e620000000800 */
[----:B--2---:R-:W-:-:S07]  /*52c0*/  FADD.FTZ R8, R39, R8 ;  /* 0x0000000827087221 */ /* 0x004fce0000010000 */
[----:B------:R-:W2:Y:S01]  /*52d0*/  MUFU.EX2 R54, R54 ;  /* 0x0000003600367308 */ /* 0x000ea20000000800 */
[----:B0-----:R-:W-:-:S07]  /*52e0*/  FADD.FTZ R9, R51, R8 ;  /* 0x0000000833097221 */ /* 0x001fce0000010000 */
[----:B------:R-:W0:Y:S01]  /*52f0*/  MUFU.EX2 R65, R65 ;  /* 0x0000004100417308 */ /* 0x000e220000000800 */
[----:B-1----:R-:W-:-:S07]  /*5300*/  FADD.FTZ R9, R78, R9 ;  /* 0x000000094e097221 */ /* 0x002fce0000010000 */
[----:B------:R1:W-:Y:S08]  /*5310*/  MUFU.EX2 R0, R5 ;  /* 0x0000000500007308 */ /* 0x0003f00000000800 */
[----:B------:R-:W3:Y:S01]  /*5320*/  MUFU.EX2 R55, R55 ;  /* 0x0000003700377308 */ /* 0x000ee20000000800 */
[----:B-1----:R-:W-:Y:S01]  /*5330*/  F2FP.BF16.F32.PACK_AB R5, R81, R80 ;  /* 0x000000505105723e */ /* 0x002fe200000010ff */
[----:B------:R-:W-:-:S04]  /*5340*/  FADD.FTZ R80, R12, R11 ;  /* 0x0000000b0c507221 */ /* 0x000fc80000010000 */
[----:B------:R-:W-:Y:S01]  /*5350*/  FADD.FTZ R11, R13, R80 ;  /* 0x000000500d0b7221 */ /* 0x000fe20000010000 */
[----:B--2---:R-:W-:Y:S01]  /*5360*/  FADD.FTZ R80, R54, R9 ;  /* 0x0000000936507221 */ /* 0x004fe20000010000 */
[----:B------:R-:W1:Y:S01]  /*5370*/  MUFU.EX2 R72, R72 ;  /* 0x0000004800487308 */ /* 0x000e620000000800 */
[----:B------:R2:W-:Y:S01]  /*5380*/  STSM.16.M88.4 [R2+0x24300], R4 ;  /* 0x0243000402007844 */ /* 0x0005e20000000200 */
[----:B------:R-:W-:Y:S01]  /*5390*/  FADD.FTZ R8, R14, R11 ;  /* 0x0000000b0e087221 */ /* 0x000fe20000010000 */
[----:B0-----:R-:W-:-:S03]  /*53a0*/  FADD.FTZ R80, R65, R80 ;  /* 0x0000005041507221 */ /* 0x001fc60000010000 */
[----:B------:R-:W-:Y:S01]  /*53b0*/  FADD.FTZ R9, R15, R8 ;  /* 0x000000080f097221 */ /* 0x000fe20000010000 */
[----:B------:R-:W-:Y:S01]  /*53c0*/  F2FP.BF16.F32.PACK_AB R8, R3, R34 ;  /* 0x000000220308723e */ /* 0x000fe200000010ff */
[----:B------:R-:W0:Y:S01]  /*53d0*/  MUFU.EX2 R73, R73 ;  /* 0x0000004900497308 */ /* 0x000e220000000800 */
[----:B---3--:R-:W-:Y:S01]  /*53e0*/  FADD.FTZ R3, R55, R80 ;  /* 0x0000005037037221 */ /* 0x008fe20000010000 */
[----:B------:R-:W-:Y:S01]  /*53f0*/  FADD.FTZ R24, R20, R9 ;  /* 0x0000000914187221 */ /* 0x000fe20000010000 */
[----:B------:R-:W-:Y:S02]  /*5400*/  F2FP.BF16.F32.PACK_AB R9, R68, R25 ;  /* 0x000000194409723e */ /* 0x000fe400000010ff */
[----:B------:R-:W-:Y:S01]  /*5410*/  MOV R68, R71 ;  /* 0x0000004700447202 */ /* 0x000fe20000000f00 */
[----:B------:R-:W-:Y:S02]  /*5420*/  FADD.FTZ R11, R21, R24 ;  /* 0x00000018150b7221 */ /* 0x000fe40000010000 */
[----:B------:R-:W3:Y:S01]  /*5430*/  MUFU.EX2 R76, R76 ;  /* 0x0000004c004c7308 */ /* 0x000ee20000000800 */
[----:B-1----:R-:W-:Y:S01]  /*5440*/  FADD.FTZ R24, R72, R3 ;  /* 0x0000000348187221 */ /* 0x002fe20000010000 */
[----:B--2---:R-:W-:Y:S01]  /*5450*/  FADD.FTZ R6, R48, R11 ;  /* 0x0000000b30067221 */ /* 0x004fe20000010000 */
[----:B------:R-:W-:-:S02]  /*5460*/  F2FP.BF16.F32.PACK_AB R4, R13, R12 ;  /* 0x0000000c0d04723e */ /* 0x000fc400000010ff */
[----:B------:R-:W-:Y:S01]  /*5470*/  F2FP.BF16.F32.PACK_AB R11, R39, R26 ;  /* 0x0000001a270b723e */ /* 0x000fe200000010ff */
[----:B------:R-:W-:Y:S01]  /*5480*/  FADD.FTZ R7, R49, R6 ;  /* 0x0000000631077221 */ /* 0x000fe20000010000 */
[----:B------:R-:W-:Y:S01]  /*5490*/  F2FP.BF16.F32.PACK_AB R6, R15, R14 ;  /* 0x0000000e0f06723e */ /* 0x000fe200000010ff */
[----:B------:R-:W1:Y:S01]  /*54a0*/  MUFU.EX2 R70, R70 ;  /* 0x0000004600467308 */ /* 0x000e620000000800 */
[----:B0-----:R-:W-:Y:S01]  /*54b0*/  FADD.FTZ R3, R73, R24 ;  /* 0x0000001849037221 */ /* 0x001fe20000010000 */
[----:B------:R-:W-:Y:S01]  /*54c0*/  FADD.FTZ R12, R56, R7 ;  /* 0x00000007380c7221 */ /* 0x000fe20000010000 */
[----:B------:R-:W-:Y:S01]  /*54d0*/  F2FP.BF16.F32.PACK_AB R5, R78, R51 ;  /* 0x000000334e05723e */ /* 0x000fe200000010ff */
[----:B------:R-:W-:Y:S01]  /*54e0*/  STSM.16.M88.4 [R2+0x25b00], R8 ;  /* 0x025b000802007844 */ /* 0x000fe20000000200 */
[----:B------:R-:W-:Y:S01]  /*54f0*/  F2FP.BF16.F32.PACK_AB R7, R65, R54 ;  /* 0x000000364107723e */ /* 0x000fe200000010ff */
[----:B------:R-:W-:Y:S01]  /*5500*/  FADD.FTZ R13, R57, R12 ;  /* 0x0000000c390d7221 */ /* 0x000fe20000010000 */
[----:B------:R-:W-:Y:S01]  /*5510*/  F2FP.BF16.F32.PACK_AB R12, R21, R20 ;  /* 0x00000014150c723e */ /* 0x000fe200000010ff */
[----:B------:R-:W0:Y:S01]  /*5520*/  MUFU.EX2 R75, R75 ;  /* 0x0000004b004b7308 */ /* 0x000e220000000800 */
[----:B---3--:R-:W-:Y:S01]  /*5530*/  FADD.FTZ R3, R76, R3 ;  /* 0x000000034c037221 */ /* 0x008fe20000010000 */
[----:B------:R-:W-:Y:S01]  /*5540*/  FADD.FTZ R20, R58, R13 ;  /* 0x0000000d3a147221 */ /* 0x000fe20000010000 */
[----:B------:R2:W-:Y:S01]  /*5550*/  STSM.16.M88.4 [R2+0x27300], R4 ;  /* 0x0273000402007844 */ /* 0x0005e20000000200 */
[----:B------:R-:W-:Y:S01]  /*5560*/  F2FP.BF16.F32.PACK_AB R13, R72, R55 ;  /* 0x00000037480d723e */ /* 0x000fe200000010ff */
[----:B------:R-:W-:-:S02]  /*5570*/  IMAD.MOV.U32 R65, RZ, RZ, R71 ;  /* 0x000000ffff417224 */ /* 0x000fc400078e0047 */
[C---:B------:R-:W-:Y:S01]  /*5580*/  FADD.FTZ R21, R53.reuse, R20 ;  /* 0x0000001435157221 */ /* 0x040fe20000010000 */
[----:B------:R-:W-:Y:S01]  /*5590*/  F2FP.BF16.F32.PACK_AB R26, R53, R58 ;  /* 0x0000003a351a723e */ /* 0x000fe200000010ff */
[----:B------:R-:W3:Y:S01]  /*55a0*/  MUFU.EX2 R66, R66 ;  /* 0x0000004200427308 */ /* 0x000ee20000000800 */
[----:B-1----:R-:W-:Y:S01]  /*55b0*/  FADD.FTZ R14, R70, R3 ;  /* 0x00000003460e7221 */ /* 0x002fe20000010000 */
[----:B------:R-:W-:Y:S01]  /*55c0*/  FADD.FTZ R20, R42, R21 ;  /* 0x000000152a147221 */ /* 0x000fe20000010000 */
[----:B------:R-:W-:Y:S01]  /*55d0*/  MOV R58, R71 ;  /* 0x00000047003a7202 */ /* 0x000fe20000000f00 */
[--C-:B------:R-:W-:Y:S02]  /*55e0*/  IMAD.MOV.U32 R55, RZ, RZ, R71.reuse ;  /* 0x000000ffff377224 */ /* 0x100fe400078e0047 */
[----:B------:R-:W-:Y:S01]  /*55f0*/  FADD.FTZ R21, R59, R20 ;  /* 0x000000143b157221 */ /* 0x000fe20000010000 */
[----:B------:R-:W-:Y:S01]  /*5600*/  IMAD.MOV.U32 R54, RZ, RZ, R71 ;  /* 0x000000ffff367224 */ /* 0x000fe200078e0047 */
[----:B------:R-:W1:Y:S01]  /*5610*/  MUFU.EX2 R77, R77 ;  /* 0x0000004d004d7308 */ /* 0x000e620000000800 */
[----:B0-----:R-:W-:Y:S01]  /*5620*/  FADD.FTZ R15, R75, R14 ;  /* 0x0000000e4b0f7221 */ /* 0x001fe20000010000 */
[----:B------:R-:W-:Y:S01]  /*5630*/  FADD.FTZ R20, R46, R21 ;  /* 0x000000152e147221 */ /* 0x000fe20000010000 */
[----:B------:R-:W-:Y:S01]  /*5640*/  F2FP.BF16.F32.PACK_AB R14, R49, R48 ;  /* 0x00000030310e723e */ /* 0x000fe200000010ff */
[--C-:B------:R-:W-:Y:S01]  /*5650*/  IMAD.MOV.U32 R53, RZ, RZ, R71.reuse ;  /* 0x000000ffff357224 */ /* 0x100fe200078e0047 */
[----:B--2---:R-:W-:Y:S01]  /*5660*/  F2FP.BF16.F32.PACK_AB R4, R59, R42 ;  /* 0x0000002a3b04723e */ /* 0x004fe200000010ff */
[----:B------:R-:W-:Y:S01]  /*5670*/  FADD.FTZ R20, R47, R20 ;  /* 0x000000142f147221 */ /* 0x000fe20000010000 */
[----:B------:R-:W-:Y:S01]  /*5680*/  IMAD.MOV.U32 R59, RZ, RZ, R71 ;  /* 0x000000ffff3b7224 */ /* 0x000fe200078e0047 */
[----:B------:R-:W0:Y:S01]  /*5690*/  MUFU.EX2 R67, R67 ;  /* 0x0000004300437308 */ /* 0x000e220000000800 */
[----:B---3--:R-:W-:Y:S01]  /*56a0*/  FADD.FTZ R24, R66, R15 ;  /* 0x0000000f42187221 */ /* 0x008fe20000010000 */
[----:B------:R-:W-:Y:S01]  /*56b0*/  FADD.FTZ R7, R43, R20 ;  /* 0x000000142b077221 */ /* 0x000fe20000010000 */
[----:B------:R-:W-:Y:S01]  /*56c0*/  F2FP.BF16.F32.PACK_AB R15, R76, R73 ;  /* 0x000000494c0f723e */ /* 0x000fe200000010ff */
[----:B------:R-:W-:Y:S01]  /*56d0*/  IMAD.MOV.U32 R51, RZ, RZ, R71 ;  /* 0x000000ffff337224 */ /* 0x000fe200078e0047 */
[----:B------:R-:W-:Y:S01]  /*56e0*/  MOV R48, R71 ;  /* 0x0000004700307202 */ /* 0x000fe20000000f00 */
[----:B------:R-:W-:Y:S01]  /*56f0*/  FADD.FTZ R8, R44, R7 ;  /* 0x000000072c087221 */ /* 0x000fe20000010000 */
[--C-:B------:R-:W-:Y:S01]  /*5700*/  IMAD.MOV.U32 R49, RZ, RZ, R71.reuse ;  /* 0x000000ffff317224 */ /* 0x100fe200078e0047 */
[----:B------:R-:W2:Y:S01]  /*5710*/  MUFU.EX2 R30, R30 ;  /* 0x0000001e001e7308 */ /* 0x000ea20000000800 */
[C---:B-1----:R-:W-:Y:S01]  /*5720*/  FADD.FTZ R25, R77.reuse, R24 ;  /* 0x000000184d197221 */ /* 0x042fe20000010000 */
[----:B------:R-:W-:Y:S01]  /*5730*/  STSM.16.M88.4 [R2+0x28b00], R12 ;  /* 0x028b000c02007844 */ /* 0x000fe20000000200 */
[----:B------:R-:W-:Y:S01]  /*5740*/  F2FP.BF16.F32.PACK_AB R27, R77, R66 ;  /* 0x000000424d1b723e */ /* 0x000fe200000010ff */
[----:B------:R-:W-:-:S02]  /*5750*/  IMAD.MOV.U32 R66, RZ, RZ, R71 ;  /* 0x000000ffff427224 */ /* 0x000fc400078e0047 */
[----:B------:R-:W-:Y:S01]  /*5760*/  FADD.FTZ R24, R0, R25 ;  /* 0x0000001900187221 */ /* 0x000fe20000010000 */
[--C-:B------:R-:W-:Y:S01]  /*5770*/  IMAD.MOV.U32 R42, RZ, RZ, R71.reuse ;  /* 0x000000ffff2a7224 */ /* 0x100fe200078e0047 */
[----:B------:R-:W1:Y:S02]  /*5780*/  MUFU.EX2 R31, R31 ;  /* 0x0000001f001f7308 */ /* 0x000e640000000800 */
[----:B0-----:R-:W-:Y:S01]  /*5790*/  FADD.FTZ R25, R67, R24 ;  /* 0x0000001843197221 */ /* 0x001fe20000010000 */
[----:B------:R-:W-:Y:S01]  /*57a0*/  F2FP.BF16.F32.PACK_AB R24, R57, R56 ;  /* 0x000000383918723e */ /* 0x000fe200000010ff */
[--C-:B------:R-:W-:Y:S02]  /*57b0*/  IMAD.MOV.U32 R57, RZ, RZ, R71.reuse ;  /* 0x000000ffff397224 */ /* 0x100fe400078e0047 */
[--C-:B------:R-:W-:Y:S02]  /*57c0*/  IMAD.MOV.U32 R56, RZ, RZ, R71.reuse ;  /* 0x000000ffff387224 */ /* 0x100fe400078e0047 */
[----:B------:R-:W-:Y:S01]  /*57d0*/  IMAD.MOV.U32 R39, RZ, RZ, R71 ;  /* 0x000000ffff277224 */ /* 0x000fe200078e0047 */
[----:B------:R-:W0:Y:S01]  /*57e0*/  MUFU.EX2 R38, R38 ;  /* 0x0000002600267308 */ /* 0x000e220000000800 */
[----:B--2---:R-:W-:Y:S01]  /*57f0*/  FADD.FTZ R34, R30, R25 ;  /* 0x000000191e227221 */ /* 0x004fe20000010000 */
[----:B------:R-:W-:Y:S01]  /*5800*/  F2FP.BF16.F32.PACK_AB R25, R75, R70 ;  /* 0x000000464b19723e */ /* 0x000fe200000010ff */
[----:B------:R-:W-:-:S04]  /*5810*/  IMAD.MOV.U32 R70, RZ, RZ, R71 ;  /* 0x000000ffff467224 */ /* 0x000fc800078e0047 */
[----:B------:R2:W-:Y:S01]  /*5820*/  STSM.16.M88.4 [R2+0x2a300], R24 ;  /* 0x02a3001802007844 */ /* 0x0005e20000000200 */
[----:B------:R-:W3:Y:S01]  /*5830*/  MUFU.EX2 R61, R84 ;  /* 0x00000054003d7308 */ /* 0x000ee20000000800 */
[C---:B-1----:R-:W-:Y:S01]  /*5840*/  FADD.FTZ R5, R31.reuse, R34 ;  /* 0x000000221f057221 */ /* 0x042fe20000010000 */
[----:B------:R-:W-:Y:S01]  /*5850*/  F2FP.BF16.F32.PACK_AB R7, R31, R30 ;  /* 0x0000001e1f07723e */ /* 0x000fe200000010ff */
[----:B------:R-:W-:-:S05]  /*5860*/  IMAD.MOV.U32 R34, RZ, RZ, R71 ;  /* 0x000000ffff227224 */ /* 0x000fca00078e0047 */
[----:B------:R-:W1:Y:S01]  /*5870*/  MUFU.EX2 R41, R41 ;  /* 0x0000002900297308 */ /* 0x000e620000000800 */
[----:B0-----:R-:W-:Y:S01]  /*5880*/  FADD.FTZ R6, R38, R5 ;  /* 0x0000000526067221 */ /* 0x001fe20000010000 */
[----:B------:R-:W-:Y:S01]  /*5890*/  F2FP.BF16.F32.PACK_AB R5, R67, R0 ;  /* 0x000000004305723e */ /* 0x000fe200000010ff */
[--C-:B------:R-:W-:Y:S02]  /*58a0*/  IMAD.MOV.U32 R67, RZ, RZ, R71.reuse ;  /* 0x000000ffff437224 */ /* 0x100fe400078e0047 */
[----:B--2---:R-:W-:-:S03]  /*58b0*/  IMAD.MOV.U32 R27, RZ, RZ, R71 ;  /* 0x000000ffff1b7224 */ /* 0x004fc600078e0047 */
[----:B------:R-:W0:Y:S01]  /*58c0*/  MUFU.EX2 R63, R63 ;  /* 0x0000003f003f7308 */ /* 0x000e220000000800 */
[----:B---3--:R-:W-:Y:S01]  /*58d0*/  FADD.FTZ R0, R61, R6 ;  /* 0x000000063d007221 */ /* 0x008fe20000010000 */
[----:B------:R-:W-:Y:S01]  /*58e0*/  F2FP.BF16.F32.PACK_AB R6, R47, R46 ;  /* 0x0000002e2f06723e */ /* 0x000fe200000010ff */
[--C-:B------:R-:W-:Y:S02]  /*58f0*/  IMAD.MOV.U32 R47, RZ, RZ, R71.reuse ;  /* 0x000000ffff2f7224 */ /* 0x100fe400078e0047 */
[--C-:B------:R-:W-:Y:S02]  /*5900*/  IMAD.MOV.U32 R46, RZ, RZ, R71.reuse ;  /* 0x000000ffff2e7224 */ /* 0x100fe400078e0047 */
[----:B------:R2:W-:Y:S01]  /*5910*/  STSM.16.M88.4 [R2+0x2bb00], R4 ;  /* 0x02bb000402007844 */ /* 0x0005e20000000200 */
[----:B------:R-:W3:Y:S01]  /*5920*/  MUFU.EX2 R40, R40 ;  /* 0x0000002800287308 */ /* 0x000ee20000000800 */
[----:B-1----:R-:W-:Y:S01]  /*5930*/  FADD.FTZ R9, R41, R8 ;  /* 0x0000000829097221 */ /* 0x002fe20000010000 */
[----:B------:R-:W-:Y:S01]  /*5940*/  F2FP.BF16.F32.PACK_AB R8, R44, R43 ;  /* 0x0000002b2c08723e */ /* 0x000fe200000010ff */
[----:B------:R-:W-:-:S02]  /*5950*/  IMAD.MOV.U32 R44, RZ, RZ, R71 ;  /* 0x000000ffff2c7224 */ /* 0x000fc400078e0047 */
[--C-:B------:R-:W-:Y:S02]  /*5960*/  IMAD.MOV.U32 R43, RZ, RZ, R71.reuse ;  /* 0x000000ffff2b7224 */ /* 0x100fe400078e0047 */
[--C-:B------:R-:W-:Y:S01]  /*5970*/  IMAD.MOV.U32 R26, RZ, RZ, R71.reuse ;  /* 0x000000ffff1a7224 */ /* 0x100fe200078e0047 */
[----:B------:R-:W1:Y:S01]  /*5980*/  MUFU.EX2 R86, R86 ;  /* 0x0000005600567308 */ /* 0x000e620000000800 */
[----:B0-----:R-:W-:Y:S01]  /*5990*/  FADD.FTZ R11, R63, R0 ;  /* 0x000000003f0b7221 */ /* 0x001fe20000010000 */
[----:B------:R-:W-:-:S06]  /*59a0*/  IMAD.MOV.U32 R24, RZ, RZ, R71 ;  /* 0x000000ffff187224 */ /* 0x000fcc00078e0047 */
[----:B------:R-:W0:Y:S01]  /*59b0*/  MUFU.EX2 R37, R37 ;  /* 0x0000002500257308 */ /* 0x000e220000000800 */
[----:B---3--:R-:W-:-:S07]  /*59c0*/  FADD.FTZ R0, R40, R9 ;  /* 0x0000000928007221 */ /* 0x008fce0000010000 */
[----:B------:R-:W3:Y:S01]  /*59d0*/  MUFU.EX2 R88, R88 ;  /* 0x0000005800587308 */ /* 0x000ee20000000800 */
[----:B-1----:R-:W-:-:S07]  /*59e0*/  FADD.FTZ R11, R86, R11 ;  /* 0x0000000b560b7221 */ /* 0x002fce0000010000 */
[----:B------:R-:W1:Y:S01]  /*59f0*/  MUFU.EX2 R50, R50 ;  /* 0x0000003200327308 */ /* 0x000e620000000800 */
[----:B0-----:R-:W-:-:S07]  /*5a00*/  FADD.FTZ R9, R37, R0 ;  /* 0x0000000025097221 */ /* 0x001fce0000010000 */
[----:B------:R-:W0:Y:S01]  /*5a10*/  MUFU.EX2 R3, R90 ;  /* 0x0000005a00037308 */ /* 0x000e220000000800 */
[----:B---3--:R-:W-:Y:S01]  /*5a20*/  FADD.FTZ R0, R88, R11 ;  /* 0x0000000b58007221 */ /* 0x008fe20000010000 */
[----:B------:R-:W-:Y:S01]  /*5a30*/  F2FP.BF16.F32.PACK_AB R11, R86, R63 ;  /* 0x0000003f560b723e */ /* 0x000fe200000010ff */
[----:B------:R-:W-:-:S05]  /*5a40*/  IMAD.MOV.U32 R63, RZ, RZ, R71 ;  /* 0x000000ffff3f7224 */ /* 0x000fca00078e0047 */
[----:B------:R-:W3:Y:S01]  /*5a50*/  MUFU.EX2 R33, R33 ;  /* 0x0000002100217308 */ /* 0x000ee20000000800 */
[C---:B-1----:R-:W-:Y:S01]  /*5a60*/  FADD.FTZ R10, R50.reuse, R9 ;  /* 0x00000009320a7221 */ /* 0x042fe20000010000 */
[----:B------:R-:W-:Y:S01]  /*5a70*/  F2FP.BF16.F32.PACK_AB R9, R61, R38 ;  /* 0x000000263d09723e */ /* 0x000fe200000010ff */
[--C-:B------:R-:W-:Y:S01]  /*5a80*/  IMAD.MOV.U32 R61, RZ, RZ, R71.reuse ;  /* 0x000000ffff3d7224 */ /* 0x100fe200078e0047 */
[----:B--2---:R-:W-:Y:S01]  /*5a90*/  F2FP.BF16.F32.PACK_AB R4, R50, R37 ;  /* 0x000000253204723e */ /* 0x004fe200000010ff */
[--C-:B------:R-:W-:Y:S01]  /*5aa0*/  IMAD.MOV.U32 R50, RZ, RZ, R71.reuse ;  /* 0x000000ffff327224 */ /* 0x100fe200078e0047 */
[----:B------:R-:W-:Y:S01]  /*5ab0*/  MOV R38, R71 ;  /* 0x0000004700267202 */ /* 0x000fe20000000f00 */
[----:B------:R-:W-:Y:S01]  /*5ac0*/  IMAD.MOV.U32 R37, RZ, RZ, R71 ;  /* 0x000000ffff257224 */ /* 0x000fe200078e0047 */
[----:B------:R-:W1:Y:S01]  /*5ad0*/  MUFU.EX2 R89, R89 ;  /* 0x0000005900597308 */ /* 0x000e620000000800 */
[C---:B0-----:R-:W-:Y:S01]  /*5ae0*/  FADD.FTZ R0, R3.reuse, R0 ;  /* 0x0000000003007221 */ /* 0x041fe20000010000 */
[----:B------:R-:W-:-:S06]  /*5af0*/  F2FP.BF16.F32.PACK_AB R5, R3, R88 ;  /* 0x000000580305723e */ /* 0x000fcc00000010ff */
[----:B------:R-:W0:Y:S01]  /*5b00*/  MUFU.EX2 R32, R32 ;  /* 0x0000002000207308 */ /* 0x000e220000000800 */
[----:B---3--:R-:W-:Y:S01]  /*5b10*/  FADD.FTZ R21, R33, R10 ;  /* 0x0000000a21157221 */ /* 0x008fe20000010000 */
[----:B------:R-:W-:Y:S01]  /*5b20*/  F2FP.BF16.F32.PACK_AB R10, R40, R41 ;  /* 0x00000029280a723e */ /* 0x000fe200000010ff */
[--C-:B------:R-:W-:Y:S02]  /*5b30*/  IMAD.MOV.U32 R41, RZ, RZ, R71.reuse ;  /* 0x000000ffff297224 */ /* 0x100fe400078e0047 */
[----:B------:R-:W-:Y:S02]  /*5b40*/  IMAD.MOV.U32 R40, RZ, RZ, R71 ;  /* 0x000000ffff287224 */ /* 0x000fe400078e0047 */
[----:B------:R-:W-:Y:S01]  /*5b50*/  STSM.16.M88.4 [R2+0x2d300], R8 ;  /* 0x02d3000802007844 */ /* 0x000fe20000000200 */
[----:B------:R-:W2:Y:S01]  /*5b60*/  MUFU.EX2 R29, R29 ;  /* 0x0000001d001d7308 */ /* 0x000ea20000000800 */
[----:B-1----:R-:W-:-:S07]  /*5b70*/  FADD.FTZ R25, R89, R0 ;  /* 0x0000000059197221 */ /* 0x002fce0000010000 */
[----:B------:R-:W1:Y:S01]  /*5b80*/  MUFU.EX2 R28, R28 ;  /* 0x0000001c001c7308 */ /* 0x000e620000000800 */
[C---:B0-----:R-:W-:Y:S01]  /*5b90*/  FADD.FTZ R0, R32.reuse, R21 ;  /* 0x0000001520007221 */ /* 0x041fe20000010000 */
[----:B------:R-:W-:Y:S01]  /*5ba0*/  F2FP.BF16.F32.PACK_AB R6, R32, R33 ;  /* 0x000000212006723e */ /* 0x000fe200000010ff */
[--C-:B------:R-:W-:Y:S02]  /*5bb0*/  IMAD.MOV.U32 R33, RZ, RZ, R71.reuse ;  /* 0x000000ffff217224 */ /* 0x100fe400078e0047 */
[----:B------:R-:W-:-:S03]  /*5bc0*/  IMAD.MOV.U32 R32, RZ, RZ, R71 ;  /* 0x000000ffff207224 */ /* 0x000fc600078e0047 */
[----:B------:R-:W0:Y:S01]  /*5bd0*/  MUFU.EX2 R92, R92 ;  /* 0x0000005c005c7308 */ /* 0x000e220000000800 */
[----:B--2---:R-:W-:-:S07]  /*5be0*/  FADD.FTZ R3, R29, R0 ;  /* 0x000000001d037221 */ /* 0x004fce0000010000 */
[----:B------:R-:W-:Y:S01]  /*5bf0*/  MUFU.EX2 R36, R36 ;  /* 0x0000002400247308 */ /* 0x000fe20000000800 */
[C---:B-1----:R-:W-:Y:S01]  /*5c00*/  FADD.FTZ R3, R28.reuse, R3 ;  /* 0x000000031c037221 */ /* 0x042fe20000010000 */
[----:B------:R-:W-:-:S06]  /*5c10*/  F2FP.BF16.F32.PACK_AB R28, R28, R29 ;  /* 0x0000001d1c1c723e */ /* 0x000fcc00000010ff */
[----:B------:R-:W1:Y:S01]  /*5c20*/  MUFU.EX2 R45, R45 ;  /* 0x0000002d002d7308 */ /* 0x000e620000000800 */
[C---:B0-----:R-:W-:Y:S01]  /*5c30*/  F2FP.BF16.F32.PACK_AB R7, R92.reuse, R89 ;  /* 0x000000595c07723e */ /* 0x041fe200000010ff */
[----:B------:R-:W-:-:S04]  /*5c40*/  FADD.FTZ R25, R92, R25 ;  /* 0x000000195c197221 */ /* 0x000fc80000010000 */
[----:B------:R0:W-:Y:S02]  /*5c50*/  STSM.16.M88.4 [R2+0x2eb00], R4 ;  /* 0x02eb000402007844 */ /* 0x0001e40000000200 */
[----:B------:R-:W2:Y:S08]  /*5c60*/  MUFU.EX2 R64, R64 ;  /* 0x0000004000407308 */ /* 0x000eb00000000800 */
[----:B------:R3:W4:Y:S01]  /*5c70*/  MUFU.EX2 R13, R60 ;  /* 0x0000003c000d7308 */ /* 0x0007220000000800 */
[----:B-1----:R-:W-:Y:S01]  /*5c80*/  F2FP.BF16.F32.PACK_AB R30, R45, R36 ;  /* 0x000000242d1e723e */ /* 0x002fe200000010ff */
[----:B------:R-:W-:Y:S01]  /*5c90*/  FADD.FTZ R36, R36, R3 ;  /* 0x0000000324247221 */ /* 0x000fe20000010000 */
[----:B0-----:R-:W-:-:S03]  /*5ca0*/  IMAD.U32 R5, RZ, RZ, UR7 ;  /* 0x00000007ff057e24 */ /* 0x001fc6000f8e00ff */
[----:B------:R-:W-:Y:S02]  /*5cb0*/  FADD.FTZ R3, R45, R36 ;  /* 0x000000242d037221 */ /* 0x000fe40000010000 */
[----:B------:R-:W0:Y:S01]  /*5cc0*/  MUFU.EX2 R62, R62 ;  /* 0x0000003e003e7308 */ /* 0x000e220000000800 */
[----:B--2---:R-:W-:Y:S01]  /*5cd0*/  FADD.FTZ R0, R64, R25 ;  /* 0x0000001940007221 */ /* 0x004fe20000010000 */
[--C-:B---3--:R-:W-:Y:S02]  /*5ce0*/  IMAD.MOV.U32 R60, RZ, RZ, R71.reuse ;  /* 0x000000ffff3c7224 */ /* 0x108fe400078e0047 */
[--C-:B------:R-:W-:Y:S02]  /*5cf0*/  IMAD.MOV.U32 R45, RZ, RZ, R71.reuse ;  /* 0x000000ffff2d7224 */ /* 0x100fe400078e0047 */
[--C-:B------:R-:W-:Y:S02]  /*5d00*/  IMAD.MOV.U32 R36, RZ, RZ, R71.reuse ;  /* 0x000000ffff247224 */ /* 0x100fe400078e0047 */
[----:B------:R1:W2:Y:S01]  /*5d10*/  MUFU.EX2 R15, R52 ;  /* 0x00000034000f7308 */ /* 0x0002a20000000800 */
[C---:B----4-:R-:W-:Y:S01]  /*5d20*/  F2FP.BF16.F32.PACK_AB R29, R13.reuse, R64 ;  /* 0x000000400d1d723e */ /* 0x050fe200000010ff */
[----:B------:R-:W-:Y:S01]  /*5d30*/  FADD.FTZ R21, R13, R0 ;  /* 0x000000000d157221 */ /* 0x000fe20000010000 */
[----:B------:R-:W-:-:S02]  /*5d40*/  IMAD.MOV.U32 R64, RZ, RZ, R71 ;  /* 0x000000ffff407224 */ /* 0x000fc400078e0047 */
[----:B------:R-:W-:Y:S02]  /*5d50*/  IMAD.MOV.U32 R25, RZ, RZ, R71 ;  /* 0x000000ffff197224 */ /* 0x000fe400078e0047 */
[----:B0-----:R-:W-:Y:S01]  /*5d60*/  FADD.FTZ R0, R62, R21 ;  /* 0x000000153e007221 */ /* 0x001fe20000010000 */
[--C-:B-1----:R-:W-:Y:S01]  /*5d70*/  IMAD.MOV.U32 R52, RZ, RZ, R71.reuse ;  /* 0x000000ffff347224 */ /* 0x102fe200078e0047 */
[C---:B--2---:R-:W-:Y:S02]  /*5d80*/  F2FP.BF16.F32.PACK_AB R31, R15.reuse, R62 ;  /* 0x0000003e0f1f723e */ /* 0x044fe400000010ff */
[----:B------:R-:W-:Y:S01]  /*5d90*/  FADD.FTZ R0, R15, R0 ;  /* 0x000000000f007221 */ /* 0x000fe20000010000 */
[--C-:B------:R-:W-:Y:S02]  /*5da0*/  IMAD.MOV.U32 R62, RZ, RZ, R71.reuse ;  /* 0x000000ffff3e7224 */ /* 0x100fe400078e0047 */
[----:B------:R0:W-:Y:S01]  /*5db0*/  STSM.16.M88.4 [R2+0x30300], R28 ;  /* 0x0303001c02007844 */ /* 0x0001e20000000200 */
[----:B------:R1:W-:Y:S06]  /*5dc0*/  MEMBAR.ALL.CTA ;  /* 0x0000000000007992 */ /* 0x0003ec0000008000 */
[----:B-1----:R-:W1:Y:S01]  /*5dd0*/  FENCE.VIEW.ASYNC.S ;  /* 0x00000000000073c6 */ /* 0x002e620000000000 */
[--C-:B0-----:R-:W-:Y:S01]  /*5de0*/  IMAD.MOV.U32 R31, RZ, RZ, R71.reuse ;  /* 0x000000ffff1f7224 */ /* 0x101fe200078e0047 */
[----:B------:R-:W-:Y:S01]  /*5df0*/  MOV R29, R71 ;  /* 0x00000047001d7202 */ /* 0x000fe20000000f00 */
[----:B------:R-:W-:-:S02]  /*5e00*/  IMAD.MOV.U32 R30, RZ, RZ, R71 ;  /* 0x000000ffff1e7224 */ /* 0x000fc400078e0047 */
[----:B------:R-:W-:Y:S01]  /*5e10*/  IMAD.MOV.U32 R28, RZ, RZ, R71 ;  /* 0x000000ffff1c7224 */ /* 0x000fe200078e0047 */
[----:B-1----:R-:W-:Y:S01]  /*5e20*/  NOP ;  /* 0x0000000000007918 */ /* 0x002fe20000000000 */
[----:B------:R-:W-:Y:S05]  /*5e30*/  @!P2 BRA `(.L_x_1667) ;  /* 0x0000004c0010a947 */ /* 0x000fea0003800000 */
[----:B------:R-:W-:Y:S01]  /*5e40*/  IMAD.MOV.U32 R4, RZ, RZ, R130 ;  /* 0x000000ffff047224 */ /* 0x000fe200078e0082 */
[----:B------:R-:W-:Y:S01]  /*5e50*/  CS2R R70, SRZ ;  /* 0x0000000000467805 */ /* 0x000fe2000001ff00 */
        /* <DEDUP_REMOVED lines=24> */
[----:B------:R-:W-:Y:S01]  /*5fe0*/  UMOV UR39, UR60 ;  /* 0x0000003c00277c82 */ /* 0x000fe20008000000 */
[----:B------:R-:W-:Y:S01]  /*5ff0*/  UMOV UR7, UR36 ;  /* 0x0000002400077c82 */ /* 0x000fe20008000000 */
[----:B------:R-:W-:-:S05]  /*6000*/  ULDC UR5, c[0x0][0x9d8] ;  /* 0x0002760000057ab9 */ /* 0x000fca0000000800 */
.L_x_1676:
[----:B------:R-:W-:Y:S01]  /*6010*/  R2UR UR4, R16 ;  /* 0x00000000100472ca */ /* 0x000fe200000e0000 */
[----:B------:R-:W-:-:S04]  /*6020*/  UIADD3 UR36, UR7, 0x1, URZ ;  /* 0x0000000107247890 */ /* 0x000fc8000fffe03f */
[----:B------:R-:W-:-:S04]  /*6030*/  UISETP.NE.AND UP0, UPT, UR36, 0x2, UPT ;  /* 0x000000022400788c */ /* 0x000fc8000bf05270 */
[----:B------:R-:W-:Y:S02]  /*6040*/  USEL UR60, URZ, 0x1, UP0 ;  /* 0x000000013f3c7887 */ /* 0x000fe40008000000 */
[----:B------:R-:W-:Y:S02]  /*6050*/  USEL UR36, UR36, URZ, UP0 ;  /* 0x0000003f24247287 */ /* 0x000fe40008000000 */
[----:B------:R-:W-:Y:S01]  /*6060*/  ISETP.NE.AND P3, PT, RZ, UR4, PT ;  /* 0x00000004ff007c0c */ /* 0x000fe2000bf65270 */
[----:B------:R-:W-:-:S12]  /*6070*/  ULOP3.LUT UR60, UR39, UR60, URZ, 0x3c, !UPT ;  /* 0x0000003c273c7292 */ /* 0x000fd8000f8e3c3f */
[----:B-1----:R-:W-:Y:S05]  /*6080*/  @P3 BRA `(.L_x_1668) ;  /* 0x00000000002c3947 */ /* 0x002fea0003800000 */
[----:B------:R-:W-:Y:S05]  /*6090*/  @!P0 BRA `(.L_x_1669) ;  /* 0x0000000000048947 */ /* 0x000fea0003800000 */
[----:B------:R-:W-:Y:S01]  /*60a0*/  BPT.TRAP 0x1 ;  /* 0x000000040000795c */ /* 0x000fe20000300000 */
.L_x_1669:
[----:B------:R-:W-:Y:S01]  /*60b0*/  ULEA UR4, UR36, UR37, 0x3 ;  /* 0x0000002524047291 */ /* 0x000fe2000f8e183f */
[----:B------:R-:W-:-:S05]  /*60c0*/  IMAD.U32 R7, RZ, RZ, UR60 ;  /* 0x0000003cff077e24 */ /* 0x000fca000f8e00ff */
[----:B------:R-:W-:-:S04]  /*60d0*/  SHF.L.U32 R7, R7, 0x1f, RZ ;  /* 0x0000001f07077819 */ /* 0x000fc800000006ff */
[----:B------:R0:W1:Y:S01]  /*60e0*/  SYNCS.PHASECHK.TRANS64.TRYWAIT P2, [UR4+0x31c30], R7 ;  /* 0x031c3007ff0075a7 */ /* 0x0000620008040144 */
[----:B------:R-:W-:Y:S05]  /*60f0*/  @!P0 BRA `(.L_x_1670) ;  /* 0x0000000000048947 */ /* 0x000fea0003800000 */
[----:B------:R-:W-:Y:S01]  /*6100*/  BPT.TRAP 0x1 ;  /* 0x000000040000795c */ /* 0x000fe20000300000 */
.L_x_1670:
[----:B-1----:R-:W-:Y:S05]  /*6110*/  @P2 BRA `(.L_x_1668) ;  /* 0x0000000000082947 */ /* 0x002fea0003800000 */
[----:B------:R-:W1:Y:S02]  /*6120*/  SYNCS.PHASECHK.TRANS64.TRYWAIT P2, [UR4+0x31c30], R7 ;  /* 0x031c3007ff0075a7 */ /* 0x000e640008040144 */
[----:B-1----:R-:W-:Y:S05]  /*6130*/  @!P2 BRA `(.L_x_1671) ;  /* 0x000000fc000ca947 */ /* 0x002fea0003800000 */
.L_x_1668:
[----:B-1----:R-:W1:Y:S01]  /*6140*/  S2R R8, SR_TID.X ;  /* 0x0000000000087919 */ /* 0x002e620000002100 */
        /* <DEDUP_REMOVED lines=24> */
[----:B-1----:R-:W-:Y:S01]  /*62d0*/  SHF.R.U32.HI R8, RZ, 0x7, R8 ;  /* 0x00000007ff087819 */ /* 0x002fe20000011608 */
[----:B------:R-:W-:Y:S01]  /*62e0*/  UMOV UR56, UR28 ;  /* 0x0000001c00387c82 */ /* 0x000fe20008000000 */
[----:B------:R-:W-:Y:S01]  /*62f0*/  UMOV UR57, UR29 ;  /* 0x0000001d00397c82 */ /* 0x000fe20008000000 */
[----:B------:R-:W-:Y:S01]  /*6300*/  UMOV UR59, 0x80000020 ;  /* 0x80000020003b7882 */ /* 0x000fe20000000000 */
[----:B------:R-:W-:Y:S01]  /*6310*/  UIADD3 UR10, UR4, 0x200, URZ ;  /* 0x00000200040a7890 */ /* 0x000fe2000fffe03f */
[----:B0-----:R-:W-:Y:S01]  /*6320*/  VIADD R7, R8, 0x8 ;  /* 0x0000000808077836 */ /* 0x001fe20000000000 */
        /* <DEDUP_REMOVED lines=325> */
.L_x_1673:
[----:B------:R-:W-:Y:S01]  /*7780*/  ULEA UR4, UR7, UR37, 0x3 ;  /* 0x0000002507047291 */ /* 0x000fe2000f8e183f */
[----:B------:R-:W-:-:S04]  /*7790*/  MOV R7, UR39 ;  /* 0x0000002700077c02 */ /* 0x000fc80008000f00 */
[----:B------:R-:W-:-:S04]  /*77a0*/  SHF.L.U32 R7, R7, 0x1f, RZ ;  /* 0x0000001f07077819 */ /* 0x000fc800000006ff */
[----:B------:R0:W1:Y:S01]  /*77b0*/  SYNCS.PHASECHK.TRANS64.TRYWAIT P2, [UR4+0x31c50], R7 ;  /* 0x031c5007ff0075a7 */ /* 0x0000620008040144 */
[----:B------:R-:W-:Y:S05]  /*77c0*/  @!P0 BRA `(.L_x_1674) ;  /* 0x0000000000048947 */ /* 0x000fea0003800000 */
[----:B------:R-:W-:Y:S01]  /*77d0*/  BPT.TRAP 0x1 ;  /* 0x000000040000795c */ /* 0x000fe20000300000 */
.L_x_1674:
[----:B-1----:R-:W-:Y:S05]  /*77e0*/  @P2 BRA `(.L_x_1672) ;  /* 0x0000000000082947 */ /* 0x002fea0003800000 */
[----:B------:R-:W1:Y:S02]  /*77f0*/  SYNCS.PHASECHK.TRANS64.TRYWAIT P2, [UR4+0x31c50], R7 ;  /* 0x031c5007ff0075a7 */ /* 0x000e640008040144 */
[----:B-1----:R-:W-:Y:S05]  /*7800*/  @!P2 BRA `(.L_x_1675) ;  /* 0x000000e40070a947 */ /* 0x002fea0003800000 */
.L_x_1672:
        /* <DEDUP_REMOVED lines=11> */
[----:B------:R-:W-:Y:S01]  /*78c0*/  FMUL.FTZ R145, R136, UR5 ;  /* 0x0000000588917c20 */ /* 0x000fe20008410000 */
[----:B------:R-:W-:Y:S01]  /*78d0*/  ULOP3.LUT UR4, UR4, 0x2400000, URZ, 0xfc, !UPT ;  /* 0x0240000004047892 */ /* 0x000fe2000f8efc3f */
[----:B------:R-:W-:Y:S01]  /*78e0*/  FMUL.FTZ R13, R134, UR5 ;  /* 0x00000005860d7c20 */ /* 0x000fe20008410000 */
[----:B------:R-:W-:Y:S01]  /*78f0*/  FMUL.FTZ R136, R137, UR5 ;  /* 0x0000000589887c20 */ /* 0x000fe20008410000 */
[----:B------:R-:W-:Y:S01]  /*7900*/  FMUL.FTZ R134, R96, UR5 ;  /* 0x0000000560867c20 */ /* 0x000fe20008410000 */
[----:B------:R-:W-:Y:S01]  /*7910*/  UIMAD UR11, UR7, 0x6c0, UR4 ;  /* 0x000006c0070b78a4 */ /* 0x000fe2000f8e0204 */
[----:B------:R-:W-:Y:S01]  /*7920*/  FMUL.FTZ R96, R98, UR5 ;  /* 0x0000000562607c20 */ /* 0x000fe20008410000 */
[----:B------:R-:W-:Y:S01]  /*7930*/  UIMAD UR4, UR18, 0xc0, URZ ;  /* 0x000000c0120478a4 */ /* 0x000fe2000f8e023f */
[----:B------:R-:W2:Y:S01]  /*7940*/  MUFU.TANH R145, R145 ;  /* 0x0000009100917308 */ /* 0x000ea20000002400 */
[----:B------:R-:W-:Y:S01]  /*7950*/  FMUL.FTZ R11, R130, UR5 ;  /* 0x00000005820b7c20 */ /* 0x000fe20008410000 */
[----:B------:R-:W-:Y:S01]  /*7960*/  IMAD.MOV.U32 R98, RZ, RZ, -0x2 ;  /* 0xfffffffeff627424 */ /* 0x000fe200078e00ff */
[----:B------:R-:W-:Y:S01]  /*7970*/  UIMAD UR4, UR38, -0x90, UR4 ;  /* 0xffffff70260478a4 */ /* 0x000fe2000f8e0204 */
[----:B01----:R-:W-:Y:S01]  /*7980*/  FMUL.FTZ R7, R138, UR5 ;  /* 0x000000058a077c20 */ /* 0x003fe20008410000 */
        /* <DEDUP_REMOVED lines=9> */
[----:B------:R-:W-:Y:S01]  /*7a20*/  UIADD3 UR4, UR4, 0x1, UR15 ;  /* 0x0000000104047890 */ /* 0x000fe2000fffe00f */
[----:B------:R-:W-:Y:S01]  /*7a30*/  FMUL.FTZ R97, R99, UR5 ;  /* 0x0000000563617c20 */ /* 0x000fe20008410000 */
[----:B------:R-:W0:Y:S01]  /*7a40*/  MUFU.TANH R136, R136 ;  /* 0x0000008800887308 */ /* 0x000e220000002400 */
[----:B------:R-:W-:Y:S01]  /*7a50*/  FMUL.FTZ R137, R141, UR5 ;  /* 0x000000058d897c20 */ /* 0x000fe20008410000 */
[----:B------:R-:W-:Y:S01]  /*7a60*/  UIADD3 UR4, UR4, -UR14, URZ ;  /* 0x8000000e04047290 */ /* 0x000fe2000fffe03f */
[----:B------:R-:W-:Y:S01]  /*7a70*/  FMUL.FTZ R8, R139, UR5 ;  /* 0x000000058b087c20 */ /* 0x000fe20008410000 */
[----:B------:R-:W-:Y:S01]  /*7a80*/  FMUL.FTZ R139, R128, UR5 ;  /* 0x00000005808b7c20 */ /* 0x000fe20008410000 */
[----:B------:R-:W-:Y:S01]  /*7a90*/  FMUL.FTZ R15, R122, UR5 ;  /* 0x000000057a0f7c20 */ /* 0x000fe20008410000 */
[----:B------:R-:W-:Y:S01]  /*7aa0*/  FMUL.FTZ R128, R129, UR5 ;  /* 0x0000000581807c20 */ /* 0x000fe20008410000 */
[----:B------:R-:W-:Y:S01]  /*7ab0*/  FMUL.FTZ R122, R124, UR5 ;  /* 0x000000057c7a7c20 */ /* 0x000fe20008410000 */
[----:B------:R-:W-:Y:S01]  /*7ac0*/  IMAD R99, R23, R98, UR4 ;  /* 0x0000000417637e24 */ /* 0x000fe2000f8e0262 */
[----:B------:R-:W1:Y:S01]  /*7ad0*/  MUFU.TANH R138, R138 ;  /* 0x0000008a008a7308 */ /* 0x000e620000002400 */
[----:B------:R-:W-:Y:S01]  /*7ae0*/  FMUL.FTZ R124, R112, UR5 ;  /* 0x00000005707c7c20 */ /* 0x000fe20008410000 */
[----:B------:R-:W-:Y:S01]  /*7af0*/  FMUL.FTZ R140, R101, UR5 ;  /* 0x00000005658c7c20 */ /* 0x000fe20008410000 */
[----:B------:R-:W-:-:S02]  /*7b00*/  IMAD.IADD R98, R144, 0x1, R99 ;  /* 0x0000000190627824 */ /* 0x000fc400078e0263 */
[----:B------:R-:W-:Y:S01]  /*7b10*/  FMUL.FTZ R112, R114, UR5 ;  /* 0x0000000572707c20 */ /* 0x000fe20008410000 */
[----:B------:R-:W-:Y:S01]  /*7b20*/  FMUL.FTZ R101, R88, UR5 ;  /* 0x0000000558657c20 */ /* 0x000fe20008410000 */
[----:B------:R-:W-:Y:S01]  /*7b30*/  FMUL.FTZ R114, R118, UR5 ;  /* 0x0000000576727c20 */ /* 0x000fe20008410000 */
[----:B------:R-:W-:Y:S01]  /*7b40*/  FMUL.FTZ R129, R132, UR5 ;  /* 0x0000000584817c20 */ /* 0x000fe20008410000 */
[----:B------:R-:W3:Y:S01]  /*7b50*/  MUFU.TANH R137, R137 ;  /* 0x0000008900897308 */ /* 0x000ee20000002400 */
[C---:B------:R-:W-:Y:S01]  /*7b60*/  ISETP.GT.AND P2, PT, R98.reuse, RZ, PT ;  /* 0x000000ff6200720c */ /* 0x040fe20003f44270 */
[----:B------:R-:W-:Y:S01]  /*7b70*/  FMUL.FTZ R14, R135, UR5 ;  /* 0x00000005870e7c20 */ /* 0x000fe20008410000 */
[----:B------:R-:W-:Y:S01]  /*7b80*/  ISETP.GT.AND P3, PT, R98, 0x1, PT ;  /* 0x000000016200780c */ /* 0x000fe20003f64270 */
[----:B------:R-:W-:Y:S01]  /*7b90*/  FMUL.FTZ R118, R104, UR5 ;  /* 0x0000000568767c20 */ /* 0x000fe20008410000 */
[----:B--2---:R-:W-:Y:S01]  /*7ba0*/  FSEL R88, R145, -INF , P2 ;  /* 0xff80000091587808 */ /* 0x004fe20001000000 */
[----:B------:R-:W-:Y:S01]  /*7bb0*/  FMUL.FTZ R104, R106, UR5 ;  /* 0x000000056a687c20 */ /* 0x000fe20008410000 */
[----:B------:R-:W-:Y:S01]  /*7bc0*/  FMUL.FTZ R135, R100, UR5 ;  /* 0x0000000564877c20 */ /* 0x000fe20008410000 */
[----:B------:R-:W2:Y:S01]  /*7bd0*/  MUFU.TANH R139, R139 ;  /* 0x0000008b008b7308 */ /* 0x000ea20000002400 */
[----:B------:R-:W-:Y:S01]  /*7be0*/  FMUL.FTZ R12, R131, UR5 ;  /* 0x00000005830c7c20 */ /* 0x000fe20008410000 */
[----:B------:R-:W-:Y:S01]  /*7bf0*/  FMUL.FTZ R106, R110, UR5 ;  /* 0x000000056e6a7c20 */ /* 0x000fe20008410000 */
[----:B------:R-:W-:Y:S01]  /*7c00*/  FMUL.FTZ R100, R89, UR5 ;  /* 0x0000000559647c20 */ /* 0x000fe20008410000 */
[----:B------:R-:W-:Y:S01]  /*7c10*/  FMUL.FTZ R131, R120, UR5 ;  /* 0x0000000578837c20 */ /* 0x000fe20008410000 */
[----:B------:R-:W-:Y:S01]  /*7c20*/  ISETP.GT.AND P2, PT, R98, 0x8, PT ;  /* 0x000000086200780c */ /* 0x000fe20003f44270 */
[----:B------:R-:W-:Y:S01]  /*7c30*/  FMUL.FTZ R120, R127, UR5 ;  /* 0x000000057f787c20 */ /* 0x000fe20008410000 */
[----:B0-----:R-:W-:Y:S01]  /*7c40*/  FSEL R110, R136, -INF , P3 ;  /* 0xff800000886e7808 */ /* 0x001fe20001800000 */
[----:B------:R-:W-:Y:S01]  /*7c50*/  MUFU.TANH R128, R128 ;  /* 0x0000008000807308 */ /* 0x000fe20000002400 */
[----:B------:R-:W-:Y:S01]  /*7c60*/  FMNMX.FTZ R89, R88, R6, !PT ;  /* 0x0000000658597209 */ /* 0x000fe20007810000 */
[----:B------:R-:W-:Y:S01]  /*7c70*/  FMUL.FTZ R127, R109, UR5 ;  /* 0x000000056d7f7c20 */ /* 0x000fe20008410000 */
[----:B------:R-:W-:Y:S01]  /*7c80*/  FMUL.FTZ R109, R92, UR5 ;  /* 0x000000055c6d7c20 */ /* 0x000fe20008410000 */
[----:B------:R-:W-:Y:S01]  /*7c90*/  ISETP.GT.AND P3, PT, R98, 0x9, PT ;  /* 0x000000096200780c */ /* 0x000fe20003f64270 */
[----:B------:R-:W-:Y:S01]  /*7ca0*/  FMUL.FTZ R132, R108, UR5 ;  /* 0x000000056c847c20 */ /* 0x000fe20008410000 */
[----:B-1----:R-:W-:Y:S01]  /*7cb0*/  FSEL R99, R138, -INF , P2 ;  /* 0xff8000008a637808 */ /* 0x002fe20001000000 */
[----:B------:R-:W-:Y:S01]  /*7cc0*/  FMUL.FTZ R121, R121, UR5 ;  /* 0x0000000579797c20 */ /* 0x000fe20008410000 */
[----:B------:R-:W0:Y:S01]  /*7cd0*/  MUFU.TANH R129, R129 ;  /* 0x0000008100817308 */ /* 0x000e220000002400 */
[----:B------:R-:W-:Y:S01]  /*7ce0*/  FMNMX.FTZ R92, R110, R89, !PT ;  /* 0x000000596e5c7209 */ /* 0x000fe20007810000 */
[----:B------:R-:W-:Y:S01]  /*7cf0*/  FMUL.FTZ R21, R126, UR5 ;  /* 0x000000057e157c20 */ /* 0x000fe20008410000 */
[----:B------:R-:W-:Y:S01]  /*7d00*/  ISETP.GT.AND P2, PT, R98, 0x10, PT ;  /* 0x000000106200780c */ /* 0x000fe20003f44270 */
[----:B------:R-:W-:Y:S01]  /*7d10*/  FMUL.FTZ R126, R116, UR5 ;  /* 0x00000005747e7c20 */ /* 0x000fe20008410000 */
[----:B---3--:R-:W-:Y:S01]  /*7d20*/  FSEL R108, R137, -INF , P3 ;  /* 0xff800000896c7808 */ /* 0x008fe20001800000 */
[----:B------:R-:W-:Y:S01]  /*7d30*/  FMUL.FTZ R20, R123, UR5 ;  /* 0x000000057b147c20 */ /* 0x000fe20008410000 */
[----:B------:R-:W-:Y:S01]  /*7d40*/  FMNMX.FTZ R89, R99, R92, !PT ;  /* 0x0000005c63597209 */ /* 0x000fe20007810000 */
[----:B------:R-:W-:Y:S01]  /*7d50*/  MUFU.TANH R130, R130 ;  /* 0x0000008200827308 */ /* 0x000fe20000002400 */
[----:B------:R-:W-:Y:S01]  /*7d60*/  ISETP.GT.AND P3, PT, R98, 0x11, PT ;  /* 0x000000116200780c */ /* 0x000fe20003f64270 */
[----:B------:R-:W-:Y:S01]  /*7d70*/  FMUL.FTZ R123, R125, UR5 ;  /* 0x000000057d7b7c20 */ /* 0x000fe20008410000 */
[----:B--2---:R-:W-:Y:S01]  /*7d80*/  FSEL R92, R139, -INF , P2 ;  /* 0xff8000008b5c7808 */ /* 0x004fe20001000000 */
[----:B------:R-:W-:Y:S01]  /*7d90*/  FMUL.FTZ R125, R113, UR5 ;  /* 0x00000005717d7c20 */ /* 0x000fe20008410000 */
[----:B------:R-:W-:Y:S01]  /*7da0*/  FMNMX.FTZ R89, R108, R89, !PT ;  /* 0x000000596c597209 */ /* 0x000fe20007810000 */
[----:B------:R-:W-:Y:S01]  /*7db0*/  FMUL.FTZ R113, R115, UR5 ;  /* 0x0000000573717c20 */ /* 0x000fe20008410000 */
[----:B------:R-:W-:Y:S01]  /*7dc0*/  ISETP.GT.AND P2, PT, R98, 0x18, PT ;  /* 0x000000186200780c */ /* 0x000fe20003f44270 */
[----:B------:R-:W1:Y:S01]  /*7dd0*/  MUFU.TANH R131, R131 ;  /* 0x0000008300837308 */ /* 0x000e620000002400 */
[----:B------:R-:W-:Y:S01]  /*7de0*/  FMNMX.FTZ R116, R92, R89, !PT ;  /* 0x000000595c747209 */ /* 0x000fe20007810000 */
[----:B------:R-:W-:Y:S01]  /*7df0*/  FMUL.FTZ R115, R119, UR5 ;  /* 0x0000000577737c20 */ /* 0x000fe20008410000 */
[----:B0-----:R-:W-:Y:S01]  /*7e00*/  FSEL R89, R129, -INF , P2 ;  /* 0xff80000081597808 */ /* 0x001fe20001000000 */
[----:B------:R-:W-:Y:S01]  /*7e10*/  FMUL.FTZ R119, R105, UR5 ;  /* 0x0000000569777c20 */ /* 0x000fe20008410000 */
[C---:B------:R-:W-:Y:S01]  /*7e20*/  ISETP.GT.AND P2, PT, R98.reuse, 0x20, PT ;  /* 0x000000206200780c */ /* 0x040fe20003f44270 */
[----:B------:R-:W-:Y:S01]  /*7e30*/  FMUL.FTZ R105, R107, UR5 ;  /* 0x000000056b697c20 */ /* 0x000fe20008410000 */
[----:B------:R-:W-:Y:S01]  /*7e40*/  FMUL.FTZ R107, R111, UR5 ;  /* 0x000000056f6b7c20 */ /* 0x000fe20008410000 */
[----:B------:R-:W0:Y:S01]  /*7e50*/  MUFU.TANH R121, R121 ;  /* 0x0000007900797308 */ /* 0x000e220000002400 */
[----:B------:R-:W-:Y:S01]  /*7e60*/  FMUL.FTZ R111, R93, UR5 ;  /* 0x000000055d6f7c20 */ /* 0x000fe20008410000 */
[----:B------:R-:W-:Y:S01]  /*7e70*/  ISETP.GT.AND P4, PT, R98, 0x21, PT ;  /* 0x000000216200780c */ /* 0x000fe20003f84270 */
[----:B------:R-:W-:Y:S01]  /*7e80*/  FMUL.FTZ R117, R117, UR5 ;  /* 0x0000000575757c20 */ /* 0x000fe20008410000 */
[----:B------:R-:W-:Y:S01]  /*7e90*/  FMUL.FTZ R9, R142, UR5 ;  /* 0x000000058e097c20 */ /* 0x000fe20008410000 */
[----:B------:R-:W-:Y:S01]  /*7ea0*/  FMUL.FTZ R10, R143, UR5 ;  /* 0x000000058f0a7c20 */ /* 0x000fe20008410000 */
[----:B------:R-:W-:Y:S01]  /*7eb0*/  ULDC UR14, c[0x0][0x988] ;  /* 0x00026200000e7ab9 */ /* 0x000fe20000000800 */
[----:B------:R-:W-:Y:S01]  /*7ec0*/  FMUL.FTZ R102, R102, UR5 ;  /* 0x0000000566667c20 */ /* 0x000fe20008410000 */
[----:B------:R2:W-:Y:S01]  /*7ed0*/  MUFU.TANH R136, R101 ;  /* 0x0000006500887308 */ /* 0x0005e20000002400 */
[----:B-1----:R-:W-:Y:S01]  /*7ee0*/  FSEL R93, R131, -INF , P2 ;  /* 0xff800000835d7808 */ /* 0x002fe20001000000 */
[----:B------:R-:W-:Y:S01]  /*7ef0*/  UMOV UR4, UR14 ;  /* 0x0000000e00047c82 */ /* 0x000fe20008000000 */
[----:B------:R-:W-:Y:S01]  /*7f00*/  ISETP.GT.AND P2, PT, R98, 0x28, PT ;  /* 0x000000286200780c */ /* 0x000fe20003f44270 */
[----:B------:R-:W-:Y:S01]  /*7f10*/  FMUL.FTZ R103, R103, UR5 ;  /* 0x0000000567677c20 */ /* 0x000fe20008410000 */
[----:B------:R-:W-:Y:S01]  /*7f20*/  FMUL.FTZ R90, R90, UR5 ;  /* 0x000000055a5a7c20 */ /* 0x000fe20008410000 */
[----:B------:R-:W-:Y:S01]  /*7f30*/  FMUL.FTZ R91, R91, UR5 ;  /* 0x000000055b5b7c20 */ /* 0x000fe20008410000 */
[----:B------:R-:W-:Y:S01]  /*7f40*/  FMUL.FTZ R94, R94, UR5 ;  /* 0x000000055e5e7c20 */ /* 0x000fe20008410000 */
[----:B------:R-:W1:Y:S01]  /*7f50*/  MUFU.TANH R122, R122 ;  /* 0x0000007a007a7308 */ /* 0x000e620000002400 */
[----:B--2---:R-:W-:Y:S01]  /*7f60*/  FSEL R101, R128, -INF , P3 ;  /* 0xff80000080657808 */ /* 0x004fe20001800000 */
[----:B------:R-:W-:Y:S01]  /*7f70*/  FMUL.FTZ R95, R95, UR5 ;  /* 0x000000055f5f7c20 */ /* 0x000fe20008410000 */
[----:B------:R-:W-:Y:S01]  /*7f80*/  ISETP.GT.AND P3, PT, R98, 0x19, PT ;  /* 0x000000196200780c */ /* 0x000fe20003f64270 */
[----:B------:R-:W-:Y:S01]  /*7f90*/  FMUL.FTZ R82, R82, UR5 ;  /* 0x0000000552527c20 */ /* 0x000fe20008410000 */
[----:B------:R-:W-:Y:S01]  /*7fa0*/  FMNMX.FTZ R116, R101, R116, !PT ;  /* 0x0000007465747209 */ /* 0x000fe20007810000 */
[----:B------:R-:W-:Y:S01]  /*7fb0*/  FMUL.FTZ R83, R83, UR5 ;  /* 0x0000000553537c20 */ /* 0x000fe20008410000 */
[----:B------:R-:W-:Y:S01]  /*7fc0*/  FMUL.FTZ R86, R86, UR5 ;  /* 0x0000000556567c20 */ /* 0x000fe20008410000 */
[----:B------:R-:W-:Y:S01]  /*7fd0*/  MUFU.TANH R123, R123 ;  /* 0x0000007b007b7308 */ /* 0x000fe20000002400 */
[----:B------:R-:W-:Y:S01]  /*7fe0*/  FMNMX.FTZ R129, R89, R116, !PT ;  /* 0x0000007459817209 */ /* 0x000fe20007810000 */
[----:B------:R-:W-:Y:S01]  /*7ff0*/  FMUL.FTZ R87, R87, UR5 ;  /* 0x0000000557577c20 */ /* 0x000fe20008410000 */
[----:B------:R-:W-:Y:S01]  /*8000*/  FMUL.FTZ R75, R75, UR5 ;  /* 0x000000054b4b7c20 */ /* 0x000fe20008410000 */
[----:B------:R-:W-:-:S02]  /*8010*/  WARPGROUP.DEPBAR.LE gsb0, 0x0 ;  /* 0x00008000000079c5 */ /* 0x000fc40000010000 */
[----:B------:R-:W-:Y:S01]  /*8020*/  WARPGROUP.ARRIVE ;  /* 0x00000000000079c5 */ /* 0x000fe20000000000 */
[----:B------:R-:W-:Y:S01]  /*8030*/  FMUL.FTZ R79, R79, UR5 ;  /* 0x000000054f4f7c20 */ /* 0x000fe20008410000 */
[----:B------:R2:W-:Y:S04]  /*8040*/  MUFU.TANH R137, R100 ;  /* 0x0000006400897308 */ /* 0x0005e80000002400 */
[----:B------:R-:W3:Y:S01]  /*8050*/  S2R R143, SR_TID.X ;  /* 0x00000000008f7919 */ /* 0x000ee20000002100 */
[----:B------:R-:W-:Y:S01]  /*8060*/  R2UR UR14, R5 ;  /* 0x00000000050e72ca */ /* 0x000fe200000e0000 */
[----:B------:R-:W-:Y:S01]  /*8070*/  UMOV UR39, UR60 ;  /* 0x0000003c00277c82 */ /* 0x000fe20008000000 */
[----:B------:R-:W-:Y:S01]  /*8080*/  HGMMA.64x96x16.F32.BF16 R24, gdesc[UR32].tnspB, R24, gsb0 ;  /* 0x41600000201879f0 */ /* 0x000fe20008001818 */
[----:B------:R-:W-:-:S02]  /*8090*/  UIADD3 UR32, UR10, 0x300, URZ ;  /* 0x000003000a207890 */ /* 0x000fc4000fffe03f */
[----:B------:R-:W-:Y:S01]  /*80a0*/  UIADD3 UR34, UR11, 0x80, URZ ;  /* 0x000000800b227890 */ /* 0x000fe2000fffe03f */
[----:B------:R-:W4:Y:S01]  /*80b0*/  MUFU.TANH R124, R124 ;  /* 0x0000007c007c7308 */ /* 0x000f220000002400 */
[----:B------:R-:W-:Y:S01]  /*80c0*/  UMOV UR33, 0xc0000010 ;  /* 0xc000001000217882 */ /* 0x000fe20000000000 */
[----:B------:R-:W-:Y:S01]  /*80d0*/  UMOV UR35, 0x80000020 ;  /* 0x8000002000237882 */ /* 0x000fe20000000000 */
[----:B--2---:R-:W-:Y:S02]  /*80e0*/  FSEL R100, R130, -INF , P3 ;  /* 0xff80000082647808 */ /* 0x004fe40001800000 */
[----:B------:R-:W-:Y:S02]  /*80f0*/  ISETP.GT.AND P3, PT, R98, 0x29, PT ;  /* 0x000000296200780c */ /* 0x000fe40003f64270 */
[----:B------:R-:W-:Y:S01]  /*8100*/  FMNMX.FTZ R116, R100, R129, !PT ;  /* 0x0000008164747209 */ /* 0x000fe20007810000 */
[----:B------:R-:W2:Y:S01]  /*8110*/  MUFU.TANH R125, R125 ;  /* 0x0000007d007d7308 */ /* 0x000ea20000002400 */
[----:B------:R-:W-:-:S02]  /*8120*/  UISETP.GT.AND UP0, UPT, UR38, UR14, UPT ;  /* 0x0000000e2600728c */ /* 0x000fc4000bf04270 */
[----:B------:R-:W-:-:S05]  /*8130*/  FMNMX.FTZ R116, R93, R116, !PT ;  /* 0x000000745d747209 */ /* 0x000fca0007810000 */
[----:B------:R0:W-:Y:S08]  /*8140*/  MUFU.TANH R129, R109 ;  /* 0x0000006d00817308 */ /* 0x0001f00000002400 */
[----:B------:R-:W5:Y:S01]  /*8150*/  MUFU.TANH R126, R126 ;  /* 0x0000007e007e7308 */ /* 0x000f620000002400 */
[----:B0-----:R-:W-:Y:S01]  /*8160*/  FSEL R109, R121, -INF , P4 ;  /* 0xff800000796d7808 */ /* 0x001fe20002000000 */
[----:B------:R-:W-:Y:S01]  /*8170*/  FMUL.FTZ R121, R80, UR5 ;  /* 0x0000000550797c20 */ /* 0x000fe20008410000 */
[----:B-1----:R-:W-:Y:S01]  /*8180*/  FSEL R80, R122, -INF , P2 ;  /* 0xff8000007a507808 */ /* 0x002fe20001000000 */
[----:B------:R-:W-:Y:S01]  /*8190*/  FMUL.FTZ R122, R81, UR5 ;  /* 0x00000005517a7c20 */ /* 0x000fe20008410000 */
[----:B------:R-:W-:-:S02]  /*81a0*/  FMNMX.FTZ R131, R109, R116, !PT ;  /* 0x000000746d837209 */ /* 0x000fc40007810000 */
[----:B------:R-:W-:Y:S01]  /*81b0*/  ISETP.GT.AND P2, PT, R98, 0x30, PT ;  /* 0x000000306200780c */ /* 0x000fe20003f44270 */
[----:B------:R-:W0:Y:S01]  /*81c0*/  MUFU.TANH R117, R117 ;  /* 0x0000007500757308 */ /* 0x000e220000002400 */
[----:B------:R-:W-:Y:S02]  /*81d0*/  FMNMX.FTZ R128, R80, R131, !PT ;  /* 0x0000008350807209 */ /* 0x000fe40007810000 */
[----:B----4-:R-:W-:Y:S02]  /*81e0*/  FSEL R116, R124, -INF , P2 ;  /* 0xff8000007c747808 */ /* 0x010fe40001000000 */
[C---:B------:R-:W-:Y:S02]  /*81f0*/  ISETP.GT.AND P2, PT, R98.reuse, 0x38, PT ;  /* 0x000000386200780c */ /* 0x040fe40003f44270 */
[----:B------:R-:W-:Y:S01]  /*8200*/  ISETP.GT.AND P4, PT, R98, 0x80, PT ;  /* 0x000000806200780c */ /* 0x000fe20003f84270 */
[----:B------:R1:W-:Y:S01]  /*8210*/  MUFU.TANH R130, R111 ;  /* 0x0000006f00827308 */ /* 0x0003e20000002400 */
[----:B---3--:R-:W-:-:S07]  /*8220*/  SHF.R.U32.HI R142, RZ, 0x7, R143 ;  /* 0x00000007ff8e7819 */ /* 0x008fce000001168f */
[----:B------:R-:W3:Y:S01]  /*8230*/  MUFU.TANH R118, R118 ;  /* 0x0000007600767308 */ /* 0x000ee20000002400 */
[----:B-1----:R-:W-:Y:S02]  /*8240*/  FSEL R111, R123, -INF , P3 ;  /* 0xff8000007b6f7808 */ /* 0x002fe40001800000 */
[----:B------:R-:W-:Y:S02]  /*8250*/  ISETP.GT.AND P3, PT, R98, 0x31, PT ;  /* 0x000000316200780c */ /* 0x000fe40003f64270 */
[----:B------:R-:W-:Y:S02]  /*8260*/  FMNMX.FTZ R123, R111, R128, !PT ;  /* 0x000000806f7b7209 */ /* 0x000fe40007810000 */
[----:B--2---:R-:W-:Y:S01]  /*8270*/  FSEL R81, R125, -INF , P3 ;  /* 0xff8000007d517808 */ /* 0x004fe20001800000 */
[----:B------:R-:W1:Y:S01]  /*8280*/  MUFU.TANH R119, R119 ;  /* 0x0000007700777308 */ /* 0x000e620000002400 */
[----:B------:R-:W-:Y:S01]  /*8290*/  FMNMX.FTZ R128, R116, R123, !PT ;  /* 0x0000007b74807209 */ /* 0x000fe20007810000 */
[----:B------:R-:W-:Y:S01]  /*82a0*/  FMUL.FTZ R123, R84, UR5 ;  /* 0x00000005547b7c20 */ /* 0x000fe20008410000 */
[----:B------:R-:W-:-:S02]  /*82b0*/  ISETP.GT.AND P3, PT, R98, 0x39, PT ;  /* 0x000000396200780c */ /* 0x000fc40003f64270 */
[----:B-----5:R-:W-:Y:S02]  /*82c0*/  FSEL R84, R126, -INF , P2 ;  /* 0xff8000007e547808 */ /* 0x020fe40001000000 */
[----:B------:R-:W-:Y:S01]  /*82d0*/  FMNMX.FTZ R131, R81, R128, !PT ;  /* 0x0000008051837209 */ /* 0x000fe20007810000 */
[----:B------:R-:W2:Y:S01]  /*82e0*/  MUFU.TANH R132, R132 ;  /* 0x0000008400847308 */ /* 0x000ea20000002400 */
[----:B------:R-:W-:Y:S01]  /*82f0*/  ISETP.GT.AND P2, PT, R98, 0x40, PT ;  /* 0x000000406200780c */ /* 0x000fe20003f44270 */
[----:B------:R-:W-:Y:S01]  /*8300*/  FMUL.FTZ R128, R72, UR5 ;  /* 0x0000000548807c20 */ /* 0x000fe20008410000 */
[----:B0-----:R-:W-:Y:S02]  /*8310*/  FSEL R117, R117, -INF , P3 ;  /* 0xff80000075757808 */ /* 0x001fe40001800000 */
[----:B------:R-:W-:Y:S01]  /*8320*/  FMNMX.FTZ R126, R84, R131, !PT ;  /* 0x00000083547e7209 */ /* 0x000fe20007810000 */
[----:B------:R-:W-:Y:S01]  /*8330*/  FMUL.FTZ R131, R85, UR5 ;  /* 0x0000000555837c20 */ /* 0x000fe20008410000 */
[----:B------:R-:W-:Y:S01]  /*8340*/  ISETP.GT.AND P3, PT, R98, 0x41, PT ;  /* 0x000000416200780c */ /* 0x000fe20003f64270 */
[----:B------:R-:W0:Y:S01]  /*8350*/  MUFU.TANH R127, R127 ;  /* 0x0000007f007f7308 */ /* 0x000e220000002400 */
[----:B---3--:R-:W-:-:S02]  /*8360*/  FSEL R118, R118, -INF , P2 ;  /* 0xff80000076767808 */ /* 0x008fc40001000000 */
[C---:B------:R-:W-:Y:S02]  /*8370*/  ISETP.GT.AND P2, PT, R98.reuse, 0x48, PT ;  /* 0x000000486200780c */ /* 0x040fe40003f44270 */
[----:B-1----:R-:W-:Y:S02]  /*8380*/  FSEL R85, R119, -INF , P3 ;  /* 0xff80000077557808 */ /* 0x002fe40001800000 */
[----:B------:R-:W-:Y:S01]  /*8390*/  ISETP.GT.AND P3, PT, R98, 0x49, PT ;  /* 0x000000496200780c */ /* 0x000fe20003f64270 */
[----:B------:R-:W1:Y:S01]  /*83a0*/  MUFU.TANH R134, R134 ;  /* 0x0000008600867308 */ /* 0x000e620000002400 */
[----:B--2---:R-:W-:Y:S02]  /*83b0*/  FSEL R119, R132, -INF , P2 ;  /* 0xff80000084777808 */ /* 0x004fe40001000000 */
[----:B------:R-:W-:-:S05]  /*83c0*/  ISETP.GT.AND P2, PT, R98, 0x50, PT ;  /* 0x000000506200780c */ /* 0x000fca0003f44270 */
[----:B------:R2:W-:Y:S01]  /*83d0*/  MUFU.TANH R124, R121 ;  /* 0x00000079007c7308 */ /* 0x0005e20000002400 */
[----:B0-----:R-:W-:Y:S01]  /*83e0*/  FSEL R72, R127, -INF , P3 ;  /* 0xff8000007f487808 */ /* 0x001fe20001800000 */
[----:B------:R-:W-:Y:S01]  /*83f0*/  FMUL.FTZ R127, R73, UR5 ;  /* 0x00000005497f7c20 */ /* 0x000fe20008410000 */
[----:B------:R-:W-:-:S05]  /*8400*/  ISETP.GT.AND P3, PT, R98, 0x51, PT ;  /* 0x000000516200780c */ /* 0x000fca0003f64270 */
[----:B------:R-:W0:Y:S01]  /*8410*/  MUFU.TANH R133, R133 ;  /* 0x0000008500857308 */ /* 0x000e220000002400 */
[----:B--2---:R-:W-:Y:S01]  /*8420*/  FMNMX.FTZ R121, R117, R126, !PT ;  /* 0x0000007e75797209 */ /* 0x004fe20007810000 */
[----:B------:R-:W-:Y:S02]  /*8430*/  WARPGROUP.DEPBAR.LE gsb0, 0x0 ;  /* 0x00008000000079c5 */ /* 0x000fe40000010000 */
[----:B------:R-:W-:Y:S01]  /*8440*/  WARPGROUP.ARRIVE ;  /* 0x00000000000079c5 */ /* 0x000fe20000000000 */
[----:B-1----:R-:W-:Y:S01]  /*8450*/  FSEL R73, R134, -INF , P2 ;  /* 0xff80000086497808 */ /* 0x002fe20001000000 */
[----:B------:R-:W-:Y:S01]  /*8460*/  FMUL.FTZ R134, R76, UR5 ;  /* 0x000000054c867c20 */ /* 0x000fe20008410000 */
[----:B------:R-:W-:Y:S01]  /*8470*/  ISETP.GT.AND P2, PT, R98, 0x58, PT ;  /* 0x000000586200780c */ /* 0x000fe20003f44270 */
[----:B------:R1:W-:Y:S02]  /*8480*/  MUFU.TANH R125, R122 ;  /* 0x0000007a007d7308 */ /* 0x0003e40000002400 */
[----:B------:R-:W-:Y:S01]  /*8490*/  HGMMA.64x96x16.F32.BF16 R24, gdesc[UR32].tnspB, R24, gsb0 ;  /* 0x41600000201879f0 */ /* 0x000fe20008001818 */
[----:B------:R-:W-:-:S02]  /*84a0*/  UIADD3 UR32, UR10, 0x480, URZ ;  /* 0x000004800a207890 */ /* 0x000fc4000fffe03f */
[----:B------:R-:W-:Y:S01]  /*84b0*/  UIADD3 UR34, UR11, 0xc0, URZ ;  /* 0x000000c00b227890 */ /* 0x000fe2000fffe03f */
[----:B------:R-:W-:Y:S01]  /*84c0*/  UMOV UR33, 0xc0000010 ;  /* 0xc000001000217882 */ /* 0x000fe20000000000 */
[----:B------:R-:W-:Y:S01]  /*84d0*/  UMOV UR35, 0x80000020 ;  /* 0x8000002000237882 */ /* 0x000fe20000000000 */
[----:B-1----:R-:W-:Y:S01]  /*84e0*/  FMNMX.FTZ R122, R118, R121, !PT ;  /* 0x00000079767a7209 */ /* 0x002fe20007810000 */
[----:B------:R-:W1:Y:S03]  /*84f0*/  MUFU.TANH R135, R135 ;  /* 0x0000008700877308 */ /* 0x000e660000002400 */
[----:B------:R-:W-:-:S04]  /*8500*/  FMNMX.FTZ R122, R85, R122, !PT ;  /* 0x0000007a557a7209 */ /* 0x000fc80007810000 */
[----:B------:R-:W-:Y:S01]  /*8510*/  FMNMX.FTZ R121, R119, R122, !PT ;  /* 0x0000007a77797209 */ /* 0x000fe20007810000 */
[----:B------:R-:W2:Y:S03]  /*8520*/  MUFU.TANH R140, R140 ;  /* 0x0000008c008c7308 */ /* 0x000ea60000002400 */
[----:B------:R-:W-:Y:S02]  /*8530*/  FMNMX.FTZ R122, R72, R121, !PT ;  /* 0x00000079487a7209 */ /* 0x000fe40007810000 */
[----:B0-----:R-:W-:Y:S02]  /*8540*/  FSEL R121, R133, -INF , P3 ;  /* 0xff80000085797808 */ /* 0x001fe40001800000 */
[----:B------:R-:W-:Y:S01]  /*8550*/  FMNMX.FTZ R122, R73, R122, !PT ;  /* 0x0000007a497a7209 */ /* 0x000fe20007810000 */
[----:B------:R0:W3:Y:S01]  /*8560*/  MUFU.TANH R126, R123 ;  /* 0x0000007b007e7308 */ /* 0x0000e20000002400 */
[----:B------:R-:W-:-:S02]  /*8570*/  ISETP.GT.AND P3, PT, R98, 0x59, PT ;  /* 0x000000596200780c */ /* 0x000fc40003f64270 */
[----:B-1----:R-:W-:Y:S01]  /*8580*/  FSEL R76, R135, -INF , P2 ;  /* 0xff800000874c7808 */ /* 0x002fe20001000000 */
[----:B------:R-:W-:Y:S01]  /*8590*/  FMUL.FTZ R135, R77, UR5 ;  /* 0x000000054d877c20 */ /* 0x000fe20008410000 */
[----:B------:R-:W-:-:S03]  /*85a0*/  ISETP.GT.AND P2, PT, R98, 0x60, PT ;  /* 0x000000606200780c */ /* 0x000fc60003f44270 */
[----:B------:R1:W-:Y:S01]  /*85b0*/  MUFU.TANH R132, R128 ;  /* 0x0000008000847308 */ /* 0x0003e20000002400 */
[----:B0-----:R-:W-:Y:S02]  /*85c0*/  FMNMX.FTZ R123, R121, R122, !PT ;  /* 0x0000007a797b7209 */ /* 0x001fe40007810000 */
[----:B--2---:R-:W-:Y:S02]  /*85d0*/  FSEL R122, R140, -INF , P3 ;  /* 0xff8000008c7a7808 */ /* 0x004fe40001800000 */
[----:B------:R-:W-:Y:S02]  /*85e0*/  FMNMX.FTZ R139, R76, R123, !PT ;  /* 0x0000007b4c8b7209 */ /* 0x000fe40007810000 */
[----:B------:R-:W-:Y:S01]  /*85f0*/  FSEL R123, R136, -INF , P2 ;  /* 0xff800000887b7808 */ /* 0x000fe20001000000 */
[----:B------:R-:W0:Y:S01]  /*8600*/  MUFU.TANH R131, R131 ;  /* 0x0000008300837308 */ /* 0x000e220000002400 */
[----:B------:R-:W-:Y:S02]  /*8610*/  ISETP.GT.AND P3, PT, R98, 0x61, PT ;  /* 0x000000616200780c */ /* 0x000fe40003f64270 */
[----:B------:R-:W-:-:S02]  /*8620*/  FMNMX.FTZ R136, R122, R139, !PT ;  /* 0x0000008b7a887209 */ /* 0x000fc40007810000 */
[C---:B------:R-:W-:Y:S02]  /*8630*/  ISETP.GT.AND P2, PT, R98.reuse, 0x68, PT ;  /* 0x000000686200780c */ /* 0x040fe40003f44270 */
[----:B-1----:R-:W-:Y:S01]  /*8640*/  FSEL R128, R137, -INF , P3 ;  /* 0xff80000089807808 */ /* 0x002fe20001800000 */
[----:B------:R1:W2:Y:S01]  /*8650*/  MUFU.TANH R133, R127 ;  /* 0x0000007f00857308 */ /* 0x0002a20000002400 */
[----:B------:R-:W-:Y:S02]  /*8660*/  FMNMX.FTZ R77, R123, R136, !PT ;  /* 0x000000887b4d7209 */ /* 0x000fe40007810000 */
[----:B------:R-:W-:Y:S02]  /*8670*/  ISETP.GT.AND P3, PT, R98, 0x69, PT ;  /* 0x000000696200780c */ /* 0x000fe40003f64270 */
[----:B------:R-:W-:Y:S02]  /*8680*/  FSEL R129, R129, -INF , P2 ;  /* 0xff80000081817808 */ /* 0x000fe40001000000 */
[----:B------:R-:W-:Y:S01]  /*8690*/  FMNMX.FTZ R136, R128, R77, !PT ;  /* 0x0000004d80887209 */ /* 0x000fe20007810000 */
[----:B------:R-:W4:Y:S01]  /*86a0*/  MUFU.TANH R134, R134 ;  /* 0x0000008600867308 */ /* 0x000f220000002400 */
[----:B------:R-:W-:-:S02]  /*86b0*/  ISETP.GT.AND P2, PT, R98, 0x70, PT ;  /* 0x000000706200780c */ /* 0x000fc40003f44270 */
[----:B-1----:R-:W-:Y:S02]  /*86c0*/  FSEL R127, R130, -INF , P3 ;  /* 0xff800000827f7808 */ /* 0x002fe40001800000 */
[----:B------:R-:W-:Y:S02]  /*86d0*/  FMNMX.FTZ R136, R129, R136, !PT ;  /* 0x0000008881887209 */ /* 0x000fe40007810000 */
[----:B------:R-:W-:Y:S01]  /*86e0*/  ISETP.GT.AND P3, PT, R98, 0x71, PT ;  /* 0x000000716200780c */ /* 0x000fe20003f64270 */
[----:B------:R-:W1:Y:S01]  /*86f0*/  MUFU.TANH R135, R135 ;  /* 0x0000008700877308 */ /* 0x000e620000002400 */
[----:B------:R-:W-:Y:S02]  /*8700*/  FSEL R124, R124, -INF , P2 ;  /* 0xff8000007c7c7808 */ /* 0x000fe40001000000 */
[----:B------:R-:W-:Y:S02]  /*8710*/  FMNMX.FTZ R77, R127, R136, !PT ;  /* 0x000000887f4d7209 */ /* 0x000fe40007810000 */
[----:B------:R-:W-:-:S02]  /*8720*/  ISETP.GT.AND P2, PT, R98, 0x78, PT ;  /* 0x000000786200780c */ /* 0x000fc40003f44270 */
[----:B------:R-:W-:Y:S01]  /*8730*/  FSEL R125, R125, -INF , P3 ;  /* 0xff8000007d7d7808 */ /* 0x000fe20001800000 */
[----:B------:R-:W5:Y:S01]  /*8740*/  MUFU.TANH R7, R7 ;  /* 0x0000000700077308 */ /* 0x000f620000002400 */
[----:B------:R-:W-:Y:S02]  /*8750*/  FMNMX.FTZ R130, R124, R77, !PT ;  /* 0x0000004d7c827209 */ /* 0x000fe40007810000 */
[----:B------:R-:W-:Y:S02]  /*8760*/  ISETP.GT.AND P3, PT, R98, 0x79, PT ;  /* 0x000000796200780c */ /* 0x000fe40003f64270 */
[----:B---3--:R-:W-:Y:S02]  /*8770*/  FSEL R77, R126, -INF , P2 ;  /* 0xff8000007e4d7808 */ /* 0x008fe40001000000 */
[----:B------:R-:W-:Y:S01]  /*8780*/  FMNMX.FTZ R130, R125, R130, !PT ;  /* 0x000000827d827209 */ /* 0x000fe20007810000 */
[----:B------:R-:W3:Y:S01]  /*8790*/  MUFU.TANH R8, R8 ;  /* 0x0000000800087308 */ /* 0x000ee20000002400 */
[----:B0-----:R-:W-:-:S02]  /*87a0*/  FSEL R126, R131, -INF , P3 ;  /* 0xff800000837e7808 */ /* 0x001fc40001800000 */
[----:B------:R-:W-:Y:S02]  /*87b0*/  FMNMX.FTZ R131, R77, R130, !PT ;  /* 0x000000824d837209 */ /* 0x000fe40007810000 */
[----:B------:R-:W-:Y:S02]  /*87c0*/  ISETP.GT.AND P2, PT, R98, 0x81, PT ;  /* 0x000000816200780c */ /* 0x000fe40003f44270 */
[----:B------:R-:W-:Y:S01]  /*87d0*/  FSEL R130, R132, -INF , P4 ;  /* 0xff80000084827808 */ /* 0x000fe20002000000 */
[----:B------:R-:W0:Y:S01]  /*87e0*/  MUFU.TANH R9, R9 ;  /* 0x0000000900097308 */ /* 0x000e220000002400 */
[----:B------:R-:W-:Y:S02]  /*87f0*/  FMNMX.FTZ R137, R126, R131, !PT ;  /* 0x000000837e897209 */ /* 0x000fe40007810000 */
[----:B------:R-:W-:Y:S02]  /*8800*/  ISETP.GT.AND P3, PT, R98, 0x88, PT ;  /* 0x000000886200780c */ /* 0x000fe40003f64270 */
[----:B--2---:R-:W-:-:S02]  /*8810*/  FSEL R131, R133, -INF , P2 ;  /* 0xff80000085837808 */ /* 0x004fc40001000000 */
[----:B------:R-:W-:Y:S01]  /*8820*/  FMNMX.FTZ R132, R130, R137, !PT ;  /* 0x0000008982847209 */ /* 0x000fe20007810000 */
[----:B------:R-:W2:Y:S01]  /*8830*/  MUFU.TANH R10, R10 ;  /* 0x0000000a000a7308 */ /* 0x000ea20000002400 */
[C---:B------:R-:W-:Y:S01]  /*8840*/  ISETP.GT.AND P2, PT, R98.reuse, 0x89, PT ;  /* 0x000000896200780c */ /* 0x040fe20003f44270 */
[----:B------:R-:W-:Y:S01]  /*8850*/  VIADD R98, R98, 0x8 ;  /* 0x0000000862627836 */ /* 0x000fe20000000000 */
[----:B----4-:R-:W-:Y:S02]  /*8860*/  FSEL R133, R134, -INF , P3 ;  /* 0xff80000086857808 */ /* 0x010fe40001800000 */
[----:B------:R-:W-:Y:S01]  /*8870*/  FMNMX.FTZ R134, R131, R132, !PT ;  /* 0x0000008483867209 */ /* 0x000fe20007810000 */
[----:B------:R-:W-:Y:S02]  /*8880*/  WARPGROUP.DEPBAR.LE gsb0, 0x0 ;  /* 0x00008000000079c5 */ /* 0x000fe40000010000 */
[----:B------:R-:W-:Y:S01]  /*8890*/  WARPGROUP.ARRIVE ;  /* 0x00000000000079c5 */ /* 0x000fe20000000000 */
[----:B-1----:R-:W-:Y:S01]  /*88a0*/  FSEL R132, R135, -INF , P2 ;  /* 0xff80000087847808 */ /* 0x002fe20001000000 */
[----:B------:R-:W-:Y:S01]  /*88b0*/  MUFU.TANH R11, R11 ;  /* 0x0000000b000b7308 */ /* 0x000fe20000002400 */
[----:B------:R-:W-:-:S02]  /*88c0*/  FMNMX.FTZ R135, R133, R134, !PT ;  /* 0x0000008685877209 */ /* 0x000fc40007810000 */
[----:B------:R-:W-:Y:S01]  /*88d0*/  ISETP.GT.AND P5, PT, R98, RZ, PT ;  /* 0x000000ff6200720c */ /* 0x000fe20003fa4270 */
[----:B------:R-:W-:Y:S01]  /*88e0*/  HGMMA.64x96x16.F32.BF16 R24, gdesc[UR32].tnspB, R24, gsb0 ;  /* 0x41600000201879f0 */ /* 0x000fe20008001818 */
[----:B------:R-:W-:Y:S01]  /*88f0*/  UIADD3 UR32, UR10, 0x600, URZ ;  /* 0x000006000a207890 */ /* 0x000fe2000fffe03f */
[----:B------:R-:W-:Y:S01]  /*8900*/  FMNMX.FTZ R134, R132, R135, !PT ;  /* 0x0000008784867209 */ /* 0x000fe20007810000 */
[----:B------:R-:W-:Y:S01]  /*8910*/  UIADD3 UR34, UR11, 0x100, URZ ;  /* 0x000001000b227890 */ /* 0x000fe2000fffe03f */
[C---:B------:R-:W-:Y:S01]  /*8920*/  ISETP.GT.AND P3, PT, R98.reuse, 0x1, PT ;  /* 0x000000016200780c */ /* 0x040fe20003f64270 */
[----:B------:R-:W-:Y:S01]  /*8930*/  UMOV UR33, 0xc0000010 ;  /* 0xc000001000217882 */ /* 0x000fe20000000000 */
[----:B------:R-:W-:Y:S01]  /*8940*/  UMOV UR35, 0x80000020 ;  /* 0x8000002000237882 */ /* 0x000fe20000000000 */
[----:B------:R-:W1:Y:S01]  /*8950*/  SHFL.BFLY PT, R135, R134, 0x2, 0x1f ;  /* 0x0c401f0086877f89 */ /* 0x000e6200000e0000 */
[----:B-----5:R-:W-:Y:S01]  /*8960*/  FSEL R7, R7, -INF , P5 ;  /* 0xff80000007077808 */ /* 0x020fe20002800000 */
[----:B------:R-:W4:Y:S01]  /*8970*/  MUFU.TANH R12, R12 ;  /* 0x0000000c000c7308 */ /* 0x000f220000002400 */
[----:B------:R-:W-:-:S02]  /*8980*/  ISETP.GT.AND P4, PT, R98, 0x8, PT ;  /* 0x000000086200780c */ /* 0x000fc40003f84270 */
[----:B---3--:R-:W-:Y:S02]  /*8990*/  FSEL R8, R8, -INF , P3 ;  /* 0xff80000008087808 */ /* 0x008fe40001800000 */
[----:B------:R-:W-:Y:S02]  /*89a0*/  FMNMX.FTZ R137, R7, R4, !PT ;  /* 0x0000000407897209 */ /* 0x000fe40007810000 */
[C---:B------:R-:W-:Y:S01]  /*89b0*/  ISETP.GT.AND P6, PT, R98.reuse, 0x9, PT ;  /* 0x000000096200780c */ /* 0x040fe20003fc4270 */
[----:B------:R-:W3:Y:S01]  /*89c0*/  MUFU.TANH R13, R13 ;  /* 0x0000000d000d7308 */ /* 0x000ee20000002400 */
[----:B0-----:R-:W-:Y:S02]  /*89d0*/  FSEL R9, R9, -INF , P4 ;  /* 0xff80000009097808 */ /* 0x001fe40002000000 */
[----:B------:R-:W-:Y:S02]  /*89e0*/  ISETP.GT.AND P5, PT, R98, 0x10, PT ;  /* 0x000000106200780c */ /* 0x000fe40003fa4270 */
[----:B--2---:R-:W-:-:S02]  /*89f0*/  FSEL R10, R10, -INF , P6 ;  /* 0xff8000000a0a7808 */ /* 0x004fc40003000000 */
[C---:B------:R-:W-:Y:S01]  /*8a00*/  ISETP.GT.AND P3, PT, R98.reuse, 0x11, PT ;  /* 0x000000116200780c */ /* 0x040fe20003f64270 */
[----:B------:R-:W0:Y:S01]  /*8a10*/  MUFU.TANH R14, R14 ;  /* 0x0000000e000e7308 */ /* 0x000e220000002400 */
[----:B------:R-:W-:Y:S02]  /*8a20*/  ISETP.GT.AND P4, PT, R98, 0x18, PT ;  /* 0x000000186200780c */ /* 0x000fe40003f84270 */
[----:B----4-:R-:W-:Y:S02]  /*8a30*/  FSEL R12, R12, -INF , P3 ;  /* 0xff8000000c0c7808 */ /* 0x010fe40001800000 */
[----:B------:R-:W-:Y:S02]  /*8a40*/  ISETP.GT.AND P6, PT, R98, 0x19, PT ;  /* 0x000000196200780c */ /* 0x000fe40003fc4270 */
[----:B-1----:R-:W-:Y:S01]  /*8a50*/  FMNMX.FTZ R135, R134, R135, !PT ;  /* 0x0000008786877209 */ /* 0x002fe20007810000 */
[----:B------:R-:W-:Y:S01]  /*8a60*/  FMUL.FTZ R134, R74, UR5 ;  /* 0x000000054a867c20 */ /* 0x000fe20008410000 */
[----:B------:R-:W-:Y:S01]  /*8a70*/  MUFU.TANH R15, R15 ;  /* 0x0000000f000f7308 */ /* 0x000fe20000002400 */
[----:B---3--:R-:W-:-:S02]  /*8a80*/  FSEL R13, R13, -INF , P4 ;  /* 0xff8000000d0d7808 */ /* 0x008fc40002000000 */
[----:B------:R-:W1:Y:S01]  /*8a90*/  SHFL.BFLY PT, R136, R135, 0x1, 0x1f ;  /* 0x0c201f0087887f89 */ /* 0x000e6200000e0000 */
[C---:B------:R-:W-:Y:S02]  /*8aa0*/  ISETP.GT.AND P3, PT, R98.reuse, 0x21, PT ;  /* 0x000000216200780c */ /* 0x040fe40003f64270 */
[----:B------:R-:W-:Y:S02]  /*8ab0*/  ISETP.GT.AND P4, PT, R98, 0x28, PT ;  /* 0x000000286200780c */ /* 0x000fe40003f84270 */
[----:B------:R-:W2:Y:S01]  /*8ac0*/  MUFU.TANH R20, R20 ;  /* 0x0000001400147308 */ /* 0x000ea20000002400 */
[----:B0-----:R-:W-:Y:S02]  /*8ad0*/  FSEL R14, R14, -INF , P6 ;  /* 0xff8000000e0e7808 */ /* 0x001fe40003000000 */
[----:B------:R-:W-:-:S05]  /*8ae0*/  ISETP.GT.AND P6, PT, R98, 0x29, PT ;  /* 0x000000296200780c */ /* 0x000fca0003fc4270 */
[----:B------:R-:W0:Y:S08]  /*8af0*/  MUFU.TANH R21, R21 ;  /* 0x0000001500157308 */ /* 0x000e300000002400 */
[----:B------:R-:W3:Y:S01]  /*8b00*/  MUFU.TANH R120, R120 ;  /* 0x0000007800787308 */ /* 0x000ee20000002400 */
[----:B--2---:R-:W-:Y:S02]  /*8b10*/  FSEL R20, R20, -INF , P3 ;  /* 0xff80000014147808 */ /* 0x004fe40001800000 */
[----:B-1----:R-:W-:Y:S01]  /*8b20*/  FMNMX.FTZ R74, R135, R136, !PT ;  /* 0x00000088874a7209 */ /* 0x002fe20007810000 */
[----:B------:R-:W-:Y:S01]  /*8b30*/  FMUL.FTZ R136, R78, UR5 ;  /* 0x000000054e887c20 */ /* 0x000fe20008410000 */
[----:B------:R-:W-:-:S02]  /*8b40*/  ISETP.GT.AND P3, PT, R98, 0x31, PT ;  /* 0x000000316200780c */ /* 0x000fc40003f64270 */
[C---:B------:R-:W-:Y:S01]  /*8b50*/  FSETP.NEU.FTZ.AND P2, PT, R74.reuse, -INF , PT ;  /* 0xff8000004a00780b */ /* 0x040fe20003f5d000 */
[----:B------:R-:W-:Y:S01]  /*8b60*/  FMUL.FTZ R78, R74, UR4 ;  /* 0x000000044a4e7c20 */ /* 0x000fe20008410000 */
[----:B------:R1:W-:Y:S04]  /*8b70*/  MUFU.TANH R135, R136 ;  /* 0x0000008800877308 */ /* 0x0003e80000002400 */
[----:B------:R-:W-:-:S04]  /*8b80*/  FSEL R78, R78, RZ, P2 ;  /* 0x000000ff4e4e7208 */ /* 0x000fc80001000000 */
[----:B------:R-:W2:Y:S01]  /*8b90*/  MUFU.TANH R112, R112 ;  /* 0x0000007000707308 */ /* 0x000ea20000002400 */
[----:B-1----:R-:W-:Y:S01]  /*8ba0*/  FMNMX.FTZ R136, R8, R137, !PT ;  /* 0x0000008908887209 */ /* 0x002fe20007810000 */
[--C-:B------:R-:W-:Y:S01]  /*8bb0*/  FFMA.FTZ R138, R100, UR4, -R78.reuse ;  /* 0x00000004648a7c23 */ /* 0x100fe2000801084e */
[----:B------:R-:W-:Y:S01]  /*8bc0*/  FSEL R100, R11, -INF , P5 ;  /* 0xff8000000b647808 */ /* 0x000fe20002800000 */
[--C-:B------:R-:W-:Y:S01]  /*8bd0*/  FFMA.FTZ R139, R80, UR4, -R78.reuse ;  /* 0x00000004508b7c23 */ /* 0x100fe2000801084e */
[----:B------:R-:W-:Y:S01]  /*8be0*/  FMNMX.FTZ R137, R9, R136, !PT ;  /* 0x0000008809897209 */ /* 0x000fe20007810000 */
[--C-:B------:R-:W-:Y:S01]  /*8bf0*/  FFMA.FTZ R121, R121, UR4, -R78.reuse ;  /* 0x0000000479797c23 */ /* 0x100fe2000801084e */
[----:B------:R-:W-:Y:S01]  /*8c00*/  ISETP.GT.AND P5, PT, R98, 0x20, PT ;  /* 0x000000206200780c */ /* 0x000fe20003fa4270 */
[----:B------:R1:W-:Y:S01]  /*8c10*/  MUFU.EX2 R11, R138 ;  /* 0x0000008a000b7308 */ /* 0x0003e20000000800 */
[----:B------:R-:W-:Y:S01]  /*8c20*/  FMNMX.FTZ R137, R10, R137, !PT ;  /* 0x000000890a897209 */ /* 0x000fe20007810000 */
[--C-:B------:R-:W-:Y:S01]  /*8c30*/  FFMA.FTZ R88, R88, UR4, -R78.reuse ;  /* 0x0000000458587c23 */ /* 0x100fe2000801084e */
[----:B0-----:R-:W-:Y:S01]  /*8c40*/  FSEL R80, R21, -INF , P4 ;  /* 0xff80000015507808 */ /* 0x001fe20002000000 */
[--C-:B------:R-:W-:Y:S01]  /*8c50*/  FFMA.FTZ R110, R110, UR4, -R78.reuse ;  /* 0x000000046e6e7c23 */ /* 0x100fe2000801084e */
[----:B------:R-:W-:Y:S01]  /*8c60*/  FMNMX.FTZ R137, R100, R137, !PT ;  /* 0x0000008964897209 */ /* 0x000fe20007810000 */
[--C-:B------:R-:W-:Y:S01]  /*8c70*/  FFMA.FTZ R99, R99, UR4, -R78.reuse ;  /* 0x0000000463637c23 */ /* 0x100fe2000801084e */
[----:B---3--:R-:W-:Y:S01]  /*8c80*/  FSEL R120, R120, -INF , P6 ;  /* 0xff80000078787808 */ /* 0x008fe20003000000 */
[----:B------:R-:W0:Y:S01]  /*8c90*/  MUFU.TANH R113, R113 ;  /* 0x0000007100717308 */ /* 0x000e220000002400 */
[----:B------:R-:W-:Y:S01]  /*8ca0*/  FMNMX.FTZ R136, R12, R137, !PT ;  /* 0x000000890c887209 */ /* 0x000fe20007810000 */
[--C-:B-1----:R-:W-:Y:S01]  /*8cb0*/  FFMA.FTZ R138, R109, UR4, -R78.reuse ;  /* 0x000000046d8a7c23 */ /* 0x102fe2000801084e */
[----:B------:R-:W-:Y:S01]  /*8cc0*/  FSEL R109, R15, -INF , P5 ;  /* 0xff8000000f6d7808 */ /* 0x000fe20002800000 */
[--C-:B------:R-:W-:Y:S01]  /*8cd0*/  FFMA.FTZ R108, R108, UR4, -R78.reuse ;  /* 0x000000046c6c7c23 */ /* 0x100fe2000801084e */
[----:B------:R-:W-:Y:S01]  /*8ce0*/  FMNMX.FTZ R137, R13, R136, !PT ;  /* 0x000000880d897209 */ /* 0x000fe20007810000 */
[--C-:B------:R-:W-:Y:S01]  /*8cf0*/  FFMA.FTZ R92, R92, UR4, -R78.reuse ;  /* 0x000000045c5c7c23 */ /* 0x100fe2000801084e */
[----:B------:R-:W-:Y:S01]  /*8d00*/  ISETP.GT.AND P5, PT, R98, 0x30, PT ;  /* 0x000000306200780c */ /* 0x000fe20003fa4270 */
[----:B------:R-:W-:Y:S01]  /*8d10*/  MUFU.TANH R114, R114 ;  /* 0x0000007200727308 */ /* 0x000fe20000002400 */
[----:B------:R-:W-:Y:S01]  /*8d20*/  FMNMX.FTZ R136, R14, R137, !PT ;  /* 0x000000890e887209 */ /* 0x000fe20007810000 */
[----:B------:R-:W-:Y:S01]  /*8d30*/  FFMA.FTZ R101, R101, UR4, -R78 ;  /* 0x0000000465657c23 */ /* 0x000fe2000801084e */
[----:B------:R-:W-:-:S02]  /*8d40*/  WARPGROUP.DEPBAR.LE gsb0, 0x0 ;  /* 0x00008000000079c5 */ /* 0x000fc40000010000 */
[----:B------:R-:W-:Y:S01]  /*8d50*/  WARPGROUP.ARRIVE ;  /* 0x00000000000079c5 */ /* 0x000fe20000000000 */
[----:B------:R-:W-:Y:S01]  /*8d60*/  FMNMX.FTZ R137, R109, R136, !PT ;  /* 0x000000886d897209 */ /* 0x000fe20007810000 */
[--C-:B------:R-:W-:Y:S01]  /*8d70*/  FFMA.FTZ R89, R89, UR4, -R78.reuse ;  /* 0x0000000459597c23 */ /* 0x100fe2000801084e */
[----:B------:R-:W1:Y:S01]  /*8d80*/  MUFU.TANH R115, R115 ;  /* 0x0000007300737308 */ /* 0x000e620000002400 */
[----:B--2---:R-:W-:Y:S01]  /*8d90*/  FSEL R112, R112, -INF , P5 ;  /* 0xff80000070707808 */ /* 0x004fe20002800000 */
[--C-:B------:R-:W-:Y:S01]  /*8da0*/  FFMA.FTZ R93, R93, UR4, -R78.reuse ;  /* 0x000000045d5d7c23 */ /* 0x100fe2000801084e */
[----:B------:R-:W-:Y:S01]  /*8db0*/  HGMMA.64x96x16.F32.BF16 R24, gdesc[UR32].tnspB, R24, gsb0 ;  /* 0x41600000201879f0 */ /* 0x000fe20008001818 */
[----:B------:R-:W-:Y:S01]  /*8dc0*/  UIADD3 UR32, UR10, 0x780, URZ ;  /* 0x000007800a207890 */ /* 0x000fe2000fffe03f */
[----:B------:R-:W-:Y:S01]  /*8dd0*/  FMNMX.FTZ R137, R20, R137, !PT ;  /* 0x0000008914897209 */ /* 0x000fe20007810000 */
[----:B------:R-:W-:Y:S01]  /*8de0*/  UIADD3 UR34, UR11, 0x140, URZ ;  /* 0x000001400b227890 */ /* 0x000fe2000fffe03f */
[----:B------:R-:W-:Y:S01]  /*8df0*/  ISETP.GT.AND P4, PT, R98, 0x38, PT ;  /* 0x000000386200780c */ /* 0x000fe20003f84270 */
[----:B------:R-:W-:Y:S01]  /*8e00*/  UMOV UR33, 0xc0000010 ;  /* 0xc000001000217882 */ /* 0x000fe20000000000 */
[----:B------:R-:W-:Y:S01]  /*8e10*/  UMOV UR35, 0x80000020 ;  /* 0x8000002000237882 */ /* 0x000fe20000000000 */
[----:B------:R-:W-:Y:S01]  /*8e20*/  FMNMX.FTZ R137, R80, R137, !PT ;  /* 0x0000008950897209 */ /* 0x000fe20007810000 */
[----:B------:R-:W2:Y:S01]  /*8e30*/  MUFU.TANH R104, R104 ;  /* 0x0000006800687308 */ /* 0x000ea20000002400 */
[----:B0-----:R-:W-:Y:S01]  /*8e40*/  FSEL R113, R113, -INF , P3 ;  /* 0xff80000071717808 */ /* 0x001fe20001800000 */
[--C-:B------:R-:W-:Y:S01]  /*8e50*/  FFMA.FTZ R111, R111, UR4, -R78.reuse ;  /* 0x000000046f6f7c23 */ /* 0x100fe2000801084e */
[----:B------:R-:W-:Y:S01]  /*8e60*/  FMNMX.FTZ R137, R120, R137, !PT ;  /* 0x0000008978897209 */ /* 0x000fe20007810000 */
[--C-:B------:R-:W-:Y:S01]  /*8e70*/  FFMA.FTZ R81, R81, UR4, -R78.reuse ;  /* 0x0000000451517c23 */ /* 0x100fe2000801084e */
[----:B------:R-:W-:Y:S01]  /*8e80*/  ISETP.GT.AND P6, PT, R98, 0x39, PT ;  /* 0x000000396200780c */ /* 0x000fe20003fc4270 */
[--C-:B------:R-:W-:Y:S01]  /*8e90*/  FFMA.FTZ R84, R84, UR4, -R78.reuse ;  /* 0x0000000454547c23 */ /* 0x100fe2000801084e */
[----:B------:R-:W-:Y:S01]  /*8ea0*/  FMNMX.FTZ R136, R112, R137, !PT ;  /* 0x0000008970887209 */ /* 0x000fe20007810000 */
[----:B------:R-:W0:Y:S01]  /*8eb0*/  MUFU.TANH R105, R105 ;  /* 0x0000006900697308 */ /* 0x000e220000002400 */
[----:B------:R-:W-:Y:S01]  /*8ec0*/  ISETP.GT.AND P5, PT, R98, 0x40, PT ;  /* 0x000000406200780c */ /* 0x000fe20003fa4270 */
[--C-:B------:R-:W-:Y:S01]  /*8ed0*/  FFMA.FTZ R85, R85, UR4, -R78.reuse ;  /* 0x0000000455557c23 */ /* 0x100fe2000801084e */
[----:B------:R-:W-:Y:S01]  /*8ee0*/  FMNMX.FTZ R137, R113, R136, !PT ;  /* 0x0000008871897209 */ /* 0x000fe20007810000 */
[--C-:B------:R-:W-:Y:S01]  /*8ef0*/  FFMA.FTZ R72, R72, UR4, -R78.reuse ;  /* 0x0000000448487c23 */ /* 0x100fe2000801084e */
[----:B-1----:R-:W-:Y:S01]  /*8f00*/  FSEL R115, R115, -INF , P6 ;  /* 0xff80000073737808 */ /* 0x002fe20003000000 */
[--C-:B------:R-:W-:Y:S01]  /*8f10*/  FFMA.FTZ R73, R73, UR4, -R78.reuse ;  /* 0x0000000449497c23 */ /* 0x100fe2000801084e */
[----:B------:R-:W-:Y:S01]  /*8f20*/  ISETP.GT.AND P3, PT, R98, 0x41, PT ;  /* 0x000000416200780c */ /* 0x000fe20003f64270 */
[----:B------:R1:W-:Y:S01]  /*8f30*/  MUFU.EX2 R15, R138 ;  /* 0x0000008a000f7308 */ /* 0x0003e20000000800 */
[----:B--2---:R-:W-:Y:S01]  /*8f40*/  FSEL R104, R104, -INF , P5 ;  /* 0xff80000068687808 */ /* 0x004fe20002800000 */
[--C-:B------:R-:W-:Y:S01]  /*8f50*/  FFMA.FTZ R76, R76, UR4, -R78.reuse ;  /* 0x000000044c4c7c23 */ /* 0x100fe2000801084e */
[----:B------:R-:W-:Y:S01]  /*8f60*/  ISETP.GT.AND P5, PT, R98, 0x49, PT ;  /* 0x000000496200780c */ /* 0x000fe20003fa4270 */
[--C-:B------:R-:W-:Y:S01]  /*8f70*/  FFMA.FTZ R127, R127, UR4, -R78.reuse ;  /* 0x000000047f7f7c23 */ /* 0x100fe2000801084e */
[--C-:B------:R-:W-:Y:S01]  /*8f80*/  FFMA.FTZ R124, R124, UR4, -R78.reuse ;  /* 0x000000047c7c7c23 */ /* 0x100fe2000801084e */
[--C-:B------:R-:W-:Y:S01]  /*8f90*/  FFMA.FTZ R125, R125, UR4, -R78.reuse ;  /* 0x000000047d7d7c23 */ /* 0x100fe2000801084e */
[--C-:B------:R-:W-:Y:S01]  /*8fa0*/  FFMA.FTZ R77, R77, UR4, -R78.reuse ;  /* 0x000000044d4d7c23 */ /* 0x100fe2000801084e */
[----:B------:R-:W2:Y:S01]  /*8fb0*/  MUFU.TANH R106, R106 ;  /* 0x0000006a006a7308 */ /* 0x000ea20000002400 */
[--C-:B-1----:R-:W-:Y:S01]  /*8fc0*/  FFMA.FTZ R138, R116, UR4, -R78.reuse ;  /* 0x00000004748a7c23 */ /* 0x102fe2000801084e */
[----:B------:R-:W-:Y:S01]  /*8fd0*/  FSEL R116, R114, -INF , P4 ;  /* 0xff80000072747808 */ /* 0x000fe20002000000 */
[----:B------:R-:W-:Y:S01]  /*8fe0*/  FFMA.FTZ R126, R126, UR4, -R78 ;  /* 0x000000047e7e7c23 */ /* 0x000fe2000801084e */
[----:B------:R-:W-:-:S02]  /*8ff0*/  ISETP.GT.AND P4, PT, R98, 0x48, PT ;  /* 0x000000486200780c */ /* 0x000fc40003f84270 */
[----:B------:R-:W-:Y:S02]  /*9000*/  FMNMX.FTZ R136, R116, R137, !PT ;  /* 0x0000008974887209 */ /* 0x000fe40007810000 */
[----:B------:R-:W1:Y:S01]  /*9010*/  MUFU.TANH R107, R107 ;  /* 0x0000006b006b7308 */ /* 0x000e620000002400 */
[----:B0-----:R-:W-:Y:S02]  /*9020*/  FSEL R105, R105, -INF , P3 ;  /* 0xff80000069697808 */ /* 0x001fe40001800000 */
[----:B------:R-:W-:Y:S02]  /*9030*/  FMNMX.FTZ R137, R115, R136, !PT ;  /* 0x0000008873897209 */ /* 0x000fe40007810000 */
[----:B------:R-:W-:Y:S02]  /*9040*/  ISETP.GT.AND P3, PT, R98, 0x50, PT ;  /* 0x000000506200780c */ /* 0x000fe40003f64270 */
[----:B------:R-:W-:Y:S01]  /*9050*/  FMNMX.FTZ R136, R104, R137, !PT ;  /* 0x0000008968887209 */ /* 0x000fe20007810000 */
[----:B------:R-:W-:Y:S01]  /*9060*/  MUFU.TANH R96, R96 ;  /* 0x0000006000607308 */ /* 0x000fe20000002400 */
[----:B--2---:R-:W-:-:S02]  /*9070*/  FSEL R106, R106, -INF , P4 ;  /* 0xff8000006a6a7808 */ /* 0x004fc40002000000 */
[----:B------:R-:W-:Y:S02]  /*9080*/  FMNMX.FTZ R137, R105, R136, !PT ;  /* 0x0000008869897209 */ /* 0x000fe40007810000 */
[----:B------:R-:W-:Y:S02]  /*9090*/  ISETP.GT.AND P4, PT, R98, 0x51, PT ;  /* 0x000000516200780c */ /* 0x000fe40003f84270 */
[----:B------:R-:W-:Y:S01]  /*90a0*/  FMNMX.FTZ R136, R106, R137, !PT ;  /* 0x000000896a887209 */ /* 0x000fe20007810000 */
[----:B------:R-:W-:Y:S01]  /*90b0*/  MUFU.TANH R97, R97 ;  /* 0x0000006100617308 */ /* 0x000fe20000002400 */
[----:B-1----:R-:W-:Y:S02]  /*90c0*/  FSEL R107, R107, -INF , P5 ;  /* 0xff8000006b6b7808 */ /* 0x002fe40002800000 */
[----:B------:R-:W-:-:S05]  /*90d0*/  ISETP.GT.AND P5, PT, R98, 0x58, PT ;  /* 0x000000586200780c */ /* 0x000fca0003fa4270 */
[----:B------:R-:W0:Y:S08]  /*90e0*/  MUFU.TANH R102, R102 ;  /* 0x0000006600667308 */ /* 0x000e300000002400 */
[----:B------:R-:W1:Y:S08]  /*90f0*/  MUFU.TANH R103, R103 ;  /* 0x0000006700677308 */ /* 0x000e700000002400 */
[----:B------:R2:W-:Y:S01]  /*9100*/  MUFU.EX2 R21, R139 ;  /* 0x0000008b00157308 */ /* 0x0005e20000000800 */
[----:B0-----:R-:W-:-:S02]  /*9110*/  FSEL R137, R102, -INF , P5 ;  /* 0xff80000066897808 */ /* 0x001fc40002800000 */
[----:B------:R-:W-:-:S05]  /*9120*/  ISETP.GT.AND P5, PT, R98, 0x61, PT ;  /* 0x000000616200780c */ /* 0x000fca0003fa4270 */
[----:B------:R-:W0:Y:S01]  /*9130*/  MUFU.TANH R90, R90 ;  /* 0x0000005a005a7308 */ /* 0x000e220000002400 */
[----:B--2---:R-:W-:Y:S01]  /*9140*/  FFMA.FTZ R139, R117, UR4, -R78 ;  /* 0x00000004758b7c23 */ /* 0x004fe2000801084e */
[----:B------:R-:W-:Y:S02]  /*9150*/  FSEL R117, R96, -INF , P3 ;  /* 0xff80000060757808 */ /* 0x000fe40001800000 */
[----:B------:R-:W-:-:S04]  /*9160*/  ISETP.GT.AND P3, PT, R98, 0x59, PT ;  /* 0x000000596200780c */ /* 0x000fc80003f64270 */
[----:B------:R2:W-:Y:S01]  /*9170*/  MUFU.EX2 R114, R138 ;  /* 0x0000008a00727308 */ /* 0x0005e20000000800 */
[----:B-1----:R-:W-:Y:S02]  /*9180*/  FSEL R103, R103, -INF , P3 ;  /* 0xff80000067677808 */ /* 0x002fe40001800000 */
[----:B------:R-:W-:Y:S01]  /*9190*/  ISETP.GT.AND P3, PT, R98, 0x68, PT ;  /* 0x000000686200780c */ /* 0x000fe20003f64270 */
[----:B------:R-:W-:Y:S02]  /*91a0*/  WARPGROUP.DEPBAR.LE gsb0, 0x0 ;  /* 0x00008000000079c5 */ /* 0x000fe40000010000 */
[----:B------:R-:W-:Y:S01]  /*91b0*/  WARPGROUP.ARRIVE ;  /* 0x00000000000079c5 */ /* 0x000fe20000000000 */
[----:B--2---:R-:W-:Y:S01]  /*91c0*/  FMNMX.FTZ R138, R107, R136, !PT ;  /* 0x000000886b8a7209 */ /* 0x004fe20007810000 */
[----:B------:R-:W-:Y:S01]  /*91d0*/  MUFU.TANH R91, R91 ;  /* 0x0000005b005b7308 */ /* 0x000fe20000002400 */
[----:B------:R-:W-:Y:S02]  /*91e0*/  FSEL R136, R97, -INF , P4 ;  /* 0xff80000061887808 */ /* 0x000fe40002000000 */
[----:B------:R-:W-:Y:S01]  /*91f0*/  FMNMX.FTZ R97, R117, R138, !PT ;  /* 0x0000008a75617209 */ /* 0x000fe20007810000 */
[----:B------:R-:W-:Y:S01]  /*9200*/  HGMMA.64x96x16.F32.BF16 R24, gdesc[UR32].tnspB, R24, gsb0 ;  /* 0x41600000201879f0 */ /* 0x000fe20008001818 */
[----:B------:R-:W-:Y:S01]  /*9210*/  UIADD3 UR32, UR10, 0x900, URZ ;  /* 0x000009000a207890 */ /* 0x000fe2000fffe03f */
[----:B------:R-:W-:Y:S01]  /*9220*/  FFMA.FTZ R138, R118, UR4, -R78 ;  /* 0x00000004768a7c23 */ /* 0x000fe2000801084e */
[----:B------:R-:W-:Y:S01]  /*9230*/  UIADD3 UR34, UR11, 0x180, URZ ;  /* 0x000001800b227890 */ /* 0x000fe2000fffe03f */
[----:B------:R-:W-:Y:S01]  /*9240*/  MUFU.TANH R94, R94 ;  /* 0x0000005e005e7308 */ /* 0x000fe20000002400 */
[----:B------:R-:W-:Y:S01]  /*9250*/  UMOV UR33, 0xc0000010 ;  /* 0xc000001000217882 */ /* 0x000fe20000000000 */
[----:B------:R-:W-:Y:S01]  /*9260*/  UMOV UR35, 0x80000020 ;  /* 0x8000002000237882 */ /* 0x000fe20000000000 */
[----:B------:R-:W-:-:S02]  /*9270*/  FMNMX.FTZ R102, R136, R97, !PT ;  /* 0x0000006188667209 */ /* 0x000fc40007810000 */
[----:B------:R-:W-:Y:S02]  /*9280*/  ISETP.GT.AND P4, PT, R98, 0x60, PT ;  /* 0x000000606200780c */ /* 0x000fe40003f84270 */
[----:B------:R-:W-:Y:S01]  /*9290*/  FMNMX.FTZ R118, R137, R102, !PT ;  /* 0x0000006689767209 */ /* 0x000fe20007810000 */
[----:B------:R-:W1:Y:S01]  /*92a0*/  MUFU.TANH R95, R95 ;  /* 0x0000005f005f7308 */ /* 0x000e620000002400 */
[----:B0-----:R-:W-:Y:S02]  /*92b0*/  FSEL R102, R90, -INF , P4 ;  /* 0xff8000005a667808 */ /* 0x001fe40002000000 */
[----:B------:R-:W-:-:S05]  /*92c0*/  ISETP.GT.AND P4, PT, R98, 0x69, PT ;  /* 0x000000696200780c */ /* 0x000fca0003f84270 */
[----:B------:R-:W0:Y:S08]  /*92d0*/  MUFU.TANH R82, R82 ;  /* 0x0000005200527308 */ /* 0x000e300000002400 */
[----:B------:R2:W-:Y:S01]  /*92e0*/  MUFU.EX2 R96, R139 ;  /* 0x0000008b00607308 */ /* 0x0005e20000000800 */
[----:B-1----:R-:W-:Y:S02]  /*92f0*/  FSEL R95, R95, -INF , P4 ;  /* 0xff8000005f5f7808 */ /* 0x002fe40002000000 */
[----:B------:R-:W-:-:S05]  /*9300*/  ISETP.GT.AND P4, PT, R98, 0x78, PT ;  /* 0x000000786200780c */ /* 0x000fca0003f84270 */
[----:B------:R-:W1:Y:S01]  /*9310*/  MUFU.TANH R83, R83 ;  /* 0x0000005300537308 */ /* 0x000e620000002400 */
[----:B--2---:R-:W-:Y:S02]  /*9320*/  FMNMX.FTZ R139, R103, R118, !PT ;  /* 0x00000076678b7209 */ /* 0x004fe40007810000 */
[----:B------:R-:W-:Y:S02]  /*9330*/  FSEL R118, R91, -INF , P5 ;  /* 0xff8000005b767808 */ /* 0x000fe40002800000 */
[----:B------:R-:W-:Y:S02]  /*9340*/  FMNMX.FTZ R139, R102, R139, !PT ;  /* 0x0000008b668b7209 */ /* 0x000fe40007810000 */
[----:B------:R-:W-:Y:S01]  /*9350*/  ISETP.GT.AND P5, PT, R98, 0x70, PT ;  /* 0x000000706200780c */ /* 0x000fe20003fa4270 */
[----:B------:R2:W-:Y:S01]  /*9360*/  MUFU.EX2 R97, R138 ;  /* 0x0000008a00617308 */ /* 0x0005e20000000800 */
[----:B------:R-:W-:Y:S01]  /*9370*/  FMNMX.FTZ R90, R118, R139, !PT ;  /* 0x0000008b765a7209 */ /* 0x000fe20007810000 */
[--C-:B------:R-:W-:Y:S01]  /*9380*/  FFMA.FTZ R139, R122, UR4, -R78.reuse ;  /* 0x000000047a8b7c23 */ /* 0x100fe2000801084e */
[----:B0-----:R-:W-:Y:S01]  /*9390*/  FSEL R82, R82, -INF , P5 ;  /* 0xff80000052527808 */ /* 0x001fe20002800000 */
[--C-:B------:R-:W-:Y:S01]  /*93a0*/  FFMA.FTZ R122, R128, UR4, -R78.reuse ;  /* 0x00000004807a7c23 */ /* 0x100fe2000801084e */
[----:B------:R-:W-:Y:S01]  /*93b0*/  ISETP.GT.AND P5, PT, R98, 0x79, PT ;  /* 0x000000796200780c */ /* 0x000fe20003fa4270 */
[----:B------:R-:W-:-:S02]  /*93c0*/  FFMA.FTZ R128, R130, UR4, -R78 ;  /* 0x0000000482807c23 */ /* 0x000fc4000801084e */
[----:B------:R-:W0:Y:S01]  /*93d0*/  MUFU.TANH R86, R86 ;  /* 0x0000005600567308 */ /* 0x000e220000002400 */
[----:B--2---:R-:W-:Y:S01]  /*93e0*/  FFMA.FTZ R138, R119, UR4, -R78 ;  /* 0x00000004778a7c23 */ /* 0x004fe2000801084e */
[----:B------:R-:W-:Y:S02]  /*93f0*/  FSEL R119, R94, -INF , P3 ;  /* 0xff8000005e777808 */ /* 0x000fe40001800000 */
[----:B------:R-:W-:Y:S02]  /*9400*/  ISETP.GT.AND P3, PT, R98, 0x71, PT ;  /* 0x000000716200780c */ /* 0x000fe40003f64270 */
[----:B------:R-:W-:Y:S02]  /*9410*/  FMNMX.FTZ R90, R119, R90, !PT ;  /* 0x0000005a775a7209 */ /* 0x000fe40007810000 */
[----:B------:R-:W2:Y:S01]  /*9420*/  MUFU.TANH R87, R87 ;  /* 0x0000005700577308 */ /* 0x000ea20000002400 */
[----:B-1----:R-:W-:Y:S02]  /*9430*/  FSEL R83, R83, -INF , P3 ;  /* 0xff80000053537808 */ /* 0x002fe40001800000 */
[----:B------:R-:W-:-:S02]  /*9440*/  FMNMX.FTZ R91, R95, R90, !PT ;  /* 0x0000005a5f5b7209 */ /* 0x000fc40007810000 */
[----:B------:R-:W-:Y:S02]  /*9450*/  ISETP.GT.AND P3, PT, R98, 0x80, PT ;  /* 0x000000806200780c */ /* 0x000fe40003f64270 */
[----:B------:R-:W-:Y:S01]  /*9460*/  FMNMX.FTZ R90, R82, R91, !PT ;  /* 0x0000005b525a7209 */ /* 0x000fe20007810000 */
[----:B------:R-:W1:Y:S01]  /*9470*/  MUFU.TANH R134, R134 ;  /* 0x0000008600867308 */ /* 0x000e620000002400 */
[----:B0-----:R-:W-:Y:S02]  /*9480*/  FSEL R86, R86, -INF , P4 ;  /* 0xff80000056567808 */ /* 0x001fe40002000000 */
[----:B------:R-:W-:Y:S02]  /*9490*/  FMNMX.FTZ R91, R83, R90, !PT ;  /* 0x0000005a535b7209 */ /* 0x000fe40007810000 */
[----:B------:R-:W-:Y:S02]  /*94a0*/  ISETP.GT.AND P4, PT, R98, 0x81, PT ;  /* 0x000000816200780c */ /* 0x000fe40003f84270 */
[----:B------:R-:W-:Y:S01]  /*94b0*/  FMNMX.FTZ R90, R86, R91, !PT ;  /* 0x0000005b565a7209 */ /* 0x000fe20007810000 */
[----:B------:R-:W0:Y:S01]  /*94c0*/  MUFU.TANH R75, R75 ;  /* 0x0000004b004b7308 */ /* 0x000e220000002400 */
[----:B--2---:R-:W-:-:S02]  /*94d0*/  FSEL R87, R87, -INF , P5 ;  /* 0xff80000057577808 */ /* 0x004fc40002800000 */
[----:B------:R-:W-:Y:S02]  /*94e0*/  ISETP.GT.AND P5, PT, R98, 0x88, PT ;  /* 0x000000886200780c */ /* 0x000fe40003fa4270 */
[----:B------:R-:W-:Y:S02]  /*94f0*/  FMNMX.FTZ R91, R87, R90, !PT ;  /* 0x0000005a575b7209 */ /* 0x000fe40007810000 */
[----:B------:R-:W-:Y:S01]  /*9500*/  FSEL R135, R135, -INF , P5 ;  /* 0xff80000087877808 */ /* 0x000fe20002800000 */
[----:B------:R-:W2:Y:S01]  /*9510*/  MUFU.TANH R79, R79 ;  /* 0x0000004f004f7308 */ /* 0x000ea20000002400 */
[----:B-1----:R-:W-:Y:S02]  /*9520*/  FSEL R134, R134, -INF , P3 ;  /* 0xff80000086867808 */ /* 0x002fe40001800000 */
[----:B------:R-:W-:Y:S02]  /*9530*/  ISETP.GT.AND P3, PT, R98, 0x89, PT ;  /* 0x000000896200780c */ /* 0x000fe40003f64270 */
[----:B------:R-:W-:-:S03]  /*9540*/  FMNMX.FTZ R90, R134, R91, !PT ;  /* 0x0000005b865a7209 */ /* 0x000fc60007810000 */
[----:B------:R2:W-:Y:S01]  /*9550*/  MUFU.EX2 R94, R138 ;  /* 0x0000008a005e7308 */ /* 0x0005e20000000800 */
[----:B0-----:R-:W-:-:S04]  /*9560*/  FSEL R75, R75, -INF , P4 ;  /* 0xff8000004b4b7808 */ /* 0x001fc80002000000 */
[----:B------:R-:W-:-:S03]  /*9570*/  FMNMX.FTZ R90, R75, R90, !PT ;  /* 0x0000005a4b5a7209 */ /* 0x000fc60007810000 */
[----:B------:R0:W-:Y:S01]  /*9580*/  MUFU.EX2 R98, R121 ;  /* 0x0000007900627308 */ /* 0x0001e20000000800 */
[----:B--2---:R-:W-:Y:S01]  /*9590*/  FSEL R138, R79, -INF , P3 ;  /* 0xff8000004f8a7808 */ /* 0x004fe20001800000 */
[----:B------:R-:W-:Y:S02]  /*95a0*/  WARPGROUP.DEPBAR.LE gsb0, 0x0 ;  /* 0x00008000000079c5 */ /* 0x000fe40000010000 */
[----:B------:R-:W-:Y:S01]  /*95b0*/  WARPGROUP.ARRIVE ;  /* 0x00000000000079c5 */ /* 0x000fe20000000000 */
[----:B------:R-:W-:-:S03]  /*95c0*/  FMNMX.FTZ R79, R135, R90, !PT ;  /* 0x0000005a874f7209 */ /* 0x000fc60007810000 */
[----:B------:R-:W-:Y:S01]  /*95d0*/  MUFU.EX2 R88, R88 ;  /* 0x0000005800587308 */ /* 0x000fe20000000800 */
[----:B------:R-:W-:Y:S01]  /*95e0*/  FMNMX.FTZ R90, R138, R79, !PT ;  /* 0x0000004f8a5a7209 */ /* 0x000fe20007810000 */
[----:B------:R-:W-:Y:S01]  /*95f0*/  HGMMA.64x96x16.F32.BF16 R24, gdesc[UR32].tnspB, R24, gsb0 ;  /* 0x41600000201879f0 */ /* 0x000fe20008001818 */
[----:B------:R-:W-:Y:S01]  /*9600*/  UIADD3 UR32, UR10, 0xa80, URZ ;  /* 0x00000a800a207890 */ /* 0x000fe2000fffe03f */
[--C-:B0-----:R-:W-:Y:S01]  /*9610*/  FFMA.FTZ R121, R123, UR4, -R78.reuse ;  /* 0x000000047b797c23 */ /* 0x101fe2000801084e */
[----:B------:R-:W-:Y:S01]  /*9620*/  UIADD3 UR34, UR11, 0x1c0, URZ ;  /* 0x000001c00b227890 */ /* 0x000fe2000fffe03f */
[----:B------:R-:W0:Y:S01]  /*9630*/  SHFL.BFLY PT, R91, R90, 0x2, 0x1f ;  /* 0x0c401f005a5b7f89 */ /* 0x000e2200000e0000 */
[----:B------:R-:W-:Y:S01]  /*9640*/  UMOV UR33, 0xc0000010 ;  /* 0xc000001000217882 */ /* 0x000fe20000000000 */
[----:B------:R-:W-:Y:S01]  /*9650*/  UMOV UR35, 0x80000020 ;  /* 0x8000002000237882 */ /* 0x000fe20000000000 */
[--C-:B------:R-:W-:Y:S01]  /*9660*/  FFMA.FTZ R123, R129, UR4, -R78.reuse ;  /* 0x00000004817b7c23 */ /* 0x100fe2000801084e */
[--C-:B------:R-:W-:Y:S01]  /*9670*/  FFMA.FTZ R129, R131, UR4, -R78.reuse ;  /* 0x0000000483817c23 */ /* 0x100fe2000801084e */
[----:B------:R-:W-:Y:S01]  /*9680*/  FFMA.FTZ R131, R133, UR4, -R78 ;  /* 0x0000000485837c23 */ /* 0x000fe2000801084e */
[----:B------:R-:W-:Y:S08]  /*9690*/  MUFU.EX2 R110, R110 ;  /* 0x0000006e006e7308 */ /* 0x000ff00000000800 */
[----:B------:R-:W-:Y:S08]  /*96a0*/  MUFU.EX2 R99, R99 ;  /* 0x0000006300637308 */ /* 0x000ff00000000800 */
[----:B------:R-:W-:Y:S01]  /*96b0*/  MUFU.EX2 R108, R108 ;  /* 0x0000006c006c7308 */ /* 0x000fe20000000800 */
[----:B0-----:R-:W-:-:S05]  /*96c0*/  FMNMX.FTZ R91, R90, R91, !PT ;  /* 0x0000005b5a5b7209 */ /* 0x001fca0007810000 */
[----:B------:R-:W0:Y:S02]  /*96d0*/  SHFL.BFLY PT, R90, R91, 0x1, 0x1f ;  /* 0x0c201f005b5a7f89 */ /* 0x000e2400000e0000 */
[----:B------:R-:W-:Y:S08]  /*96e0*/  MUFU.EX2 R92, R92 ;  /* 0x0000005c005c7308 */ /* 0x000ff00000000800 */
[----:B------:R1:W-:Y:S08]  /*96f0*/  MUFU.EX2 R79, R139 ;  /* 0x0000008b004f7308 */ /* 0x0003f00000000800 */
[----:B------:R-:W-:Y:S01]  /*9700*/  MUFU.EX2 R101, R101 ;  /* 0x0000006500657308 */ /* 0x000fe20000000800 */
[----:B0-----:R-:W-:Y:S01]  /*9710*/  FMNMX.FTZ R130, R91, R90, !PT ;  /* 0x0000005a5b827209 */ /* 0x001fe20007810000 */
[----:B------:R-:W-:Y:S01]  /*9720*/  FFMA.FTZ R90, R132, UR4, -R78 ;  /* 0x00000004845a7c23 */ /* 0x000fe2000801084e */
[----:B------:R-:W-:-:S05]  /*9730*/  FSEL R91, R74, RZ, P2 ;  /* 0x000000ff4a5b7208 */ /* 0x000fca0001000000 */
[----:B------:R-:W-:Y:S01]  /*9740*/  MUFU.EX2 R89, R89 ;  /* 0x0000005900597308 */ /* 0x000fe20000000800 */
[C---:B------:R-:W-:Y:S01]  /*9750*/  FSETP.NEU.FTZ.AND P2, PT, R130.reuse, -INF , PT ;  /* 0xff8000008200780b */ /* 0x040fe20003f5d000 */
[C---:B------:R-:W-:Y:S01]  /*9760*/  FMUL.FTZ R133, R130.reuse, UR4 ;  /* 0x0000000482857c20 */ /* 0x040fe20008410000 */
[----:B------:R-:W-:Y:S02]  /*9770*/  FADD.FTZ R91, -R91, R6 ;  /* 0x000000065b5b7221 */ /* 0x000fe40000010100 */
[----:B------:R-:W-:Y:S02]  /*9780*/  FSEL R141, R130, RZ, P2 ;  /* 0x000000ff828d7208 */ /* 0x000fe40001000000 */
[----:B------:R-:W-:Y:S01]  /*9790*/  FSEL R133, R133, RZ, P2 ;  /* 0x000000ff85857208 */ /* 0x000fe20001000000 */
[----:B------:R-:W-:Y:S01]  /*97a0*/  FMUL.FTZ R78, R91, UR4 ;  /* 0x000000045b4e7c20 */ /* 0x000fe20008410000 */
[----:B------:R-:W-:Y:S01]  /*97b0*/  ISETP.GE.U32.AND P2, PT, R143, 0x180, PT ;  /* 0x000001808f00780c */ /* 0x000fe20003f46070 */
[----:B------:R-:W-:Y:S01]  /*97c0*/  FADD.FTZ R141, -R141, R4 ;  /* 0x000000048d8d7221 */ /* 0x000fe20000010100 */
[----:B------:R-:W-:-:S02]  /*97d0*/  VIADD R4, R142, 0x9 ;  /* 0x000000098e047836 */ /* 0x000fc40000000000 */
[--C-:B------:R-:W-:Y:S01]  /*97e0*/  FFMA.FTZ R132, R8, UR4, -R133.reuse ;  /* 0x0000000408847c23 */ /* 0x100fe20008010885 */
[--C-:B------:R-:W-:Y:S01]  /*97f0*/  FFMA.FTZ R7, R7, UR4, -R133.reuse ;  /* 0x0000000407077c23 */ /* 0x100fe20008010885 */
[----:B------:R-:W0:Y:S01]  /*9800*/  MUFU.EX2 R78, R78 ;  /* 0x0000004e004e7308 */ /* 0x000e220000000800 */
[--C-:B------:R-:W-:Y:S01]  /*9810*/  FFMA.FTZ R91, R9, UR4, -R133.reuse ;  /* 0x00000004095b7c23 */ /* 0x100fe20008010885 */
[----:B------:R-:W-:Y:S01]  /*9820*/  SEL R8, R4, 0x9, !P2 ;  /* 0x0000000904087807 */ /* 0x000fe20005000000 */
[----:B------:R-:W-:Y:S01]  /*9830*/  FMUL.FTZ R4, R141, UR4 ;  /* 0x000000048d047c20 */ /* 0x000fe20008410000 */
[--C-:B------:R-:W-:Y:S01]  /*9840*/  FFMA.FTZ R9, R10, UR4, -R133.reuse ;  /* 0x000000040a097c23 */ /* 0x100fe20008010885 */
[----:B------:R-:W-:Y:S02]  /*9850*/  IMAD.U32 R10, RZ, RZ, UR36 ;  /* 0x00000024ff0a7e24 */ /* 0x000fe4000f8e00ff */
[--C-:B-1----:R-:W-:Y:S01]  /*9860*/  FFMA.FTZ R139, R100, UR4, -R133.reuse ;  /* 0x00000004648b7c23 */ /* 0x102fe20008010885 */
[--C-:B------:R-:W-:Y:S01]  /*9870*/  FFMA.FTZ R100, R20, UR4, -R133.reuse ;  /* 0x0000000414647c23 */ /* 0x100fe20008010885 */
[----:B------:R-:W-:Y:S01]  /*9880*/  MUFU.EX2 R7, R7 ;  /* 0x0000000700077308 */ /* 0x000fe20000000800 */
[--C-:B------:R-:W-:Y:S01]  /*9890*/  FFMA.FTZ R20, R104, UR4, -R133.reuse ;  /* 0x0000000468147c23 */ /* 0x100fe20008010885 */
[----:B------:R-:W-:Y:S01]  /*98a0*/  @!P1 LEA R10, R10, UR37, 0x3 ;  /* 0x000000250a0a9c11 */ /* 0x000fe2000f8e18ff */
[--C-:B------:R-:W-:Y:S01]  /*98b0*/  FFMA.FTZ R12, R12, UR4, -R133.reuse ;  /* 0x000000040c0c7c23 */ /* 0x100fe20008010885 */
[--C-:B------:R-:W-:Y:S01]  /*98c0*/  FFMA.FTZ R104, R105, UR4, -R133.reuse ;  /* 0x0000000469687c23 */ /* 0x100fe20008010885 */
[--C-:B------:R-:W-:Y:S01]  /*98d0*/  FFMA.FTZ R105, R106, UR4, -R133.reuse ;  /* 0x000000046a697c23 */ /* 0x100fe20008010885 */
[--C-:B------:R-:W-:Y:S01]  /*98e0*/  FFMA.FTZ R106, R117, UR4, -R133.reuse ;  /* 0x00000004756a7c23 */ /* 0x100fe20008010885 */
[----:B------:R-:W-:Y:S01]  /*98f0*/  @!P1 VIADD R10, R10, 0x31c40 ;  /* 0x00031c400a0a9836 */ /* 0x000fe20000000000 */
[----:B------:R-:W1:Y:S01]  /*9900*/  MUFU.EX2 R4, R4 ;  /* 0x0000000400047308 */ /* 0x000e620000000800 */
[----:B0-----:R-:W-:Y:S01]  /*9910*/  FFMA.FTZ R141, R78, R3, R88 ;  /* 0x000000034e8d7223 */ /* 0x001fe20000010058 */
[--C-:B------:R-:W-:Y:S01]  /*9920*/  FFMA.FTZ R140, R13, UR4, -R133.reuse ;  /* 0x000000040d8c7c23 */ /* 0x100fe20008010885 */
[--C-:B------:R-:W-:Y:S01]  /*9930*/  FFMA.FTZ R14, R14, UR4, -R133.reuse ;  /* 0x000000040e0e7c23 */ /* 0x100fe20008010885 */
[----:B------:R-:W-:Y:S01]  /*9940*/  @!P1 PRMT R10, RZ, 0x654, R10 ;  /* 0x00000654ff0a9816 */ /* 0x000fe2000000000a */
[--C-:B------:R-:W-:Y:S01]  /*9950*/  FFMA.FTZ R13, R109, UR4, -R133.reuse ;  /* 0x000000046d0d7c23 */ /* 0x100fe20008010885 */
[----:B------:R-:W-:Y:S01]  /*9960*/  F2FP.BF16.F32.PACK_AB R88, R110, R88 ;  /* 0x000000586e58723e */ /* 0x000fe200000010ff */
[--C-:B------:R-:W-:Y:S01]  /*9970*/  FFMA.FTZ R80, R80, UR4, -R133.reuse ;  /* 0x0000000450507c23 */ /* 0x100fe20008010885 */
[----:B------:R-:W0:Y:S01]  /*9980*/  MUFU.EX2 R132, R132 ;  /* 0x0000008400847308 */ /* 0x000e220000000800 */
[--C-:B------:R-:W-:Y:S01]  /*9990*/  FFMA.FTZ R109, R120, UR4, -R133.reuse ;  /* 0x00000004786d7c23 */ /* 0x100fe20008010885 */
[--C-:B------:R-:W-:Y:S01]  /*99a0*/  FFMA.FTZ R112, R112, UR4, -R133.reuse ;  /* 0x0000000470707c23 */ /* 0x100fe20008010885 */
[----:B------:R-:W-:Y:S01]  /*99b0*/  FFMA.FTZ R107, R107, UR4, -R133 ;  /* 0x000000046b6b7c23 */ /* 0x000fe20008010885 */
[----:B------:R-:W-:-:S02]  /*99c0*/  WARPGROUP.DEPBAR.LE gsb0, 0x0 ;  /* 0x00008000000079c5 */ /* 0x000fc40000010000 */
[----:B------:R-:W-:Y:S01]  /*99d0*/  WARPGROUP.ARRIVE ;  /* 0x00000000000079c5 */ /* 0x000fe20000000000 */
[----:B------:R-:W-:Y:S01]  /*99e0*/  FFMA.FTZ R113, R113, UR4, -R133 ;  /* 0x0000000471717c23 */ /* 0x000fe20008010885 */
[----:B------:R-:W2:Y:S01]  /*99f0*/  MUFU.EX2 R91, R91 ;  /* 0x0000005b005b7308 */ /* 0x000ea20000000800 */
[----:B-1----:R-:W-:Y:S01]  /*9a00*/  FFMA.FTZ R117, R4, R0, R7 ;  /* 0x0000000004757223 */ /* 0x002fe20000010007 */
[--C-:B------:R-:W-:Y:S01]  /*9a10*/  FFMA.FTZ R116, R116, UR4, -R133.reuse ;  /* 0x0000000474747c23 */ /* 0x100fe20008010885 */
[--C-:B------:R-:W-:Y:S01]  /*9a20*/  FFMA.FTZ R115, R115, UR4, -R133.reuse ;  /* 0x0000000473737c23 */ /* 0x100fe20008010885 */
[----:B------:R-:W-:Y:S01]  /*9a30*/  HGMMA.64x96x16.F32.BF16 R24, gdesc[UR32].tnspB, R24, gsb0 ;  /* 0x41600000201879f0 */ /* 0x000fe20008001818 */
[----:B------:R-:W-:Y:S01]  /*9a40*/  UIADD3 UR32, UR10, 0xc00, URZ ;  /* 0x00000c000a207890 */ /* 0x000fe2000fffe03f */
[----:B------:R-:W-:Y:S01]  /*9a50*/  IMAD.U32 R120, RZ, RZ, UR7 ;  /* 0x00000007ff787e24 */ /* 0x000fe2000f8e00ff */
[----:B------:R-:W-:Y:S01]  /*9a60*/  UIADD3 UR34, UR11, 0x200, URZ ;  /* 0x000002000b227890 */ /* 0x000fe2000fffe03f */
[----:B------:R1:W-:Y:S01]  /*9a70*/  MUFU.EX2 R6, R90 ;  /* 0x0000005a00067308 */ /* 0x0003e20000000800 */
[----:B------:R-:W-:Y:S01]  /*9a80*/  UMOV UR33, 0xc0000010 ;  /* 0xc000001000217882 */ /* 0x000fe20000000000 */
[----:B------:R-:W-:Y:S01]  /*9a90*/  UMOV UR35, 0x80000020 ;  /* 0x8000002000237882 */ /* 0x000fe20000000000 */
[----:B------:R-:W-:Y:S01]  /*9aa0*/  @!P1 LEA R120, R120, UR37, 0x3 ;  /* 0x0000002578789c11 */ /* 0x000fe2000f8e18ff */
[--C-:B------:R-:W-:Y:S01]  /*9ab0*/  FFMA.FTZ R0, R136, UR4, -R133.reuse ;  /* 0x0000000488007c23 */ /* 0x100fe20008010885 */
[--C-:B------:R-:W-:Y:S01]  /*9ac0*/  FFMA.FTZ R103, R103, UR4, -R133.reuse ;  /* 0x0000000467677c23 */ /* 0x100fe20008010885 */
[--C-:B------:R-:W-:Y:S01]  /*9ad0*/  FFMA.FTZ R118, R118, UR4, -R133.reuse ;  /* 0x0000000476767c23 */ /* 0x100fe20008010885 */
[----:B------:R-:W-:Y:S01]  /*9ae0*/  FFMA.FTZ R119, R119, UR4, -R133 ;  /* 0x0000000477777c23 */ /* 0x000fe20008010885 */
[----:B------:R-:W3:Y:S01]  /*9af0*/  MUFU.EX2 R9, R9 ;  /* 0x0000000900097308 */ /* 0x000ee20000000800 */
[----:B-1----:R-:W-:Y:S01]  /*9b00*/  FADD.FTZ R90, R110, R141 ;  /* 0x0000008d6e5a7221 */ /* 0x002fe20000010000 */
[----:B------:R-:W-:-:S02]  /*9b10*/  @!P1 VIADD R120, R120, 0x31c60 ;  /* 0x00031c6078789836 */ /* 0x000fc40000000000 */
[--C-:B------:R-:W-:Y:S01]  /*9b20*/  FFMA.FTZ R134, R134, UR4, -R133.reuse ;  /* 0x0000000486867c23 */ /* 0x100fe20008010885 */
[--C-:B------:R-:W-:Y:S01]  /*9b30*/  FFMA.FTZ R75, R75, UR4, -R133.reuse ;  /* 0x000000044b4b7c23 */ /* 0x100fe20008010885 */
[----:B------:R-:W-:Y:S01]  /*9b40*/  FADD.FTZ R141, R99, R90 ;  /* 0x0000005a638d7221 */ /* 0x000fe20000010000 */
[C---:B------:R-:W-:Y:S01]  /*9b50*/  F2FP.BF16.F32.PACK_AB R90, R108.reuse, R99 ;  /* 0x000000636c5a723e */ /* 0x040fe200000010ff */
[----:B------:R-:W-:Y:S01]  /*9b60*/  FFMA.FTZ R99, R137, UR4, -R133 ;  /* 0x0000000489637c23 */ /* 0x000fe20008010885 */
[----:B------:R-:W1:Y:S01]  /*9b70*/  MUFU.EX2 R139, R139 ;  /* 0x0000008b008b7308 */ /* 0x000e620000000800 */
[----:B------:R-:W-:Y:S01]  /*9b80*/  FADD.FTZ R141, R108, R141 ;  /* 0x0000008d6c8d7221 */ /* 0x000fe20000010000 */
[----:B------:R-:W-:Y:S01]  /*9b90*/  @!P1 PRMT R120, RZ, 0x654, R120 ;  /* 0x00000654ff789816 */ /* 0x000fe20000000078 */
[----:B------:R-:W-:Y:S01]  /*9ba0*/  FFMA.FTZ R135, R135, UR4, -R133 ;  /* 0x0000000487877c23 */ /* 0x000fe20008010885 */
[----:B------:R-:W-:Y:S01]  /*9bb0*/  PLOP3.LUT P2, PT, PT, PT, UP0, 0x80, 0x0 ;  /* 0x000000000000781c */ /* 0x000fe20003f4f008 */
[----:B------:R-:W-:Y:S01]  /*9bc0*/  UIADD3 UR10, UR38, -0x1, URZ ;  /* 0xffffffff260a7890 */ /* 0x000fe2000fffe03f */
[----:B------:R-:W-:-:S02]  /*9bd0*/  UMOV UR7, UR36 ;  /* 0x0000002400077c82 */ /* 0x000fc40008000000 */
[----:B------:R-:W4:Y:S04]  /*9be0*/  MUFU.EX2 R12, R12 ;  /* 0x0000000c000c7308 */ /* 0x000f280000000800 */
[----:B------:R-:W-:-:S04]  /*9bf0*/  UMOV UR38, UR10 ;  /* 0x0000000a00267c82 */ /* 0x000fc80008000000 */
[----:B------:R-:W-:Y:S08]  /*9c00*/  MUFU.EX2 R140, R140 ;  /* 0x0000008c008c7308 */ /* 0x000ff00000000800 */
[----:B------:R-:W5:Y:S08]  /*9c10*/  MUFU.EX2 R93, R93 ;  /* 0x0000005d005d7308 */ /* 0x000f700000000800 */
[----:B------:R-:W5:Y:S08]  /*9c20*/  MUFU.EX2 R14, R14 ;  /* 0x0000000e000e7308 */ /* 0x000f700000000800 */
[----:B------:R-:W5:Y:S08]  /*9c30*/  MUFU.EX2 R13, R13 ;  /* 0x0000000d000d7308 */ /* 0x000f700000000800 */
[----:B------:R-:W-:Y:S08]  /*9c40*/  MUFU.EX2 R100, R100 ;  /* 0x0000006400647308 */ /* 0x000ff00000000800 */
[----:B------:R-:W5:Y:S08]  /*9c50*/  MUFU.EX2 R111, R111 ;  /* 0x0000006f006f7308 */ /* 0x000f700000000800 */
[----:B------:R-:W5:Y:S08]  /*9c60*/  MUFU.EX2 R80, R80 ;  /* 0x0000005000507308 */ /* 0x000f700000000800 */
[----:B------:R-:W-:Y:S08]  /*9c70*/  MUFU.EX2 R109, R109 ;  /* 0x0000006d006d7308 */ /* 0x000ff00000000800 */
[----:B------:R-:W5:Y:S01]  /*9c80*/  MUFU.EX2 R81, R81 ;  /* 0x0000005100517308 */ /* 0x000f620000000800 */
[----:B------:R-:W-:-:S02]  /*9c90*/  WARPGROUP.DEPBAR.LE gsb0, 0x0 ;  /* 0x00008000000079c5 */ /* 0x000fc40000010000 */
[----:B------:R-:W-:-:S05]  /*9ca0*/  WARPGROUP.ARRIVE ;  /* 0x00000000000079c5 */ /* 0x000fca0000000000 */
[----:B------:R-:W-:Y:S01]  /*9cb0*/  MUFU.EX2 R112, R112 ;  /* 0x0000007000707308 */ /* 0x000fe20000000800 */
[----:B------:R-:W-:Y:S07]  /*9cc0*/  HGMMA.64x96x16.F32.BF16 R24, gdesc[UR32].tnspB, R24, gsb0 ;  /* 0x41600000201879f0 */ /* 0x000fee0008001818 */
[----:B------:R5:W-:Y:S08]  /*9cd0*/  MUFU.EX2 R3, R107 ;  /* 0x0000006b00037308 */ /* 0x000bf00000000800 */
[----:B------:R-:W5:Y:S08]  /*9ce0*/  MUFU.EX2 R84, R84 ;  /* 0x0000005400547308 */ /* 0x000f700000000800 */
[----:B------:R-:W5:Y:S08]  /*9cf0*/  MUFU.EX2 R113, R113 ;  /* 0x0000007100717308 */ /* 0x000f700000000800 */
[----:B------:R-:W5:Y:S08]  /*9d00*/  MUFU.EX2 R116, R116 ;  /* 0x0000007400747308 */ /* 0x000f700000000800 */
[----:B------:R-:W-:Y:S08]  /*9d10*/  MUFU.EX2 R115, R115 ;  /* 0x0000007300737308 */ /* 0x000ff00000000800 */
[----:B------:R-:W5:Y:S08]  /*9d20*/  MUFU.EX2 R85, R85 ;  /* 0x0000005500557308 */ /* 0x000f700000000800 */
[----:B------:R-:W5:Y:S08]  /*9d30*/  MUFU.EX2 R20, R20 ;  /* 0x0000001400147308 */ /* 0x000f700000000800 */
[----:B------:R-:W-:Y:S08]  /*9d40*/  MUFU.EX2 R104, R104 ;  /* 0x0000006800687308 */ /* 0x000ff00000000800 */
[----:B------:R-:W5:Y:S08]  /*9d50*/  MUFU.EX2 R72, R72 ;  /* 0x0000004800487308 */ /* 0x000f700000000800 */
[----:B------:R-:W-:Y:S08]  /*9d60*/  MUFU.EX2 R105, R105 ;  /* 0x0000006900697308 */ /* 0x000ff00000000800 */
[----:B------:R-:W5:Y:S08]  /*9d70*/  MUFU.EX2 R73, R73 ;  /* 0x0000004900497308 */ /* 0x000f700000000800 */
[----:B------:R-:W-:Y:S01]  /*9d80*/  MUFU.EX2 R106, R106 ;  /* 0x0000006a006a7308 */ /* 0x000fe20000000800 */
[----:B------:R-:W-:-:S02]  /*9d90*/  WARPGROUP.DEPBAR.LE gsb0, 0x0 ;  /* 0x00008000000079c5 */ /* 0x000fc40000010000 */
[----:B------:R0:W-:Y:S06]  /*9da0*/  BAR.ARV R8, 0x100 ;  /* 0x000400080000751d */ /* 0x0001ec0000002000 */
[----:B------:R1:W-:Y:S01]  /*9db0*/  @!P1 SYNCS.ARRIVE.TRANS64.RED.A1T0 RZ, [R10+URZ], RZ ;  /* 0x000000ff0aff99a7 */ /* 0x0003e2000810043f */
[----:B------:R-:W5:Y:S01]  /*9dc0*/  MUFU.EX2 R76, R76 ;  /* 0x0000004c004c7308 */ /* 0x000f620000000800 */
[----:B0-----:R-:W-:Y:S01]  /*9dd0*/  FADD.FTZ R8, R132, R117 ;  /* 0x0000007584087221 */ /* 0x001fe20000010000 */
[-C--:B------:R-:W-:Y:S01]  /*9de0*/  FMUL.FTZ R26, R26, R4.reuse ;  /* 0x000000041a1a7220 */ /* 0x080fe20000410000 */
[-C--:B------:R-:W-:Y:S01]  /*9df0*/  FMUL.FTZ R27, R27, R4.reuse ;  /* 0x000000041b1b7220 */ /* 0x080fe20000410000 */
[-C--:B------:R-:W-:Y:S01]  /*9e00*/  FMUL.FTZ R30, R30, R4.reuse ;  /* 0x000000041e1e7220 */ /* 0x080fe20000410000 */
[----:B--2---:R-:W-:Y:S01]  /*9e10*/  FADD.FTZ R8, R91, R8 ;  /* 0x000000085b087221 */ /* 0x004fe20000010000 */
[----:B---3--:R-:W-:Y:S01]  /*9e20*/  F2FP.BF16.F32.PACK_AB R91, R9, R91 ;  /* 0x0000005b095b723e */ /* 0x008fe200000010ff */
[----:B-1----:R-:W-:Y:S01]  /*9e30*/  FADD.FTZ R10, R92, R141 ;  /* 0x0000008d5c0a7221 */ /* 0x002fe20000010000 */
[----:B------:R-:W0:Y:S01]  /*9e40*/  MUFU.EX2 R0, R0 ;  /* 0x0000000000007308 */ /* 0x000e220000000800 */
[----:B------:R1:W-:Y:S01]  /*9e50*/  @!P1 SYNCS.ARRIVE.TRANS64.RED.A1T0 RZ, [R120+URZ], RZ ;  /* 0x000000ff78ff99a7 */ /* 0x0003e2000810043f */
[----:B------:R-:W-:Y:S01]  /*9e60*/  FMUL.FTZ R31, R31, R4 ;  /* 0x000000041f1f7220 */ /* 0x000fe20000410000 */
[----:B------:R-:W-:Y:S01]  /*9e70*/  FADD.FTZ R110, R101, R10 ;  /* 0x0000000a656e7221 */ /* 0x000fe20000010000 */
[----:B------:R-:W-:Y:S01]  /*9e80*/  FADD.FTZ R10, R9, R8 ;  /* 0x00000008090a7221 */ /* 0x000fe20000010000 */
[----:B------:R-:W-:Y:S01]  /*9e90*/  F2FP.BF16.F32.PACK_AB R8, R101, R92 ;  /* 0x0000005c6508723e */ /* 0x000fe200000010ff */
[----:B------:R-:W-:Y:S01]  /*9ea0*/  FFMA.FTZ R92, R86, UR4, -R133 ;  /* 0x00000004565c7c23 */ /* 0x000fe20008010885 */
[----:B------:R-:W-:Y:S01]  /*9eb0*/  FADD.FTZ R110, R89, R110 ;  /* 0x0000006e596e7221 */ /* 0x000fe20000010000 */
[----:B------:R-:W-:Y:S01]  /*9ec0*/  FADD.FTZ R101, R139, R10 ;  /* 0x0000000a8b657221 */ /* 0x000fe20000010000 */
[C---:B------:R-:W-:Y:S01]  /*9ed0*/  F2FP.BF16.F32.PACK_AB R10, R11.reuse, R89 ;  /* 0x000000590b0a723e */ /* 0x040fe200000010ff */
[----:B------:R-:W-:Y:S01]  /*9ee0*/  MUFU.EX2 R99, R99 ;  /* 0x0000006300637308 */ /* 0x000fe20000000800 */
[----:B------:R-:W-:Y:S01]  /*9ef0*/  FADD.FTZ R110, R11, R110 ;  /* 0x0000006e0b6e7221 */ /* 0x000fe20000010000 */
[C---:B----4-:R-:W-:Y:S01]  /*9f00*/  FADD.FTZ R101, R12.reuse, R101 ;  /* 0x000000650c657221 */ /* 0x050fe20000010000 */
[----:B------:R-:W-:Y:S01]  /*9f10*/  F2FP.BF16.F32.PACK_AB R9, R12, R139 ;  /* 0x0000008b0c09723e */ /* 0x000fe200000010ff */
[----:B------:R-:W-:Y:S01]  /*9f20*/  FMUL.FTZ R34, R34, R4 ;  /* 0x0000000422227220 */ /* 0x000fe20000410000 */
[----:B-----5:R-:W-:Y:S01]  /*9f30*/  FADD.FTZ R110, R93, R110 ;  /* 0x0000006e5d6e7221 */ /* 0x020fe20000010000 */
[----:B------:R-:W-:Y:S01]  /*9f40*/  FADD.FTZ R11, R140, R101 ;  /* 0x000000658c0b7221 */ /* 0x000fe20000010000 */
[----:B------:R-:W-:Y:S01]  /*9f50*/  F2FP.BF16.F32.PACK_AB R89, R132, R7 ;  /* 0x000000078459723e */ /* 0x000fe200000010ff */
[----:B------:R-:W2:Y:S01]  /*9f60*/  MUFU.EX2 R121, R121 ;  /* 0x0000007900797308 */ /* 0x000ea20000000800 */
[----:B------:R-:W-:Y:S01]  /*9f70*/  FADD.FTZ R110, R15, R110 ;  /* 0x0000006e0f6e7221 */ /* 0x000fe20000010000 */
[C---:B------:R-:W-:Y:S01]  /*9f80*/  FADD.FTZ R12, R14.reuse, R11 ;  /* 0x0000000b0e0c7221 */ /* 0x040fe20000010000 */
[----:B------:R-:W-:Y:S01]  /*9f90*/  F2FP.BF16.F32.PACK_AB R11, R14, R140 ;  /* 0x0000008c0e0b723e */ /* 0x000fe200000010ff */
[----:B------:R-:W-:Y:S01]  /*9fa0*/  STSM.16.M88.4 [R2+0x24300], R88 ;  /* 0x0243005802007844 */ /* 0x000fe20000000200 */
[----:B------:R-:W-:Y:S01]  /*9fb0*/  FADD.FTZ R110, R21, R110 ;  /* 0x0000006e156e7221 */ /* 0x000fe20000010000 */
[----:B------:R-:W-:Y:S01]  /*9fc0*/  FADD.FTZ R107, R13, R12 ;  /* 0x0000000c0d6b7221 */ /* 0x000fe20000010000 */
[----:B------:R-:W-:Y:S01]  /*9fd0*/  FFMA.FTZ R12, R95, UR4, -R133 ;  /* 0x000000045f0c7c23 */ /* 0x000fe20008010885 */
[----:B------:R3:W-:Y:S01]  /*9fe0*/  STSM.16.M88.4 [R2+0x25b00], R8 ;  /* 0x025b000802007844 */ /* 0x0007e20000000200 */
[----:B------:R-:W-:Y:S01]  /*9ff0*/  FADD.FTZ R95, R111, R110 ;  /* 0x0000006e6f5f7221 */ /* 0x000fe20000010000 */
[----:B------:R-:W-:Y:S01]  /*a000*/  FADD.FTZ R107, R100, R107 ;  /* 0x0000006b646b7221 */ /* 0x000fe20000010000 */
[----:B------:R-:W-:Y:S01]  /*a010*/  FFMA.FTZ R101, R102, UR4, -R133 ;  /* 0x0000000466657c23 */ /* 0x000fe20008010885 */
[----:B------:R4:W-:Y:S01]  /*a020*/  MUFU.EX2 R7, R103 ;  /* 0x0000006700077308 */ /* 0x0009e20000000800 */
[----:B------:R-:W-:Y:S01]  /*a030*/  FADD.FTZ R108, R114, R95 ;  /* 0x0000005f726c7221 */ /* 0x000fe20000010000 */
[----:B------:R-:W-:Y:S01]  /*a040*/  FADD.FTZ R14, R80, R107 ;  /* 0x0000006b500e7221 */ /* 0x000fe20000010000 */
[--C-:B------:R-:W-:Y:S01]  /*a050*/  FFMA.FTZ R95, R87, UR4, -R133.reuse ;  /* 0x00000004575f7c23 */ /* 0x100fe20008010885 */
[----:B------:R-:W-:Y:S01]  /*a060*/  FFMA.FTZ R102, R83, UR4, -R133 ;  /* 0x0000000453667c23 */ /* 0x000fe20008010885 */
[----:B------:R-:W-:Y:S01]  /*a070*/  FADD.FTZ R107, R81, R108 ;  /* 0x0000006c516b7221 */ /* 0x000fe20000010000 */
[----:B------:R-:W-:Y:S01]  /*a080*/  FADD.FTZ R87, R109, R14 ;  /* 0x0000000e6d577221 */ /* 0x000fe20000010000 */
[----:B------:R-:W-:Y:S01]  /*a090*/  FMUL.FTZ R35, R35, R4 ;  /* 0x0000000423237220 */ /* 0x000fe20000410000 */
[----:B------:R-:W5:Y:S01]  /*a0a0*/  MUFU.EX2 R122, R122 ;  /* 0x0000007a007a7308 */ /* 0x000f620000000800 */
[----:B------:R-:W-:Y:S01]  /*a0b0*/  FADD.FTZ R107, R84, R107 ;  /* 0x0000006b546b7221 */ /* 0x000fe20000010000 */
[----:B------:R-:W-:Y:S01]  /*a0c0*/  FADD.FTZ R14, R112, R87 ;  /* 0x00000057700e7221 */ /* 0x000fe20000010000 */
[----:B----4-:R-:W-:Y:S01]  /*a0d0*/  FFMA.FTZ R103, R82, UR4, -R133 ;  /* 0x0000000452677c23 */ /* 0x010fe20008010885 */
[----:B---3--:R-:W-:Y:S01]  /*a0e0*/  F2FP.BF16.F32.PACK_AB R10, R111, R21 ;  /* 0x000000156f0a723e */ /* 0x008fe200000010ff */
[----:B------:R-:W-:Y:S01]  /*a0f0*/  FADD.FTZ R108, R96, R107 ;  /* 0x0000006b606c7221 */ /* 0x000fe20000010000 */
[----:B------:R-:W-:Y:S01]  /*a100*/  FADD.FTZ R87, R113, R14 ;  /* 0x0000000e71577221 */ /* 0x000fe20000010000 */
[----:B------:R-:W-:Y:S01]  /*a110*/  F2FP.BF16.F32.PACK_AB R8, R15, R93 ;  /* 0x0000005d0f08723e */ /* 0x000fe200000010ff */
[----:B------:R3:W-:Y:S01]  /*a120*/  MUFU.EX2 R86, R12 ;  /* 0x0000000c00567308 */ /* 0x0007e20000000800 */
[----:B------:R-:W-:Y:S01]  /*a130*/  FADD.FTZ R108, R97, R108 ;  /* 0x0000006c616c7221 */ /* 0x000fe20000010000 */
[----:B------:R-:W-:Y:S01]  /*a140*/  FADD.FTZ R14, R116, R87 ;  /* 0x00000057740e7221 */ /* 0x000fe20000010000 */
[----:B------:R-:W-:Y:S01]  /*a150*/  F2FP.BF16.F32.PACK_AB R11, R109, R80 ;  /* 0x000000506d0b723e */ /* 0x000fe200000010ff */
[----:B------:R-:W-:Y:S01]  /*a160*/  FFMA.FTZ R133, R138, UR4, -R133 ;  /* 0x000000048a857c23 */ /* 0x000fe20008010885 */
[----:B------:R-:W-:Y:S01]  /*a170*/  FADD.FTZ R117, R85, R108 ;  /* 0x0000006c55757221 */ /* 0x000fe20000010000 */
[----:B------:R-:W-:Y:S01]  /*a180*/  FADD.FTZ R107, R115, R14 ;  /* 0x0000000e736b7221 */ /* 0x000fe20000010000 */
[----:B------:R-:W-:Y:S01]  /*a190*/  F2FP.BF16.F32.PACK_AB R14, R96, R84 ;  /* 0x00000054600e723e */ /* 0x000fe200000010ff */
[----:B------:R-:W-:Y:S01]  /*a1a0*/  MUFU.EX2 R101, R101 ;  /* 0x0000006500657308 */ /* 0x000fe20000000800 */
[----:B------:R-:W-:Y:S01]  /*a1b0*/  FADD.FTZ R117, R94, R117 ;  /* 0x000000755e757221 */ /* 0x000fe20000010000 */
[----:B------:R-:W-:Y:S01]  /*a1c0*/  FADD.FTZ R107, R20, R107 ;  /* 0x0000006b146b7221 */ /* 0x000fe20000010000 */
[----:B---3--:R-:W-:Y:S01]  /*a1d0*/  F2FP.BF16.F32.PACK_AB R12, R81, R114 ;  /* 0x00000072510c723e */ /* 0x008fe200000010ff */
[----:B------:R-:W-:Y:S01]  /*a1e0*/  FMUL.FTZ R38, R38, R4 ;  /* 0x0000000426267220 */ /* 0x000fe20000410000 */
[----:B------:R-:W-:Y:S01]  /*a1f0*/  FADD.FTZ R88, R72, R117 ;  /* 0x0000007548587221 */ /* 0x000fe20000010000 */
[----:B------:R-:W-:Y:S01]  /*a200*/  FADD.FTZ R108, R104, R107 ;  /* 0x0000006b686c7221 */ /* 0x000fe20000010000 */
[----:B------:R-:W-:Y:S01]  /*a210*/  F2FP.BF16.F32.PACK_AB R9, R100, R13 ;  /* 0x0000000d6409723e */ /* 0x000fe200000010ff */
[----:B------:R-:W3:Y:S01]  /*a220*/  MUFU.EX2 R123, R123 ;  /* 0x0000007b007b7308 */ /* 0x000ee20000000800 */
[----:B------:R-:W-:Y:S01]  /*a230*/  FADD.FTZ R21, R73, R88 ;  /* 0x0000005849157221 */ /* 0x000fe20000010000 */
[----:B------:R-:W-:Y:S01]  /*a240*/  FADD.FTZ R108, R105, R108 ;  /* 0x0000006c696c7221 */ /* 0x000fe20000010000 */
[----:B------:R-:W-:Y:S01]  /*a250*/  F2FP.BF16.F32.PACK_AB R94, R72, R94 ;  /* 0x0000005e485e723e */ /* 0x000fe200000010ff */
[----:B------:R4:W-:Y:S01]  /*a260*/  STSM.16.M88.4 [R2+0x27300], R8 ;  /* 0x0273000802007844 */ /* 0x0009e20000000200 */
[----:B------:R-:W-:Y:S01]  /*a270*/  FADD.FTZ R89, R98, R21 ;  /* 0x0000001562597221 */ /* 0x000fe20000010000 */
[----:B------:R-:W-:Y:S01]  /*a280*/  FADD.FTZ R15, R3, R108 ;  /* 0x0000006c030f7221 */ /* 0x000fe20000010000 */
[----:B------:R-:W-:Y:S01]  /*a290*/  F2FP.BF16.F32.PACK_AB R13, R113, R112 ;  /* 0x00000070710d723e */ /* 0x000fe200000010ff */
[----:B------:R-:W1:Y:S01]  /*a2a0*/  MUFU.EX2 R82, R118 ;  /* 0x0000007600527308 */ /* 0x000e620000000800 */
[----:B------:R-:W-:Y:S01]  /*a2b0*/  FADD.FTZ R80, R76, R89 ;  /* 0x000000594c507221 */ /* 0x000fe20000010000 */
[----:B------:R-:W-:Y:S01]  /*a2c0*/  FADD.FTZ R81, R106, R15 ;  /* 0x0000000f6a517221 */ /* 0x000fe20000010000 */
[----:B------:R-:W-:Y:S01]  /*a2d0*/  F2FP.BF16.F32.PACK_AB R15, R115, R116 ;  /* 0x00000074730f723e */ /* 0x000fe200000010ff */
[----:B------:R-:W-:Y:S01]  /*a2e0*/  FMUL.FTZ R39, R39, R4 ;  /* 0x0000000427277220 */ /* 0x000fe20000410000 */
[----:B------:R-:W-:Y:S01]  /*a2f0*/  FADD.FTZ R88, R79, R80 ;  /* 0x000000504f587221 */ /* 0x000fe20000010000 */
[----:B0-----:R-:W-:Y:S01]  /*a300*/  FADD.FTZ R84, R0, R81 ;  /* 0x0000005100547221 */ /* 0x001fe20000010000 */
[----:B------:R-:W-:Y:S01]  /*a310*/  F2FP.BF16.F32.PACK_AB R93, R104, R20 ;  /* 0x00000014685d723e */ /* 0x000fe200000010ff */
[----:B------:R-:W0:Y:S01]  /*a320*/  MUFU.EX2 R127, R127 ;  /* 0x0000007f007f7308 */ /* 0x000e220000000800 */
[----:B--2---:R-:W-:Y:S01]  /*a330*/  FADD.FTZ R81, R121, R88 ;  /* 0x0000005879517221 */ /* 0x004fe20000010000 */
[----:B------:R-:W-:Y:S01]  /*a340*/  FADD.FTZ R84, R99, R84 ;  /* 0x0000005463547221 */ /* 0x000fe20000010000 */
[----:B------:R1:W-:Y:S01]  /*a350*/  STSM.16.M88.4 [R2+0x28b00], R12 ;  /* 0x028b000c02007844 */ /* 0x0003e20000000200 */
[----:B----4-:R-:W-:Y:S01]  /*a360*/  F2FP.BF16.F32.PACK_AB R8, R98, R73 ;  /* 0x000000496208723e */ /* 0x010fe200000010ff */
[----:B-----5:R-:W-:Y:S01]  /*a370*/  FADD.FTZ R72, R122, R81 ;  /* 0x000000517a487221 */ /* 0x020fe20000010000 */
[----:B------:R-:W-:Y:S01]  /*a380*/  FADD.FTZ R84, R7, R84 ;  /* 0x0000005407547221 */ /* 0x000fe20000010000 */
[----:B------:R-:W-:Y:S01]  /*a390*/  F2FP.BF16.F32.PACK_AB R10, R79, R76 ;  /* 0x0000004c4f0a723e */ /* 0x000fe200000010ff */
[----:B------:R-:W2:Y:S01]  /*a3a0*/  MUFU.EX2 R83, R119 ;  /* 0x0000007700537308 */ /* 0x000ea20000000800 */
[----:B---3--:R-:W-:Y:S01]  /*a3b0*/  FADD.FTZ R72, R123, R72 ;  /* 0x000000487b487221 */ /* 0x008fe20000010000 */
[----:B------:R-:W-:Y:S01]  /*a3c0*/  FADD.FTZ R9, R101, R84 ;  /* 0x0000005465097221 */ /* 0x000fe20000010000 */
[----:B------:R-:W-:Y:S01]  /*a3d0*/  F2FP.BF16.F32.PACK_AB R11, R7, R99 ;  /* 0x00000063070b723e */ /* 0x000fe200000010ff */
[-C--:B------:R-:W-:Y:S01]  /*a3e0*/  FMUL.FTZ R42, R42, R4.reuse ;  /* 0x000000042a2a7220 */ /* 0x080fe20000410000 */
[-C--:B------:R-:W-:Y:S01]  /*a3f0*/  FMUL.FTZ R43, R43, R4.reuse ;  /* 0x000000042b2b7220 */ /* 0x080fe20000410000 */
[-C--:B------:R-:W-:Y:S01]  /*a400*/  FMUL.FTZ R46, R46, R4.reuse ;  /* 0x000000042e2e7220 */ /* 0x080fe20000410000 */
[-C--:B------:R-:W-:Y:S01]  /*a410*/  FMUL.FTZ R47, R47, R4.reuse ;  /* 0x000000042f2f7220 */ /* 0x080fe20000410000 */
[----:B------:R-:W3:Y:S01]  /*a420*/  MUFU.EX2 R124, R124 ;  /* 0x0000007c007c7308 */ /* 0x000ee20000000800 */
[-C--:B------:R-:W-:Y:S01]  /*a430*/  FMUL.FTZ R50, R50, R4.reuse ;  /* 0x0000000432327220 */ /* 0x080fe20000410000 */
[-C--:B------:R-:W-:Y:S01]  /*a440*/  FMUL.FTZ R51, R51, R4.reuse ;  /* 0x0000000433337220 */ /* 0x080fe20000410000 */
[----:B-1----:R-:W-:Y:S01]  /*a450*/  FADD.FTZ R12, R82, R9 ;  /* 0x00000009520c7221 */ /* 0x002fe20000010000 */
[----:B0-----:R-:W-:Y:S01]  /*a460*/  FADD.FTZ R9, R127, R72 ;  /* 0x000000487f097221 */ /* 0x001fe20000010000 */
[-C--:B------:R-:W-:Y:S01]  /*a470*/  FMUL.FTZ R54, R54, R4.reuse ;  /* 0x0000000436367220 */ /* 0x080fe20000410000 */
[-C--:B------:R-:W-:Y:S01]  /*a480*/  FMUL.FTZ R55, R55, R4.reuse ;  /* 0x0000000437377220 */ /* 0x080fe20000410000 */
[-C--:B------:R-:W-:Y:S01]  /*a490*/  FMUL.FTZ R58, R58, R4.reuse ;  /* 0x000000043a3a7220 */ /* 0x080fe20000410000 */
[----:B------:R-:W0:Y:S01]  /*a4a0*/  MUFU.EX2 R87, R103 ;  /* 0x0000006700577308 */ /* 0x000e220000000800 */
[-C--:B------:R-:W-:Y:S01]  /*a4b0*/  FMUL.FTZ R59, R59, R4.reuse ;  /* 0x000000043b3b7220 */ /* 0x080fe20000410000 */
[-C--:B------:R-:W-:Y:S01]  /*a4c0*/  FMUL.FTZ R62, R62, R4.reuse ;  /* 0x000000043e3e7220 */ /* 0x080fe20000410000 */
[-C--:B------:R-:W-:Y:S01]  /*a4d0*/  FMUL.FTZ R63, R63, R4.reuse ;  /* 0x000000043f3f7220 */ /* 0x080fe20000410000 */
[-C--:B------:R-:W-:Y:S01]  /*a4e0*/  FMUL.FTZ R66, R66, R4.reuse ;  /* 0x0000000442427220 */ /* 0x080fe20000410000 */
[-C--:B------:R-:W-:Y:S01]  /*a4f0*/  FMUL.FTZ R67, R67, R4.reuse ;  /* 0x0000000443437220 */ /* 0x080fe20000410000 */
[-C--:B------:R-:W-:Y:S01]  /*a500*/  FMUL.FTZ R70, R70, R4.reuse ;  /* 0x0000000446467220 */ /* 0x080fe20000410000 */
[----:B------:R-:W-:Y:S01]  /*a510*/  FMUL.FTZ R71, R71, R4 ;  /* 0x0000000447477220 */ /* 0x000fe20000410000 */
[----:B------:R-:W1:Y:S01]  /*a520*/  MUFU.EX2 R102, R102 ;  /* 0x0000006600667308 */ /* 0x000e620000000800 */
[-C--:B------:R-:W-:Y:S01]  /*a530*/  FMUL.FTZ R24, R24, R78.reuse ;  /* 0x0000004e18187220 */ /* 0x080fe20000410000 */
[-C--:B------:R-:W-:Y:S01]  /*a540*/  FMUL.FTZ R25, R25, R78.reuse ;  /* 0x0000004e19197220 */ /* 0x080fe20000410000 */
[-C--:B------:R-:W-:Y:S01]  /*a550*/  FMUL.FTZ R28, R28, R78.reuse ;  /* 0x0000004e1c1c7220 */ /* 0x080fe20000410000 */
[-C--:B------:R-:W-:Y:S01]  /*a560*/  FMUL.FTZ R29, R29, R78.reuse ;  /* 0x0000004e1d1d7220 */ /* 0x080fe20000410000 */
[-C--:B------:R-:W-:Y:S01]  /*a570*/  FMUL.FTZ R32, R32, R78.reuse ;  /* 0x0000004e20207220 */ /* 0x080fe20000410000 */
[-C--:B------:R-:W-:Y:S01]  /*a580*/  FMUL.FTZ R33, R33, R78.reuse ;  /* 0x0000004e21217220 */ /* 0x080fe20000410000 */
[-C--:B------:R-:W-:Y:S01]  /*a590*/  FMUL.FTZ R36, R36, R78.reuse ;  /* 0x0000004e24247220 */ /* 0x080fe20000410000 */
[----:B------:R4:W-:Y:S01]  /*a5a0*/  MUFU.EX2 R80, R95 ;  /* 0x0000005f00507308 */ /* 0x0009e20000000800 */
[-C--:B------:R-:W-:Y:S01]  /*a5b0*/  FMUL.FTZ R37, R37, R78.reuse ;  /* 0x0000004e25257220 */ /* 0x080fe20000410000 */
[-C--:B------:R-:W-:Y:S01]  /*a5c0*/  FMUL.FTZ R40, R40, R78.reuse ;  /* 0x0000004e28287220 */ /* 0x080fe20000410000 */
[-C--:B------:R-:W-:Y:S01]  /*a5d0*/  FMUL.FTZ R41, R41, R78.reuse ;  /* 0x0000004e29297220 */ /* 0x080fe20000410000 */
[-C--:B------:R-:W-:Y:S01]  /*a5e0*/  FMUL.FTZ R44, R44, R78.reuse ;  /* 0x0000004e2c2c7220 */ /* 0x080fe20000410000 */
[-C--:B------:R-:W-:Y:S01]  /*a5f0*/  FMUL.FTZ R45, R45, R78.reuse ;  /* 0x0000004e2d2d7220 */ /* 0x080fe20000410000 */
[-C--:B------:R-:W-:Y:S01]  /*a600*/  FMUL.FTZ R48, R48, R78.reuse ;  /* 0x0000004e30307220 */ /* 0x080fe20000410000 */
[----:B------:R-:W-:Y:S01]  /*a610*/  FMUL.FTZ R49, R49, R78 ;  /* 0x0000004e31317220 */ /* 0x000fe20000410000 */
[----:B------:R5:W1:Y:S01]  /*a620*/  MUFU.EX2 R21, R92 ;  /* 0x0000005c00157308 */ /* 0x000a620000000800 */
[----:B----4-:R-:W-:Y:S01]  /*a630*/  F2FP.BF16.F32.PACK_AB R95, R3, R105 ;  /* 0x00000069035f723e */ /* 0x010fe200000010ff */
[----:B--2---:R-:W-:Y:S01]  /*a640*/  FADD.FTZ R3, R83, R12 ;  /* 0x0000000c53037221 */ /* 0x004fe20000010000 */
[----:B---3--:R-:W-:Y:S01]  /*a650*/  FADD.FTZ R12, R124, R9 ;  /* 0x000000097c0c7221 */ /* 0x008fe20000010000 */
[----:B------:R-:W-:Y:S01]  /*a660*/  F2FP.BF16.F32.PACK_AB R9, R0, R106 ;  /* 0x0000006a0009723e */ /* 0x000fe200000010ff */
[-C--:B------:R-:W-:Y:S01]  /*a670*/  FMUL.FTZ R52, R52, R78.reuse ;  /* 0x0000004e34347220 */ /* 0x080fe20000410000 */
[----:B------:R-:W-:Y:S01]  /*a680*/  FADD.FTZ R0, R86, R3 ;  /* 0x0000000356007221 */ /* 0x000fe20000010000 */
[-C--:B------:R-:W-:Y:S01]  /*a690*/  FMUL.FTZ R53, R53, R78.reuse ;  /* 0x0000004e35357220 */ /* 0x080fe20000410000 */
[----:B------:R-:W2:Y:S01]  /*a6a0*/  MUFU.EX2 R125, R125 ;  /* 0x0000007d007d7308 */ /* 0x000ea20000000800 */
[----:B-----5:R-:W-:Y:S01]  /*a6b0*/  F2FP.BF16.F32.PACK_AB R92, R85, R97 ;  /* 0x00000061555c723e */ /* 0x020fe200000010ff */
[----:B0-----:R-:W-:Y:S01]  /*a6c0*/  FADD.FTZ R3, R87, R0 ;  /* 0x0000000057037221 */ /* 0x001fe20000010000 */
[-C--:B------:R-:W-:Y:S01]  /*a6d0*/  FMUL.FTZ R56, R56, R78.reuse ;  /* 0x0000004e38387220 */ /* 0x080fe20000410000 */
[-C--:B------:R-:W-:Y:S01]  /*a6e0*/  FMUL.FTZ R57, R57, R78.reuse ;  /* 0x0000004e39397220 */ /* 0x080fe20000410000 */
[-C--:B------:R-:W-:Y:S01]  /*a6f0*/  FMUL.FTZ R60, R60, R78.reuse ;  /* 0x0000004e3c3c7220 */ /* 0x080fe20000410000 */
[----:B-1----:R-:W-:Y:S01]  /*a700*/  FADD.FTZ R0, R102, R3 ;  /* 0x0000000366007221 */ /* 0x002fe20000010000 */
[----:B------:R-:W-:Y:S01]  /*a710*/  STSM.16.M88.4 [R2+0x2a300], R92 ;  /* 0x02a3005c02007844 */ /* 0x000fe20000000200 */
[----:B------:R-:W0:Y:S01]  /*a720*/  MUFU.EX2 R77, R77 ;  /* 0x0000004d004d7308 */ /* 0x000e220000000800 */
[-C--:B------:R-:W-:Y:S01]  /*a730*/  FMUL.FTZ R61, R61, R78.reuse ;  /* 0x0000004e3d3d7220 */ /* 0x080fe20000410000 */
[----:B------:R-:W-:Y:S01]  /*a740*/  FADD.FTZ R3, R21, R0 ;  /* 0x0000000015037221 */ /* 0x000fe20000010000 */
[----:B------:R1:W-:Y:S01]  /*a750*/  STSM.16.M88.4 [R2+0x2bb00], R8 ;  /* 0x02bb000802007844 */ /* 0x0003e20000000200 */
[-C--:B------:R-:W-:Y:S01]  /*a760*/  FMUL.FTZ R64, R64, R78.reuse ;  /* 0x0000004e40407220 */ /* 0x080fe20000410000 */
[-C--:B------:R-:W-:Y:S01]  /*a770*/  FMUL.FTZ R65, R65, R78.reuse ;  /* 0x0000004e41417220 */ /* 0x080fe20000410000 */
[----:B------:R-:W-:Y:S01]  /*a780*/  FADD.FTZ R3, R80, R3 ;  /* 0x0000000350037221 */ /* 0x000fe20000010000 */
[----:B------:R-:W-:Y:S01]  /*a790*/  FMUL.FTZ R68, R68, R78 ;  /* 0x0000004e44447220 */ /* 0x000fe20000410000 */
[----:B------:R-:W3:Y:S01]  /*a7a0*/  MUFU.EX2 R134, R134 ;  /* 0x0000008600867308 */ /* 0x000ee20000000800 */
[C---:B--2---:R-:W-:Y:S01]  /*a7b0*/  FADD.FTZ R12, R125.reuse, R12 ;  /* 0x0000000c7d0c7221 */ /* 0x044fe20000010000 */
[----:B------:R-:W-:Y:S01]  /*a7c0*/  F2FP.BF16.F32.PACK_AB R124, R125, R124 ;  /* 0x0000007c7d7c723e */ /* 0x000fe200000010ff */
[----:B------:R-:W-:Y:S01]  /*a7d0*/  FMUL.FTZ R69, R69, R78 ;  /* 0x0000004e45457220 */ /* 0x000fe20000410000 */
[----:B------:R-:W-:-:S02]  /*a7e0*/  F2FP.BF16.F32.PACK_AB R125, R102, R87 ;  /* 0x00000057667d723e */ /* 0x000fc400000010ff */
[----:B------:R-:W-:Y:S02]  /*a7f0*/  MOV R4, R130 ;  /* 0x0000008200047202 */ /* 0x000fe40000000f00 */
[----:B------:R-:W2:Y:S01]  /*a800*/  MUFU.EX2 R126, R126 ;  /* 0x0000007e007e7308 */ /* 0x000ea20000000800 */
[----:B0-----:R-:W-:Y:S01]  /*a810*/  FADD.FTZ R7, R77, R12 ;  /* 0x0000000c4d077221 */ /* 0x001fe20000010000 */
[----:B-1----:R-:W-:Y:S02]  /*a820*/  F2FP.BF16.F32.PACK_AB R8, R122, R121 ;  /* 0x000000797a08723e */ /* 0x002fe400000010ff */
[----:B------:R-:W-:Y:S02]  /*a830*/  F2FP.BF16.F32.PACK_AB R10, R127, R123 ;  /* 0x0000007b7f0a723e */ /* 0x000fe400000010ff */
[----:B------:R-:W-:Y:S02]  /*a840*/  F2FP.BF16.F32.PACK_AB R9, R82, R101 ;  /* 0x000000655209723e */ /* 0x000fe400000010ff */
[----:B------:R-:W0:Y:S01]  /*a850*/  MUFU.EX2 R13, R75 ;  /* 0x0000004b000d7308 */ /* 0x000e220000000800 */
[----:B---3--:R-:W-:Y:S01]  /*a860*/  FADD.FTZ R3, R134, R3 ;  /* 0x0000000386037221 */ /* 0x008fe20000010000 */
[----:B------:R-:W-:-:S02]  /*a870*/  F2FP.BF16.F32.PACK_AB R11, R86, R83 ;  /* 0x00000053560b723e */ /* 0x000fc400000010ff */
[----:B------:R-:W-:-:S03]  /*a880*/  F2FP.BF16.F32.PACK_AB R127, R80, R21 ;  /* 0x00000015507f723e */ /* 0x000fc600000010ff */
[----:B------:R1:W-:Y:S01]  /*a890*/  STSM.16.M88.4 [R2+0x2d300], R8 ;  /* 0x02d3000802007844 */ /* 0x0003e20000000200 */
[----:B------:R-:W3:Y:S01]  /*a8a0*/  MUFU.EX2 R128, R128 ;  /* 0x0000008000807308 */ /* 0x000ee20000000800 */
[C---:B--2---:R-:W-:Y:S01]  /*a8b0*/  FADD.FTZ R7, R126.reuse, R7 ;  /* 0x000000077e077221 */ /* 0x044fe20000010000 */
[----:B------:R-:W-:-:S05]  /*a8c0*/  F2FP.BF16.F32.PACK_AB R126, R126, R77 ;  /* 0x0000004d7e7e723e */ /* 0x000fca00000010ff */
[----:B------:R1:W-:Y:S01]  /*a8d0*/  STSM.16.M88.4 [R2+0x2eb00], R124 ;  /* 0x02eb007c02007844 */ /* 0x0003e20000000200 */
[----:B------:R-:W2:Y:S01]  /*a8e0*/  MUFU.EX2 R129, R129 ;  /* 0x0000008100817308 */ /* 0x000ea20000000800 */
[C---:B0-----:R-:W-:Y:S01]  /*a8f0*/  FADD.FTZ R3, R13.reuse, R3 ;  /* 0x000000030d037221 */ /* 0x041fe20000010000 */
[----:B------:R-:W-:-:S06]  /*a900*/  F2FP.BF16.F32.PACK_AB R13, R13, R134 ;  /* 0x000000860d0d723e */ /* 0x000fcc00000010ff */
[----:B------:R-:W0:Y:S01]  /*a910*/  MUFU.EX2 R131, R131 ;  /* 0x0000008300837308 */ /* 0x000e220000000800 */
[----:B---3--:R-:W-:-:S07]  /*a920*/  FADD.FTZ R0, R128, R7 ;  /* 0x0000000780007221 */ /* 0x008fce0000010000 */
[----:B------:R-:W3:Y:S01]  /*a930*/  MUFU.EX2 R20, R135 ;  /* 0x0000008700147308 */ /* 0x000ee20000000800 */
[C---:B--2---:R-:W-:Y:S01]  /*a940*/  F2FP.BF16.F32.PACK_AB R12, R129.reuse, R128 ;  /* 0x00000080810c723e */ /* 0x044fe200000010ff */
[----:B------:R-:W-:-:S06]  /*a950*/  FADD.FTZ R0, R129, R0 ;  /* 0x0000000081007221 */ /* 0x000fcc0000010000 */
[----:B------:R-:W2:Y:S01]  /*a960*/  MUFU.EX2 R133, R133 ;  /* 0x0000008500857308 */ /* 0x000ea20000000800 */
[----:B0-----:R-:W-:Y:S01]  /*a970*/  F2FP.BF16.F32.PACK_AB R14, R6, R131 ;  /* 0x00000083060e723e */ /* 0x001fe200000010ff */
[----:B------:R-:W-:Y:S01]  /*a980*/  FADD.FTZ R131, R131, R0 ;  /* 0x0000000083837221 */ /* 0x000fe20000010000 */
[----:B---3--:R-:W-:-:S03]  /*a990*/  FADD.FTZ R0, R20, R3 ;  /* 0x0000000314007221 */ /* 0x008fc60000010000 */
[----:B------:R-:W-:Y:S01]  /*a9a0*/  FADD.FTZ R3, R6, R131 ;  /* 0x0000008306037221 */ /* 0x000fe20000010000 */
[----:B------:R-:W-:Y:S01]  /*a9b0*/  IMAD.MOV.U32 R6, RZ, RZ, R74 ;  /* 0x000000ffff067224 */ /* 0x000fe200078e004a */
[C---:B--2---:R-:W-:Y:S01]  /*a9c0*/  F2FP.BF16.F32.PACK_AB R15, R133.reuse, R20 ;  /* 0x00000014850f723e */ /* 0x044fe200000010ff */
[----:B------:R-:W-:-:S04]  /*a9d0*/  FADD.FTZ R0, R133, R0 ;  /* 0x0000000085007221 */ /* 0x000fc80000010000 */
        /* <DEDUP_REMOVED lines=9> */
[----:B------:R-:W-:-:S05]  /*aa70*/  UMOV UR38, UR10 ;  /* 0x0000000a00267c82 */ /* 0x000fca0008000000 */
.L_x_1667:
[----:B------:R-:W-:-:S13]  /*aa80*/  ISETP.LE.AND P2, PT, RZ, UR38, PT ;  /* 0x00000026ff007c0c */ /* 0x000fda000bf43270 */
[----:B------:R-:W-:Y:S05]  /*aa90*/  @!P2 BRA `(.L_x_1677) ;  /* 0x000000400020a947 */ /* 0x000fea0003800000 */
[----:B------:R-:W-:Y:S01]  /*aaa0*/  IMAD.MOV.U32 R5, RZ, RZ, R130 ;  /* 0x000000ffff057224 */ /* 0x000fe200078e0082 */
[----:B------:R-:W-:Y:S01]  /*aab0*/  UMOV UR39, UR60 ;  /* 0x0000003c00277c82 */ /* 0x000fe20008000000 */
[----:B------:R-:W-:Y:S01]  /*aac0*/  IMAD.MOV.U32 R4, RZ, RZ, R74 ;  /* 0x000000ffff047224 */ /* 0x000fe200078e004a */
[----:B------:R-:W-:Y:S01]  /*aad0*/  UMOV UR7, UR36 ;  /* 0x0000002400077c82 */ /* 0x000fe20008000000 */
[----:B------:R-:W-:-:S05]  /*aae0*/  ULDC UR5, c[0x0][0x9d8] ;  /* 0x0002760000057ab9 */ /* 0x000fca0000000800 */
.L_x_1686:
[----:B------:R-:W-:Y:S01]  /*aaf0*/  R2UR UR4, R16 ;  /* 0x00000000100472ca */ /* 0x000fe200000e0000 */
[----:B------:R-:W-:-:S04]  /*ab00*/  UIADD3 UR36, UR7, 0x1, URZ ;  /* 0x0000000107247890 */ /* 0x000fc8000fffe03f */
[----:B------:R-:W-:-:S04]  /*ab10*/  UISETP.NE.AND UP0, UPT, UR36, 0x2, UPT ;  /* 0x000000022400788c */ /* 0x000fc8000bf05270 */
[----:B------:R-:W-:Y:S02]  /*ab20*/  USEL UR60, URZ, 0x1, UP0 ;  /* 0x000000013f3c7887 */ /* 0x000fe40008000000 */
[----:B------:R-:W-:Y:S02]  /*ab30*/  USEL UR36, UR36, URZ, UP0 ;  /* 0x0000003f24247287 */ /* 0x000fe40008000000 */
[----:B------:R-:W-:Y:S01]  /*ab40*/  ISETP.NE.AND P3, PT, RZ, UR4, PT ;  /* 0x00000004ff007c0c */ /* 0x000fe2000bf65270 */
[----:B------:R-:W-:-:S12]  /*ab50*/  ULOP3.LUT UR60, UR39, UR60, URZ, 0x3c, !UPT ;  /* 0x0000003c273c7292 */ /* 0x000fd8000f8e3c3f */
[----:B0-----:R-:W-:Y:S05]  /*ab60*/  @P3 BRA `(.L_x_1678) ;  /* 0x00000000002c3947 */ /* 0x001fea0003800000 */
[----:B------:R-:W-:Y:S05]  /*ab70*/  @!P0 BRA `(.L_x_1679) ;  /* 0x0000000000048947 */ /* 0x000fea0003800000 */
[----:B------:R-:W-:Y:S01]  /*ab80*/  BPT.TRAP 0x1 ;  /* 0x000000040000795c */ /* 0x000fe20000300000 */
.L_x_1679:
[----:B------:R-:W-:Y:S01]  /*ab90*/  ULEA UR4, UR36, UR37, 0x3 ;  /* 0x0000002524047291 */ /* 0x000fe2000f8e183f */
[----:B------:R-:W-:-:S05]  /*aba0*/  IMAD.U32 R6, RZ, RZ, UR60 ;  /* 0x0000003cff067e24 */ /* 0x000fca000f8e00ff */
[----:B------:R-:W-:-:S04]  /*abb0*/  SHF.L.U32 R6, R6, 0x1f, RZ ;  /* 0x0000001f06067819 */ /* 0x000fc800000006ff */
[----:B------:R0:W2:Y:S01]  /*abc0*/  SYNCS.PHASECHK.TRANS64.TRYWAIT P2, [UR4+0x31c30], R6 ;  /* 0x031c3006ff0075a7 */ /* 0x0000a20008040144 */
[----:B------:R-:W-:Y:S05]  /*abd0*/  @!P0 BRA `(.L_x_1680) ;  /* 0x0000000000048947 */ /* 0x000fea0003800000 */
[----:B------:R-:W-:Y:S01]  /*abe0*/  BPT.TRAP 0x1 ;  /* 0x000000040000795c */ /* 0x000fe20000300000 */
.L_x_1680:
[----:B--2---:R-:W-:Y:S05]  /*abf0*/  @P2 BRA `(.L_x_1678) ;  /* 0x0000000000082947 */ /* 0x004fea0003800000 */
[----:B------:R-:W2:Y:S02]  /*ac00*/  SYNCS.PHASECHK.TRANS64.TRYWAIT P2, [UR4+0x31c30], R6 ;  /* 0x031c3006ff0075a7 */ /* 0x000ea40008040144 */
[----:B--2---:R-:W-:Y:S05]  /*ac10*/  @!P2 BRA `(.L_x_1681) ;  /* 0x000000b00084a947 */ /* 0x004fea0003800000 */
.L_x_1678:
[----:B--2---:R-:W2:Y:S01]  /*ac20*/  S2R R7, SR_TID.X ;  /* 0x0000000000077919 */ /* 0x004ea20000002100 */
        /* <DEDUP_REMOVED lines=24> */
[----:B--2---:R-:W-:Y:S01]  /*adb0*/  SHF.R.U32.HI R7, RZ, 0x7, R7 ;  /* 0x00000007ff077819 */ /* 0x004fe20000011607 */
        /* <DEDUP_REMOVED lines=330> */
.L_x_1683:
[----:B------:R-:W-:Y:S01]  /*c260*/  ULEA UR4, UR7, UR37, 0x3 ;  /* 0x0000002507047291 */ /* 0x000fe2000f8e183f */
[----:B------:R-:W-:-:S05]  /*c270*/  IMAD.U32 R6, RZ, RZ, UR39 ;  /* 0x00000027ff067e24 */ /* 0x000fca000f8e00ff */
[----:B------:R-:W-:-:S04]  /*c280*/  SHF.L.U32 R6, R6, 0x1f, RZ ;  /* 0x0000001f06067819 */ /* 0x000fc800000006ff */
[----:B------:R0:W1:Y:S01]  /*c290*/  SYNCS.PHASECHK.TRANS64.TRYWAIT P2, [UR4+0x31c50], R6 ;  /* 0x031c5006ff0075a7 */ /* 0x0000620008040144 */
[----:B------:R-:W-:Y:S05]  /*c2a0*/  @!P0 BRA `(.L_x_1684) ;  /* 0x0000000000048947 */ /* 0x000fea0003800000 */
[----:B------:R-:W-:Y:S01]  /*c2b0*/  BPT.TRAP 0x1 ;  /* 0x000000040000795c */ /* 0x000fe20000300000 */
.L_x_1684:
[----:B-1----:R-:W-:Y:S05]  /*c2c0*/  @P2 BRA `(.L_x_1682) ;  /* 0x0000000000082947 */ /* 0x002fea0003800000 */
[----:B------:R-:W1:Y:S02]  /*c2d0*/  SYNCS.PHASECHK.TRANS64.TRYWAIT P2, [UR4+0x31c50], R6 ;  /* 0x031c5006ff0075a7 */ /* 0x000e640008040144 */
[----:B-1----:R-:W-:Y:S05]  /*c2e0*/  @!P2 BRA `(.L_x_1685) ;  /* 0x0000009800e8a947 */ /* 0x002fea0003800000 */
.L_x_1682:
        /* <DEDUP_REMOVED lines=88> */
[----:B------:R-:W-:Y:S01]  /*c870*/  ULDC UR14, c[0x0][0x988] ;  /* 0x00026200000e7ab9 */ /* 0x000fe20000000800 */
[----:B------:R-:W-:Y:S01]  /*c880*/  FMUL.FTZ R20, R134, UR5 ;  /* 0x0000000586147c20 */ /* 0x000fe20008410000 */
[----:B------:R-:W-:Y:S01]  /*c890*/  UMOV UR4, UR14 ;  /* 0x0000000e00047c82 */ /* 0x000fe20008000000 */
        /* <DEDUP_REMOVED lines=14> */
[----:B------:R-:W0:Y:S01]  /*c980*/  S2R R138, SR_TID.X ;  /* 0x00000000008a7919 */ /* 0x000e220000002100 */
[----:B------:R-:W-:Y:S01]  /*c990*/  UMOV UR39, UR60 ;  /* 0x0000003c00277c82 */ /* 0x000fe20008000000 */
        /* <DEDUP_REMOVED lines=11> */
[----:B------:R-:W-:Y:S01]  /*ca50*/  UIADD3 UR32, UR10, 0x300, URZ ;  /* 0x000003000a207890 */ /* 0x000fe2000fffe03f */
[----:B0-----:R-:W-:Y:S01]  /*ca60*/  SHF.R.U32.HI R145, RZ, 0x7, R138 ;  /* 0x00000007ff917819 */ /* 0x001fe2000001168a */
[----:B------:R-:W-:-:S03]  /*ca70*/  UIADD3 UR34, UR11, 0x80, URZ ;  /* 0x000000800b227890 */ /* 0x000fc6000fffe03f */
[----:B------:R-:W0:Y:S01]  /*ca80*/  MUFU.TANH R104, R104 ;  /* 0x0000006800687308 */ /* 0x000e220000002400 */
[----:B------:R-:W-:Y:S01]  /*ca90*/  UMOV UR33, 0xc0000010 ;  /* 0xc000001000217882 */ /* 0x000fe20000000000 */
[----:B------:R-:W-:Y:S01]  /*caa0*/  UMOV UR35, 0x80000020 ;  /* 0x8000002000237882 */ /* 0x000fe20000000000 */
[----:B--2---:R-:W-:Y:S02]  /*cab0*/  FMNMX.FTZ R130, R115, R130, !PT ;  /* 0x0000008273827209 */ /* 0x004fe40007810000 */
[----:B------:R-:W-:-:S03]  /*cac0*/  ISETP.GE.U32.AND P2, PT, R138, 0x180, PT ;  /* 0x000001808a00780c */ /* 0x000fc60003f46070 */
        /* <DEDUP_REMOVED lines=23> */
[----:B-1----:R-:W-:Y:S01]  /*cc40*/  FMNMX.FTZ R130, R92, R103, !PT ;  /* 0x000000675c827209 */ /* 0x002fe20007810000 */
[----:B------:R-:W-:Y:S02]  /*cc50*/  WARPGROUP.DEPBAR.LE gsb0, 0x0 ;  /* 0x00008000000079c5 */ /* 0x000fe40000010000 */
[----:B------:R-:W-:Y:S01]  /*cc60*/  WARPGROUP.ARRIVE ;  /* 0x00000000000079c5 */ /* 0x000fe20000000000 */
[----:B------:R-:W-:Y:S01]  /*cc70*/  FMUL.FTZ R103, R76, UR5 ;  /* 0x000000054c677c20 */ /* 0x000fe20008410000 */
[----:B------:R-:W-:Y:S02]  /*cc80*/  FMUL.FTZ R76, R77, UR5 ;  /* 0x000000054d4c7c20 */ /* 0x000fe40008410000 */
[----:B------:R-:W1:Y:S01]  /*cc90*/  MUFU.TANH R81, R81 ;  /* 0x0000005100517308 */ /* 0x000e620000002400 */
[----:B--2---:R-:W-:Y:S01]  /*cca0*/  FMNMX.FTZ R131, R93, R130, !PT ;  /* 0x000000825d837209 */ /* 0x004fe20007810000 */
[----:B------:R-:W-:Y:S01]  /*ccb0*/  HGMMA.64x96x16.F32.BF16 R24, gdesc[UR32].tnspB, R24, gsb0 ;  /* 0x41600000201879f0 */ /* 0x000fe20008001818 */
[----:B------:R-:W-:-:S02]  /*ccc0*/  UIADD3 UR32, UR10, 0x480, URZ ;  /* 0x000004800a207890 */ /* 0x000fc4000fffe03f */
[----:B------:R-:W-:Y:S01]  /*ccd0*/  UIADD3 UR34, UR11, 0xc0, URZ ;  /* 0x000000c00b227890 */ /* 0x000fe2000fffe03f */
[----:B------:R-:W-:Y:S01]  /*cce0*/  UMOV UR33, 0xc0000010 ;  /* 0xc000001000217882 */ /* 0x000fe20000000000 */
[----:B------:R-:W-:Y:S01]  /*ccf0*/  UMOV UR35, 0x80000020 ;  /* 0x8000002000237882 */ /* 0x000fe20000000000 */
[----:B------:R-:W2:Y:S01]  /*cd00*/  MUFU.TANH R84, R84 ;  /* 0x0000005400547308 */ /* 0x000ea20000002400 */
[----:B0-----:R-:W-:-:S07]  /*cd10*/  FMNMX.FTZ R130, R80, R131, !PT ;  /* 0x0000008350827209 */ /* 0x001fce0007810000 */
[----:B------:R-:W0:Y:S01]  /*cd20*/  MUFU.TANH R85, R85 ;  /* 0x0000005500557308 */ /* 0x000e220000002400 */
[----:B-1----:R-:W-:-:S07]  /*cd30*/  FMNMX.FTZ R77, R81, R130, !PT ;  /* 0x00000082514d7209 */ /* 0x002fce0007810000 */
[----:B------:R-:W1:Y:S01]  /*cd40*/  MUFU.TANH R72, R72 ;  /* 0x0000004800487308 */ /* 0x000e620000002400 */
[----:B--2---:R-:W-:Y:S01]  /*cd50*/  FMNMX.FTZ R130, R84, R77, !PT ;  /* 0x0000004d54827209 */ /* 0x004fe20007810000 */
[----:B------:R-:W-:Y:S01]  /*cd60*/  FMUL.FTZ R77, R90, UR5 ;  /* 0x000000055a4d7c20 */ /* 0x000fe20008410000 */
[----:B------:R-:W-:Y:S01]  /*cd70*/  FMUL.FTZ R90, R91, UR5 ;  /* 0x000000055b5a7c20 */ /* 0x000fe20008410000 */
[----:B------:R-:W-:Y:S01]  /*cd80*/  FMUL.FTZ R91, R94, UR5 ;  /* 0x000000055e5b7c20 */ /* 0x000fe20008410000 */
[----:B------:R-:W-:Y:S01]  /*cd90*/  FMUL.FTZ R94, R95, UR5 ;  /* 0x000000055f5e7c20 */ /* 0x000fe20008410000 */
[----:B------:R-:W-:Y:S02]  /*cda0*/  FMUL.FTZ R95, R74, UR5 ;  /* 0x000000054a5f7c20 */ /* 0x000fe40008410000 */
        /* <DEDUP_REMOVED lines=9> */
[----:B-1----:R-:W-:-:S05]  /*ce40*/  FMNMX.FTZ R131, R76, R131, !PT ;  /* 0x000000834c837209 */ /* 0x002fca0007810000 */
[----:B------:R-:W1:Y:S02]  /*ce50*/  SHFL.BFLY PT, R130, R131, 0x2, 0x1f ;  /* 0x0c401f0083827f89 */ /* 0x000e6400000e0000 */
[----:B------:R-:W3:Y:S08]  /*ce60*/  MUFU.TANH R11, R11 ;  /* 0x0000000b000b7308 */ /* 0x000ef00000002400 */
[----:B------:R-:W4:Y:S08]  /*ce70*/  MUFU.TANH R13, R13 ;  /* 0x0000000d000d7308 */ /* 0x000f300000002400 */
[----:B------:R-:W5:Y:S01]  /*ce80*/  MUFU.TANH R17, R17 ;  /* 0x0000001100117308 */ /* 0x000f620000002400 */
[----:B-1----:R-:W-:-:S07]  /*ce90*/  FMNMX.FTZ R130, R131, R130, !PT ;  /* 0x0000008283827209 */ /* 0x002fce0007810000 */
[----:B------:R-:W1:Y:S01]  /*cea0*/  MUFU.TANH R18, R18 ;  /* 0x0000001200127308 */ /* 0x000e620000002400 */
[----:B------:R-:W2:Y:S01]  /*ceb0*/  SHFL.BFLY PT, R131, R130, 0x1, 0x1f ;  /* 0x0c201f0082837f89 */ /* 0x000ea200000e0000 */
[----:B------:R-:W-:Y:S02]  /*cec0*/  WARPGROUP.DEPBAR.LE gsb0, 0x0 ;  /* 0x00008000000079c5 */ /* 0x000fe40000010000 */
[----:B------:R-:W-:-:S04]  /*ced0*/  WARPGROUP.ARRIVE ;  /* 0x00000000000079c5 */ /* 0x000fc80000000000 */
[----:B------:R-:W1:Y:S02]  /*cee0*/  MUFU.TANH R20, R20 ;  /* 0x0000001400147308 */ /* 0x000e640000002400 */
[----:B------:R-:W-:Y:S01]  /*cef0*/  HGMMA.64x96x16.F32.BF16 R24, gdesc[UR32].tnspB, R24, gsb0 ;  /* 0x41600000201879f0 */ /* 0x000fe20008001818 */
[----:B------:R-:W-:Y:S02]  /*cf00*/  UIADD3 UR32, UR10, 0x600, URZ ;  /* 0x000006000a207890 */ /* 0x000fe4000fffe03f */
[----:B------:R-:W-:-:S03]  /*cf10*/  UIADD3 UR34, UR11, 0x100, URZ ;  /* 0x000001000b227890 */ /* 0x000fc6000fffe03f */
[----:B------:R-:W1:Y:S01]  /*cf20*/  MUFU.TANH R128, R128 ;  /* 0x0000008000807308 */ /* 0x000e620000002400 */
[----:B------:R-:W-:Y:S01]  /*cf30*/  UMOV UR33, 0xc0000010 ;  /* 0xc000001000217882 */ /* 0x000fe20000000000 */
[----:B------:R-:W-:Y:S01]  /*cf40*/  UMOV UR35, 0x80000020 ;  /* 0x8000002000237882 */ /* 0x000fe20000000000 */
[----:B--2---:R-:W-:-:S05]  /*cf50*/  FMNMX.FTZ R74, R130, R131, !PT ;  /* 0x00000083824a7209 */ /* 0x004fca0007810000 */
[----:B------:R-:W2:Y:S01]  /*cf60*/  MUFU.TANH R121, R121 ;  /* 0x0000007900797308 */ /* 0x000ea20000002400 */
[C---:B------:R-:W-:Y:S01]  /*cf70*/  FMUL.FTZ R132, R74.reuse, UR4 ;  /* 0x000000044a847c20 */ /* 0x040fe20008410000 */
[----:B------:R-:W-:-:S03]  /*cf80*/  FADD.FTZ R4, -R74, R4 ;  /* 0x000000044a047221 */ /* 0x000fc60000010100 */
[--C-:B------:R-:W-:Y:S01]  /*cf90*/  FFMA.FTZ R134, R12, UR4, -R132.reuse ;  /* 0x000000040c867c23 */ /* 0x100fe20008010884 */
[----:B------:R-:W-:Y:S01]  /*cfa0*/  FMNMX.FTZ R12, R7, R5, !PT ;  /* 0x00000005070c7209 */ /* 0x000fe20007810000 */
[--C-:B------:R-:W-:Y:S01]  /*cfb0*/  FFMA.FTZ R131, R10, UR4, -R132.reuse ;  /* 0x000000040a837c23 */ /* 0x100fe20008010884 */
[--C-:B------:R-:W-:Y:S01]  /*cfc0*/  FFMA.FTZ R10, R15, UR4, -R132.reuse ;  /* 0x000000040f0a7c23 */ /* 0x100fe20008010884 */
[----:B------:R-:W2:Y:S01]  /*cfd0*/  MUFU.TANH R122, R122 ;  /* 0x0000007a007a7308 */ /* 0x000ea20000002400 */
[----:B0-----:R-:W-:Y:S01]  /*cfe0*/  FMNMX.FTZ R12, R9, R12, !PT ;  /* 0x0000000c090c7209 */ /* 0x001fe20007810000 */
[--C-:B------:R-:W-:Y:S01]  /*cff0*/  FFMA.FTZ R133, R8, UR4, -R132.reuse ;  /* 0x0000000408857c23 */ /* 0x100fe20008010884 */
[--C-:B------:R-:W-:Y:S01]  /*d000*/  FFMA.FTZ R8, R14, UR4, -R132.reuse ;  /* 0x000000040e087c23 */ /* 0x100fe20008010884 */
[----:B------:R-:W-:Y:S01]  /*d010*/  FMUL.FTZ R4, R4, UR4 ;  /* 0x0000000404047c20 */ /* 0x000fe20008410000 */
[----:B---3--:R-:W-:Y:S01]  /*d020*/  FMNMX.FTZ R12, R11, R12, !PT ;  /* 0x0000000c0b0c7209 */ /* 0x008fe20007810000 */
[--C-:B------:R-:W-:Y:S01]  /*d030*/  FFMA.FTZ R6, R6, UR4, -R132.reuse ;  /* 0x0000000406067c23 */ /* 0x100fe20008010884 */
[--C-:B------:R-:W-:Y:S01]  /*d040*/  FFMA.FTZ R19, R19, UR4, -R132.reuse ;  /* 0x0000000413137c23 */ /* 0x100fe20008010884 */
[----:B------:R-:W0:Y:S01]  /*d050*/  MUFU.TANH R124, R124 ;  /* 0x0000007c007c7308 */ /* 0x000e220000002400 */
[----:B----4-:R-:W-:Y:S01]  /*d060*/  FMNMX.FTZ R12, R13, R12, !PT ;  /* 0x0000000c0d0c7209 */ /* 0x010fe20007810000 */
[--C-:B------:R-:W-:Y:S01]  /*d070*/  FFMA.FTZ R21, R21, UR4, -R132.reuse ;  /* 0x0000000415157c23 */ /* 0x100fe20008010884 */
[--C-:B------:R-:W-:Y:S01]  /*d080*/  FFMA.FTZ R120, R120, UR4, -R132.reuse ;  /* 0x0000000478787c23 */ /* 0x100fe20008010884 */
[--C-:B------:R-:W-:Y:S01]  /*d090*/  FFMA.FTZ R129, R129, UR4, -R132.reuse ;  /* 0x0000000481817c23 */ /* 0x100fe20008010884 */
[----:B-----5:R-:W-:Y:S01]  /*d0a0*/  FMNMX.FTZ R15, R17, R12, !PT ;  /* 0x0000000c110f7209 */ /* 0x020fe20007810000 */
[--C-:B------:R-:W-:Y:S01]  /*d0b0*/  FFMA.FTZ R123, R123, UR4, -R132.reuse ;  /* 0x000000047b7b7c23 */ /* 0x100fe20008010884 */
[--C-:B------:R-:W-:Y:S01]  /*d0c0*/  FFMA.FTZ R125, R125, UR4, -R132.reuse ;  /* 0x000000047d7d7c23 */ /* 0x100fe20008010884 */
[----:B------:R-:W3:Y:S01]  /*d0d0*/  MUFU.TANH R126, R126 ;  /* 0x0000007e007e7308 */ /* 0x000ee20000002400 */
[----:B-1----:R-:W-:Y:S01]  /*d0e0*/  FMNMX.FTZ R15, R18, R15, !PT ;  /* 0x0000000f120f7209 */ /* 0x002fe20007810000 */
[--C-:B------:R-:W-:Y:S01]  /*d0f0*/  FFMA.FTZ R112, R112, UR4, -R132.reuse ;  /* 0x0000000470707c23 */ /* 0x100fe20008010884 */
[--C-:B------:R-:W-:Y:S01]  /*d100*/  FFMA.FTZ R127, R127, UR4, -R132.reuse ;  /* 0x000000047f7f7c23 */ /* 0x100fe20008010884 */
[--C-:B------:R-:W-:Y:S01]  /*d110*/  FFMA.FTZ R115, R115, UR4, -R132.reuse ;  /* 0x0000000473737c23 */ /* 0x100fe20008010884 */
[----:B------:R-:W-:Y:S01]  /*d120*/  FMNMX.FTZ R15, R20, R15, !PT ;  /* 0x0000000f140f7209 */ /* 0x000fe20007810000 */
[--C-:B------:R-:W-:Y:S01]  /*d130*/  FFMA.FTZ R117, R117, UR4, -R132.reuse ;  /* 0x0000000475757c23 */ /* 0x100fe20008010884 */
[--C-:B------:R-:W-:Y:S01]  /*d140*/  FFMA.FTZ R104, R104, UR4, -R132.reuse ;  /* 0x0000000468687c23 */ /* 0x100fe20008010884 */
[----:B------:R-:W1:Y:S01]  /*d150*/  MUFU.TANH R113, R113 ;  /* 0x0000007100717308 */ /* 0x000e620000002400 */
        /* <DEDUP_REMOVED lines=12> */
[----:B0-----:R-:W-:Y:S01]  /*d220*/  FMNMX.FTZ R15, R124, R15, !PT ;  /* 0x0000000f7c0f7209 */ /* 0x001fe20007810000 */
[--C-:B------:R-:W-:Y:S01]  /*d230*/  FFMA.FTZ R89, R89, UR4, -R132.reuse ;  /* 0x0000000459597c23 */ /* 0x100fe20008010884 */
[--C-:B------:R-:W-:Y:S01]  /*d240*/  FFMA.FTZ R92, R92, UR4, -R132.reuse ;  /* 0x000000045c5c7c23 */ /* 0x100fe20008010884 */
[----:B------:R-:W0:Y:S01]  /*d250*/  MUFU.TANH R116, R116 ;  /* 0x0000007400747308 */ /* 0x000e220000002400 */
[----:B---3--:R-:W-:Y:S01]  /*d260*/  FMNMX.FTZ R12, R126, R15, !PT ;  /* 0x0000000f7e0c7209 */ /* 0x008fe20007810000 */
[--C-:B------:R-:W-:Y:S01]  /*d270*/  FFMA.FTZ R93, R93, UR4, -R132.reuse ;  /* 0x000000045d5d7c23 */ /* 0x100fe20008010884 */
[--C-:B------:R-:W-:Y:S01]  /*d280*/  FFMA.FTZ R80, R80, UR4, -R132.reuse ;  /* 0x0000000450507c23 */ /* 0x100fe20008010884 */
[--C-:B------:R-:W-:Y:S01]  /*d290*/  FFMA.FTZ R81, R81, UR4, -R132.reuse ;  /* 0x0000000451517c23 */ /* 0x100fe20008010884 */
[----:B-1----:R-:W-:Y:S01]  /*d2a0*/  FMNMX.FTZ R15, R113, R12, !PT ;  /* 0x0000000c710f7209 */ /* 0x002fe20007810000 */
[--C-:B------:R-:W-:Y:S01]  /*d2b0*/  FFMA.FTZ R84, R84, UR4, -R132.reuse ;  /* 0x0000000454547c23 */ /* 0x100fe20008010884 */
[--C-:B------:R-:W-:Y:S01]  /*d2c0*/  FFMA.FTZ R85, R85, UR4, -R132.reuse ;  /* 0x0000000455557c23 */ /* 0x100fe20008010884 */
[----:B------:R-:W1:Y:S01]  /*d2d0*/  MUFU.TANH R118, R118 ;  /* 0x0000007600767308 */ /* 0x000e620000002400 */
[----:B--2---:R-:W-:Y:S01]  /*d2e0*/  FMNMX.FTZ R15, R114, R15, !PT ;  /* 0x0000000f720f7209 */ /* 0x004fe20007810000 */
[--C-:B------:R-:W-:Y:S01]  /*d2f0*/  FFMA.FTZ R72, R72, UR4, -R132.reuse ;  /* 0x0000000448487c23 */ /* 0x100fe20008010884 */
[--C-:B------:R-:W-:Y:S01]  /*d300*/  FFMA.FTZ R73, R73, UR4, -R132.reuse ;  /* 0x0000000449497c23 */ /* 0x100fe20008010884 */
[--C-:B------:R-:W-:Y:S01]  /*d310*/  FFMA.FTZ R103, R103, UR4, -R132.reuse ;  /* 0x0000000467677c23 */ /* 0x100fe20008010884 */
[----:B------:R-:W-:-:S03]  /*d320*/  FFMA.FTZ R132, R76, UR4, -R132 ;  /* 0x000000044c847c23 */ /* 0x000fc60008010884 */
[----:B------:R-:W2:Y:S01]  /*d330*/  MUFU.TANH R106, R106 ;  /* 0x0000006a006a7308 */ /* 0x000ea20000002400 */
[----:B0-----:R-:W-:-:S07]  /*d340*/  FMNMX.FTZ R15, R116, R15, !PT ;  /* 0x0000000f740f7209 */ /* 0x001fce0007810000 */
[----:B------:R-:W0:Y:S01]  /*d350*/  MUFU.TANH R107, R107 ;  /* 0x0000006b006b7308 */ /* 0x000e220000002400 */
[----:B-1----:R-:W-:-:S07]  /*d360*/  FMNMX.FTZ R15, R118, R15, !PT ;  /* 0x0000000f760f7209 */ /* 0x002fce0007810000 */
[----:B------:R-:W1:Y:S01]  /*d370*/  MUFU.TANH R109, R109 ;  /* 0x0000006d006d7308 */ /* 0x000e620000002400 */
[----:B--2---:R-:W-:Y:S01]  /*d380*/  FMNMX.FTZ R12, R106, R15, !PT ;  /* 0x0000000f6a0c7209 */ /* 0x004fe20007810000 */
[----:B------:R-:W-:Y:S02]  /*d390*/  WARPGROUP.DEPBAR.LE gsb0, 0x0 ;  /* 0x00008000000079c5 */ /* 0x000fe40000010000 */
[----:B------:R-:W-:-:S04]  /*d3a0*/  WARPGROUP.ARRIVE ;  /* 0x00000000000079c5 */ /* 0x000fc80000000000 */
[----:B------:R-:W2:Y:S01]  /*d3b0*/  MUFU.TANH R110, R110 ;  /* 0x0000006e006e7308 */ /* 0x000ea20000002400 */
[----:B0-----:R-:W-:Y:S01]  /*d3c0*/  FMNMX.FTZ R12, R107, R12, !PT ;  /* 0x0000000c6b0c7209 */ /* 0x001fe20007810000 */
[----:B------:R-:W-:Y:S01]  /*d3d0*/  HGMMA.64x96x16.F32.BF16 R24, gdesc[UR32].tnspB, R24, gsb0 ;  /* 0x41600000201879f0 */ /* 0x000fe20008001818 */
[----:B------:R-:W-:Y:S02]  /*d3e0*/  UIADD3 UR32, UR10, 0x780, URZ ;  /* 0x000007800a207890 */ /* 0x000fe4000fffe03f */
[----:B------:R-:W-:-:S03]  /*d3f0*/  UIADD3 UR34, UR11, 0x140, URZ ;  /* 0x000001400b227890 */ /* 0x000fc6000fffe03f */
[----:B------:R-:W0:Y:S01]  /*d400*/  MUFU.TANH R97, R97 ;  /* 0x0000006100617308 */ /* 0x000e220000002400 */
[----:B------:R-:W-:Y:S01]  /*d410*/  UMOV UR33, 0xc0000010 ;  /* 0xc000001000217882 */ /* 0x000fe20000000000 */
[----:B------:R-:W-:Y:S01]  /*d420*/  UMOV UR35, 0x80000020 ;  /* 0x8000002000237882 */ /* 0x000fe20000000000 */
[----:B-1----:R-:W-:-:S05]  /*d430*/  FMNMX.FTZ R15, R109, R12, !PT ;  /* 0x0000000c6d0f7209 */ /* 0x002fca0007810000 */
        /* <DEDUP_REMOVED lines=34> */
[----:B0-----:R-:W-:-:S07]  /*d660*/  FMNMX.FTZ R12, R95, R12, !PT ;  /* 0x0000000c5f0c7209 */ /* 0x001fce0007810000 */
[----:B------:R-:W0:Y:S01]  /*d670*/  MUFU.TANH R79, R79 ;  /* 0x0000004f004f7308 */ /* 0x000e220000002400 */
[----:B-1----:R-:W-:-:S07]  /*d680*/  FMNMX.FTZ R15, R75, R12, !PT ;  /* 0x0000000c4b0f7209 */ /* 0x002fce0007810000 */
[----:B------:R-:W-:Y:S01]  /*d690*/  MUFU.EX2 R4, R4 ;  /* 0x0000000400047308 */ /* 0x000fe20000000800 */
[----:B--2---:R-:W-:-:S07]  /*d6a0*/  FMNMX.FTZ R12, R78, R15, !PT ;  /* 0x0000000f4e0c7209 */ /* 0x004fce0007810000 */
[----:B------:R-:W-:Y:S01]  /*d6b0*/  MUFU.EX2 R6, R6 ;  /* 0x0000000600067308 */ /* 0x000fe20000000800 */
[----:B0-----:R-:W-:-:S05]  /*d6c0*/  FMNMX.FTZ R12, R79, R12, !PT ;  /* 0x0000000c4f0c7209 */ /* 0x001fca0007810000 */
[----:B------:R-:W0:Y:S02]  /*d6d0*/  SHFL.BFLY PT, R15, R12, 0x2, 0x1f ;  /* 0x0c401f000c0f7f89 */ /* 0x000e2400000e0000 */
[----:B------:R-:W-:Y:S08]  /*d6e0*/  MUFU.EX2 R133, R133 ;  /* 0x0000008500857308 */ /* 0x000ff00000000800 */
[----:B------:R-:W-:Y:S08]  /*d6f0*/  MUFU.EX2 R131, R131 ;  /* 0x0000008300837308 */ /* 0x000ff00000000800 */
[----:B------:R-:W-:Y:S01]  /*d700*/  MUFU.EX2 R134, R134 ;  /* 0x0000008600867308 */ /* 0x000fe20000000800 */
[----:B0-----:R-:W-:-:S07]  /*d710*/  FMNMX.FTZ R14, R12, R15, !PT ;  /* 0x0000000f0c0e7209 */ /* 0x001fce0007810000 */
[----:B------:R-:W-:Y:S01]  /*d720*/  MUFU.EX2 R8, R8 ;  /* 0x0000000800087308 */ /* 0x000fe20000000800 */
[----:B------:R-:W0:Y:S07]  /*d730*/  SHFL.BFLY PT, R15, R14, 0x1, 0x1f ;  /* 0x0c201f000e0f7f89 */ /* 0x000e2e00000e0000 */
[----:B------:R-:W-:Y:S08]  /*d740*/  MUFU.EX2 R10, R10 ;  /* 0x0000000a000a7308 */ /* 0x000ff00000000800 */
[----:B------:R-:W-:Y:S08]  /*d750*/  MUFU.EX2 R19, R19 ;  /* 0x0000001300137308 */ /* 0x000ff00000000800 */
[----:B------:R-:W-:Y:S01]  /*d760*/  MUFU.EX2 R21, R21 ;  /* 0x0000001500157308 */ /* 0x000fe20000000800 */
[----:B0-----:R-:W-:-:S05]  /*d770*/  FMNMX.FTZ R130, R14, R15, !PT ;  /* 0x0000000f0e827209 */ /* 0x001fca0007810000 */
[C---:B------:R-:W-:Y:S01]  /*d780*/  FMUL.FTZ R135, R130.reuse, UR4 ;  /* 0x0000000482877c20 */ /* 0x040fe20008410000 */
[----:B------:R-:W-:Y:S01]  /*d790*/  FADD.FTZ R12, -R130, R5 ;  /* 0x00000005820c7221 */ /* 0x000fe20000010100 */
[----:B------:R-:W-:Y:S02]  /*d7a0*/  MUFU.EX2 R120, R120 ;  /* 0x0000007800787308 */ /* 0x000fe40000000800 */
[--C-:B------:R-:W-:Y:S01]  /*d7b0*/  FFMA.FTZ R7, R7, UR4, -R135.reuse ;  /* 0x0000000407077c23 */ /* 0x100fe20008010887 */
[--C-:B------:R-:W-:Y:S01]  /*d7c0*/  FFMA.FTZ R136, R13, UR4, -R135.reuse ;  /* 0x000000040d887c23 */ /* 0x100fe20008010887 */
[----:B------:R-:W-:Y:S01]  /*d7d0*/  IMAD.U32 R13, RZ, RZ, UR36 ;  /* 0x00000024ff0d7e24 */ /* 0x000fe2000f8e00ff */
[----:B------:R-:W-:Y:S02]  /*d7e0*/  WARPGROUP.DEPBAR.LE gsb0, 0x0 ;  /* 0x00008000000079c5 */ /* 0x000fe40000010000 */
[----:B------:R-:W-:Y:S01]  /*d7f0*/  WARPGROUP.ARRIVE ;  /* 0x00000000000079c5 */ /* 0x000fe20000000000 */
[----:B------:R-:W-:Y:S01]  /*d800*/  FMUL.FTZ R12, R12, UR4 ;  /* 0x000000040c0c7c20 */ /* 0x000fe20008410000 */
[--C-:B------:R-:W-:Y:S01]  /*d810*/  FFMA.FTZ R15, R9, UR4, -R135.reuse ;  /* 0x00000004090f7c23 */ /* 0x100fe20008010887 */
[----:B------:R-:W-:Y:S01]  /*d820*/  MUFU.EX2 R7, R7 ;  /* 0x0000000700077308 */ /* 0x000fe20000000800 */
[--C-:B------:R-:W-:Y:S01]  /*d830*/  FFMA.FTZ R14, R11, UR4, -R135.reuse ;  /* 0x000000040b0e7c23 */ /* 0x100fe20008010887 */
[----:B------:R-:W-:Y:S01]  /*d840*/  @!P1 LEA R13, R13, UR37, 0x3 ;  /* 0x000000250d0d9c11 */ /* 0x000fe2000f8e18ff */
[----:B------:R-:W-:Y:S01]  /*d850*/  HGMMA.64x96x16.F32.BF16 R24, gdesc[UR32].tnspB, R24, gsb0 ;  /* 0x41600000201879f0 */ /* 0x000fe20008001818 */
[----:B------:R-:W-:Y:S01]  /*d860*/  UIADD3 UR32, UR10, 0xa80, URZ ;  /* 0x00000a800a207890 */ /* 0x000fe2000fffe03f */
[--C-:B------:R-:W-:Y:S01]  /*d870*/  FFMA.FTZ R137, R18, UR4, -R135.reuse ;  /* 0x0000000412897c23 */ /* 0x100fe20008010887 */
[----:B------:R-:W-:Y:S01]  /*d880*/  UIADD3 UR34, UR11, 0x1c0, URZ ;  /* 0x000001c00b227890 */ /* 0x000fe2000fffe03f */
[----:B------:R-:W-:Y:S01]  /*d890*/  @!P1 VIADD R13, R13, 0x31c40 ;  /* 0x00031c400d0d9836 */ /* 0x000fe20000000000 */
[----:B------:R-:W-:Y:S01]  /*d8a0*/  UMOV UR33, 0xc0000010 ;  /* 0xc000001000217882 */ /* 0x000fe20000000000 */
[----:B------:R-:W-:Y:S01]  /*d8b0*/  UMOV UR35, 0x80000020 ;  /* 0x8000002000237882 */ /* 0x000fe20000000000 */
[----:B------:R0:W1:Y:S01]  /*d8c0*/  MUFU.EX2 R76, R12 ;  /* 0x0000000c004c7308 */ /* 0x0000620000000800 */
[--C-:B------:R-:W-:Y:S01]  /*d8d0*/  FFMA.FTZ R18, R116, UR4, -R135.reuse ;  /* 0x0000000474127c23 */ /* 0x100fe20008010887 */
[--C-:B------:R-:W-:Y:S01]  /*d8e0*/  FFMA.FTZ R116, R118, UR4, -R135.reuse ;  /* 0x0000000476747c23 */ /* 0x100fe20008010887 */
[--C-:B------:R-:W-:Y:S01]  /*d8f0*/  FFMA.FTZ R9, R17, UR4, -R135.reuse ;  /* 0x0000000411097c23 */ /* 0x100fe20008010887 */
[--C-:B------:R-:W-:Y:S01]  /*d900*/  FFMA.FTZ R11, R20, UR4, -R135.reuse ;  /* 0x00000004140b7c23 */ /* 0x100fe20008010887 */
[--C-:B------:R-:W-:Y:S01]  /*d910*/  FFMA.FTZ R128, R128, UR4, -R135.reuse ;  /* 0x0000000480807c23 */ /* 0x100fe20008010887 */
[--C-:B------:R-:W-:Y:S01]  /*d920*/  FFMA.FTZ R121, R121, UR4, -R135.reuse ;  /* 0x0000000479797c23 */ /* 0x100fe20008010887 */
[----:B------:R-:W-:Y:S01]  /*d930*/  FFMA.FTZ R122, R122, UR4, -R135 ;  /* 0x000000047a7a7c23 */ /* 0x000fe20008010887 */
[----:B------:R-:W-:Y:S01]  /*d940*/  MUFU.EX2 R5, R132 ;  /* 0x0000008400057308 */ /* 0x000fe20000000800 */
[----:B0-----:R-:W-:-:S02]  /*d950*/  VIADD R12, R145, 0x9 ;  /* 0x00000009910c7836 */ /* 0x001fc40000000000 */
[--C-:B------:R-:W-:Y:S01]  /*d960*/  FFMA.FTZ R20, R124, UR4, -R135.reuse ;  /* 0x000000047c147c23 */ /* 0x100fe20008010887 */
[--C-:B------:R-:W-:Y:S01]  /*d970*/  FFMA.FTZ R124, R126, UR4, -R135.reuse ;  /* 0x000000047e7c7c23 */ /* 0x100fe20008010887 */
[--C-:B------:R-:W-:Y:S01]  /*d980*/  FFMA.FTZ R113, R113, UR4, -R135.reuse ;  /* 0x0000000471717c23 */ /* 0x100fe20008010887 */
[--C-:B------:R-:W-:Y:S01]  /*d990*/  FFMA.FTZ R114, R114, UR4, -R135.reuse ;  /* 0x0000000472727c23 */ /* 0x100fe20008010887 */
[----:B------:R-:W-:Y:S01]  /*d9a0*/  SEL R118, R12, 0x9, !P2 ;  /* 0x000000090c767807 */ /* 0x000fe20005000000 */
[----:B------:R-:W-:Y:S01]  /*d9b0*/  FFMA.FTZ R17, R106, UR4, -R135 ;  /* 0x000000046a117c23 */ /* 0x000fe20008010887 */
[----:B------:R-:W0:Y:S01]  /*d9c0*/  MUFU.EX2 R15, R15 ;  /* 0x0000000f000f7308 */ /* 0x000e220000000800 */
[----:B------:R-:W-:Y:S01]  /*d9d0*/  @!P1 PRMT R12, RZ, 0x654, R13 ;  /* 0x00000654ff0c9816 */ /* 0x000fe2000000000d */
        /* <DEDUP_REMOVED lines=13> */
[----:B------:R-:W-:Y:S01]  /*dab0*/  FFMA.FTZ R79, R79, UR4, -R135 ;  /* 0x000000044f4f7c23 */ /* 0x000fe20008010887 */
[----:B------:R-:W4:Y:S01]  /*dac0*/  MUFU.EX2 R136, R136 ;  /* 0x0000008800887308 */ /* 0x000f220000000800 */
[----:B--2---:R-:W-:-:S02]  /*dad0*/  IMAD.U32 R14, RZ, RZ, UR7 ;  /* 0x00000007ff0e7e24 */ /* 0x004fc4000f8e00ff */
[----:B------:R-:W-:Y:S01]  /*dae0*/  FFMA.FTZ R95, R95, UR4, -R135 ;  /* 0x000000045f5f7c23 */ /* 0x000fe20008010887 */
[----:B------:R-:W-:Y:S01]  /*daf0*/  ISETP.LT.AND P2, PT, RZ, UR38, PT ;  /* 0x00000026ff007c0c */ /* 0x000fe2000bf41270 */
[----:B------:R-:W-:Y:S01]  /*db00*/  UIADD3 UR7, UR38, -0x1, URZ ;  /* 0xffffffff26077890 */ /* 0x000fe2000fffe03f */
[----:B------:R-:W-:Y:S02]  /*db10*/  @!P1 LEA R14, R14, UR37, 0x3 ;  /* 0x000000250e0e9c11 */ /* 0x000fe4000f8e18ff */
[----:B------:R-:W2:Y:S02]  /*db20*/  MUFU.EX2 R9, R9 ;  /* 0x0000000900097308 */ /* 0x000ea40000000800 */
[----:B------:R-:W-:Y:S01]  /*db30*/  @!P1 IADD3 R13, R14, 0x31c60, RZ ;  /* 0x00031c600e0d9810 */ /* 0x000fe20007ffe0ff */
[----:B-1----:R-:W-:Y:S01]  /*db40*/  FFMA.FTZ R14, R76, R0, R7 ;  /* 0x000000004c0e7223 */ /* 0x002fe20000010007 */
[----:B------:R-:W-:Y:S01]  /*db50*/  FFMA.FTZ R0, R98, UR4, -R135 ;  /* 0x0000000462007c23 */ /* 0x000fe20008010887 */
[----:B------:R-:W-:Y:S01]  /*db60*/  UMOV UR38, UR7 ;  /* 0x0000000700267c82 */ /* 0x000fe20008000000 */
[----:B------:R-:W-:Y:S01]  /*db70*/  @!P1 PRMT R13, RZ, 0x654, R13 ;  /* 0x00000654ff0d9816 */ /* 0x000fe2000000000d */
[----:B------:R-:W-:Y:S01]  /*db80*/  UMOV UR7, UR36 ;  /* 0x0000002400077c82 */ /* 0x000fe20008000000 */
[----:B------:R-:W1:Y:S08]  /*db90*/  MUFU.EX2 R137, R137 ;  /* 0x0000008900897308 */ /* 0x000e700000000800 */
[----:B------:R-:W5:Y:S08]  /*dba0*/  MUFU.EX2 R11, R11 ;  /* 0x0000000b000b7308 */ /* 0x000f700000000800 */
[----:B------:R-:W5:Y:S08]  /*dbb0*/  MUFU.EX2 R128, R128 ;  /* 0x0000008000807308 */ /* 0x000f700000000800 */
[----:B------:R-:W5:Y:S08]  /*dbc0*/  MUFU.EX2 R121, R121 ;  /* 0x0000007900797308 */ /* 0x000f700000000800 */
[----:B------:R-:W-:Y:S08]  /*dbd0*/  MUFU.EX2 R129, R129 ;  /* 0x0000008100817308 */ /* 0x000ff00000000800 */
[----:B------:R-:W5:Y:S01]  /*dbe0*/  MUFU.EX2 R122, R122 ;  /* 0x0000007a007a7308 */ /* 0x000f620000000800 */
[----:B------:R-:W-:-:S02]  /*dbf0*/  WARPGROUP.DEPBAR.LE gsb0, 0x0 ;  /* 0x00008000000079c5 */ /* 0x000fc40000010000 */
[----:B------:R-:W-:-:S05]  /*dc00*/  WARPGROUP.ARRIVE ;  /* 0x00000000000079c5 */ /* 0x000fca0000000000 */
[----:B------:R-:W-:Y:S01]  /*dc10*/  MUFU.EX2 R123, R123 ;  /* 0x0000007b007b7308 */ /* 0x000fe20000000800 */
[----:B------:R-:W-:Y:S01]  /*dc20*/  HGMMA.64x96x16.F32.BF16 R24, gdesc[UR32].tnspB, R24, gsb0 ;  /* 0x41600000201879f0 */ /* 0x000fe20008001818 */
[----:B------:R-:W-:Y:S02]  /*dc30*/  UIADD3 UR32, UR10, 0xc00, URZ ;  /* 0x00000c000a207890 */ /* 0x000fe4000fffe03f */
[----:B------:R-:W-:-:S04]  /*dc40*/  UIADD3 UR34, UR11, 0x200, URZ ;  /* 0x000002000b227890 */ /* 0x000fc8000fffe03f */
[----:B------:R-:W-:Y:S01]  /*dc50*/  MUFU.EX2 R20, R20 ;  /* 0x0000001400147308 */ /* 0x000fe20000000800 */
[----:B------:R-:W-:Y:S01]  /*dc60*/  UMOV UR33, 0xc0000010 ;  /* 0xc000001000217882 */ /* 0x000fe20000000000 */
[----:B------:R-:W-:-:S06]  /*dc70*/  UMOV UR35, 0x80000020 ;  /* 0x8000002000237882 */ /* 0x000fcc0000000000 */
[----:B------:R-:W5:Y:S08]  /*dc80*/  MUFU.EX2 R125, R125 ;  /* 0x0000007d007d7308 */ /* 0x000f700000000800 */
[----:B------:R-:W5:Y:S08]  /*dc90*/  MUFU.EX2 R124, R124 ;  /* 0x0000007c007c7308 */ /* 0x000f700000000800 */
[----:B------:R-:W5:Y:S08]  /*dca0*/  MUFU.EX2 R112, R112 ;  /* 0x0000007000707308 */ /* 0x000f700000000800 */
[----:B------:R-:W-:Y:S08]  /*dcb0*/  MUFU.EX2 R113, R113 ;  /* 0x0000007100717308 */ /* 0x000ff00000000800 */
[----:B------:R-:W5:Y:S08]  /*dcc0*/  MUFU.EX2 R127, R127 ;  /* 0x0000007f007f7308 */ /* 0x000f700000000800 */
[----:B------:R-:W5:Y:S08]  /*dcd0*/  MUFU.EX2 R114, R114 ;  /* 0x0000007200727308 */ /* 0x000f700000000800 */
[----:B------:R-:W-:Y:S08]  /*dce0*/  MUFU.EX2 R115, R115 ;  /* 0x0000007300737308 */ /* 0x000ff00000000800 */
[----:B------:R-:W-:Y:S08]  /*dcf0*/  MUFU.EX2 R18, R18 ;  /* 0x0000001200127308 */ /* 0x000ff00000000800 */
[----:B------:R-:W5:Y:S08]  /*dd00*/  MUFU.EX2 R117, R117 ;  /* 0x0000007500757308 */ /* 0x000f700000000800 */
[----:B------:R-:W5:Y:S08]  /*dd10*/  MUFU.EX2 R116, R116 ;  /* 0x0000007400747308 */ /* 0x000f700000000800 */
        /* <DEDUP_REMOVED lines=16> */
[----:B------:R-:W5:Y:S08]  /*de20*/  MUFU.EX2 R101, R101 ;  /* 0x0000006500657308 */ /* 0x000f700000000800 */
        /* <DEDUP_REMOVED lines=12> */
[----:B0-----:R-:W-:Y:S01]  /*def0*/  FADD.FTZ R3, R15, R14 ;  /* 0x0000000e0f037221 */ /* 0x001fe20000010000 */
[----:B------:R0:W-:Y:S01]  /*df00*/  @!P1 SYNCS.ARRIVE.TRANS64.RED.A1T0 RZ, [R13+URZ], RZ ;  /* 0x000000ff0dff99a7 */ /* 0x0001e2000810043f */
[----:B------:R-:W-:Y:S01]  /*df10*/  F2FP.BF16.F32.PACK_AB R14, R134, R131 ;  /* 0x00000083860e723e */ /* 0x000fe200000010ff */
[----:B------:R-:W-:Y:S01]  /*df20*/  FADD.FTZ R12, R133, R12 ;  /* 0x0000000c850c7221 */ /* 0x000fe20000010000 */
[----:B------:R-:W-:Y:S01]  /*df30*/  MUFU.EX2 R92, R92 ;  /* 0x0000005c005c7308 */ /* 0x000fe20000000800 */
[-C--:B------:R-:W-:Y:S01]  /*df40*/  FMUL.FTZ R36, R36, R4.reuse ;  /* 0x0000000424247220 */ /* 0x080fe20000410000 */
[-C--:B------:R-:W-:Y:S01]  /*df50*/  FMUL.FTZ R37, R37, R4.reuse ;  /* 0x0000000425257220 */ /* 0x080fe20000410000 */
[-C--:B------:R-:W-:Y:S01]  /*df60*/  FMUL.FTZ R40, R40, R4.reuse ;  /* 0x0000000428287220 */ /* 0x080fe20000410000 */
[----:B------:R-:W-:Y:S01]  /*df70*/  FMUL.FTZ R41, R41, R4 ;  /* 0x0000000429297220 */ /* 0x000fe20000410000 */
[----:B0-----:R-:W-:Y:S01]  /*df80*/  FADD.FTZ R13, R131, R12 ;  /* 0x0000000c830d7221 */ /* 0x001fe20000010000 */
[----:B------:R-:W-:Y:S01]  /*df90*/  F2FP.BF16.F32.PACK_AB R12, R133, R6 ;  /* 0x00000006850c723e */ /* 0x000fe200000010ff */
[----:B------:R-:W-:Y:S01]  /*dfa0*/  FADD.FTZ R133, R132, R3 ;  /* 0x0000000384857221 */ /* 0x000fe20000010000 */
[----:B------:R-:W-:Y:S01]  /*dfb0*/  FFMA.FTZ R3, R100, UR4, -R135 ;  /* 0x0000000464037c23 */ /* 0x000fe20008010887 */
[----:B------:R-:W-:Y:S01]  /*dfc0*/  FADD.FTZ R139, R134, R13 ;  /* 0x0000000d868b7221 */ /* 0x000fe20000010000 */
[----:B------:R-:W-:Y:S01]  /*dfd0*/  F2FP.BF16.F32.PACK_AB R13, R15, R7 ;  /* 0x000000070f0d723e */ /* 0x000fe200000010ff */
[----:B----4-:R-:W-:Y:S01]  /*dfe0*/  FADD.FTZ R98, R136, R133 ;  /* 0x0000008588627221 */ /* 0x010fe20000010000 */
[----:B------:R-:W-:Y:S01]  /*dff0*/  FFMA.FTZ R7, R77, UR4, -R135 ;  /* 0x000000044d077c23 */ /* 0x000fe20008010887 */
[----:B------:R-:W-:Y:S01]  /*e000*/  FADD.FTZ R139, R8, R139 ;  /* 0x0000008b088b7221 */ /* 0x000fe20000010000 */
[----:B------:R-:W-:Y:S01]  /*e010*/  FFMA.FTZ R77, R82, UR4, -R135 ;  /* 0x00000004524d7c23 */ /* 0x000fe20008010887 */
[----:B--2---:R-:W-:Y:S01]  /*e020*/  FADD.FTZ R98, R9, R98 ;  /* 0x0000006209627221 */ /* 0x004fe20000010000 */
[----:B------:R-:W-:Y:S01]  /*e030*/  F2FP.BF16.F32.PACK_AB R15, R136, R132 ;  /* 0x00000084880f723e */ /* 0x000fe200000010ff */
[----:B------:R-:W-:Y:S01]  /*e040*/  FADD.FTZ R100, R10, R139 ;  /* 0x0000008b0a647221 */ /* 0x000fe20000010000 */
[----:B------:R-:W-:Y:S01]  /*e050*/  FFMA.FTZ R6, R102, UR4, -R135 ;  /* 0x0000000466067c23 */ /* 0x000fe20008010887 */
[----:B-1----:R-:W-:Y:S01]  /*e060*/  FADD.FTZ R98, R137, R98 ;  /* 0x0000006289627221 */ /* 0x002fe20000010000 */
[----:B------:R-:W-:Y:S01]  /*e070*/  MUFU.EX2 R3, R3 ;  /* 0x0000000300037308 */ /* 0x000fe20000000800 */
[----:B------:R-:W-:Y:S01]  /*e080*/  FADD.FTZ R100, R19, R100 ;  /* 0x0000006413647221 */ /* 0x000fe20000010000 */
[----:B------:R0:W-:Y:S01]  /*e090*/  STSM.16.M88.4 [R2+0x24300], R12 ;  /* 0x0243000c02007844 */ /* 0x0001e20000000200 */
[----:B-----5:R-:W-:Y:S01]  /*e0a0*/  FADD.FTZ R131, R11, R98 ;  /* 0x000000620b837221 */ /* 0x020fe20000010000 */
        /* <DEDUP_REMOVED lines=18> */
[----:B------:R1:W-:Y:S01]  /*e1d0*/  STSM.16.M88.4 [R2+0x25b00], R8 ;  /* 0x025b000802007844 */ /* 0x0003e20000000200 */
[----:B------:R-:W-:Y:S01]  /*e1e0*/  FADD.FTZ R98, R124, R131 ;  /* 0x000000837c627221 */ /* 0x000fe20000010000 */
[----:B------:R-:W-:Y:S01]  /*e1f0*/  F2FP.BF16.F32.PACK_AB R120, R129, R120 ;  /* 0x000000788178723e */ /* 0x000fe200000010ff */
[----:B------:R-:W-:Y:S01]  /*e200*/  FADD.FTZ R100, R112, R133 ;  /* 0x0000008570647221 */ /* 0x000fe20000010000 */
[----:B------:R-:W-:Y:S01]  /*e210*/  F2FP.BF16.F32.PACK_AB R112, R127, R112 ;  /* 0x000000707f70723e */ /* 0x000fe200000010ff */
[----:B------:R-:W-:Y:S01]  /*e220*/  FADD.FTZ R131, R113, R98 ;  /* 0x0000006271837221 */ /* 0x000fe20000010000 */
[C---:B------:R-:W-:Y:S01]  /*e230*/  F2FP.BF16.F32.PACK_AB R113, R114.reuse, R113 ;  /* 0x000000717271723e */ /* 0x040fe200000010ff */
        /* <DEDUP_REMOVED lines=8> */
[----:B0-----:R-:W-:Y:S01]  /*e2c0*/  FADD.FTZ R13, R117, R100 ;  /* 0x00000064750d7221 */ /* 0x001fe20000010000 */
[----:B------:R-:W-:Y:S01]  /*e2d0*/  MUFU.EX2 R91, R91 ;  /* 0x0000005b005b7308 */ /* 0x000fe20000000800 */
[----:B------:R-:W-:Y:S01]  /*e2e0*/  FADD.FTZ R12, R116, R131 ;  /* 0x00000083740c7221 */ /* 0x000fe20000010000 */
[----:B------:R0:W-:Y:S01]  /*e2f0*/  STSM.16.M88.4 [R2+0x27300], R120 ;  /* 0x0273007802007844 */ /* 0x0001e20000000200 */
[----:B------:R-:W-:Y:S01]  /*e300*/  FADD.FTZ R14, R104, R13 ;  /* 0x0000000d680e7221 */ /* 0x000fe20000010000 */
[----:B------:R-:W-:Y:S01]  /*e310*/  F2FP.BF16.F32.PACK_AB R104, R105, R104 ;  /* 0x000000686968723e */ /* 0x000fe200000010ff */
[----:B------:R-:W-:Y:S01]  /*e320*/  FADD.FTZ R13, R17, R12 ;  /* 0x0000000c110d7221 */ /* 0x000fe20000010000 */
[----:B------:R0:W-:Y:S01]  /*e330*/  STSM.16.M88.4 [R2+0x28b00], R112 ;  /* 0x028b007002007844 */ /* 0x0001e20000000200 */
[----:B------:R-:W-:Y:S01]  /*e340*/  FADD.FTZ R15, R105, R14 ;  /* 0x0000000e690f7221 */ /* 0x000fe20000010000 */
[----:B------:R-:W2:Y:S01]  /*e350*/  MUFU.EX2 R93, R93 ;  /* 0x0000005d005d7308 */ /* 0x000ea20000000800 */
[C---:B------:R-:W-:Y:S01]  /*e360*/  FADD.FTZ R14, R106.reuse, R13 ;  /* 0x0000000d6a0e7221 */ /* 0x040fe20000010000 */
[----:B------:R-:W-:Y:S01]  /*e370*/  F2FP.BF16.F32.PACK_AB R105, R106, R17 ;  /* 0x000000116a69723e */ /* 0x000fe200000010ff */
[----:B------:R-:W-:Y:S01]  /*e380*/  FADD.FTZ R20, R108, R15 ;  /* 0x0000000f6c147221 */ /* 0x000fe20000010000 */
[----:B------:R-:W-:Y:S01]  /*e390*/  F2FP.BF16.F32.PACK_AB R106, R119, R108 ;  /* 0x0000006c776a723e */ /* 0x000fe200000010ff */
[----:B------:R-:W-:Y:S01]  /*e3a0*/  FADD.FTZ R14, R107, R14 ;  /* 0x0000000e6b0e7221 */ /* 0x000fe20000010000 */
        /* <DEDUP_REMOVED lines=8> */
[C---:B------:R-:W-:Y:S01]  /*e430*/  F2FP.BF16.F32.PACK_AB R97, R0.reuse, R97 ;  /* 0x000000610061723e */ /* 0x040fe200000010ff */
[----:B------:R-:W-:Y:S01]  /*e440*/  FADD.FTZ R18, R111, R18 ;  /* 0x000000126f127221 */ /* 0x000fe20000010000 */
[----:B------:R-:W4:Y:S01]  /*e450*/  MUFU.EX2 R80, R80 ;  /* 0x0000005000507308 */ /* 0x000f220000000800 */
[----:B------:R-:W-:Y:S01]  /*e460*/  FADD.FTZ R14, R0, R13 ;  /* 0x0000000d000e7221 */ /* 0x000fe20000010000 */
[----:B--2---:R-:W-:Y:S01]  /*e470*/  F2FP.BF16.F32.PACK_AB R90, R93, R92 ;  /* 0x0000005c5d5a723e */ /* 0x004fe200000010ff */
[----:B------:R-:W-:Y:S01]  /*e480*/  FADD.FTZ R18, R99, R18 ;  /* 0x0000001263127221 */ /* 0x000fe20000010000 */
[C---:B------:R-:W-:Y:S01]  /*e490*/  F2FP.BF16.F32.PACK_AB R99, R6.reuse, R3 ;  /* 0x000000030663723e */ /* 0x040fe200000010ff */
[----:B------:R-:W-:Y:S01]  /*e4a0*/  FADD.FTZ R13, R3, R14 ;  /* 0x0000000e030d7221 */ /* 0x000fe20000010000 */
[----:B------:R0:W-:Y:S01]  /*e4b0*/  STSM.16.M88.4 [R2+0x2a300], R104 ;  /* 0x02a3006802007844 */ /* 0x0001e20000000200 */
[----:B-1----:R-:W-:Y:S01]  /*e4c0*/  FADD.FTZ R9, R101, R18 ;  /* 0x0000001265097221 */ /* 0x002fe20000010000 */
[----:B------:R-:W1:Y:S01]  /*e4d0*/  MUFU.EX2 R77, R77 ;  /* 0x0000004d004d7308 */ /* 0x000e620000000800 */
[----:B------:R-:W-:Y:S01]  /*e4e0*/  FADD.FTZ R8, R6, R13 ;  /* 0x0000000d06087221 */ /* 0x000fe20000010000 */
[----:B------:R0:W-:Y:S01]  /*e4f0*/  STSM.16.M88.4 [R2+0x2bb00], R96 ;  /* 0x02bb006002007844 */ /* 0x0001e20000000200 */
[----:B------:R-:W-:Y:S01]  /*e500*/  FADD.FTZ R10, R88, R9 ;  /* 0x00000009580a7221 */ /* 0x000fe20000010000 */
[----:B------:R-:W-:Y:S01]  /*e510*/  F2FP.BF16.F32.PACK_AB R88, R89, R88 ;  /* 0x000000585958723e */ /* 0x000fe200000010ff */
[----:B------:R-:W-:Y:S01]  /*e520*/  FADD.FTZ R9, R7, R8 ;  /* 0x0000000807097221 */ /* 0x000fe20000010000 */
[-C--:B------:R-:W-:Y:S01]  /*e530*/  FMUL.FTZ R45, R45, R4.reuse ;  /* 0x000000042d2d7220 */ /* 0x080fe20000410000 */
[----:B------:R-:W-:Y:S01]  /*e540*/  FADD.FTZ R11, R89, R10 ;  /* 0x0000000a590b7221 */ /* 0x000fe20000010000 */
[----:B------:R-:W2:Y:S01]  /*e550*/  MUFU.EX2 R12, R83 ;  /* 0x00000053000c7308 */ /* 0x000ea20000000800 */
[C---:B------:R-:W-:Y:S01]  /*e560*/  FADD.FTZ R0, R82.reuse, R9 ;  /* 0x0000000952007221 */ /* 0x040fe20000010000 */
[----:B------:R-:W-:Y:S01]  /*e570*/  F2FP.BF16.F32.PACK_AB R89, R82, R7 ;  /* 0x000000075259723e */ /* 0x000fe200000010ff */
[----:B------:R-:W-:Y:S01]  /*e580*/  FADD.FTZ R8, R92, R11 ;  /* 0x0000000b5c087221 */ /* 0x000fe20000010000 */
[-C--:B------:R-:W-:Y:S01]  /*e590*/  FMUL.FTZ R48, R48, R4.reuse ;  /* 0x0000000430307220 */ /* 0x080fe20000410000 */
[----:B------:R-:W-:Y:S01]  /*e5a0*/  FADD.FTZ R9, R91, R0 ;  /* 0x000000005b097221 */ /* 0x000fe20000010000 */
[C---:B---3--:R-:W-:Y:S01]  /*e5b0*/  F2FP.BF16.F32.PACK_AB R91, R94.reuse, R91 ;  /* 0x0000005b5e5b723e */ /* 0x048fe200000010ff */
[----:B------:R-:W-:Y:S01]  /*e5c0*/  FADD.FTZ R3, R93, R8 ;  /* 0x000000085d037221 */ /* 0x000fe20000010000 */
[----:B------:R-:W3:Y:S01]  /*e5d0*/  MUFU.EX2 R86, R86 ;  /* 0x0000005600567308 */ /* 0x000ee20000000800 */
[----:B------:R-:W-:Y:S01]  /*e5e0*/  FADD.FTZ R0, R94, R9 ;  /* 0x000000095e007221 */ /* 0x000fe20000010000 */
[-C--:B------:R-:W-:Y:S01]  /*e5f0*/  FMUL.FTZ R49, R49, R4.reuse ;  /* 0x0000000431317220 */ /* 0x080fe20000410000 */
[----:B----4-:R-:W-:Y:S01]  /*e600*/  FADD.FTZ R6, R80, R3 ;  /* 0x0000000350067221 */ /* 0x010fe20000010000 */
[----:B------:R0:W-:Y:S01]  /*e610*/  STSM.16.M88.4 [R2+0x2d300], R88 ;  /* 0x02d3005802007844 */ /* 0x0001e20000000200 */
[----:B-1----:R-:W-:Y:S01]  /*e620*/  FADD.FTZ R3, R77, R0 ;  /* 0x000000004d037221 */ /* 0x002fe20000010000 */
        /* <DEDUP_REMOVED lines=11> */
[----:B---3--:R-:W-:Y:S01]  /*e6e0*/  FADD.FTZ R3, R86, R3 ;  /* 0x0000000356037221 */ /* 0x008fe20000010000 */
[-C--:B------:R-:W-:Y:S01]  /*e6f0*/  FMUL.FTZ R68, R68, R4.reuse ;  /* 0x0000000444447220 */ /* 0x080fe20000410000 */
[----:B------:R-:W-:Y:S01]  /*e700*/  FMUL.FTZ R69, R69, R4 ;  /* 0x0000000445457220 */ /* 0x000fe20000410000 */
[-C--:B------:R-:W-:Y:S01]  /*e710*/  FMUL.FTZ R26, R26, R76.reuse ;  /* 0x0000004c1a1a7220 */ /* 0x080fe20000410000 */
[-C--:B------:R-:W-:Y:S01]  /*e720*/  FMUL.FTZ R27, R27, R76.reuse ;  /* 0x0000004c1b1b7220 */ /* 0x080fe20000410000 */
[-C--:B------:R-:W-:Y:S01]  /*e730*/  FMUL.FTZ R30, R30, R76.reuse ;  /* 0x0000004c1e1e7220 */ /* 0x080fe20000410000 */
[----:B------:R-:W-:Y:S01]  /*e740*/  FMUL.FTZ R31, R31, R76 ;  /* 0x0000004c1f1f7220 */ /* 0x000fe20000410000 */
[----:B------:R-:W3:Y:S01]  /*e750*/  MUFU.EX2 R84, R84 ;  /* 0x0000005400547308 */ /* 0x000ee20000000800 */
[C---:B-1----:R-:W-:Y:S01]  /*e760*/  FADD.FTZ R9, R81.reuse, R6 ;  /* 0x0000000651097221 */ /* 0x042fe20000010000 */
[----:B------:R-:W-:Y:S01]  /*e770*/  F2FP.BF16.F32.PACK_AB R80, R81, R80 ;  /* 0x000000505150723e */ /* 0x000fe200000010ff */
[-C--:B------:R-:W-:Y:S01]  /*e780*/  FMUL.FTZ R34, R34, R76.reuse ;  /* 0x0000004c22227220 */ /* 0x080fe20000410000 */
[----:B------:R-:W-:Y:S01]  /*e790*/  F2FP.BF16.F32.PACK_AB R81, R12, R77 ;  /* 0x0000004d0c51723e */ /* 0x000fe200000010ff */
[-C--:B------:R-:W-:Y:S01]  /*e7a0*/  FMUL.FTZ R35, R35, R76.reuse ;  /* 0x0000004c23237220 */ /* 0x080fe20000410000 */
[-C--:B------:R-:W-:Y:S01]  /*e7b0*/  FMUL.FTZ R38, R38, R76.reuse ;  /* 0x0000004c26267220 */ /* 0x080fe20000410000 */
[----:B------:R-:W-:Y:S01]  /*e7c0*/  FMUL.FTZ R39, R39, R76 ;  /* 0x0000004c27277220 */ /* 0x000fe20000410000 */
[----:B------:R-:W1:Y:S01]  /*e7d0*/  MUFU.EX2 R85, R85 ;  /* 0x0000005500557308 */ /* 0x000e620000000800 */
[C---:B--2---:R-:W-:Y:S01]  /*e7e0*/  FADD.FTZ R3, R83.reuse, R3 ;  /* 0x0000000353037221 */ /* 0x044fe20000010000 */
[----:B------:R-:W-:Y:S01]  /*e7f0*/  F2FP.BF16.F32.PACK_AB R83, R83, R86 ;  /* 0x000000565353723e */ /* 0x000fe200000010ff */
        /* <DEDUP_REMOVED lines=12> */
[----:B------:R-:W-:Y:S01]  /*e8c0*/  FMUL.FTZ R62, R62, R76 ;  /* 0x0000004c3e3e7220 */ /* 0x000fe20000410000 */
[----:B------:R-:W3:Y:S01]  /*e8d0*/  MUFU.EX2 R73, R73 ;  /* 0x0000004900497308 */ /* 0x000ee20000000800 */
[C---:B-1----:R-:W-:Y:S01]  /*e8e0*/  F2FP.BF16.F32.PACK_AB R82, R85.reuse, R84 ;  /* 0x000000545552723e */ /* 0x042fe200000010ff */
[----:B------:R-:W-:Y:S01]  /*e8f0*/  FADD.FTZ R7, R85, R0 ;  /* 0x0000000055077221 */ /* 0x000fe20000010000 */
[-C--:B------:R-:W-:Y:S01]  /*e900*/  FMUL.FTZ R63, R63, R76.reuse ;  /* 0x0000004c3f3f7220 */ /* 0x080fe20000410000 */
[-C--:B------:R-:W-:Y:S01]  /*e910*/  FMUL.FTZ R66, R66, R76.reuse ;  /* 0x0000004c42427220 */ /* 0x080fe20000410000 */
[-C--:B------:R-:W-:Y:S01]  /*e920*/  FMUL.FTZ R67, R67, R76.reuse ;  /* 0x0000004c43437220 */ /* 0x080fe20000410000 */
[----:B------:R0:W-:Y:S01]  /*e930*/  STSM.16.M88.4 [R2+0x2eb00], R80 ;  /* 0x02eb005002007844 */ /* 0x0001e20000000200 */
[-C--:B------:R-:W-:Y:S01]  /*e940*/  FMUL.FTZ R70, R70, R76.reuse ;  /* 0x0000004c46467220 */ /* 0x080fe20000410000 */
[----:B------:R-:W1:Y:S01]  /*e950*/  MUFU.EX2 R103, R103 ;  /* 0x0000006700677308 */ /* 0x000e620000000800 */
[----:B--2---:R-:W-:Y:S01]  /*e960*/  FADD.FTZ R0, R72, R7 ;  /* 0x0000000748007221 */ /* 0x004fe20000010000 */
[----:B------:R-:W-:Y:S01]  /*e970*/  FMUL.FTZ R71, R71, R76 ;  /* 0x0000004c47477220 */ /* 0x000fe20000410000 */
[----:B------:R-:W-:-:S05]  /*e980*/  IMAD.MOV.U32 R4, RZ, RZ, R74 ;  /* 0x000000ffff047224 */ /* 0x000fca00078e004a */
[----:B------:R-:W2:Y:S01]  /*e990*/  MUFU.EX2 R14, R95 ;  /* 0x0000005f000e7308 */ /* 0x000ea20000000800 */
[C---:B---3--:R-:W-:Y:S01]  /*e9a0*/  F2FP.BF16.F32.PACK_AB R8, R73.reuse, R72 ;  /* 0x000000484908723e */ /* 0x048fe200000010ff */
[----:B------:R-:W-:-:S06]  /*e9b0*/  FADD.FTZ R0, R73, R0 ;  /* 0x0000000049007221 */ /* 0x000fcc0000010000 */
[----:B------:R-:W3:Y:S01]  /*e9c0*/  MUFU.EX2 R75, R75 ;  /* 0x0000004b004b7308 */ /* 0x000ee20000000800 */
[----:B-1----:R-:W-:Y:S01]  /*e9d0*/  F2FP.BF16.F32.PACK_AB R10, R5, R103 ;  /* 0x00000067050a723e */ /* 0x002fe200000010ff */
[----:B------:R-:W-:-:S06]  /*e9e0*/  FADD.FTZ R0, R103, R0 ;  /* 0x0000000067007221 */ /* 0x000fcc0000010000 */
[----:B------:R-:W1:Y:S01]  /*e9f0*/  MUFU.EX2 R78, R78 ;  /* 0x0000004e004e7308 */ /* 0x000e620000000800 */
[----:B--2---:R-:W-:-:S07]  /*ea00*/  FADD.FTZ R3, R14, R3 ;  /* 0x000000030e037221 */ /* 0x004fce0000010000 */
[----:B------:R-:W2:Y:S01]  /*ea10*/  MUFU.EX2 R79, R79 ;  /* 0x0000004f004f7308 */ /* 0x000ea20000000800 */
[C---:B---3--:R-:W-:Y:S01]  /*ea20*/  F2FP.BF16.F32.PACK_AB R9, R75.reuse, R14 ;  /* 0x0000000e4b09723e */ /* 0x048fe200000010ff */
[----:B------:R-:W-:-:S04]  /*ea30*/  FADD.FTZ R3, R75, R3 ;  /* 0x000000034b037221 */ /* 0x000fc80000010000 */
[----:B-1----:R-:W-:Y:S01]  /*ea40*/  FADD.FTZ R6, R78, R3 ;  /* 0x000000034e067221 */ /* 0x002fe20000010000 */
        /* <DEDUP_REMOVED lines=13> */
.L_x_1677:
[----:B------:R-:W-:Y:S06]  /*eb20*/  BAR.ARV 0x8, 0x1a0 ;  /* 0x0206800000007b1d */ /* 0x000fec0000002000 */
[----:B------:R-:W-:Y:S05]  /*eb30*/  @!P0 BRA `(.L_x_1687) ;  /* 0x0000000000048947 */ /* 0x000fea0003800000 */
[----:B------:R-:W-:Y:S01]  /*eb40*/  BPT.TRAP 0x1 ;  /* 0x000000040000795c */ /* 0x000fe20000300000 */
.L_x_1687:
[----:B------:R-:W-:Y:S01]  /*eb50*/  ULEA UR6, UR36, UR37, 0x3 ;  /* 0x0000002524067291 */ /* 0x000fe2000f8e183f */
[----:B------:R-:W-:-:S05]  /*eb60*/  IMAD.U32 R4, RZ, RZ, UR60 ;  /* 0x0000003cff047e24 */ /* 0x000fca000f8e00ff */
[----:B------:R-:W-:-:S04]  /*eb70*/  SHF.L.U32 R4, R4, 0x1f, RZ ;  /* 0x0000001f04047819 */ /* 0x000fc800000006ff */
[----:B------:R2:W3:Y:S01]  /*eb80*/  SYNCS.PHASECHK.TRANS64.TRYWAIT P2, [UR6+0x31c50], R4 ;  /* 0x031c5004ff0075a7 */ /* 0x0004e20008040146 */
[----:B------:R-:W-:Y:S05]  /*eb90*/  @!P0 BRA `(.L_x_1688) ;  /* 0x0000000000048947 */ /* 0x000fea0003800000 */
[----:B------:R-:W-:Y:S01]  /*eba0*/  BPT.TRAP 0x1 ;  /* 0x000000040000795c */ /* 0x000fe20000300000 */
.L_x_1688:
[----:B---3--:R-:W-:Y:S05]  /*ebb0*/  @P2 BRA `(.L_x_1689) ;  /* 0x0000000000082947 */ /* 0x008fea0003800000 */
[----:B------:R-:W3:Y:S02]  /*ebc0*/  SYNCS.PHASECHK.TRANS64.TRYWAIT P0, [UR6+0x31c50], R4 ;  /* 0x031c5004ff0075a7 */ /* 0x000ee40008000146 */
[----:B---3--:R-:W-:Y:S05]  /*ebd0*/  @!P0 BRA `(.L_x_1690) ;  /* 0x0000007000c48947 */ /* 0x008fea0003800000 */
.L_x_1689:
[----:B------:R-:W-:Y:S01]  /*ebe0*/  UIADD3 UR37, UR37, 0x200, URZ ;  /* 0x0000020025257890 */ /* 0x000fe2000fffe03f */
[----:B------:R-:W-:Y:S01]  /*ebf0*/  WARPGROUP.ARRIVE ;  /* 0x00000000000079c5 */ /* 0x000fe20000000000 */
[----:B------:R-:W-:Y:S01]  /*ec00*/  ULOP3.LUT UR61, UR61, 0x10000, URZ, 0xfc, !UPT ;  /* 0x000100003d3d7892 */ /* 0x000fe2000f8efc3f */
[----:B--23--:R-:W2:Y:S01]  /*ec10*/  SHFL.BFLY PT, R4, R3, 0x2, 0x1f ;  /* 0x0c401f0003047f89 */ /* 0x00cea200000e0000 */
[----:B------:R-:W-:Y:S01]  /*ec20*/  USHF.R.U32.HI UR37, URZ, 0x4, UR37 ;  /* 0x000000043f257899 */ /* 0x000fe20008011625 */
[----:B01----:R-:W-:Y:S01]  /*ec30*/  IMAD.MOV.U32 R9, RZ, RZ, RZ ;  /* 0x000000ffff097224 */ /* 0x003fe200078e00ff */
[----:B------:R-:W-:Y:S01]  /*ec40*/  UMOV UR9, 0xc0000010 ;  /* 0xc000001000097882 */ /* 0x000fe20000000000 */
[----:B------:R-:W-:Y:S01]  /*ec50*/  UMOV UR11, 0x80000020 ;  /* 0x80000020000b7882 */ /* 0x000fe20000000000 */
[----:B------:R-:W-:Y:S01]  /*ec60*/  ULOP3.LUT UR37, UR37, 0x3fff, URZ, 0xc0, !UPT ;  /* 0x00003fff25257892 */ /* 0x000fe2000f8ec03f */
[----:B------:R-:W0:Y:S01]  /*ec70*/  SHFL.BFLY PT, R5, R0, 0x2, 0x1f ;  /* 0x0c401f0000057f89 */ /* 0x000e2200000e0000 */
[----:B------:R-:W-:Y:S01]  /*ec80*/  UMOV UR8, UR61 ;  /* 0x0000003d00087c82 */ /* 0x000fe20008000000 */
[----:B------:R-:W-:Y:S01]  /*ec90*/  R2UR UR7, R152 ;  /* 0x00000000980772ca */ /* 0x000fe200000e0000 */
[----:B------:R-:W-:-:S04]  /*eca0*/  ULOP3.LUT UR5, UR37, 0x2400000, URZ, 0xfc, !UPT ;  /* 0x0240000025057892 */ /* 0x000fc8000f8efc3f */
[----:B------:R-:W-:Y:S02]  /*ecb0*/  UIMAD UR5, UR36, 0x6c0, UR5 ;  /* 0x000006c0240578a4 */ /* 0x000fe4000f8e0205 */
[----:B------:R-:W-:-:S04]  /*ecc0*/  UIADD3 UR36, UR36, 0x1, URZ ;  /* 0x0000000124247890 */ /* 0x000fc8000fffe03f */
[----:B------:R-:W-:Y:S01]  /*ecd0*/  UISETP.NE.AND UP0, UPT, UR36, 0x2, UPT ;  /* 0x000000022400788c */ /* 0x000fe2000bf05270 */
[----:B------:R-:W-:Y:S01]  /*ece0*/  UMOV UR10, UR5 ;  /* 0x00000005000a7c82 */ /* 0x000fe20008000000 */
[----:B------:R-:W-:Y:S01]  /*ecf0*/  UIADD3 UR7, UR7, 0x1, URZ ;  /* 0x0000000107077890 */ /* 0x000fe2000fffe03f */
[----:B------:R-:W-:Y:S01]  /*ed00*/  HGMMA.64x96x16.F32.BF16 R24, gdesc[UR8].tnspB, R24, gsb0 ;  /* 0x41600000081879f0 */ /* 0x000fe20008001818 */
[----:B------:R-:W-:Y:S01]  /*ed10*/  UIADD3 UR8, UR61, 0x180, URZ ;  /* 0x000001803d087890 */ /* 0x000fe2000fffe03f */
[----:B--2---:R-:W-:Y:S01]  /*ed20*/  FADD.FTZ R4, R4, R3 ;  /* 0x0000000304047221 */ /* 0x004fe20000010000 */
[----:B------:R-:W-:Y:S01]  /*ed30*/  UIADD3 UR10, UR5, 0x40, URZ ;  /* 0x00000040050a7890 */ /* 0x000fe2000fffe03f */
[----:B------:R-:W-:Y:S01]  /*ed40*/  IMAD.MOV.U32 R3, RZ, RZ, -0x800000 ;  /* 0xff800000ff037424 */ /* 0x000fe200078e00ff */
[----:B------:R-:W-:Y:S01]  /*ed50*/  UMOV UR9, 0xc0000010 ;  /* 0xc000001000097882 */ /* 0x000fe20000000000 */
[----:B------:R-:W-:Y:S01]  /*ed60*/  UMOV UR11, 0x80000020 ;  /* 0x80000020000b7882 */ /* 0x000fe20000000000 */
[----:B0-----:R-:W-:Y:S01]  /*ed70*/  FADD.FTZ R6, R5, R0 ;  /* 0x0000000005067221 */ /* 0x001fe20000010000 */
[----:B------:R-:W-:Y:S01]  /*ed80*/  IMAD.MOV.U32 R0, RZ, RZ, -0x800000 ;  /* 0xff800000ff007424 */ /* 0x000fe200078e00ff */
[----:B------:R-:W0:Y:S01]  /*ed90*/  SHFL.BFLY PT, R5, R4, 0x1, 0x1f ;  /* 0x0c201f0004057f89 */ /* 0x000e2200000e0000 */
[----:B------:R-:W-:Y:S01]  /*eda0*/  IMAD.U32 R152, RZ, RZ, UR7 ;  /* 0x00000007ff987e24 */ /* 0x000fe2000f8e00ff */
[----:B------:R-:W-:-:S02]  /*edb0*/  USEL UR36, UR36, URZ, UP0 ;  /* 0x0000003f24247287 */ /* 0x000fc40008000000 */
[----:B------:R-:W1:Y:S01]  /*edc0*/  SHFL.BFLY PT, R7, R6, 0x1, 0x1f ;  /* 0x0c201f0006077f89 */ /* 0x000e6200000e0000 */
[----:B0-----:R-:W-:Y:S01]  /*edd0*/  FADD.FTZ R11, R4, R5 ;  /* 0x00000005040b7221 */ /* 0x001fe20000010000 */
[----:B------:R-:W-:Y:S01]  /*ede0*/  MOV R4, UR6 ;  /* 0x0000000600047c02 */ /* 0x000fe20008000f00 */
[----:B------:R-:W-:Y:S02]  /*edf0*/  IMAD.MOV.U32 R5, RZ, RZ, RZ ;  /* 0x000000ffff057224 */ /* 0x000fe400078e00ff */
[----:B-1----:R-:W-:Y:S01]  /*ee00*/  FADD.FTZ R12, R6, R7 ;  /* 0x00000007060c7221 */ /* 0x002fe20000010000 */
[----:B------:R-:W-:Y:S01]  /*ee10*/  FSETP.NE.FTZ.AND P0, PT, R11, RZ, PT ;  /* 0x000000ff0b00720b */ /* 0x000fe20003f15000 */
[----:B------:R-:W-:Y:S02]  /*ee20*/  @!P1 VIADD R4, R4, 0x31c60 ;  /* 0x00031c6004049836 */ /* 0x000fe40000000000 */
[----:B------:R-:W-:Y:S01]  /*ee30*/  IMAD.U32 R7, RZ, RZ, UR4 ;  /* 0x00000004ff077e24 */ /* 0x000fe2000f8e00ff */
[----:B------:R-:W-:Y:S01]  /*ee40*/  FSETP.NE.FTZ.AND P2, PT, R12, RZ, PT ;  /* 0x000000ff0c00720b */ /* 0x000fe20003f55000 */
[----:B------:R-:W-:Y:S01]  /*ee50*/  IMAD.U32 R6, RZ, RZ, UR4 ;  /* 0x00000004ff067e24 */ /* 0x000fe2000f8e00ff */
[----:B------:R-:W-:Y:S01]  /*ee60*/  @!P1 PRMT R4, RZ, 0x654, R4 ;  /* 0x00000654ff049816 */ /* 0x000fe20000000004 */
[----:B------:R-:W-:-:S04]  /*ee70*/  USEL UR4, URZ, 0x1, UP0 ;  /* 0x000000013f047887 */ /* 0x000fc80008000000 */
[----:B------:R-:W-:Y:S02]  /*ee80*/  ULOP3.LUT UR60, UR60, UR4, URZ, 0x3c, !UPT ;  /* 0x000000043c3c7292 */ /* 0x000fe4000f8e3c3f */
[----:B------:R-:W0:Y:S01]  /*ee90*/  @P0 MUFU.LG2 R8, R11 ;  /* 0x0000000b00080308 */ /* 0x000e220000000c00 */
[----:B------:R-:W-:-:S03]  /*eea0*/  @P0 FMUL.FTZ R7, R7, 0.69314718246459960938 ;  /* 0x3f31721807070820 */ /* 0x000fc60000410000 */
[----:B------:R-:W-:-:S04]  /*eeb0*/  @P2 FMUL.FTZ R6, R6, 0.69314718246459960938 ;  /* 0x3f31721806062820 */ /* 0x000fc80000410000 */
[----:B------:R-:W1:Y:S08]  /*eec0*/  @P2 MUFU.LG2 R10, R12 ;  /* 0x0000000c000a2308 */ /* 0x000e700000000c00 */
[----:B------:R1:W2:Y:S01]  /*eed0*/  @P0 MUFU.RCP R5, R11 ;  /* 0x0000000b00050308 */ /* 0x0002a20000001000 */
[----:B0-----:R-:W-:-:S04]  /*eee0*/  @P0 FMUL.FTZ R8, R8, 0.69314718246459960938 ;  /* 0x3f31721808080820 */ /* 0x001fc80000410000 */
[----:B------:R-:W-:Y:S01]  /*eef0*/  @P0 FFMA.FTZ R0, R7, R74, R8 ;  /* 0x0000004a07000223 */ /* 0x000fe20000010008 */
[----:B------:R-:W-:Y:S02]  /*ef00*/  PLOP3.LUT P0, PT, PT, PT, PT, 0x8, 0x0 ;  /* 0x000000000000781c */ /* 0x000fe40003f0e170 */
[----:B------:R-:W0:Y:S01]  /*ef10*/  @P2 MUFU.RCP R9, R12 ;  /* 0x0000000c00092308 */ /* 0x000e220000001000 */
[----:B-1----:R-:W-:-:S04]  /*ef20*/  @P2 FMUL.FTZ R11, R10, 0.69314718246459960938 ;  /* 0x3f3172180a0b2820 */ /* 0x002fc80000410000 */
        /* <DEDUP_REMOVED lines=102> */
[----:B-1----:R-:W-:-:S07]  /*f590*/  FMUL.FTZ R71, R71, R9 ;  /* 0x0000000947477220 */ /* 0x002fce0000410000 */
.L_x_1660:
[----:B------:R-:W0:Y:S08]  /*f5a0*/  S2UR UR4, SR_CgaCtaId ;  /* 0x00000000000479c3 */ /* 0x000e300000008800 */
[----:B------:R-:W-:Y:S06]  /*f5b0*/  BAR.SYNC.DEFER_BLOCKING 0x5, 0x1a0 ;  /* 0x0146800000007b1d */ /* 0x000fec0000010000 */
[----:B------:R-:W-:Y:S01]  /*f5c0*/  UMOV UR37, 0x400 ;  /* 0x0000040000257882 */ /* 0x000fe20000000000 */
[----:B------:R-:W-:Y:S01]  /*f5d0*/  BSSY B0, `(.L_x_1691) ;  /* 0x00001a3000007945 */ /* 0x000fe20003800000 */
[----:B0-----:R-:W-:-:S09]  /*f5e0*/  ULEA UR37, UR4, UR37, 0x18 ;  /* 0x0000002504257291 */ /* 0x001fd2000f8ec03f */
[----:B------:R-:W0:Y:S02]  /*f5f0*/  LDS.128 R28, [UR37+0x31cd0] ;  /* 0x031cd025ff1c7984 */ /* 0x000e240008000c00 */
[----:B0-----:R-:W-:Y:S02]  /*f600*/  R2UR UR4, R29 ;  /* 0x000000001d0472ca */ /* 0x001fe400000e0000 */
[----:B------:R-:W-:-:S11]  /*f610*/  R2UR UR5, R30 ;  /* 0x000000001e0572ca */ /* 0x000fd600000e0000 */
[----:B------:R-:W-:Y:S01]  /*f620*/  IMAD.U32 R17, RZ, RZ, UR4 ;  /* 0x00000004ff117e24 */ /* 0x000fe2000f8e00ff */
[----:B------:R-:W-:Y:S06]  /*f630*/  BAR.ARV 0x4, 0x1a0 ;  /* 0x0106800000007b1d */ /* 0x000fec0000002000 */
[----:B------:R-:W-:Y:S05]  /*f640*/  @P0 BRA `(.L_x_1692) ;  /* 0x0000001000180947 */ /* 0x000fea0003800000 */
[----:B------:R-:W0:Y:S08]  /*f650*/  S2UR UR4, SR_SWINHI ;  /* 0x00000000000479c3 */ /* 0x000e300000002f00 */
[----:B------:R-:W-:Y:S01]  /*f660*/  BAR.SYNC.DEFER_BLOCKING 0x1, 0x180 ;  /* 0x0046000000007b1d */ /* 0x000fe20000010000 */
[----:B------:R-:W-:Y:S02]  /*f670*/  F2FP.BF16.F32.PACK_AB R6, R6, R81 ;  /* 0x000000510606723e */ /* 0x000fe400000010ff */
[----:B------:R-:W-:-:S02]  /*f680*/  F2FP.BF16.F32.PACK_AB R7, R7, R12 ;  /* 0x0000000c0707723e */ /* 0x000fc400000010ff */
[----:B------:R-:W-:Y:S01]  /*f690*/  R2UR UR11, R150 ;  /* 0x00000000960b72ca */ /* 0x000fe200000e0000 */
[----:B------:R-:W-:Y:S01]  /*f6a0*/  ULDC.64 UR8, c[0x0][0xbe0] ;  /* 0x0002f80000087ab9 */ /* 0x000fe20000000a00 */
[----:B------:R-:W-:Y:S01]  /*f6b0*/  R2UR UR10, R148 ;  /* 0x00000000940a72ca */ /* 0x000fe200000e0000 */
[----:B------:R-:W-:Y:S01]  /*f6c0*/  UISETP.NE.U32.AND UP0, UPT, UR8, URZ, UPT ;  /* 0x0000003f0800728c */ /* 0x000fe2000bf05070 */
[----:B------:R-:W-:Y:S01]  /*f6d0*/  F2FP.BF16.F32.PACK_AB R24, R37, R24 ;  /* 0x000000182518723e */ /* 0x000fe200000010ff */
[----:B------:R-:W-:Y:S01]  /*f6e0*/  ULDC.64 UR12, c[0x0][0x208] ;  /* 0x00008200000c7ab9 */ /* 0x000fe20000000a00 */
[----:B------:R-:W-:Y:S01]  /*f6f0*/  F2FP.BF16.F32.PACK_AB R27, R27, R42 ;  /* 0x0000002a1b1b723e */ /* 0x000fe200000010ff */
[----:B------:R-:W-:Y:S01]  /*f700*/  UISETP.NE.AND.EX UP0, UPT, UR9, URZ, UPT, UP0 ;  /* 0x0000003f0900728c */ /* 0x000fe2000bf05300 */
[----:B------:R-:W-:Y:S02]  /*f710*/  F2FP.BF16.F32.PACK_AB R68, R41, R32 ;  /* 0x000000202944723e */ /* 0x000fe400000010ff */
[----:B------:R-:W-:-:S02]  /*f720*/  F2FP.BF16.F32.PACK_AB R70, R49, R16 ;  /* 0x000000103146723e */ /* 0x000fc400000010ff */
[----:B------:R-:W-:-:S03]  /*f730*/  F2FP.BF16.F32.PACK_AB R71, R71, R34 ;  /* 0x000000224747723e */ /* 0x000fc600000010ff */
[----:B------:R-:W-:Y:S02]  /*f740*/  USHF.L.U64.HI UR11, UR10, 0x2, UR11 ;  /* 0x000000020a0b7899 */ /* 0x000fe4000801020b */
[----:B------:R-:W-:Y:S01]  /*f750*/  USHF.L.U32 UR10, UR10, 0x2, URZ ;  /* 0x000000020a0a7899 */ /* 0x000fe2000800063f */
[----:B------:R-:W-:Y:S01]  /*f760*/  UMOV UR6, UR37 ;  /* 0x0000002500067c82 */ /* 0x000fe20008000000 */
[----:B0-----:R-:W-:Y:S01]  /*f770*/  UMOV UR7, UR4 ;  /* 0x0000000400077c82 */ /* 0x001fe20008000000 */
[----:B------:R-:W-:Y:S02]  /*f780*/  IMAD.U32 R18, RZ, RZ, UR6 ;  /* 0x00000006ff127e24 */ /* 0x000fe4000f8e00ff */
[----:B------:R-:W-:Y:S01]  /*f790*/  IMAD.U32 R19, RZ, RZ, UR7 ;  /* 0x00000007ff137e24 */ /* 0x000fe2000f8e00ff */
[----:B------:R-:W-:Y:S02]  /*f7a0*/  ULDC.64 UR6, c[0x0][0xbd8] ;  /* 0x0002f60000067ab9 */ /* 0x000fe40000000a00 */
[----:B------:R-:W-:Y:S01]  /*f7b0*/  UISETP.NE.U32.AND UP1, UPT, UR6, URZ, UPT ;  /* 0x0000003f0600728c */ /* 0x000fe2000bf25070 */
[----:B------:R-:W-:Y:S01]  /*f7c0*/  IMAD.WIDE R4, R155, 0x2, R18 ;  /* 0x000000029b047825 */ /* 0x000fe200078e0212 */
[----:B------:R-:W-:-:S02]  /*f7d0*/  UIADD3 UR4, UP2, UR10, UR6, URZ ;  /* 0x000000060a047290 */ /* 0x000fc4000ff5e03f */
[----:B------:R-:W-:Y:S01]  /*f7e0*/  UISETP.NE.AND.EX UP1, UPT, UR7, URZ, UPT, UP1 ;  /* 0x0000003f0700728c */ /* 0x000fe2000bf25310 */
[C---:B------:R-:W-:Y:S01]  /*f7f0*/  IADD3 R13, P0, R4.reuse, 0x6020, RZ ;  /* 0x00006020040d7810 */ /* 0x040fe20007f1e0ff */
[----:B------:R-:W-:Y:S01]  /*f800*/  @UP0 UIADD3 UR6, UP3, UR10, UR8, URZ ;  /* 0x000000080a060290 */ /* 0x000fe2000ff7e03f */
[C---:B------:R-:W-:Y:S01]  /*f810*/  IADD3 R9, P1, R4.reuse, 0x6000, RZ ;  /* 0x0000600004097810 */ /* 0x040fe20007f3e0ff */
[----:B------:R-:W-:Y:S01]  /*f820*/  UIADD3.X UR8, UR11, UR7, URZ, UP2, !UPT ;  /* 0x000000070b087290 */ /* 0x000fe200097fe43f */
[----:B------:R-:W-:Y:S01]  /*f830*/  LOP3.LUT R11, R4, 0x180, RZ, 0xc0, !PT ;  /* 0x00000180040b7812 */ /* 0x000fe200078ec0ff */
[----:B------:R-:W-:Y:S01]  /*f840*/  @UP0 UIADD3.X UR7, UR11, UR9, URZ, UP3, !UPT ;  /* 0x000000090b070290 */ /* 0x000fe20009ffe43f */
[----:B------:R-:W-:Y:S02]  /*f850*/  LOP3.LUT R8, R13, 0x180, RZ, 0xc0, !PT ;  /* 0x000001800d087812 */ /* 0x000fe400078ec0ff */
[----:B------:R-:W-:Y:S02]  /*f860*/  LOP3.LUT R10, R9, 0x180, RZ, 0xc0, !PT ;  /* 0x00000180090a7812 */ /* 0x000fe400078ec0ff */
[----:B------:R-:W-:-:S02]  /*f870*/  SHF.R.U64 R11, R11, 0x3, RZ ;  /* 0x000000030b0b7819 */ /* 0x000fc400000012ff */
[----:B------:R-:W-:Y:S02]  /*f880*/  SHF.R.U64 R8, R8, 0x3, RZ ;  /* 0x0000000308087819 */ /* 0x000fe400000012ff */
[----:B------:R-:W-:Y:S02]  /*f890*/  SHF.R.U64 R10, R10, 0x3, RZ ;  /* 0x000000030a0a7819 */ /* 0x000fe400000012ff */
[C---:B------:R-:W-:Y:S02]  /*f8a0*/  IADD3 R55, P2, R4.reuse, 0x3020, RZ ;  /* 0x0000302004377810 */ /* 0x040fe40007f5e0ff */
[C---:B------:R-:W-:Y:S02]  /*f8b0*/  IADD3 R51, P3, R4.reuse, 0x3000, RZ ;  /* 0x0000300004337810 */ /* 0x040fe40007f7e0ff */
[----:B------:R-:W-:Y:S02]  /*f8c0*/  IADD3 R29, P4, R4, 0x20, RZ ;  /* 0x00000020041d7810 */ /* 0x000fe40007f9e0ff */
[----:B------:R-:W-:Y:S01]  /*f8d0*/  LOP3.LUT R4, R11, R4, RZ, 0x3c, !PT ;  /* 0x000000040b047212 */ /* 0x000fe200078e3cff */
[--C-:B------:R-:W-:Y:S01]  /*f8e0*/  IMAD.X R11, RZ, RZ, R5.reuse, P1 ;  /* 0x000000ffff0b7224 */ /* 0x100fe200008e0605 */
[----:B------:R-:W-:Y:S01]  /*f8f0*/  LOP3.LUT R8, R8, R13, RZ, 0x3c, !PT ;  /* 0x0000000d08087212 */ /* 0x000fe200078e3cff */
[--C-:B------:R-:W-:Y:S01]  /*f900*/  IMAD.X R13, RZ, RZ, R5.reuse, P2 ;  /* 0x000000ffff0d7224 */ /* 0x100fe200010e0605 */
[----:B------:R-:W-:Y:S01]  /*f910*/  LOP3.LUT R10, R10, R9, RZ, 0x3c, !PT ;  /* 0x000000090a0a7212 */ /* 0x000fe200078e3cff */
[--C-:B------:R-:W-:Y:S01]  /*f920*/  IMAD.X R9, RZ, RZ, R5.reuse, P0 ;  /* 0x000000ffff097224 */ /* 0x100fe200000e0605 */
[-C--:B------:R-:W-:Y:S01]  /*f930*/  IADD3.X R21, RZ, R5.reuse, RZ, P4, !PT ;  /* 0x00000005ff157210 */ /* 0x080fe200027fe4ff */
[----:B------:R-:W-:Y:S01]  /*f940*/  IMAD.X R15, RZ, RZ, R5, P3 ;  /* 0x000000ffff0f7224 */ /* 0x000fe200018e0605 */
[----:B------:R-:W-:-:S02]  /*f950*/  MOV R50, R4 ;  /* 0x0000000400327202 */ /* 0x000fc40000000f00 */
[----:B------:R-:W-:Y:S02]  /*f960*/  F2FP.BF16.F32.PACK_AB R4, R20, R83 ;  /* 0x000000531404723e */ /* 0x000fe400000010ff */
[----:B------:R-:W-:Y:S02]  /*f970*/  F2FP.BF16.F32.PACK_AB R5, R14, R69 ;  /* 0x000000450e05723e */ /* 0x000fe400000010ff */
[----:B------:R-:W-:Y:S02]  /*f980*/  LOP3.LUT R14, R51, 0x180, RZ, 0xc0, !PT ;  /* 0x00000180330e7812 */ /* 0x000fe400078ec0ff */
[----:B------:R-:W-:Y:S01]  /*f990*/  LOP3.LUT R20, R29, 0x180, RZ, 0xc0, !PT ;  /* 0x000001801d147812 */ /* 0x000fe200078ec0ff */
[----:B------:R0:W-:Y:S01]  /*f9a0*/  STSM.16.M88.4 [R50], R4 ;  /* 0x0000000432007844 */ /* 0x0001e20000000200 */
[----:B------:R-:W-:Y:S02]  /*f9b0*/  LOP3.LUT R28, R55, 0x180, RZ, 0xc0, !PT ;  /* 0x00000180371c7812 */ /* 0x000fe400078ec0ff */
[----:B------:R-:W-:-:S02]  /*f9c0*/  SHF.R.U64 R14, R14, 0x3, RZ ;  /* 0x000000030e0e7819 */ /* 0x000fc400000012ff */
[----:B------:R-:W-:Y:S02]  /*f9d0*/  SHF.R.U64 R20, R20, 0x3, RZ ;  /* 0x0000000314147819 */ /* 0x000fe400000012ff */
[----:B------:R-:W-:Y:S02]  /*f9e0*/  SHF.R.U64 R28, R28, 0x3, RZ ;  /* 0x000000031c1c7819 */ /* 0x000fe400000012ff */
[----:B------:R-:W-:Y:S02]  /*f9f0*/  LOP3.LUT R14, R14, R51, RZ, 0x3c, !PT ;  /* 0x000000330e0e7212 */ /* 0x000fe400078e3cff */
[----:B------:R-:W-:Y:S02]  /*fa00*/  LOP3.LUT R20, R20, R29, RZ, 0x3c, !PT ;  /* 0x0000001d14147212 */ /* 0x000fe400078e3cff */
[----:B------:R-:W-:Y:S02]  /*fa10*/  LOP3.LUT R12, R28, R55, RZ, 0x3c, !PT ;  /* 0x000000371c0c7212 */ /* 0x000fe400078e3cff */
[----:B------:R-:W-:-:S02]  /*fa20*/  MOV R28, R8 ;  /* 0x00000008001c7202 */ /* 0x000fc40000000f00 */
[----:B------:R-:W-:Y:S02]  /*fa30*/  MOV R29, R10 ;  /* 0x0000000a001d7202 */ /* 0x000fe40000000f00 */
[----:B------:R-:W-:Y:S02]  /*fa40*/  MOV R30, R14 ;  /* 0x0000000e001e7202 */ /* 0x000fe40000000f00 */
[----:B------:R-:W-:Y:S02]  /*fa50*/  MOV R21, R20 ;  /* 0x0000001400157202 */ /* 0x000fe40000000f00 */
[----:B------:R-:W-:Y:S02]  /*fa60*/  F2FP.BF16.F32.PACK_AB R8, R76, R75 ;  /* 0x0000004b4c08723e */ /* 0x000fe400000010ff */
[----:B------:R-:W-:Y:S02]  /*fa70*/  F2FP.BF16.F32.PACK_AB R9, R64, R65 ;  /* 0x000000414009723e */ /* 0x000fe400000010ff */
[----:B------:R-:W-:-:S02]  /*fa80*/  F2FP.BF16.F32.PACK_AB R10, R79, R74 ;  /* 0x0000004a4f0a723e */ /* 0x000fc400000010ff */
[----:B------:R-:W-:Y:S02]  /*fa90*/  F2FP.BF16.F32.PACK_AB R11, R60, R61 ;  /* 0x0000003d3c0b723e */ /* 0x000fe400000010ff */
[----:B0-----:R-:W-:Y:S02]  /*faa0*/  F2FP.BF16.F32.PACK_AB R4, R78, R73 ;  /* 0x000000494e04723e */ /* 0x001fe400000010ff */
[----:B------:R-:W-:Y:S01]  /*fab0*/  F2FP.BF16.F32.PACK_AB R5, R56, R57 ;  /* 0x000000393805723e */ /* 0x000fe200000010ff */
[----:B------:R-:W-:Y:S01]  /*fac0*/  STSM.16.M88.4 [R21], R8 ;  /* 0x0000000815007844 */ /* 0x000fe20000000200 */
[----:B------:R-:W-:Y:S02]  /*fad0*/  F2FP.BF16.F32.PACK_AB R6, R77, R72 ;  /* 0x000000484d06723e */ /* 0x000fe400000010ff */
[----:B------:R-:W-:Y:S02]  /*fae0*/  F2FP.BF16.F32.PACK_AB R7, R52, R53 ;  /* 0x000000353407723e */ /* 0x000fe400000010ff */
[----:B------:R-:W-:-:S02]  /*faf0*/  MOV R20, R12 ;  /* 0x0000000c00147202 */ /* 0x000fc40000000f00 */
[----:B------:R-:W-:Y:S01]  /*fb00*/  F2FP.BF16.F32.PACK_AB R14, R44, R25 ;  /* 0x000000192c0e723e */ /* 0x000fe200000010ff */
[----:B------:R0:W-:Y:S01]  /*fb10*/  STSM.16.M88.4 [R30], R4 ;  /* 0x000000041e007844 */ /* 0x0001e20000000200 */
[----:B------:R-:W-:Y:S02]  /*fb20*/  F2FP.BF16.F32.PACK_AB R12, R45, R36 ;  /* 0x000000242d0c723e */ /* 0x000fe400000010ff */
[----:B------:R-:W-:Y:S02]  /*fb30*/  F2FP.BF16.F32.PACK_AB R13, R47, R48 ;  /* 0x000000302f0d723e */ /* 0x000fe400000010ff */
[----:B------:R-:W-:Y:S02]  /*fb40*/  F2FP.BF16.F32.PACK_AB R15, R43, R46 ;  /* 0x0000002e2b0f723e */ /* 0x000fe400000010ff */
[----:B------:R-:W-:Y:S02]  /*fb50*/  F2FP.BF16.F32.PACK_AB R25, R26, R39 ;  /* 0x000000271a19723e */ /* 0x000fe400000010ff */
[----:B------:R-:W-:Y:S01]  /*fb60*/  F2FP.BF16.F32.PACK_AB R26, R40, R33 ;  /* 0x00000021281a723e */ /* 0x000fe200000010ff */
[----:B------:R1:W-:Y:S01]  /*fb70*/  STSM.16.M88.4 [R20], R12 ;  /* 0x0000000c14007844 */ /* 0x0003e20000000200 */
[----:B------:R-:W-:-:S02]  /*fb80*/  F2FP.BF16.F32.PACK_AB R69, R35, R38 ;  /* 0x000000262345723e */ /* 0x000fc400000010ff */
[----:B------:R-:W-:Y:S01]  /*fb90*/  PLOP3.LUT P0, PT, PT, PT, UP1, 0x80, 0x0 ;  /* 0x000000000000781c */ /* 0x000fe20003f0f018 */
[----:B------:R1:W-:Y:S01]  /*fba0*/  STSM.16.M88.4 [R29], R24 ;  /* 0x000000181d007844 */ /* 0x0003e20000000200 */
[----:B------:R-:W-:Y:S01]  /*fbb0*/  PLOP3.LUT P1, PT, PT, PT, UP0, 0x80, 0x0 ;  /* 0x000000000000781c */ /* 0x000fe20003f2f008 */
[----:B0-----:R-:W-:Y:S02]  /*fbc0*/  IMAD.U32 R4, RZ, RZ, UR4 ;  /* 0x00000004ff047e24 */ /* 0x001fe4000f8e00ff */
[----:B------:R1:W-:Y:S01]  /*fbd0*/  STSM.16.M88.4 [R28], R68 ;  /* 0x000000441c007844 */ /* 0x0003e20000000200 */
[----:B------:R-:W-:Y:S02]  /*fbe0*/  IMAD.U32 R6, RZ, RZ, UR6 ;  /* 0x00000006ff067e24 */ /* 0x000fe4000f8e00ff */
[----:B------:R-:W-:Y:S01]  /*fbf0*/  IMAD.U32 R5, RZ, RZ, UR8 ;  /* 0x00000008ff057e24 */ /* 0x000fe2000f8e00ff */
[----:B------:R-:W-:Y:S01]  /*fc00*/  BAR.SYNC.DEFER_BLOCKING 0x1, 0x180 ;  /* 0x0046000000007b1d */ /* 0x000fe20000010000 */
[----:B------:R-:W-:-:S05]  /*fc10*/  IMAD.U32 R7, RZ, RZ, UR7 ;  /* 0x00000007ff077e24 */ /* 0x000fca000f8e00ff */
[----:B------:R-:W2:Y:S04]  /*fc20*/  @P0 LDG.E R8, desc[UR12][R4.64] ;  /* 0x0000000c04080981 */ /* 0x000ea8000c1e1900 */
[----:B------:R-:W3:Y:S01]  /*fc30*/  @P1 LDG.E R6, desc[UR12][R6.64] ;  /* 0x0000000c06061981 */ /* 0x000ee2000c1e1900 */
[----:B------:R-:W-:Y:S01]  /*fc40*/  IMAD R9, R146, 0x20, R22 ;  /* 0x0000002092097824 */ /* 0x000fe200078e0216 */
[----:B------:R-:W-:Y:S01]  /*fc50*/  UMOV UR4, URZ ;  /* 0x0000003f00047c82 */ /* 0x000fe20008000000 */
[----:B------:R-:W-:Y:S02]  /*fc60*/  ULDC UR10, c[0x0][0xa88] ;  /* 0x0002a200000a7ab9 */ /* 0x000fe40000000800 */
[----:B------:R-:W-:-:S03]  /*fc70*/  IMAD.WIDE R18, R9, 0x2, R18 ;  /* 0x0000000209127825 */ /* 0x000fc600078e0212 */
[----:B------:R-:W-:Y:S02]  /*fc80*/  IADD3 R9, P6, R18, 0x1800, RZ ;  /* 0x0000180012097810 */ /* 0x000fe40007fde0ff */
[----:B--2---:R-:W-:Y:S02]  /*fc90*/  @P0 R2UR UR4, R8 ;  /* 0x00000000080402ca */ /* 0x004fe400000e0000 */
[----:B---3--:R-:W-:Y:S01]  /*fca0*/  @P1 R2UR UR10, R6 ;  /* 0x00000000060a12ca */ /* 0x008fe200000e0000 */
[----:B-1----:R-:W-:-:S14]  /*fcb0*/  @P1 BRA `(.L_x_1693) ;  /* 0x00000000001c1947 */ /* 0x002fdc0003800000 */
[----:B------:R-:W-:Y:S05]  /*fcc0*/  @!P0 BRA `(.L_x_1693) ;  /* 0x0000000000188947 */ /* 0x000fea0003800000 */
[----:B------:R-:W-:Y:S02]  /*fcd0*/  ULDC.64 UR6, c[0x0][0x208] ;  /* 0x0000820000067ab9 */ /* 0x000fe40000000a00 */
[----:B------:R-:W2:Y:S04]  /*fce0*/  LDG.E R7, desc[UR6][R4.64] ;  /* 0x0000000604077981 */ /* 0x000ea8000c1e1900 */
[----:B------:R-:W3:Y:S01]  /*fcf0*/  LDG.E R6, desc[UR6][R4.64+0x4] ;  /* 0x0000040604067981 */ /* 0x000ee2000c1e1900 */
[----:B--2---:R-:W-:Y:S02]  /*fd00*/  R2UR UR6, R7 ;  /* 0x00000000070672ca */ /* 0x004fe400000e0000 */
[----:B---3--:R-:W-:-:S13]  /*fd10*/  R2UR UR10, R6 ;  /* 0x00000000060a72ca */ /* 0x008fda00000e0000 */
[----:B------:R-:W-:-:S12]  /*fd20*/  UIADD3 UR10, -UR6, UR10, URZ ;  /* 0x0000000a060a7290 */ /* 0x000fd8000fffe13f */
.L_x_1693:
[----:B------:R-:W-:Y:S01]  /*fd30*/  R2UR UR18, R149 ;  /* 0x00000000951272ca */ /* 0x000fe200000e0000 */
[----:B------:R-:W-:Y:S01]  /*fd40*/  ULDC.64 UR12, c[0x0][0xb70] ;  /* 0x0002dc00000c7ab9 */ /* 0x000fe20000000a00 */
[----:B------:R-:W-:Y:S01]  /*fd50*/  R2UR UR16, R150 ;  /* 0x00000000961072ca */ /* 0x000fe200000e0000 */
[----:B------:R-:W-:Y:S01]  /*fd60*/  USHF.R.S32.HI UR7, URZ, 0x1f, UR4 ;  /* 0x0000001f3f077899 */ /* 0x000fe20008011404 */
[----:B------:R-:W-:Y:S01]  /*fd70*/  R2UR UR15, R148 ;  /* 0x00000000940f72ca */ /* 0x000fe200000e0000 */
[----:B------:R-:W-:Y:S01]  /*fd80*/  UMOV UR6, UR4 ;  /* 0x0000000400067c82 */ /* 0x000fe20008000000 */
[----:B------:R-:W-:Y:S01]  /*fd90*/  R2UR UR17, R151 ;  /* 0x00000000971172ca */ /* 0x000fe200000e0000 */
[----:B------:R-:W-:Y:S01]  /*fda0*/  ULDC.64 UR20, c[0x0][0x208] ;  /* 0x0000820000147ab9 */ /* 0x000fe20000000a00 */
[----:B------:R-:W-:Y:S02]  /*fdb0*/  LOP3.LUT R4, R9, 0x180, RZ, 0xc0, !PT ;  /* 0x0000018009047812 */ /* 0x000fe400078ec0ff */
[----:B------:R-:W-:-:S02]  /*fdc0*/  IADD3 R33, P5, R18, 0x3000, RZ ;  /* 0x0000300012217810 */ /* 0x000fc40007fbe0ff */
[----:B------:R-:W-:Y:S01]  /*fdd0*/  SHF.R.U64 R4, R4, 0x3, RZ ;  /* 0x0000000304047819 */ /* 0x000fe200000012ff */
[----:B------:R-:W-:Y:S01]  /*fde0*/  USHF.R.S32.HI UR14, URZ, 0x1f, UR18 ;  /* 0x0000001f3f0e7899 */ /* 0x000fe20008011412 */
[----:B------:R-:W-:Y:S01]  /*fdf0*/  IADD3 R37, P3, R18, 0x6000, RZ ;  /* 0x0000600012257810 */ /* 0x000fe20007f7e0ff */
[----:B------:R-:W-:Y:S01]  /*fe00*/  USEL UR16, UR16, URZ, !UP1 ;  /* 0x0000003f10107287 */ /* 0x000fe2000c800000 */
[----:B------:R-:W-:Y:S01]  /*fe10*/  LOP3.LUT R4, R4, R9, RZ, 0x3c, !PT ;  /* 0x0000000904047212 */ /* 0x000fe200078e3cff */
[----:B------:R-:W-:Y:S01]  /*fe20*/  UIMAD UR11, UR14, UR12, URZ ;  /* 0x0000000c0e0b72a4 */ /* 0x000fe2000f8e023f */
[----:B------:R-:W-:Y:S01]  /*fe30*/  IADD3 R9, P4, R18, 0x4800, RZ ;  /* 0x0000480012097810 */ /* 0x000fe20007f9e0ff */
[----:B------:R-:W-:Y:S01]  /*fe40*/  UIMAD.WIDE.U32 UR8, UR18, UR12, UR6 ;  /* 0x0000000c120872a5 */ /* 0x000fe2000f8e0006 */
[----:B------:R-:W-:Y:S01]  /*fe50*/  IMAD.U32 R5, RZ, RZ, UR17 ;  /* 0x00000011ff057e24 */ /* 0x000fe2000f8e00ff */
[----:B------:R-:W-:Y:S01]  /*fe60*/  UIMAD UR11, UR18, UR13, UR11 ;  /* 0x0000000d120b72a4 */ /* 0x000fe2000f8e020b */
[----:B------:R-:W-:Y:S01]  /*fe70*/  LOP3.LUT R8, R9, 0x180, RZ, 0xc0, !PT ;  /* 0x0000018009087812 */ /* 0x000fe200078ec0ff */
[----:B------:R-:W-:Y:S01]  /*fe80*/  USEL UR15, UR15, URZ, !UP1 ;  /* 0x0000003f0f0f7287 */ /* 0x000fe2000c800000 */
[----:B------:R-:W-:Y:S01]  /*fe90*/  IMAD R10, R5, 0xc0, R144 ;  /* 0x000000c0050a7824 */ /* 0x000fe200078e0290 */
[----:B------:R-:W-:Y:S01]  /*fea0*/  ULDC.64 UR12, c[0x0][0xb78] ;  /* 0x0002de00000c7ab9 */ /* 0x000fe20000000a00 */
[----:B------:R-:W-:Y:S01]  /*feb0*/  UIADD3 UR9, UR9, UR11, URZ ;  /* 0x0000000b09097290 */ /* 0x000fe2000fffe03f */
[----:B------:R-:W-:Y:S01]  /*fec0*/  SHF.R.U64 R8, R8, 0x3, RZ ;  /* 0x0000000308087819 */ /* 0x000fe200000012ff */
[----:B------:R-:W-:Y:S01]  /*fed0*/  UIMAD UR6, UR16, UR12, URZ ;  /* 0x0000000c100672a4 */ /* 0x000fe2000f8e023f */
[----:B------:R-:W-:Y:S01]  /*fee0*/  SHF.R.S32.HI R5, RZ, 0x1f, R10 ;  /* 0x0000001fff057819 */ /* 0x000fe2000001140a */
[----:B------:R-:W-:Y:S01]  /*fef0*/  UIMAD.WIDE.U32 UR8, UR15, UR12, UR8 ;  /* 0x0000000c0f0872a5 */ /* 0x000fe2000f8e0008 */
[----:B------:R-:W-:Y:S01]  /*ff00*/  LOP3.LUT P0, RZ, R153, 0x3, RZ, 0xc0, !PT ;  /* 0x0000000399ff7812 */ /* 0x000fe2000780c0ff */
[----:B------:R-:W-:Y:S01]  /*ff10*/  UIMAD UR6, UR15, UR13, UR6 ;  /* 0x0000000d0f0672a4 */ /* 0x000fe2000f8e0206 */
[----:B------:R-:W-:-:S02]  /*ff20*/  LOP3.LUT R8, R8, R9, RZ, 0x3c, !PT ;  /* 0x0000000908087212 */ /* 0x000fc400078e3cff */
[----:B------:R-:W-:Y:S01]  /*ff30*/  ULDC.64 UR12, c[0x0][0xb40] ;  /* 0x0002d000000c7ab9 */ /* 0x000fe20000000a00 */
[----:B------:R-:W-:Y:S02]  /*ff40*/  IADD3 R6, P1, R10, UR8, RZ ;  /* 0x000000080a067c10 */ /* 0x000fe4000ff3e0ff */
[----:B------:R-:W-:Y:S01]  /*ff50*/  IMAD.U32 R12, RZ, RZ, UR6 ;  /* 0x00000006ff0c7e24 */ /* 0x000fe2000f8e00ff */
[----:B------:R-:W-:Y:S02]  /*ff60*/  LOP3.LUT R32, R33, 0x180, RZ, 0xc0, !PT ;  /* 0x0000018021207812 */ /* 0x000fe400078ec0ff */
[----:B------:R-:W-:Y:S02]  /*ff70*/  LEA R28, P2, R6, UR12, 0x2 ;  /* 0x0000000c061c7c11 */ /* 0x000fe4000f8410ff */
[----:B------:R-:W-:Y:S01]  /*ff80*/  IADD3.X R7, R5, UR9, R12, P1, !PT ;  /* 0x0000000905077c10 */ /* 0x000fe20008ffe40c */
[----:B------:R-:W-:Y:S01]  /*ff90*/  VIADD R5, R10, 0x8 ;  /* 0x000000080a057836 */ /* 0x000fe20000000000 */
[----:B------:R-:W-:Y:S01]  /*ffa0*/  LOP3.LUT R36, R37, 0x180, RZ, 0xc0, !PT ;  /* 0x0000018025247812 */ /* 0x000fe200078ec0ff */
[----:B------:R-:W-:Y:S01]  /*ffb0*/  ULDC.64 UR8, c[0x0][0xaa0] ;  /* 0x0002a80000087ab9 */ /* 0x000fe20000000a00 */
[----:B------:R-:W-:-:S02]  /*ffc0*/  LEA.HI.X R29, R6, UR13, R7, 0x2, P2 ;  /* 0x0000000d061d7c11 */ /* 0x000fc400090f1407 */
[----:B------:R-:W-:Y:S02]  /*ffd0*/  IADD3 R7, P2, R18, 0x7800, RZ ;  /* 0x0000780012077810 */ /* 0x000fe40007f5e0ff */
[----:B------:R-:W-:Y:S02]  /*ffe0*/  ISETP.GE.OR P1, PT, R10, UR10, P0 ;  /* 0x0000000a0a007c0c */ /* 0x000fe40008726670 */
[----:B------:R-:W-:Y:S01]  /*fff0*/  LOP3.LUT R9, R18, 0x180, RZ, 0xc0, !PT ;  /* 0x0000018012097812 */ /* 0x000fe200078ec0ff */
[--C-:B------:R-:W-:Y:S01]  /*10000*/  IMAD.X R13, RZ, RZ, R19.reuse, P2 ;  /* 0x000000ffff0d7224 */ /* 0x100fe200010e0613 */
[----:B------:R-:W-:Y:S01]  /*10010*/  ISETP.GE.OR P0, PT, R5, UR10, P0 ;  /* 0x0000000a05007c0c */ /* 0x000fe20008706670 */
[----:B------:R-:W-:Y:S01]  /*10020*/  IMAD.X R5, RZ, RZ, R19, P6 ;  /* 0x000000ffff057224 */ /* 0x000fe200030e0613 */
[----:B------:R-:W-:Y:S02]  /*10030*/  LOP3.LUT R6, R7, 0x180, RZ, 0xc0, !PT ;  /* 0x0000018007067812 */ /* 0x000fe400078ec0ff */
[----:B------:R-:W-:-:S02]  /*10040*/  SHF.R.U64 R32, R32, 0x3, RZ ;  /* 0x0000000320207819 */ /* 0x000fc400000012ff */
[----:B------:R-:W-:Y:S02]  /*10050*/  SHF.R.U64 R36, R36, 0x3, RZ ;  /* 0x0000000324247819 */ /* 0x000fe400000012ff */
[----:B------:R-:W-:Y:S01]  /*10060*/  SHF.R.U64 R9, R9, 0x3, RZ ;  /* 0x0000000309097819 */ /* 0x000fe200000012ff */
[----:B------:R-:W-:Y:S01]  /*10070*/  UIMAD UR6, UR7, UR8, URZ ;  /* 0x00000008070672a4 */ /* 0x000fe2000f8e023f */
[----:B------:R-:W-:Y:S01]  /*10080*/  SHF.R.U64 R6, R6, 0x3, RZ ;  /* 0x0000000306067819 */ /* 0x000fe200000012ff */
[----:B------:R-:W-:Y:S01]  /*10090*/  IMAD.U32 R41, RZ, RZ, UR8 ;  /* 0x00000008ff297e24 */ /* 0x000fe2000f8e00ff */
[----:B------:R-:W-:Y:S01]  /*100a0*/  LOP3.LUT R32, R32, R33, RZ, 0x3c, !PT ;  /* 0x0000002120207212 */ /* 0x000fe200078e3cff */
[----:B------:R-:W-:Y:S01]  /*100b0*/  IMAD.MOV.U32 R20, RZ, RZ, R22 ;  /* 0x000000ffff147224 */ /* 0x000fe200078e0016 */
[----:B------:R-:W-:Y:S01]  /*100c0*/  LOP3.LUT R36, R36, R37, RZ, 0x3c, !PT ;  /* 0x0000002524247212 */ /* 0x000fe200078e3cff */
[--C-:B------:R-:W-:Y:S01]  /*100d0*/  IMAD.X R37, RZ, RZ, R19.reuse, P3 ;  /* 0x000000ffff257224 */ /* 0x100fe200018e0613 */
[----:B------:R-:W-:Y:S01]  /*100e0*/  LOP3.LUT R18, R9, R18, RZ, 0x3c, !PT ;  /* 0x0000001209127212 */ /* 0x000fe200078e3cff */
[----:B------:R-:W-:Y:S01]  /*100f0*/  IMAD.X R9, RZ, RZ, R19, P4 ;  /* 0x000000ffff097224 */ /* 0x000fe200020e0613 */
[----:B------:R-:W-:Y:S01]  /*10100*/  IADD3.X R33, RZ, R19, RZ, P5, !PT ;  /* 0x00000013ff217210 */ /* 0x000fe20002ffe4ff */
[----:B------:R-:W-:Y:S01]  /*10110*/  @!P1 STG.E desc[UR20][R28.64], R0 ;  /* 0x000000001c009986 */ /* 0x000fe2000c101914 */
[----:B------:R-:W-:-:S02]  /*10120*/  LOP3.LUT R12, R6, R7, RZ, 0x3c, !PT ;  /* 0x00000007060c7212 */ /* 0x000fc400078e3cff */
[----:B------:R-:W-:Y:S01]  /*10130*/  SHF.R.S32.HI R21, RZ, 0x1f, R22 ;  /* 0x0000001fff157819 */ /* 0x000fe20000011416 */
[----:B------:R0:W-:Y:S01]  /*10140*/  @!P0 STG.E desc[UR20][R28.64+0x20], R3 ;  /* 0x000020031c008986 */ /* 0x0001e2000c101914 */
[----:B------:R-:W-:-:S03]  /*10150*/  UIMAD UR6, UR4, UR9, UR6 ;  /* 0x00000009040672a4 */ /* 0x000fc6000f8e0206 */
[----:B------:R1:W5:Y:S01]  /*10160*/  LD.E.128 R24, desc[UR20][R18.64] ;  /* 0x0000001412187980 */ /* 0x000362000c101d00 */
[----:B------:R-:W-:-:S03]  /*10170*/  ULDC.64 UR8, c[0x0][0xae0] ;  /* 0x0002b80000087ab9 */ /* 0x000fc60000000a00 */
[----:B------:R-:W5:Y:S04]  /*10180*/  LD.E.128 R4, desc[UR20][R4.64] ;  /* 0x0000001404047980 */ /* 0x000f68000c101d00 */
[----:B------:R-:W5:Y:S01]  /*10190*/  LD.E.128 R32, desc[UR20][R32.64] ;  /* 0x0000001420207980 */ /* 0x000f62000c101d00 */
[----:B-1----:R-:W-:-:S03]  /*101a0*/  IMAD.WIDE.U32 R18, R41, UR4, R20 ;  /* 0x0000000429127c25 */ /* 0x002fc6000f8e0014 */
[----:B------:R-:W5:Y:S04]  /*101b0*/  LD.E.128 R8, desc[UR20][R8.64] ;  /* 0x0000001408087980 */ /* 0x000f68000c101d00 */
[----:B------:R-:W5:Y:S04]  /*101c0*/  LD.E.128 R36, desc[UR20][R36.64] ;  /* 0x0000001424247980 */ /* 0x000f68000c101d00 */
[----:B------:R-:W5:Y:S01]  /*101d0*/  LD.E.128 R12, desc[UR20][R12.64] ;  /* 0x000000140c0c7980 */ /* 0x000f62000c101d00 */
[----:B------:R-:W-:Y:S01]  /*101e0*/  UIMAD UR4, UR14, UR8, URZ ;  /* 0x000000080e0472a4 */ /* 0x000fe2000f8e023f */
[----:B------:R-:W-:Y:S01]  /*101f0*/  VIADD R19, R19, UR6 ;  /* 0x0000000613137c36 */ /* 0x000fe20008000000 */
[----:B------:R-:W-:Y:S01]  /*10200*/  UIMAD UR10, UR17, -0xc0, UR10 ;  /* 0xffffff40110a78a4 */ /* 0x000fe2000f8e020a */
[----:B------:R-:W-:Y:S01]  /*10210*/  @!PT LDS RZ, [RZ] ;  /* 0x00000000fffff984 */ /* 0x000fe20000000800 */
[----:B------:R-:W-:Y:S01]  /*10220*/  @!PT LDS RZ, [RZ] ;  /* 0x00000000fffff984 */ /* 0x000fe20000000800 */
[----:B------:R-:W-:Y:S01]  /*10230*/  @!PT LDS RZ, [RZ] ;  /* 0x00000000fffff984 */ /* 0x000fe20000000800 */
[----:B------:R-:W-:Y:S01]  /*10240*/  @!PT LDS RZ, [RZ] ;  /* 0x00000000fffff984 */ /* 0x000fe20000000800 */
[----:B------:R1:W-:Y:S06]  /*10250*/  MEMBAR.ALL.CTA ;  /* 0x0000000000007992 */ /* 0x0003ec0000008000 */
[----:B-1----:R-:W1:Y:S01]  /*10260*/  FENCE.VIEW.ASYNC.S ;  /* 0x00000000000073c6 */ /* 0x002e620000000000 */
[----:B0-----:R-:W-:Y:S01]  /*10270*/  IMAD.U32 R3, RZ, RZ, UR8 ;  /* 0x00000008ff037e24 */ /* 0x001fe2000f8e00ff */
[----:B------:R-:W-:Y:S01]  /*10280*/  UIMAD UR6, UR18, UR9, UR4 ;  /* 0x00000009120672a4 */ /* 0x000fe2000f8e0204 */
[C---:B------:R-:W-:Y:S01]  /*10290*/  VIADD R0, R146.reuse, 0x60 ;  /* 0x0000006092007836 */ /* 0x040fe20000000000 */
[----:B------:R-:W-:Y:S01]  /*102a0*/  UIADD3 UR4, UR37, 0x31c20, URZ ;  /* 0x00031c2025047890 */ /* 0x000fe2000fffe03f */
[----:B------:R-:W-:Y:S01]  /*102b0*/  IMAD.WIDE.U32 R18, R3, UR18, R18 ;  /* 0x0000001203127c25 */ /* 0x000fe2000f8e0012 */
[----:B------:R-:W-:Y:S01]  /*102c0*/  ULDC.64 UR8, c[0x0][0xae8] ;  /* 0x0002ba0000087ab9 */ /* 0x000fe20000000a00 */
[----:B------:R-:W-:Y:S01]  /*102d0*/  ISETP.GE.AND P0, PT, R146, UR10, PT ;  /* 0x0000000a92007c0c */ /* 0x000fe2000bf06270 */
[----:B------:R-:W-:Y:S01]  /*102e0*/  UPRMT UR4, URZ, 0x654, UR4 ;  /* 0x000006543f047896 */ /* 0x000fe20008000004 */
[----:B------:R-:W-:Y:S01]  /*102f0*/  VIADD R19, R19, UR6 ;  /* 0x0000000613137c36 */ /* 0x000fe20008000000 */
[----:B------:R-:W-:-:S02]  /*10300*/  UIMAD UR6, UR16, UR8, URZ ;  /* 0x00000008100672a4 */ /* 0x000fc4000f8e023f */
[----:B------:R-:W-:Y:S01]  /*10310*/  MOV R29, UR8 ;  /* 0x00000008001d7c02 */ /* 0x000fe20008000f00 */
[----:B------:R-:W-:Y:S01]  /*10320*/  IMAD.U32 R21, RZ, RZ, UR17 ;  /* 0x00000011ff157e24 */ /* 0x000fe2000f8e00ff */
[----:B------:R-:W-:Y:S01]  /*10330*/  SHF.R.S32.HI R147, RZ, 0x1f, R146 ;  /* 0x0000001fff937819 */ /* 0x000fe20000011492 */
[----:B------:R-:W-:Y:S01]  /*10340*/  UIMAD UR6, UR15, UR9, UR6 ;  /* 0x000000090f0672a4 */ /* 0x000fe2000f8e0206 */
[----:B------:R-:W-:Y:S01]  /*10350*/  BSSY B1, `(.L_x_1694) ;  /* 0x000001b000017945 */ /* 0x000fe20003800000 */
[----:B------:R-:W-:Y:S01]  /*10360*/  IMAD.WIDE.U32 R28, R29, UR15, R18 ;  /* 0x0000000f1d1c7c25 */ /* 0x000fe2000f8e0012 */
[----:B------:R-:W-:-:S03]  /*10370*/  ISETP.GE.AND P3, PT, R0, UR10, PT ;  /* 0x0000000a00007c0c */ /* 0x000fc6000bf66270 */
[----:B------:R-:W-:Y:S02]  /*10380*/  VIADD R43, R29, UR6 ;  /* 0x000000061d2b7c36 */ /* 0x000fe40008000000 */
[----:B------:R-:W-:Y:S01]  /*10390*/  IMAD.WIDE R20, R21, 0xc0, R146 ;  /* 0x000000c015147825 */ /* 0x000fe200078e0292 */
[----:B-1----:R-:W-:Y:S01]  /*103a0*/  SYNCS.ARRIVE.TRANS64.RED.A1T0 RZ, [UR4], RZ ;  /* 0x000000ffffff79a7 */ /* 0x002fe20008100404 */
        /* <DEDUP_REMOVED lines=10> */
[----:B------:R-:W-:Y:S01]  /*10450*/  IMAD.MOV.U32 R19, RZ, RZ, R43 ;  /* 0x000000ffff137224 */ /* 0x000fe200078e002b */
[----:B------:R-:W-:Y:S01]  /*10460*/  ULDC.64 UR8, c[0x0][0x208] ;  /* 0x0000820000087ab9 */ /* 0x000fe20000000a00 */
        /* <DEDUP_REMOVED lines=9> */
.L_x_1695:
[----:B------:R-:W-:Y:S05]  /*10500*/  BSYNC B1 ;  /* 0x0000000000017941 */ /* 0x000fea0003800000 */
.L_x_1694:
[----:B------:R-:W-:Y:S05]  /*10510*/  @P3 BRA `(.L_x_1696) ;  /* 0x0000000800b83947 */ /* 0x000fea0003800000 */
[----:B------:R-:W-:Y:S01]  /*10520*/  IADD3 R3, P0, R20, 0x60, RZ ;  /* 0x0000006014037810 */ /* 0x000fe20007f1e0ff */
[----:B------:R-:W-:Y:S01]  /*10530*/  ULDC.64 UR6, c[0x0][0xad8] ;  /* 0x0002b60000067ab9 */ /* 0x000fe20000000a00 */
[----:B------:R-:W-:Y:S01]  /*10540*/  MOV R19, R43 ;  /* 0x0000002b00137202 */ /* 0x000fe20000000f00 */
[----:B------:R-:W-:Y:S01]  /*10550*/  IMAD.MOV.U32 R18, RZ, RZ, R28 ;  /* 0x000000ffff127224 */ /* 0x000fe200078e001c */
[----:B------:R-:W-:Y:S01]  /*10560*/  ULDC UR4, c[0x0][0xa8c] ;  /* 0x0002a30000047ab9 */ /* 0x000fe20000000800 */
[----:B------:R-:W-:Y:S01]  /*10570*/  IMAD.X R20, RZ, RZ, R21, P0 ;  /* 0x000000ffff147224 */ /* 0x000fe200000e0615 */
[C---:B------:R-:W-:Y:S01]  /*10580*/  ISETP.GE.AND P1, PT, R22.reuse, UR4, PT ;  /* 0x0000000416007c0c */ /* 0x040fe2000bf26270 */
[----:B------:R-:W-:Y:S01]  /*10590*/  VIADD R0, R22, 0x20 ;  /* 0x0000002016007836 */ /* 0x000fe20000000000 */
[----:B------:R-:W-:Y:S01]  /*105a0*/  ULDC.64 UR8, c[0x0][0x208] ;  /* 0x0000820000087ab9 */ /* 0x000fe20000000a00 */
[----:B------:R-:W-:Y:S02]  /*105b0*/  IMAD R20, R20, UR6, RZ ;  /* 0x0000000614147c24 */ /* 0x000fe4000f8e02ff */
        /* <DEDUP_REMOVED lines=9> */
[----:B-----5:R2:W-:Y:S04]  /*10650*/  @!P1 STG.E.128 desc[UR8][R20.64], R4 ;  /* 0x0000000414009986 */ /* 0x0205e8000c101d08 */
[----:B------:R2:W-:Y:S06]  /*10660*/  @!P2 STG.E.128 desc[UR8][R20.64+0x40], R8 ;  /* 0x000040081400a986 */ /* 0x0005ec000c101d08 */
[----:B------:R-:W-:Y:S05]  /*10670*/  @P0 BRA `(.L_x_1696) ;  /* 0x0000000800600947 */ /* 0x000fea0003800000 */
[----:B------:R-:W-:Y:S02]  /*10680*/  ULDC.64 UR6, c[0x0][0x208] ;  /* 0x0000820000067ab9 */ /* 0x000fe40000000a00 */
[----:B------:R3:W-:Y:S01]  /*10690*/  STG.E.128 desc[UR6][R20.64+0x80], R12 ;  /* 0x0000800c14007986 */ /* 0x0007e2000c101d06 */
[----:B------:R-:W-:Y:S05]  /*106a0*/  BRA `(.L_x_1696) ;  /* 0x0000000800547947 */ /* 0x000fea0003800000 */
.L_x_1692:
[----:B------:R-:W-:Y:S01]  /*106b0*/  R2UR UR8, R150 ;  /* 0x00000000960872ca */ /* 0x000fe200000e0000 */
[----:B------:R-:W-:Y:S01]  /*106c0*/  ULDC.64 UR6, c[0x0][0xbe0] ;  /* 0x0002f80000067ab9 */ /* 0x000fe20000000a00 */
[----:B------:R-:W-:Y:S01]  /*106d0*/  R2UR UR4, R148 ;  /* 0x00000000940472ca */ /* 0x000fe200000e0000 */
[----:B------:R-:W-:Y:S01]  /*106e0*/  UISETP.NE.U32.AND UP0, UPT, UR6, URZ, UPT ;  /* 0x0000003f0600728c */ /* 0x000fe2000bf05070 */
[----:B------:R-:W-:-:S03]  /*106f0*/  ULDC.64 UR12, c[0x0][0x208] ;  /* 0x00008200000c7ab9 */ /* 0x000fc60000000a00 */
[----:B------:R-:W-:-:S06]  /*10700*/  UISETP.NE.AND.EX UP1, UPT, UR7, URZ, UPT, UP0 ;  /* 0x0000003f0700728c */ /* 0x000fcc000bf25300 */
[----:B------:R-:W-:Y:S02]  /*10710*/  PLOP3.LUT P2, PT, PT, PT, UP1, 0x80, 0x0 ;  /* 0x000000000000781c */ /* 0x000fe40003f4f018 */
[----:B------:R-:W-:Y:S02]  /*10720*/  USHF.L.U64.HI UR10, UR4, 0x2, UR8 ;  /* 0x00000002040a7899 */ /* 0x000fe40008010208 */
[----:B------:R-:W-:Y:S01]  /*10730*/  USHF.L.U32 UR4, UR4, 0x2, URZ ;  /* 0x0000000204047899 */ /* 0x000fe2000800063f */
[----:B------:R-:W-:-:S03]  /*10740*/  ULDC.64 UR8, c[0x0][0xbd8] ;  /* 0x0002f60000087ab9 */ /* 0x000fc60000000a00 */
[----:B------:R-:W-:Y:S02]  /*10750*/  @UP1 UIADD3 UR6, UP2, UR4, UR6, URZ ;  /* 0x0000000604061290 */ /* 0x000fe4000ff5e03f */
[----:B------:R-:W-:Y:S02]  /*10760*/  UISETP.NE.U32.AND UP0, UPT, UR8, URZ, UPT ;  /* 0x0000003f0800728c */ /* 0x000fe4000bf05070 */
[----:B------:R-:W-:Y:S02]  /*10770*/  @UP1 UIADD3.X UR7, UR10, UR7, URZ, UP2, !UPT ;  /* 0x000000070a071290 */ /* 0x000fe400097fe43f */
[----:B------:R-:W-:Y:S01]  /*10780*/  IMAD.U32 R6, RZ, RZ, UR6 ;  /* 0x00000006ff067e24 */ /* 0x000fe2000f8e00ff */
[----:B------:R-:W-:Y:S02]  /*10790*/  UISETP.NE.AND.EX UP0, UPT, UR9, URZ, UPT, UP0 ;  /* 0x0000003f0900728c */ /* 0x000fe4000bf05300 */
[----:B------:R-:W-:Y:S01]  /*107a0*/  UIADD3 UR4, UP1, UR4, UR8, URZ ;  /* 0x0000000804047290 */ /* 0x000fe2000ff3e03f */
[----:B------:R-:W-:-:S03]  /*107b0*/  IMAD.U32 R7, RZ, RZ, UR7 ;  /* 0x00000007ff077e24 */ /* 0x000fc6000f8e00ff */
[----:B------:R-:W-:Y:S01]  /*107c0*/  PLOP3.LUT P1, PT, PT, PT, UP0, 0x80, 0x0 ;  /* 0x000000000000781c */ /* 0x000fe20003f2f008 */
[----:B------:R-:W-:Y:S01]  /*107d0*/  UIADD3.X UR6, UR10, UR9, URZ, UP1, !UPT ;  /* 0x000000090a067290 */ /* 0x000fe20008ffe43f */
[----:B------:R-:W2:Y:S01]  /*107e0*/  @P2 LDG.E R6, desc[UR12][R6.64] ;  /* 0x0000000c06062981 */ /* 0x000ea2000c1e1900 */
[----:B------:R-:W-:Y:S02]  /*107f0*/  IMAD.MOV.U32 R3, RZ, RZ, RZ ;  /* 0x000000ffff037224 */ /* 0x000fe400078e00ff */
[----:B------:R-:W-:Y:S02]  /*10800*/  IMAD.U32 R4, RZ, RZ, UR4 ;  /* 0x00000004ff047e24 */ /* 0x000fe4000f8e00ff */
[----:B------:R-:W-:Y:S01]  /*10810*/  IMAD.U32 R5, RZ, RZ, UR6 ;  /* 0x00000006ff057e24 */ /* 0x000fe2000f8e00ff */
[----:B------:R-:W-:Y:S01]  /*10820*/  ULDC UR4, c[0x0][0xa88] ;  /* 0x0002a20000047ab9 */ /* 0x000fe20000000800 */
[----:B------:R-:W-:-:S04]  /*10830*/  ISETP.GT.AND P0, PT, R157, 0xbf, PT ;  /* 0x000000bf9d00780c */ /* 0x000fc80003f04270 */
[----:B------:R0:W5:Y:S01]  /*10840*/  @P1 LDG.E R3, desc[UR12][R4.64] ;  /* 0x0000000c04031981 */ /* 0x000162000c1e1900 */
[----:B--2---:R-:W-:Y:S01]  /*10850*/  @P2 R2UR UR4, R6 ;  /* 0x00000000060422ca */ /* 0x004fe200000e0000 */
[----:B0-----:R-:W-:-:S14]  /*10860*/  @P2 BRA `(.L_x_1697) ;  /* 0x00000000001c2947 */ /* 0x001fdc0003800000 */
[----:B------:R-:W-:Y:S05]  /*10870*/  @!P1 BRA `(.L_x_1697) ;  /* 0x0000000000189947 */ /* 0x000fea0003800000 */
[----:B------:R-:W-:Y:S02]  /*10880*/  ULDC.64 UR6, c[0x0][0x208] ;  /* 0x0000820000067ab9 */ /* 0x000fe40000000a00 */
[----:B------:R-:W2:Y:S04]  /*10890*/  LDG.E R6, desc[UR6][R4.64] ;  /* 0x0000000604067981 */ /* 0x000ea8000c1e1900 */
[----:B------:R-:W3:Y:S01]  /*108a0*/  LDG.E R0, desc[UR6][R4.64+0x4] ;  /* 0x0000040604007981 */ /* 0x000ee2000c1e1900 */
[----:B--2---:R-:W-:Y:S02]  /*108b0*/  R2UR UR6, R6 ;  /* 0x00000000060672ca */ /* 0x004fe400000e0000 */
[----:B---3--:R-:W-:-:S13]  /*108c0*/  R2UR UR4, R0 ;  /* 0x00000000000472ca */ /* 0x008fda00000e0000 */
[----:B------:R-:W-:-:S12]  /*108d0*/  UIADD3 UR4, -UR6, UR4, URZ ;  /* 0x0000000406047290 */ /* 0x000fd8000fffe13f */
.L_x_1697:
[----:B------:R-:W-:Y:S01]  /*108e0*/  R2UR UR8, R149 ;  /* 0x00000000950872ca */ /* 0x000fe200000e0000 */
[----:B------:R-:W-:Y:S01]  /*108f0*/  BSSY B1, `(.L_x_1698) ;  /* 0x0000025000017945 */ /* 0x000fe20003800000 */
[----:B------:R-:W-:Y:S02]  /*10900*/  R2UR UR7, R148 ;  /* 0x00000000940772ca */ /* 0x000fe400000e0000 */
[----:B------:R-:W-:Y:S02]  /*10910*/  R2UR UR6, R150 ;  /* 0x00000000960672ca */ /* 0x000fe400000e0000 */
[----:B------:R-:W-:Y:S02]  /*10920*/  SHF.R.S32.HI R9, RZ, 0x1f, R22 ;  /* 0x0000001fff097819 */ /* 0x000fe40000011416 */
[----:B-----5:R-:W-:-:S05]  /*10930*/  SHF.R.S32.HI R8, RZ, 0x1f, R3 ;  /* 0x0000001fff087819 */ /* 0x020fca0000011403 */
[----:B------:R-:W-:Y:S02]  /*10940*/  USHF.R.S32.HI UR8, URZ, 0x1f, UR8 ;  /* 0x0000001f3f087899 */ /* 0x000fe40008011408 */
[----:B------:R-:W-:Y:S02]  /*10950*/  USEL UR9, UR7, URZ, !UP0 ;  /* 0x0000003f07097287 */ /* 0x000fe4000c000000 */
[----:B------:R-:W-:Y:S01]  /*10960*/  USEL UR10, UR6, URZ, !UP0 ;  /* 0x0000003f060a7287 */ /* 0x000fe2000c000000 */
[----:B------:R-:W-:Y:S11]  /*10970*/  @P0 BRA `(.L_x_1699) ;  /* 0x0000000000700947 */ /* 0x000ff60003800000 */
[----:B------:R-:W0:Y:S01]  /*10980*/  S2R R4, SR_TID.X ;  /* 0x0000000000047919 */ /* 0x000e220000002100 */
[----:B------:R-:W-:-:S13]  /*10990*/  R2UR UR6, R151 ;  /* 0x00000000970672ca */ /* 0x000fda00000e0000 */
[----:B------:R-:W-:-:S04]  /*109a0*/  IMAD.U32 R0, RZ, RZ, UR6 ;  /* 0x00000006ff007e24 */ /* 0x000fc8000f8e00ff */
[----:B0-----:R-:W-:-:S05]  /*109b0*/  IMAD R0, R0, 0xc0, R4 ;  /* 0x000000c000007824 */ /* 0x001fca00078e0204 */
[----:B------:R-:W-:-:S04]  /*109c0*/  IADD3 R0, R0, -0x80, RZ ;  /* 0xffffff8000007810 */ /* 0x000fc80007ffe0ff */
[----:B------:R-:W-:-:S13]  /*109d0*/  ISETP.GE.AND P0, PT, R0, UR4, PT ;  /* 0x0000000400007c0c */ /* 0x000fda000bf06270 */
[----:B------:R-:W-:Y:S05]  /*109e0*/  @P0 BRA `(.L_x_1699) ;  /* 0x0000000000540947 */ /* 0x000fea0003800000 */
[----:B------:R-:W-:Y:S01]  /*109f0*/  R2UR UR7, R149 ;  /* 0x00000000950772ca */ /* 0x000fe200000e0000 */
[----:B------:R-:W-:Y:S01]  /*10a00*/  ULDC.64 UR12, c[0x0][0xb70] ;  /* 0x0002dc00000c7ab9 */ /* 0x000fe20000000a00 */
[C---:B------:R-:W-:Y:S01]  /*10a10*/  IADD3 R4, P0, R0.reuse, R3, RZ ;  /* 0x0000000300047210 */ /* 0x040fe20007f1e0ff */
[----:B------:R-:W-:Y:S02]  /*10a20*/  UIMAD UR6, UR8, UR12, URZ ;  /* 0x0000000c080672a4 */ /* 0x000fe4000f8e023f */
[----:B------:R-:W-:Y:S01]  /*10a30*/  IMAD.U32 R7, RZ, RZ, UR12 ;  /* 0x0000000cff077e24 */ /* 0x000fe2000f8e00ff */
[----:B------:R-:W-:Y:S01]  /*10a40*/  ULDC.64 UR14, c[0x0][0x208] ;  /* 0x00008200000e7ab9 */ /* 0x000fe20000000a00 */
[----:B------:R-:W-:-:S06]  /*10a50*/  LEA.HI.X.SX32 R5, R0, R8, 0x1, P0 ;  /* 0x0000000800057211 */ /* 0x000fcc00000f0eff */
[----:B------:R-:W-:Y:S02]  /*10a60*/  UIMAD UR6, UR7, UR13, UR6 ;  /* 0x0000000d070672a4 */ /* 0x000fe4000f8e0206 */
[----:B------:R-:W-:Y:S01]  /*10a70*/  IMAD.WIDE.U32 R4, R7, UR7, R4 ;  /* 0x0000000707047c25 */ /* 0x000fe2000f8e0004 */
[----:B------:R-:W-:Y:S02]  /*10a80*/  ULDC.64 UR12, c[0x0][0xb78] ;  /* 0x0002de00000c7ab9 */ /* 0x000fe40000000a00 */
        /* <DEDUP_REMOVED lines=11> */
.L_x_1699:
[----:B------:R-:W-:Y:S05]  /*10b40*/  BSYNC B1 ;  /* 0x0000000000017941 */ /* 0x000fea0003800000 */
.L_x_1698:
[----:B------:R-:W-:Y:S01]  /*10b50*/  R2UR UR11, R151 ;  /* 0x00000000970b72ca */ /* 0x000fe200000e0000 */
[----:B------:R-:W-:Y:S01]  /*10b60*/  ULDC.64 UR6, c[0x0][0xaa0] ;  /* 0x0002a80000067ab9 */ /* 0x000fe20000000a00 */
[----:B------:R-:W-:Y:S01]  /*10b70*/  R2UR UR14, R149 ;  /* 0x00000000950e72ca */ /* 0x000fe200000e0000 */
[----:B------:R-:W-:Y:S01]  /*10b80*/  IMAD.MOV.U32 R4, RZ, RZ, R22 ;  /* 0x000000ffff047224 */ /* 0x000fe200078e0016 */
[----:B------:R-:W-:Y:S01]  /*10b90*/  ULDC.64 UR12, c[0x0][0xae0] ;  /* 0x0002b800000c7ab9 */ /* 0x000fe20000000a00 */
[----:B0-----:R-:W-:Y:S01]  /*10ba0*/  IMAD.MOV.U32 R5, RZ, RZ, R9 ;  /* 0x000000ffff057224 */ /* 0x001fe200078e0009 */
[----:B------:R-:W-:Y:S01]  /*10bb0*/  SHF.R.S32.HI R9, RZ, 0x1f, R146 ;  /* 0x0000001fff097819 */ /* 0x000fe20000011492 */
[----:B------:R-:W-:Y:S01]  /*10bc0*/  IMAD R0, R8, UR6, RZ ;  /* 0x0000000608007c24 */ /* 0x000fe2000f8e02ff */
[----:B------:R-:W-:Y:S01]  /*10bd0*/  BSSY B1, `(.L_x_1700) ;  /* 0x000002b000017945 */ /* 0x000fe20003800000 */
[----:B------:R-:W-:Y:S01]  /*10be0*/  IMAD.WIDE.U32 R4, R3, UR6, R4 ;  /* 0x0000000603047c25 */ /* 0x000fe2000f8e0004 */
[----:B------:R-:W-:-:S03]  /*10bf0*/  UIMAD UR6, UR8, UR12, URZ ;  /* 0x0000000c080672a4 */ /* 0x000fc6000f8e023f */
[----:B------:R-:W-:Y:S01]  /*10c00*/  IMAD R3, R3, UR7, R0 ;  /* 0x0000000703037c24 */ /* 0x000fe2000f8e0200 */
[----:B------:R-:W-:Y:S01]  /*10c10*/  UIMAD UR7, UR11, -0xc0, UR4 ;  /* 0xffffff400b0778a4 */ /* 0x000fe2000f8e0204 */
[C---:B------:R-:W-:Y:S01]  /*10c20*/  IADD3 R0, R146.reuse, 0x60, RZ ;  /* 0x0000006092007810 */ /* 0x040fe20007ffe0ff */
[----:B------:R-:W-:Y:S01]  /*10c30*/  UIMAD UR6, UR14, UR13, UR6 ;  /* 0x0000000d0e0672a4 */ /* 0x000fe2000f8e0206 */
[----:B------:R-:W-:Y:S02]  /*10c40*/  IMAD.IADD R5, R5, 0x1, R3 ;  /* 0x0000000105057824 */ /* 0x000fe400078e0203 */
[----:B------:R-:W-:Y:S01]  /*10c50*/  IMAD.U32 R3, RZ, RZ, UR12 ;  /* 0x0000000cff037e24 */ /* 0x000fe2000f8e00ff */
[----:B------:R-:W-:Y:S01]  /*10c60*/  ULDC.64 UR12, c[0x0][0xae8] ;  /* 0x0002ba00000c7ab9 */ /* 0x000fe20000000a00 */
[----:B------:R-:W-:Y:S01]  /*10c70*/  ISETP.GE.AND P0, PT, R146, UR7, PT ;  /* 0x0000000792007c0c */ /* 0x000fe2000bf06270 */
[----:B------:R-:W-:Y:S01]  /*10c80*/  UIMAD UR4, UR10, UR12, URZ ;  /* 0x0000000c0a0472a4 */ /* 0x000fe2000f8e023f */
[----:B------:R-:W-:Y:S01]  /*10c90*/  IMAD.WIDE.U32 R4, R3, UR14, R4 ;  /* 0x0000000e03047c25 */ /* 0x000fe2000f8e0004 */
[----:B------:R-:W-:-:S02]  /*10ca0*/  ISETP.GE.AND P1, PT, R0, UR7, PT ;  /* 0x0000000700007c0c */ /* 0x000fc4000bf26270 */
[----:B------:R-:W-:Y:S01]  /*10cb0*/  UIMAD UR4, UR9, UR13, UR4 ;  /* 0x0000000d090472a4 */ /* 0x000fe2000f8e0204 */
[----:B------:R-:W-:Y:S02]  /*10cc0*/  VIADD R5, R5, UR6 ;  /* 0x0000000605057c36 */ /* 0x000fe40008000000 */
[----:B------:R-:W-:Y:S02]  /*10cd0*/  IMAD.U32 R7, RZ, RZ, UR12 ;  /* 0x0000000cff077e24 */ /* 0x000fe4000f8e00ff */
[----:B------:R-:W-:Y:S02]  /*10ce0*/  IMAD.U32 R3, RZ, RZ, UR11 ;  /* 0x0000000bff037e24 */ /* 0x000fe4000f8e00ff */
[----:B------:R-:W-:-:S04]  /*10cf0*/  IMAD.WIDE.U32 R6, R7, UR9, R4 ;  /* 0x0000000907067c25 */ /* 0x000fc8000f8e0004 */
[----:B------:R-:W-:Y:S02]  /*10d00*/  IMAD.MOV.U32 R8, RZ, RZ, R146 ;  /* 0x000000ffff087224 */ /* 0x000fe400078e0092 */
[----:B------:R-:W-:Y:S02]  /*10d10*/  VIADD R11, R7, UR4 ;  /* 0x00000004070b7c36 */ /* 0x000fe40008000000 */
        /* <DEDUP_REMOVED lines=15> */
[----:B------:R-:W-:Y:S02]  /*10e10*/  ULDC.64 UR8, c[0x0][0xa80] ;  /* 0x0002a00000087ab9 */ /* 0x000fe40000000a00 */
[----:B------:R-:W-:Y:S02]  /*10e20*/  LEA R12, P0, R4, UR8, 0x1 ;  /* 0x00000008040c7c11 */ /* 0x000fe4000f8008ff */
[----:B------:R-:W-:-:S04]  /*10e30*/  IADD3 R3, R5, R3, RZ ;  /* 0x0000000305037210 */ /* 0x000fc80007ffe0ff */
[----:B------:R-:W-:-:S05]  /*10e40*/  LEA.HI.X R13, R4, UR9, R3, 0x1, P0 ;  /* 0x00000009040d7c11 */ /* 0x000fca00080f0c03 */
[----:B------:R0:W-:Y:S04]  /*10e50*/  @!P2 STG.E.128 desc[UR10][R12.64], RZ ;  /* 0x000000ff0c00a986 */ /* 0x0001e8000c101d0a */
[----:B------:R0:W-:Y:S04]  /*10e60*/  @!P3 STG.E.128 desc[UR10][R12.64+0x40], RZ ;  /* 0x000040ff0c00b986 */ /* 0x0001e8000c101d0a */
[----:B------:R0:W-:Y:S02]  /*10e70*/  @!P4 STG.E.128 desc[UR10][R12.64+0x80], RZ ;  /* 0x000080ff0c00c986 */ /* 0x0001e4000c101d0a */
.L_x_1701:
[----:B------:R-:W-:Y:S05]  /*10e80*/  BSYNC B1 ;  /* 0x0000000000017941 */ /* 0x000fea0003800000 */
.L_x_1700:
        /* <DEDUP_REMOVED lines=9> */
[----:B------:R-:W-:Y:S01]  /*10f20*/  IMAD.MOV.U32 R5, RZ, RZ, R11 ;  /* 0x000000ffff057224 */ /* 0x000fe200078e000b */
[----:B------:R-:W-:Y:S01]  /*10f30*/  ULDC.64 UR8, c[0x0][0x208] ;  /* 0x0000820000087ab9 */ /* 0x000fe20000000a00 */
        /* <DEDUP_REMOVED lines=12> */
.L_x_1696:
[----:B------:R-:W-:Y:S05]  /*11000*/  BSYNC B0 ;  /* 0x0000000000007941 */ /* 0x000fea0003800000 */
.L_x_1691:
[----:B------:R-:W-:Y:S02]  /*11010*/  ULDC UR4, c[0x0][0xc14] ;  /* 0x0003050000047ab9 */ /* 0x000fe40000000800 */
[----:B------:R-:W-:-:S13]  /*11020*/  ISETP.GE.AND P0, PT, R31, UR4, PT ;  /* 0x000000041f007c0c */ /* 0x000fda000bf06270 */
[----:B------:R-:W-:Y:S05]  /*11030*/  @!P0 BRA `(.L_x_1702) ;  /* 0xfffffefc00b08947 */ /* 0x000fea000383ffff */
[----:B------:R-:W-:Y:S05]  /*11040*/  EXIT ;  /* 0x000000000000794d */ /* 0x000fea0003800000 */
.L_x_1655:
[----:B------:R-:W-:-:S08]  /*11050*/  NOP ;  /* 0x0000000000007918 */ /* 0x000fd00000000000 */
[----:B0-----:R-:W0:-:S00]  /*11060*/  USETMAXREG.DEALLOC.CTAPOOL 0x20 ;  /* 0x00000020000079c8 */ /* 0x001e0000080e0500 */
        /* <DEDUP_REMOVED lines=8> */
[----:B------:R-:W-:Y:S01]  /*110f0*/  ULDC.64 UR6, c[0x0][0x208] ;  /* 0x0000820000067ab9 */ /* 0x000fe20000000a00 */
        /* <DEDUP_REMOVED lines=9> */
[----:B------:R-:W0:Y:S01]  /*11190*/  S2UR UR6, SR_CTAID.X ;  /* 0x00000000000679c3 */ /* 0x000e220000002500 */
[----:B------:R-:W-:Y:S01]  /*111a0*/  ISETP.GE.U32.AND P0, PT, R26, 0x2, PT ;  /* 0x000000021a00780c */ /* 0x000fe20003f06070 */
[----:B------:R-:W-:Y:S01]  /*111b0*/  IMAD.MOV.U32 R16, RZ, RZ, RZ ;  /* 0x000000ffff107224 */ /* 0x000fe200078e00ff */
[----:B------:R-:W-:Y:S01]  /*111c0*/  LOP3.LUT R5, R5, 0xfffffffe, RZ, 0xc0, !PT ;  /* 0xfffffffe05057812 */ /* 0x000fe200078ec0ff */
[----:B------:R-:W-:-:S08]  /*111d0*/  IMAD.MOV.U32 R19, RZ, RZ, RZ ;  /* 0x000000ffff137224 */ /* 0x000fd000078e00ff */
[----:B------:R-:W-:-:S04]  /*111e0*/  @P1 LOP3.LUT R5, R5, 0x1, RZ, 0xfc, !PT ;  /* 0x0000000105051812 */ /* 0x000fc800078efcff */
[----:B------:R-:W-:-:S04]  /*111f0*/  LOP3.LUT R5, R5, 0xffffffef, RZ, 0xc0, !PT ;  /* 0xffffffef05057812 */ /* 0x000fc800078ec0ff */
[----:B------:R-:W-:-:S04]  /*11200*/  @P0 LOP3.LUT R5, R5, 0x10, RZ, 0xfc, !PT ;  /* 0x0000001005050812 */ /* 0x000fc800078efcff */
[----:B------:R-:W-:Y:S01]  /*11210*/  LOP3.LUT R5, R5, 0xfffffff7, RZ, 0xc0, !PT ;  /* 0xfffffff705057812 */ /* 0x000fe200078ec0ff */
[----:B--2---:R-:W1:Y:S02]  /*11220*/  SHFL.UP PT, R4, R0, 0x1, RZ ;  /* 0x0420000000047989 */ /* 0x004e6400000e00ff */
[----:B-1----:R-:W-:-:S05]  /*11230*/  SEL R7, R4, RZ, P1 ;  /* 0x000000ff04077207 */ /* 0x002fca0000800000 */
[----:B------:R-:W-:-:S05]  /*11240*/  IMAD.IADD R7, R0, 0x1, R7 ;  /* 0x0000000100077824 */ /* 0x000fca00078e0207 */
[----:B------:R-:W1:Y:S02]  /*11250*/  SHFL.UP PT, R4, R7, 0x2, RZ ;  /* 0x0440000007047989 */ /* 0x000e6400000e00ff */
[----:B-1----:R-:W-:Y:S02]  /*11260*/  SEL R4, R4, RZ, P0 ;  /* 0x000000ff04047207 */ /* 0x002fe40000000000 */
[----:B------:R-:W-:-:S03]  /*11270*/  ISETP.GE.U32.AND P0, PT, R26, 0x4, PT ;  /* 0x000000041a00780c */ /* 0x000fc60003f06070 */
[----:B------:R-:W-:-:S05]  /*11280*/  IMAD.IADD R4, R7, 0x1, R4 ;  /* 0x0000000107047824 */ /* 0x000fca00078e0204 */
[----:B------:R-:W1:Y:S05]  /*11290*/  SHFL.UP PT, R6, R4, 0x4, RZ ;  /* 0x0480000004067989 */ /* 0x000e6a00000e00ff */
[----:B------:R-:W-:-:S04]  /*112a0*/  @P0 LOP3.LUT R5, R5, 0x8, RZ, 0xfc, !PT ;  /* 0x0000000805050812 */ /* 0x000fc800078efcff */
[----:B------:R-:W-:Y:S02]  /*112b0*/  LOP3.LUT R5, R5, 0xfffffffb, RZ, 0xc0, !PT ;  /* 0xfffffffb05057812 */ /* 0x000fe400078ec0ff */
[----:B-1----:R-:W-:Y:S02]  /*112c0*/  SEL R3, R6, RZ, P0 ;  /* 0x000000ff06037207 */ /* 0x002fe40000000000 */
[----:B------:R-:W-:Y:S02]  /*112d0*/  ISETP.GE.U32.AND P0, PT, R26, 0x8, PT ;  /* 0x000000081a00780c */ /* 0x000fe40003f06070 */
[----:B------:R-:W-:-:S05]  /*112e0*/  IADD3 R3, R4, R3, RZ ;  /* 0x0000000304037210 */ /* 0x000fca0007ffe0ff */
[----:B------:R-:W1:Y:S06]  /*112f0*/  SHFL.UP PT, R2, R3, 0x8, RZ ;  /* 0x0500000003027989 */ /* 0x000e6c00000e00ff */
[----:B------:R-:W-:-:S04]  /*11300*/  @P0 LOP3.LUT R5, R5, 0x4, RZ, 0xfc, !PT ;  /* 0x0000000405050812 */ /* 0x000fc800078efcff */
[----:B------:R-:W-:Y:S02]  /*11310*/  LOP3.LUT R5, R5, 0xfffffffd, RZ, 0xc0, !PT ;  /* 0xfffffffd05057812 */ /* 0x000fe400078ec0ff */
[----:B-1----:R-:W-:Y:S02]  /*11320*/  SEL R2, R2, RZ, P0 ;  /* 0x000000ff02027207 */ /* 0x002fe40000000000 */
[----:B------:R-:W-:-:S03]  /*11330*/  ISETP.GE.U32.AND P0, PT, R26, 0x10, PT ;  /* 0x000000101a00780c */ /* 0x000fc60003f06070 */
[----:B------:R-:W-:-:S05]  /*11340*/  IMAD.IADD R2, R3, 0x1, R2 ;  /* 0x0000000103027824 */ /* 0x000fca00078e0202 */
[----:B------:R-:W1:Y:S05]  /*11350*/  SHFL.UP PT, R6, R2, 0x10, RZ ;  /* 0x0600000002067989 */ /* 0x000e6a00000e00ff */
[----:B------:R-:W-:Y:S02]  /*11360*/  @P0 LOP3.LUT R5, R5, 0x2, RZ, 0xfc, !PT ;  /* 0x0000000205050812 */ /* 0x000fe400078efcff */
[----:B-1----:R-:W-:-:S05]  /*11370*/  SEL R7, R6, RZ, P0 ;  /* 0x000000ff06077207 */ /* 0x002fca0000000000 */
[----:B------:R-:W-:-:S05]  /*11380*/  IMAD.IADD R6, R2, 0x1, R7 ;  /* 0x0000000102067824 */ /* 0x000fca00078e0207 */
[----:B------:R-:W1:Y:S02]  /*11390*/  SHFL.IDX PT, R4, R6, 0x1f, 0x1f ;  /* 0x03e01f0006047f89 */ /* 0x000e6400000e0000 */
[----:B-1----:R-:W-:-:S04]  /*113a0*/  IMAD R4, R4, UR4, RZ ;  /* 0x0000000404047c24 */ /* 0x002fc8000f8e02ff */
[----:B------:R-:W-:Y:S01]  /*113b0*/  IMAD.MOV.U32 R9, RZ, RZ, R4 ;  /* 0x000000ffff097224 */ /* 0x000fe200078e0004 */
[----:B0-----:R-:W-:-:S13]  /*113c0*/  ISETP.GT.AND P0, PT, R4, UR6, PT ;  /* 0x0000000604007c0c */ /* 0x001fda000bf04270 */
[----:B------:R-:W-:Y:S05]  /*113d0*/  @P0 BRA `(.L_x_1703) ;  /* 0x0000000000b80947 */ /* 0x000fea0003800000 */
[----:B------:R-:W-:Y:S01]  /*113e0*/  IMAD.MOV.U32 R4, RZ, RZ, R9 ;  /* 0x000000ffff047224 */ /* 0x000fe200078e0009 */
[----:B------:R-:W-:Y:S01]  /*113f0*/  ULDC UR5, c[0x0][0xc14] ;  /* 0x0003050000057ab9 */ /* 0x000fe20000000800 */
[----:B------:R-:W-:Y:S01]  /*11400*/  IMAD.MOV.U32 R19, RZ, RZ, RZ ;  /* 0x000000ffff137224 */ /* 0x000fe200078e00ff */
[----:B------:R-:W-:Y:S01]  /*11410*/  ULDC UR7, c[0x0][0xc14] ;  /* 0x0003050000077ab9 */ /* 0x000fe20000000800 */
[----:B------:R-:W-:-:S05]  /*11420*/  ULDC UR4, c[0x0][0xc10] ;  /* 0x0003040000047ab9 */ /* 0x000fca0000000800 */
.L_x_1707:
[----:B------:R-:W-:Y:S02]  /*11430*/  VIADD R0, R19, 0x1f ;  /* 0x0000001f13007836 */ /* 0x000fe40000000000 */
[----:B------:R-:W-:-:S03]  /*11440*/  IMAD.U32 R19, RZ, RZ, UR7 ;  /* 0x00000007ff137e24 */ /* 0x000fc6000f8e00ff */
[----:B------:R-:W-:-:S13]  /*11450*/  ISETP.GE.AND P0, PT, R0, UR5, PT ;  /* 0x0000000500007c0c */ /* 0x000fda000bf06270 */
[----:B------:R-:W-:Y:S05]  /*11460*/  @P0 BRA `(.L_x_1704) ;  /* 0x0000000400d40947 */ /* 0x000fea0003800000 */
[----:B------:R-:W-:Y:S01]  /*11470*/  MOV R19, R0 ;  /* 0x0000000000137202 */ /* 0x000fe20000000f00 */
[----:B------:R-:W-:Y:S01]  /*11480*/  BSSY B0, `(.L_x_1705) ;  /* 0x000000a000007945 */ /* 0x000fe20003800000 */
[C---:B------:R-:W-:Y:S01]  /*11490*/  ISETP.NE.AND P1, PT, R26.reuse, 0x1f, PT ;  /* 0x0000001f1a00780c */ /* 0x040fe20003f25270 */
[----:B------:R-:W-:Y:S02]  /*114a0*/  IMAD.MOV.U32 R0, RZ, RZ, RZ ;  /* 0x000000ffff007224 */ /* 0x000fe400078e00ff */
[----:B------:R-:W-:-:S05]  /*114b0*/  IMAD.IADD R7, R26, 0x1, R19 ;  /* 0x000000011a077824 */ /* 0x000fca00078e0213 */
[----:B------:R-:W-:-:S13]  /*114c0*/  ISETP.GE.OR P0, PT, R7, UR5, !P1 ;  /* 0x0000000507007c0c */ /* 0x000fda000cf06670 */
[----:B------:R-:W-:Y:S05]  /*114d0*/  @P0 BRA `(.L_x_1706) ;  /* 0x0000000000100947 */ /* 0x000fea0003800000 */
[----:B------:R-:W0:Y:S01]  /*114e0*/  LDC.64 R2, c[0x0][0xc58] ;  /* 0x00031600ff027b82 */ /* 0x000e220000000a00 */
[----:B------:R-:W-:Y:S01]  /*114f0*/  ULDC.64 UR8, c[0x0][0x208] ;  /* 0x0000820000087ab9 */ /* 0x000fe20000000a00 */
[----:B0-----:R-:W-:-:S05]  /*11500*/  IMAD.WIDE R2, R7, 0x4, R2 ;  /* 0x0000000407027825 */ /* 0x001fca00078e0202 */
[----:B------:R0:W5:Y:S02]  /*11510*/  LDG.E R0, desc[UR8][R2.64] ;  /* 0x0000000802007981 */ /* 0x000164000c1e1900 */
.L_x_1706:
[----:B------:R-:W-:Y:S05]  /*11520*/  BSYNC B0 ;  /* 0x0000000000007941 */ /* 0x000fea0003800000 */
.L_x_1705:
        /* <DEDUP_REMOVED lines=25> */
.L_x_1703:
[----:B------:R-:W-:Y:S01]  /*116c0*/  IMAD.IADD R9, R4, 0x1, -R9 ;  /* 0x0000000104097824 */ /* 0x000fe200078e0a09 */
[----:B------:R-:W-:-:S03]  /*116d0*/  ULDC.64 UR8, c[0x0][0x208] ;  /* 0x0000820000087ab9 */ /* 0x000fc60000000a00 */
[----:B------:R-:W-:-:S05]  /*116e0*/  IMAD R2, R6, UR4, R9 ;  /* 0x0000000406027c24 */ /* 0x000fca000f8e0209 */
[----:B------:R-:W-:Y:S02]  /*116f0*/  ISETP.GT.AND P0, PT, R2, UR6, PT ;  /* 0x0000000602007c0c */ /* 0x000fe4000bf04270 */
[----:B------:R-:W0:Y:S11]  /*11700*/  LDC.64 R2, c[0x0][0xc68] ;  /* 0x00031a00ff027b82 */ /* 0x000e360000000a00 */
[----:B------:R-:W-:-:S04]  /*11710*/  VOTE.ANY R10, PT, !P0 ;  /* 0x00000000000a7806 */ /* 0x000fc800040e0100 */
[----:B------:R-:W1:Y:S02]  /*11720*/  POPC R13, R10 ;  /* 0x0000000a000d7309 */ /* 0x000e640000000000 */
[----:B-1----:R-:W-:-:S05]  /*11730*/  IADD3 R19, R13, R19, RZ ;  /* 0x000000130d137210 */ /* 0x002fca0007ffe0ff */
        /* <DEDUP_REMOVED lines=11> */
[----:B------:R-:W-:-:S05]  /*117f0*/  VIADD R11, R13, 0xffffffff ;  /* 0xffffffff0d0b7836 */ /* 0x000fca0000000000 */
[----:B------:R2:W3:Y:S02]  /*11800*/  SHFL.IDX PT, R16, R6, R11, 0x1f ;  /* 0x00001f0b06107589 */ /* 0x0004e400000e0000 */
.L_x_1708:
[----:B---3--:R-:W-:Y:S01]  /*11810*/  IMAD R16, R16, UR4, R9 ;  /* 0x0000000410107c24 */ /* 0x008fe2000f8e0209 */
[----:B------:R-:W-:Y:S01]  /*11820*/  IABS R2, R4 ;  /* 0x0000000400027213 */ /* 0x000fe20000000000 */
[----:B-12---:R-:W-:-:S03]  /*11830*/  IMAD.MOV R11, RZ, RZ, -R3 ;  /* 0x000000ffff0b7224 */ /* 0x006fc600078e0a03 */
[----:B------:R-:W-:Y:S01]  /*11840*/  IADD3 R9, -R16, UR6, RZ ;  /* 0x0000000610097c10 */ /* 0x000fe2000fffe1ff */
[----:B------:R-:W-:Y:S02]  /*11850*/  IMAD.MOV R10, RZ, RZ, -R2 ;  /* 0x000000ffff0a7224 */ /* 0x000fe400078e0a02 */
        /* <DEDUP_REMOVED lines=13> */
[----:B------:R-:W-:Y:S02]  /*11930*/  @P0 IADD3 R2, R2, 0x1, RZ ;  /* 0x0000000102020810 */ /* 0x000fe40007ffe0ff */
        /* <DEDUP_REMOVED lines=9> */
[----:B------:R-:W-:-:S04]  /*119d0*/  VIADDMNMX R7, R8, UR4, R7, PT ;  /* 0x0000000408077c46 */ /* 0x000fc8000b800107 */
[-C--:B------:R-:W-:Y:S02]  /*119e0*/  IABS R8, R7.reuse ;  /* 0x0000000700087213 */ /* 0x080fe40000000000 */
[----:B0-----:R-:W-:Y:S02]  /*119f0*/  IABS R12, R7 ;  /* 0x00000007000c7213 */ /* 0x001fe40000000000 */
        /* <DEDUP_REMOVED lines=13> */
[----:B------:R-:W-:Y:S01]  /*11ad0*/  @!P0 IADD3 R3, R3, -R8, RZ ;  /* 0x8000000803038210 */ /* 0x000fe20007ffe0ff */
        /* <DEDUP_REMOVED lines=14> */
.L_x_1704:
[----:B------:R-:W-:Y:S02]  /*11bc0*/  IMAD.MOV.U32 R17, RZ, RZ, RZ ;  /* 0x000000ffff117224 */ /* 0x000fe400078e00ff */
[----:B------:R-:W-:Y:S02]  /*11bd0*/  IMAD.U32 R16, RZ, RZ, UR6 ;  /* 0x00000006ff107e24 */ /* 0x000fe4000f8e00ff */
[----:B------:R-:W-:-:S07]  /*11be0*/  IMAD.MOV.U32 R18, RZ, RZ, RZ ;  /* 0x000000ffff127224 */ /* 0x000fce00078e00ff */
.L_x_1709:
[----:B------:R-:W-:Y:S01]  /*11bf0*/  ISETP.NE.AND P0, PT, R26, RZ, PT ;  /* 0x000000ff1a00720c */ /* 0x000fe20003f05270 */
[----:B------:R0:W-:Y:S01]  /*11c00*/  STL [R1+0x4], RZ ;  /* 0x000004ff01007387 */ /* 0x0001e20000100800 */
[----:B------:R-:W-:Y:S01]  /*11c10*/  IMAD.MOV.U32 R24, RZ, RZ, 0x1 ;  /* 0x00000001ff187424 */ /* 0x000fe200078e00ff */
[----:B------:R-:W-:-:S10]  /*11c20*/  MOV R22, RZ ;  /* 0x000000ff00167202 */ /* 0x000fd40000000f00 */
        /* <DEDUP_REMOVED lines=12> */
.L_x_1777:
[----:B--2---:R-:W2:Y:S01]  /*11cf0*/  LDC.64 R2, c[0x0][0xc60] ;  /* 0x00031800ff027b82 */ /* 0x004ea20000000a00 */
[----:B------:R-:W-:Y:S01]  /*11d00*/  ULDC.64 UR4, c[0x0][0x208] ;  /* 0x0000820000047ab9 */ /* 0x000fe20000000a00 */
[----:B--2---:R-:W-:-:S05]  /*11d10*/  IMAD.WIDE R2, R19, 0x4, R2 ;  /* 0x0000000413027825 */ /* 0x004fca00078e0202 */
[----:B------:R-:W2:Y:S01]  /*11d20*/  LDG.E R27, desc[UR4][R2.64] ;  /* 0x00000004021b7981 */ /* 0x000ea2000c1e1900 */
[----:B------:R-:W-:Y:S05]  /*11d30*/  YIELD ;  /* 0x0000000000007946 */ /* 0x000fea0003800000 */
[----:B------:R-:W-:Y:S01]  /*11d40*/  ULDC.64 UR4, c[0x0][0xa28] ;  /* 0x00028a0000047ab9 */ /* 0x000fe20000000a00 */
[----:B0-----:R-:W-:Y:S01]  /*11d50*/  IMAD.MOV.U32 R0, RZ, RZ, RZ ;  /* 0x000000ffff007224 */ /* 0x001fe200078e00ff */
[----:B------:R-:W-:Y:S01]  /*11d60*/  ISETP.NE.U32.AND P0, PT, RZ, UR4, PT ;  /* 0x00000004ff007c0c */ /* 0x000fe2000bf05070 */
[----:B------:R-:W-:Y:S01]  /*11d70*/  ULDC.64 UR8, c[0x0][0x208] ;  /* 0x0000820000087ab9 */ /* 0x000fe20000000a00 */
[----:B------:R-:W-:Y:S01]  /*11d80*/  IMAD.MOV.U32 R8, RZ, RZ, RZ ;  /* 0x000000ffff087224 */ /* 0x000fe200078e00ff */
[----:B------:R-:W-:Y:S01]  /*11d90*/  ULDC.64 UR6, c[0x0][0xa08] ;  /* 0x0002820000067ab9 */ /* 0x000fe20000000a00 */
[----:B------:R-:W-:-:S02]  /*11da0*/  ISETP.NE.AND.EX P0, PT, RZ, UR5, PT, P0 ;  /* 0x00000005ff007c0c */ /* 0x000fc4000bf05300 */
[----:B--2---:R-:W-:-:S11]  /*11db0*/  SHF.R.S32.HI R4, RZ, 0x1f, R27 ;  /* 0x0000001fff047819 */ /* 0x004fd6000001141b */
[----:B------:R-:W-:-:S04]  /*11dc0*/  @P0 LEA R2, P1, R27, UR4, 0x2 ;  /* 0x000000041b020c11 */ /* 0x000fc8000f8210ff */
[C-C-:B------:R-:W-:Y:S01]  /*11dd0*/  @P0 LEA.HI.X R3, R27.reuse, UR5, R4.reuse, 0x2, P1 ;  /* 0x000000051b030c11 */ /* 0x140fe200088f1404 */
[----:B------:R-:W-:Y:S02]  /*11de0*/  ULDC.64 UR4, c[0x0][0xa18] ;  /* 0x0002860000047ab9 */ /* 0x000fe40000000a00 */
[----:B------:R-:W-:Y:S01]  /*11df0*/  ISETP.NE.U32.AND P1, PT, RZ, UR4, PT ;  /* 0x00000004ff007c0c */ /* 0x000fe2000bf25070 */
[C---:B------:R-:W-:Y:S01]  /*11e00*/  IMAD.SHL.U32 R29, R27.reuse, 0x4, RZ ;  /* 0x000000041b1d7824 */ /* 0x040fe200078e00ff */
[----:B------:R0:W5:Y:S01]  /*11e10*/  @P0 LDG.E R0, desc[UR8][R2.64] ;  /* 0x0000000802000981 */ /* 0x000162000c1e1900 */
[----:B------:R-:W-:Y:S02]  /*11e20*/  SHF.L.U64.HI R10, R27, 0x2, R4 ;  /* 0x000000021b0a7819 */ /* 0x000fe40000010204 */
[----:B------:R-:W-:-:S03]  /*11e30*/  ISETP.NE.AND.EX P1, PT, RZ, UR5, PT, P1 ;  /* 0x00000005ff007c0c */ /* 0x000fc6000bf25310 */
[----:B------:R-:W-:Y:S10]  /*11e40*/  STL [R1], R10 ;  /* 0x0000000a01007387 */ /* 0x000ff40000100800 */
[----:B------:R-:W-:-:S04]  /*11e50*/  @P1 IADD3 R6, P0, R29, UR4, RZ ;  /* 0x000000041d061c10 */ /* 0x000fc8000ff1e0ff */
[C---:B------:R-:W-:Y:S01]  /*11e60*/  @P1 IADD3.X R7, R10.reuse, UR5, RZ, P0, !PT ;  /* 0x000000050a071c10 */ /* 0x040fe200087fe4ff */
[----:B------:R-:W-:Y:S02]  /*11e70*/  ULDC.64 UR4, c[0x0][0xa00] ;  /* 0x0002800000047ab9 */ /* 0x000fe40000000a00 */
[----:B------:R-:W-:Y:S02]  /*11e80*/  ISETP.NE.U32.AND P2, PT, RZ, UR4, PT ;  /* 0x00000004ff007c0c */ /* 0x000fe4000bf45070 */
[C---:B0-----:R-:W-:Y:S02]  /*11e90*/  IADD3 R2, P0, R29.reuse, UR4, RZ ;  /* 0x000000041d027c10 */ /* 0x041fe4000ff1e0ff */
[----:B------:R-:W-:Y:S02]  /*11ea0*/  ISETP.NE.AND.EX P2, PT, RZ, UR5, PT, P2 ;  /* 0x00000005ff007c0c */ /* 0x000fe4000bf45320 */
[----:B------:R-:W-:Y:S01]  /*11eb0*/  IADD3.X R3, R10, UR5, RZ, P0, !PT ;  /* 0x000000050a037c10 */ /* 0x000fe200087fe4ff */
[----:B------:R-:W-:Y:S01]  /*11ec0*/  ULDC UR4, c[0x0][0x288] ;  /* 0x0000a20000047ab9 */ /* 0x000fe20000000800 */
[----:B------:R-:W-:-:S04]  /*11ed0*/  IADD3 R4, P0, R29, UR6, RZ ;  /* 0x000000061d047c10 */ /* 0x000fc8000ff1e0ff */
[----:B------:R-:W-:-:S05]  /*11ee0*/  IADD3.X R5, R10, UR7, RZ, P0, !PT ;  /* 0x000000070a057c10 */ /* 0x000fca00087fe4ff */
[----:B------:R-:W2:Y:S01]  /*11ef0*/  @P2 LDG.E R8, desc[UR8][R2.64] ;  /* 0x0000000802082981 */ /* 0x000ea2000c1e1900 */
[----:B------:R-:W-:-:S04]  /*11f00*/  ISETP.NE.U32.AND P0, PT, RZ, UR6, PT ;  /* 0x00000006ff007c0c */ /* 0x000fc8000bf05070 */
[----:B------:R-:W-:Y:S01]  /*11f10*/  ISETP.NE.AND.EX P0, PT, RZ, UR7, PT, P0 ;  /* 0x00000007ff007c0c */ /* 0x000fe2000bf05300 */
[----:B--2---:R0:W-:Y:S02]  /*11f20*/  STL [R1+0x8], R8 ;  /* 0x0000080801007387 */ /* 0x0041e40000100800 */
[----:B0-----:R-:W-:Y:S01]  /*11f30*/  IMAD.U32 R8, RZ, RZ, UR4 ;  /* 0x00000004ff087e24 */ /* 0x001fe2000f8e00ff */
[----:B------:R-:W-:Y:S02]  /*11f40*/  ULDC.64 UR4, c[0x0][0x3f8] ;  /* 0x0000fe0000047ab9 */ /* 0x000fe40000000a00 */
[----:B------:R-:W-:-:S03]  /*11f50*/  UISETP.NE.U32.AND UP0, UPT, UR4, URZ, UPT ;  /* 0x0000003f0400728c */ /* 0x000fc6000bf05070 */
[----:B------:R-:W-:Y:S01]  /*11f60*/  ULDC UR4, c[0x0][0x404] ;  /* 0x0001010000047ab9 */ /* 0x000fe20000000800 */
[----:B------:R-:W-:Y:S01]  /*11f70*/  UISETP.NE.AND.EX UP0, UPT, UR5, URZ, UPT, UP0 ;  /* 0x0000003f0500728c */ /* 0x000fe2000bf05300 */
[----:B------:R0:W5:Y:S02]  /*11f80*/  @P1 LDG.E R8, desc[UR8][R6.64] ;  /* 0x0000000806081981 */ /* 0x000164000c1e1900 */
[----:B------:R-:W-:Y:S01]  /*11f90*/  ULDC UR5, c[0x0][0x2e0] ;  /* 0x0000b80000057ab9 */ /* 0x000fe20000000800 */
[----:B------:R-:W-:-:S04]  /*11fa0*/  USEL UR4, UR4, 0x1, UP0 ;  /* 0x0000000104047887 */ /* 0x000fc80008000000 */
[----:B------:R-:W-:-:S06]  /*11fb0*/  UIMAD UR4, UR4, UR5, URZ ;  /* 0x00000005040472a4 */ /* 0x000fcc000f8e023f */
[----:B------:R-:W-:Y:S01]  /*11fc0*/  IMAD.U32 R9, RZ, RZ, UR4 ;  /* 0x00000004ff097e24 */ /* 0x000fe2000f8e00ff */
[----:B0-----:R-:W-:Y:S06]  /*11fd0*/  @P1 BRA `(.L_x_1711) ;  /* 0x0000000000141947 */ /* 0x001fec0003800000 */
[----:B------:R-:W-:Y:S05]  /*11fe0*/  @!P2 BRA `(.L_x_1711) ;  /* 0x000000000010a947 */ /* 0x000fea0003800000 */
[----:B------:R-:W-:Y:S02]  /*11ff0*/  ULDC.64 UR4, c[0x0][0x208] ;  /* 0x0000820000047ab9 */ /* 0x000fe40000000a00 */
[----:B------:R-:W2:Y:S04]  /*12000*/  LDG.E R7, desc[UR4][R2.64] ;  /* 0x0000000402077981 */ /* 0x000ea8000c1e1900 */
[----:B-----5:R-:W2:Y:S02]  /*12010*/  LDG.E R8, desc[UR4][R2.64+0x4] ;  /* 0x0000040402087981 */ /* 0x020ea4000c1e1900 */
[----:B--2---:R-:W-:-:S07]  /*12020*/  IMAD.IADD R8, R8, 0x1, -R7 ;  /* 0x0000000108087824 */ /* 0x004fce00078e0a07 */
.L_x_1711:
[----:B------:R-:W-:Y:S01]  /*12030*/  IMAD.MOV.U32 R23, RZ, RZ, RZ ;  /* 0x000000ffff177224 */ /* 0x000fe200078e00ff */
[----:B------:R-:W-:-:S05]  /*12040*/  ULDC.64 UR4, c[0x0][0x208] ;  /* 0x0000820000047ab9 */ /* 0x000fca0000000a00 */
[----:B------:R-:W2:Y:S01]  /*12050*/  @P0 LDG.E R23, desc[UR4][R4.64] ;  /* 0x0000000404170981 */ /* 0x000ea2000c1e1900 */
[----:B------:R-:W-:Y:S02]  /*12060*/  ULDC.64 UR4, c[0x0][0xa20] ;  /* 0x0002880000047ab9 */ /* 0x000fe40000000a00 */
[----:B------:R-:W-:-:S04]  /*12070*/  ISETP.NE.U32.AND P1, PT, RZ, UR4, PT ;  /* 0x00000004ff007c0c */ /* 0x000fc8000bf25070 */
[----:B------:R-:W-:Y:S02]  /*12080*/  ISETP.NE.AND.EX P1, PT, RZ, UR5, PT, P1 ;  /* 0x00000005ff007c0c */ /* 0x000fe4000bf25310 */
[----:B--2--5:R-:W-:-:S11]  /*12090*/  IADD3 R23, R23, R0, RZ ;  /* 0x0000000017177210 */ /* 0x024fd60007ffe0ff */
[----:B------:R-:W-:Y:S05]  /*120a0*/  @!P1 BRA `(.L_x_1712) ;  /* 0x0000000000149947 */ /* 0x000fea0003800000 */
[----:B------:R-:W-:Y:S01]  /*120b0*/  IADD3 R2, P0, R29, UR4, RZ ;  /* 0x000000041d027c10 */ /* 0x000fe2000ff1e0ff */
[----:B------:R-:W-:-:S03]  /*120c0*/  ULDC.64 UR6, c[0x0][0x208] ;  /* 0x0000820000067ab9 */ /* 0x000fc60000000a00 */
[----:B------:R-:W-:-:S05]  /*120d0*/  IADD3.X R3, R10, UR5, RZ, P0, !PT ;  /* 0x000000050a037c10 */ /* 0x000fca00087fe4ff */
[----:B------:R0:W5:Y:S01]  /*120e0*/  LDG.E R9, desc[UR6][R2.64] ;  /* 0x0000000602097981 */ /* 0x000162000c1e1900 */
[----:B------:R-:W-:Y:S05]  /*120f0*/  BRA `(.L_x_1713) ;  /* 0x0000000000147947 */ /* 0x000fea0003800000 */
.L_x_1712:
[----:B------:R-:W-:Y:S05]  /*12100*/  @!P0 BRA `(.L_x_1713) ;  /* 0x0000000000108947 */ /* 0x000fea0003800000 */
[----:B------:R-:W-:Y:S02]  /*12110*/  ULDC.64 UR4, c[0x0][0x208] ;  /* 0x0000820000047ab9 */ /* 0x000fe40000000a00 */
[----:B------:R-:W2:Y:S04]  /*12120*/  LDG.E R2, desc[UR4][R4.64] ;  /* 0x0000000404027981 */ /* 0x000ea8000c1e1900 */
[----:B------:R-:W2:Y:S02]  /*12130*/  LDG.E R9, desc[UR4][R4.64+0x4] ;  /* 0x0000040404097981 */ /* 0x000ea4000c1e1900 */
[----:B--2---:R-:W-:-:S07]  /*12140*/  IMAD.IADD R9, R9, 0x1, -R2 ;  /* 0x0000000109097824 */ /* 0x004fce00078e0a02 */
.L_x_1713:
[----:B0-----:R-:W-:Y:S01]  /*12150*/  IMAD R3, R17, 0xc0, RZ ;  /* 0x000000c011037824 */ /* 0x001fe200078e02ff */
[----:B------:R-:W-:Y:S01]  /*12160*/  BSSY B6, `(.L_x_1714) ;  /* 0x00002bb000067945 */ /* 0x000fe20003800000 */
[----:B-----5:R-:W-:-:S03]  /*12170*/  IMAD.IADD R9, R9, 0x1, -R0 ;  /* 0x0000000109097824 */ /* 0x020fc600078e0a00 */
[----:B------:R-:W-:Y:S01]  /*12180*/  IADD3 R8, -R8, 0x14f, R3 ;  /* 0x0000014f08087810 */ /* 0x000fe20007ffe103 */
[----:B------:R-:W-:-:S04]  /*12190*/  VIADD R0, R9, 0x8f ;  /* 0x0000008f09007836 */ /* 0x000fc80000000000 */
[----:B------:R-:W-:Y:S02]  /*121a0*/  IMAD.IADD R8, R9, 0x1, R8 ;  /* 0x0000000109087824 */ /* 0x000fe400078e0208 */
        /* <DEDUP_REMOVED lines=9> */
[----:B------:R-:W-:-:S13]  /*12240*/  ISETP.NE.AND P1, PT, R26, RZ, PT ;  /* 0x000000ff1a00720c */ /* 0x000fda0003f25270 */
[----:B------:R-:W-:Y:S05]  /*12250*/  @P1 BRA `(.L_x_1716) ;  /* 0x0000002800ac1947 */ /* 0x000fea0003800000 */
[----:B------:R-:W0:Y:S01]  /*12260*/  S2R R7, SR_LANEID ;  /* 0x0000000000077919 */ /* 0x000e220000000000 */
[----:B------:R-:W-:Y:S01]  /*12270*/  VOTEU.ANY UR4, UPT, PT ;  /* 0x0000000000047886 */ /* 0x000fe200038e0100 */
[----:B------:R-:W2:Y:S01]  /*12280*/  LDC.64 R2, c[0x0][0xc38] ;  /* 0x00030e00ff027b82 */ /* 0x000ea20000000a00 */
[----:B------:R-:W0:Y:S01]  /*12290*/  FLO.U32 R0, UR4 ;  /* 0x0000000400007d00 */ /* 0x000e2200080e0000 */
[----:B------:R-:W-:-:S07]  /*122a0*/  ULDC.64 UR6, c[0x0][0x208] ;  /* 0x0000820000067ab9 */ /* 0x000fce0000000a00 */
        /* <DEDUP_REMOVED lines=9> */
.L_x_1715:
        /* <DEDUP_REMOVED lines=22> */
.L_x_1717:
        /* <DEDUP_REMOVED lines=19> */
.L_x_1719:
        /* <DEDUP_REMOVED lines=15> */
[----:B0-----:R-:W-:Y:S05]  /*126c0*/  CALL.ABS.NOINC R2 ;  /* 0x0000000002007343 */ /* 0x001fea0003c00000 */
.L_x_1718:
[----:B------:R-:W2:Y:S01]  /*126d0*/  LDL.LU R21, [R1] ;  /* 0x0000000001157983 */ /* 0x000ea20000300800 */
[----:B------:R-:W-:Y:S01]  /*126e0*/  ULDC.64 UR4, c[0x0][0x9f8] ;  /* 0x00027e0000047ab9 */ /* 0x000fe20000000a00 */
[----:B------:R-:W0:Y:S02]  /*126f0*/  LDC R0, c[0x0][0x428] ;  /* 0x00010a00ff007b82 */ /* 0x000e240000000800 */
[----:B------:R-:W3:Y:S01]  /*12700*/  LDL.LU R20, [R1+0x8] ;  /* 0x0000080001147983 */ /* 0x000ee20000300800 */
[----:B------:R-:W-:Y:S01]  /*12710*/  ISETP.NE.U32.AND P0, PT, RZ, UR4, PT ;  /* 0x00000004ff007c0c */ /* 0x000fe2000bf05070 */
[----:B------:R-:W-:Y:S01]  /*12720*/  IMAD.MOV.U32 R6, RZ, RZ, R27 ;  /* 0x000000ffff067224 */ /* 0x000fe200078e001b */
[----:B------:R-:W-:Y:S02]  /*12730*/  ULDC.64 UR6, c[0x0][0x208] ;  /* 0x0000820000067ab9 */ /* 0x000fe40000000a00 */
[----:B------:R-:W-:-:S13]  /*12740*/  ISETP.NE.AND.EX P0, PT, RZ, UR5, PT, P0 ;  /* 0x00000005ff007c0c */ /* 0x000fda000bf05300 */
[----:B------:R-:W-:Y:S02]  /*12750*/  @P0 IADD3 R2, P1, R29, UR4, RZ ;  /* 0x000000041d020c10 */ /* 0x000fe4000ff3e0ff */
[----:B------:R-:W-:-:S13]  /*12760*/  ISETP.NE.AND P6, PT, R26, RZ, PT ;  /* 0x000000ff1a00720c */ /* 0x000fda0003fc5270 */
[----:B------:R-:W-:-:S05]  /*12770*/  VOTEU.ALL UP1, P6 ;  /* 0x00000000003f7886 */ /* 0x000fca0003020000 */
[----:B------:R-:W-:-:S04]  /*12780*/  @!UP1 UIADD3 UR8, UP0, UR36, 0x270, URZ ;  /* 0x0000027024089890 */ /* 0x000fc8000ff1e03f */
[----:B------:R-:W-:-:S03]  /*12790*/  @!UP1 UIADD3.X UR9, URZ, UR37, URZ, UP0, !UPT ;  /* 0x000000253f099290 */ /* 0x000fc600087fe43f */
[----:B------:R-:W-:Y:S01]  /*127a0*/  VOTEU.ALL UP0, P6 ;  /* 0x00000000003f7886 */ /* 0x000fe20003000000 */
[----:B--2---:R-:W-:Y:S01]  /*127b0*/  @P0 IADD3.X R3, R21, UR5, RZ, P1, !PT ;  /* 0x0000000515030c10 */ /* 0x004fe20008ffe4ff */
[----:B------:R-:W-:-:S04]  /*127c0*/  ULDC.64 UR4, c[0x0][0xa00] ;  /* 0x0002800000047ab9 */ /* 0x000fc80000000a00 */
[----:B------:R2:W5:Y:S01]  /*127d0*/  @P0 LDG.E R6, desc[UR6][R2.64] ;  /* 0x0000000602060981 */ /* 0x000562000c1e1900 */
[----:B0-----:R-:W-:Y:S01]  /*127e0*/  ISETP.NE.AND P0, PT, R0, 0x1, PT ;  /* 0x000000010000780c */ /* 0x001fe20003f05270 */
[----:B------:R-:W-:Y:S01]  /*127f0*/  IMAD.MOV.U32 R0, RZ, RZ, R18 ;  /* 0x000000ffff007224 */ /* 0x000fe200078e0012 */
[----:B------:R-:W-:Y:S01]  /*12800*/  PLOP3.LUT P1, PT, P6, PT, PT, 0x8, 0x0 ;  /* 0x000000000000781c */ /* 0x000fe2000372e170 */
[----:B---3--:R-:W-:-:S10]  /*12810*/  IMAD R17, R17, 0xc0, R20 ;  /* 0x000000c011117824 */ /* 0x008fd400078e0214 */
[----:B------:R-:W0:Y:S08]  /*12820*/  @P0 LDC R5, c[0x0][0x42c] ;  /* 0x00010b00ff050b82 */ /* 0x000e300000000800 */
[----:B------:R-:W3:Y:S01]  /*12830*/  @P0 LDC R7, c[0x0][0x430] ;  /* 0x00010c00ff070b82 */ /* 0x000ee20000000800 */
[----:B0-----:R-:W-:-:S05]  /*12840*/  @P0 IMAD.HI.U32 R4, R18, R5, RZ ;  /* 0x0000000512040227 */ /* 0x001fca00078e00ff */
[----:B---3--:R-:W-:Y:S02]  /*12850*/  @P0 SHF.R.U32.HI R0, RZ, R7, R4 ;  /* 0x00000007ff000219 */ /* 0x008fe40000011604 */
[----:B------:R-:W-:-:S04]  /*12860*/  ISETP.NE.U32.AND P0, PT, RZ, UR4, PT ;  /* 0x00000004ff007c0c */ /* 0x000fc8000bf05070 */
[----:B------:R-:W-:-:S04]  /*12870*/  ISETP.NE.AND.EX P0, PT, RZ, UR5, PT, P0 ;  /* 0x00000005ff007c0c */ /* 0x000fc8000bf05300 */
[----:B--2---:R-:W-:-:S09]  /*12880*/  SEL R10, R27, RZ, !P0 ;  /* 0x000000ff1b0a7207 */ /* 0x004fd20004000000 */
.L_x_1720:
        /* <DEDUP_REMOVED lines=14> */
.L_x_1721:
        /* <DEDUP_REMOVED lines=13> */
.L_x_1722:
        /* <DEDUP_REMOVED lines=17> */
.L_x_1793:
[----:B------:R-:W-:Y:S01]  /*12b50*/  UMOV UR4, 0xffffffff ;  /* 0xffffffff00047882 */ /* 0x000fe20000000000 */
[----:B------:R-:W-:Y:S02]  /*12b60*/  SHF.R.S32.HI R9, RZ, 0x1f, R6 ;  /* 0x0000001fff097819 */ /* 0x000fe40000011406 */
[----:B------:R-:W-:Y:S05]  /*12b70*/  BRA.DIV UR4, `(.L_x_1724) ;  /* 0x0000003604287947 */ /* 0x000fea000b800000 */
[----:B------:R-:W-:-:S13]  /*12b80*/  ELECT P6, URZ, PT ;  /* 0x00000000003f782f */ /* 0x000fda00038c0000 */
.L_x_1796:
[----:B------:R-:W-:Y:S05]  /*12b90*/  @!P6 BRA `(.L_x_1725) ;  /* 0x0000000000fce947 */ /* 0x000fea0003800000 */
[----:B------:R-:W-:-:S04]  /*12ba0*/  ISETP.NE.U32.AND P0, PT, R2, RZ, PT ;  /* 0x000000ff0200720c */ /* 0x000fc80003f05070 */
[----:B------:R-:W-:-:S13]  /*12bb0*/  ISETP.NE.AND.EX P0, PT, R3, RZ, PT, P0 ;  /* 0x000000ff0300720c */ /* 0x000fda0003f05300 */
[----:B------:R-:W-:Y:S05]  /*12bc0*/  @!P0 BRA `(.L_x_1726) ;  /* 0x00000000004c8947 */ /* 0x000fea0003800000 */
[----:B------:R-:W0:Y:S01]  /*12bd0*/  LDC R11, c[0x0][0x41c] ;  /* 0x00010700ff0b7b82 */ /* 0x000e220000000800 */
[----:B------:R-:W-:Y:S01]  /*12be0*/  IMAD.MOV.U32 R14, RZ, RZ, R7 ;  /* 0x000000ffff0e7224 */ /* 0x000fe200078e0007 */
[----:B------:R-:W-:Y:S01]  /*12bf0*/  ULDC.64 UR4, c[0x0][0x408] ;  /* 0x0001020000047ab9 */ /* 0x000fe20000000a00 */
[----:B------:R-:W-:Y:S01]  /*12c00*/  ULDC.64 UR6, c[0x0][0x208] ;  /* 0x0000820000067ab9 */ /* 0x000fe20000000a00 */
        /* <DEDUP_REMOVED lines=13> */
[----:B------:R-:W-:-:S05]  /*12ce0*/  IADD3 R4, -R14, RZ, RZ ;  /* 0x000000ff0e047210 */ /* 0x000fca0007ffe1ff */
[----:B------:R-:W-:-:S07]  /*12cf0*/  IMAD R7, R11, R4, R7 ;  /* 0x000000040b077224 */ /* 0x000fce00078e0207 */
.L_x_1726:
[----:B------:R-:W-:Y:S01]  /*12d00*/  IMAD R5, R22, 0x8, R25 ;  /* 0x0000000816057824 */ /* 0x000fe200078e0219 */
[----:B------:R-:W-:-:S04]  /*12d10*/  SHF.L.U32 R4, R24, 0x1f, RZ ;  /* 0x0000001f18047819 */ /* 0x000fc800000006ff */
[----:B------:R-:W2:Y:S02]  /*12d20*/  SYNCS.PHASECHK.TRANS64.TRYWAIT P0, [R5+URZ+0x31c40], R4 ;  /* 0x031c4004050075a7 */ /* 0x000ea4000800017f */
[----:B--2---:R-:W-:Y:S05]  /*12d30*/  @!P0 BRA `(.L_x_1727) ;  /* 0x0000003000d88947 */ /* 0x004fea0003800000 */
.L_x_1797:
        /* <DEDUP_REMOVED lines=9> */
.L_x_1728:
        /* <DEDUP_REMOVED lines=28> */
.L_x_1725:
        /* <DEDUP_REMOVED lines=12> */
[----:B------:R-:W-:Y:S01]  /*13050*/  @P0 R2UR UR12, R18 ;  /* 0x00000000120c02ca */ /* 0x000fe200000e0000 */
[----:B------:R-:W-:Y:S01]  /*13060*/  UMOV UR18, URZ ;  /* 0x0000003f00127c82 */ /* 0x000fe20008000000 */
[----:B------:R-:W-:Y:S01]  /*13070*/  @P0 R2UR UR11, R17 ;  /* 0x00000000110b02ca */ /* 0x000fe200000e0000 */
[----:B------:R-:W-:Y:S01]  /*13080*/  UIADD3 UR16, UR24, 0xda00, URZ ;  /* 0x0000da0018107890 */ /* 0x000fe2000fffe03f */
[----:B------:R-:W-:Y:S01]  /*13090*/  @P0 IMAD.MOV.U32 R4, RZ, RZ, 0x9000 ;  /* 0x00009000ff040424 */ /* 0x000fe200078e00ff */
[----:B------:R-:W-:Y:S01]  /*130a0*/  BAR.SYNC.DEFER_BLOCKING 0x8, 0x1a0 ;  /* 0x0206800000007b1d */ /* 0x000fe20000010000 */
[----:B------:R-:W-:-:S02]  /*130b0*/  UIADD3 UR17, UR24, 0x31c00, URZ ;  /* 0x00031c0018117890 */ /* 0x000fc4000fffe03f */
[----:B------:R-:W-:-:S03]  /*130c0*/  UIADD3 UR8, UR24, 0x10a00, URZ ;  /* 0x00010a0018087890 */ /* 0x000fc6000fffe03f */
[----:B------:R-:W-:Y:S01]  /*130d0*/  UMOV UR14, 0x0 ;  /* 0x00000000000e7882 */ /* 0x000fe20000000000 */
[----:B------:R-:W-:Y:S01]  /*130e0*/  UMOV UR15, 0x12f00000 ;  /* 0x12f00000000f7882 */ /* 0x000fe20000000000 */
[----:B------:R-:W-:Y:S01]  /*130f0*/  UMOV UR10, 0x20 ;  /* 0x00000020000a7882 */ /* 0x000fe20000000000 */
[----:B------:R-:W-:Y:S01]  /*13100*/  UMOV UR9, UR17 ;  /* 0x0000001100097c82 */ /* 0x000fe20008000000 */
[----:B------:R-:W-:Y:S01]  /*13110*/  UMOV UR22, 0x0 ;  /* 0x0000000000167882 */ /* 0x000fe20000000000 */
[----:B------:R-:W-:Y:S01]  /*13120*/  UMOV UR23, 0x12f00000 ;  /* 0x12f0000000177882 */ /* 0x000fe20000000000 */
[----:B------:R-:W-:Y:S01]  /*13130*/  BSSY B0, `(.L_x_1729) ;  /* 0x0000013000007945 */ /* 0x000fe20003800000 */
[----:B------:R3:W-:Y:S01]  /*13140*/  @P0 SYNCS.ARRIVE.TRANS64 RZ, [R25+URZ+0x31c00], R4 ;  /* 0x031c000419ff09a7 */ /* 0x0007e2000800003f */
[----:B------:R-:W-:Y:S01]  /*13150*/  UTMALDG.4D [UR16], [UR4], desc[UR6] ;  /* 0x00000610040075b4 */ /* 0x000fe20008019000 */
[----:B------:R4:W-:Y:S02]  /*13160*/  UTMALDG.4D [UR8], [UR4], desc[UR14] ;  /* 0x00000e08040075b4 */ /* 0x0009e40008019000 */
[----:B----4-:R-:W-:Y:S01]  /*13170*/  @P0 R2UR UR13, R10 ;  /* 0x000000000a0d02ca */ /* 0x010fe200000e0000 */
[----:B------:R-:W-:Y:S01]  /*13180*/  UIADD3 UR8, UR24, 0x13a00, URZ ;  /* 0x00013a0018087890 */ /* 0x000fe2000fffe03f */
[----:B------:R-:W-:Y:S01]  /*13190*/  @P0 R2UR UR12, R18 ;  /* 0x00000000120c02ca */ /* 0x000fe200000e0000 */
[----:B------:R-:W-:Y:S01]  /*131a0*/  UMOV UR10, 0x40 ;  /* 0x00000040000a7882 */ /* 0x000fe20000000000 */
[----:B------:R-:W-:Y:S01]  /*131b0*/  @P0 R2UR UR11, R17 ;  /* 0x00000000110b02ca */ /* 0x000fe200000e0000 */
[----:B------:R-:W-:-:S12]  /*131c0*/  UMOV UR9, UR17 ;  /* 0x0000001100097c82 */ /* 0x000fd80008000000 */
[----:B------:R4:W-:Y:S01]  /*131d0*/  UTMALDG.4D [UR8], [UR4], desc[UR22] ;  /* 0x00001608040075b4 */ /* 0x0009e20008019000 */
[----:B--2---:R-:W-:-:S05]  /*131e0*/  VIADD R5, R5, 0x1 ;  /* 0x0000000105057836 */ /* 0x004fca0000000000 */
[----:B---3--:R-:W-:Y:S01]  /*131f0*/  LEA.HI R4, R5, R5, RZ, 0x1 ;  /* 0x0000000505047211 */ /* 0x008fe200078f08ff */
[----:B------:R4:W-:Y:S03]  /*13200*/  STL [R1+0x4], R5 ;  /* 0x0000040501007387 */ /* 0x0009e60000100800 */
[----:B------:R-:W-:-:S05]  /*13210*/  LOP3.LUT R4, R4, 0xfffffffe, RZ, 0xc0, !PT ;  /* 0xfffffffe04047812 */ /* 0x000fca00078ec0ff */
[----:B------:R-:W-:-:S05]  /*13220*/  IMAD.IADD R4, R5, 0x1, -R4 ;  /* 0x0000000105047824 */ /* 0x000fca00078e0a04 */
[----:B------:R-:W-:-:S04]  /*13230*/  SHF.L.U32 R4, R4, 0x1f, RZ ;  /* 0x0000001f04047819 */ /* 0x000fc800000006ff */
[----:B------:R-:W2:Y:S02]  /*13240*/  SYNCS.PHASECHK.TRANS64.TRYWAIT P0, [R25+URZ+0x31c20], R4 ;  /* 0x031c2004190075a7 */ /* 0x000ea4000800017f */
[----:B--2-4-:R-:W-:Y:S05]  /*13250*/  @!P0 BRA `(.L_x_1730) ;  /* 0x0000002c00a48947 */ /* 0x014fea0003800000 */
.L_x_1798:
[----:B------:R-:W-:Y:S05]  /*13260*/  BSYNC B0 ;  /* 0x0000000000007941 */ /* 0x000fea0003800000 */
.L_x_1729:
[----:B------:R-:W-:Y:S01]  /*13270*/  ISETP.GE.AND P0, PT, R28, 0x2, PT ;  /* 0x000000021c00780c */ /* 0x000fe20003f06270 */
[----:B------:R-:W-:-:S12]  /*13280*/  BSSY B0, `(.L_x_1731) ;  /* 0x0000166000007945 */ /* 0x000fd80003800000 */
[----:B------:R-:W-:Y:S05]  /*13290*/  @!P0 BRA `(.L_x_1732) ;  /* 0x0000001400908947 */ /* 0x000fea0003800000 */
[C---:B--2---:R-:W-:Y:S01]  /*132a0*/  LOP3.LUT R4, R28.reuse, 0x1, RZ, 0xc0, !PT ;  /* 0x000000011c047812 */ /* 0x044fe200078ec0ff */
[----:B------:R-:W-:Y:S01]  /*132b0*/  VIADD R11, R28, 0xfffffffe ;  /* 0xfffffffe1c0b7836 */ /* 0x000fe20000000000 */
[----:B------:R-:W-:Y:S02]  /*132c0*/  BSSY B1, `(.L_x_1733) ;  /* 0x0000078000017945 */ /* 0x000fe40003800000 */
[----:B------:R-:W-:Y:S01]  /*132d0*/  ISETP.NE.U32.AND P0, PT, R4, 0x1, PT ;  /* 0x000000010400780c */ /* 0x000fe20003f05070 */
[----:B------:R-:W-:-:S12]  /*132e0*/  IMAD.MOV.U32 R10, RZ, RZ, R11 ;  /* 0x000000ffff0a7224 */ /* 0x000fd800078e000b */
[----:B------:R-:W-:Y:S05]  /*132f0*/  @!P0 BRA `(.L_x_1734) ;  /* 0x0000000400d08947 */ /* 0x000fea0003800000 */
        /* <DEDUP_REMOVED lines=8> */
[----:B------:R-:W-:Y:S01]  /*13380*/  IMAD.MOV.U32 R4, RZ, RZ, R8 ;  /* 0x000000ffff047224 */ /* 0x000fe200078e0008 */
[----:B------:R-:W-:Y:S02]  /*13390*/  MOV R10, R11 ;  /* 0x0000000b000a7202 */ /* 0x000fe40000000f00 */
        /* <DEDUP_REMOVED lines=21> */
.L_x_1737:
[----:B0-----:R-:W-:Y:S01]  /*134f0*/  IMAD R3, R12, 0x8, R25 ;  /* 0x000000080c037824 */ /* 0x001fe200078e0219 */
[----:B------:R-:W-:-:S04]  /*13500*/  SHF.L.U32 R2, R13, 0x1f, RZ ;  /* 0x0000001f0d027819 */ /* 0x000fc800000006ff */
[----:B------:R-:W0:Y:S02]  /*13510*/  SYNCS.PHASECHK.TRANS64.TRYWAIT P0, [R3+URZ+0x31c40], R2 ;  /* 0x031c4002030075a7 */ /* 0x000e24000800017f */
[----:B0-----:R-:W-:Y:S05]  /*13520*/  @!P0 BRA `(.L_x_1738) ;  /* 0x0000002c00048947 */ /* 0x001fea0003800000 */
.L_x_1799:
        /* <DEDUP_REMOVED lines=9> */
.L_x_1739:
        /* <DEDUP_REMOVED lines=31> */
.L_x_1800:
[----:B------:R-:W-:Y:S05]  /*137b0*/  @P1 BRA `(.L_x_1741) ;  /* 0x0000000000181947 */ /* 0x000fea0003800000 */
[----:B------:R-:W-:Y:S01]  /*137c0*/  ISETP.NE.AND P0, PT, R26, RZ, PT ;  /* 0x000000ff1a00720c */ /* 0x000fe20003f05270 */
[----:B0-----:R-:W-:Y:S01]  /*137d0*/  IMAD R2, R22, 0x8, R25 ;  /* 0x0000000816027824 */ /* 0x001fe200078e0219 */
[----:B------:R-:W-:-:S04]  /*137e0*/  MOV R3, 0x6c00 ;  /* 0x00006c0000037802 */ /* 0x000fc80000000f00 */
[----:B------:R2:W-:Y:S07]  /*137f0*/  SYNCS.ARRIVE.TRANS64 RZ, [R2+URZ+0x31c50], R3 ;  /* 0x031c500302ff79a7 */ /* 0x0005ee000800003f */
[----:B------:R-:W-:Y:S05]  /*13800*/  @!P0 BRA `(.L_x_1741) ;  /* 0x0000000000048947 */ /* 0x000fea0003800000 */
[----:B------:R-:W-:Y:S01]  /*13810*/  BPT.TRAP 0x1 ;  /* 0x000000040000795c */ /* 0x000fe20000300000 */
.L_x_1741:
        /* <DEDUP_REMOVED lines=30> */
.L_x_1736:
[----:B------:R-:W-:Y:S05]  /*13a00*/  BSYNC B2 ;  /* 0x0000000000027941 */ /* 0x000fea0003800000 */
.L_x_1735:
[----:B------:R-:W-:Y:S02]  /*13a10*/  VIADD R10, R28, 0xfffffffd ;  /* 0xfffffffd1c0a7836 */ /* 0x000fe40000000000 */
[----:B------:R-:W-:Y:S02]  /*13a20*/  IMAD.MOV.U32 R22, RZ, RZ, R12 ;  /* 0x000000ffff167224 */ /* 0x000fe400078e000c */
[----:B------:R-:W-:-:S07]  /*13a30*/  IMAD.MOV.U32 R24, RZ, RZ, R13 ;  /* 0x000000ffff187224 */ /* 0x000fce00078e000d */
.L_x_1734:
[----:B------:R-:W-:Y:S05]  /*13a40*/  BSYNC B1 ;  /* 0x0000000000017941 */ /* 0x000fea0003800000 */
.L_x_1733:
[----:B------:R-:W-:-:S13]  /*13a50*/  ISETP.NE.AND P0, PT, R11, RZ, PT ;  /* 0x000000ff0b00720c */ /* 0x000fda0003f05270 */
[----:B------:R-:W-:Y:S05]  /*13a60*/  @!P0 BRA `(.L_x_1732) ;  /* 0x0000000c009c8947 */ /* 0x000fea0003800000 */
[----:B------:R-:W-:-:S07]  /*13a70*/  IMAD.MOV.U32 R4, RZ, RZ, R8 ;  /* 0x000000ffff047224 */ /* 0x000fce00078e0008 */
.L_x_1756:
[----:B------:R-:W-:Y:S01]  /*13a80*/  VIADD R11, R22, 0x1 ;  /* 0x00000001160b7836 */ /* 0x000fe20000000000 */
[----:B------:R-:W-:Y:S05]  /*13a90*/  YIELD ;  /* 0x0000000000007946 */ /* 0x000fea0003800000 */
[----:B------:R-:W-:Y:S01]  /*13aa0*/  ISETP.NE.AND P0, PT, R11, 0x2, PT ;  /* 0x000000020b00780c */ /* 0x000fe20003f05270 */
[----:B------:R-:W-:Y:S03]  /*13ab0*/  BSSY B1, `(.L_x_1742) ;  /* 0x000006d000017945 */ /* 0x000fe60003800000 */
[----:B------:R-:W-:-:S02]  /*13ac0*/  SEL R3, RZ, 0x1, P0 ;  /* 0x00000001ff037807 */ /* 0x000fc40000000000 */
        /* <DEDUP_REMOVED lines=9> */
[----:B------:R-:W-:Y:S01]  /*13b60*/  MOV R15, R10 ;  /* 0x0000000a000f7202 */ /* 0x000fe20000000f00 */
        /* <DEDUP_REMOVED lines=17> */
.L_x_1744:
[----:B------:R-:W-:Y:S01]  /*13c80*/  IMAD R3, R11, 0x8, R25 ;  /* 0x000000080b037824 */ /* 0x000fe200078e0219 */
[----:B------:R-:W-:-:S04]  /*13c90*/  SHF.L.U32 R2, R12, 0x1f, RZ ;  /* 0x0000001f0c027819 */ /* 0x000fc800000006ff */
[----:B------:R-:W2:Y:S02]  /*13ca0*/  SYNCS.PHASECHK.TRANS64.TRYWAIT P0, [R3+URZ+0x31c40], R2 ;  /* 0x031c4002030075a7 */ /* 0x000ea4000800017f */
[----:B--2---:R-:W-:Y:S05]  /*13cb0*/  @!P0 BRA `(.L_x_1745) ;  /* 0x0000002400488947 */ /* 0x004fea0003800000 */
.L_x_1801:
        /* <DEDUP_REMOVED lines=9> */
.L_x_1746:
        /* <DEDUP_REMOVED lines=31> */
.L_x_1802:
[----:B------:R-:W-:Y:S05]  /*13f40*/  @P0 BRA `(.L_x_1748) ;  /* 0x0000000000140947 */ /* 0x000fea0003800000 */
[----:B------:R-:W-:Y:S01]  /*13f50*/  ISETP.NE.AND P1, PT, R26, RZ, PT ;  /* 0x000000ff1a00720c */ /* 0x000fe20003f25270 */
[----:B------:R-:W-:-:S04]  /*13f60*/  IMAD.MOV.U32 R2, RZ, RZ, 0x6c00 ;  /* 0x00006c00ff027424 */ /* 0x000fc800078e00ff */
[----:B------:R2:W-:Y:S08]  /*13f70*/  SYNCS.ARRIVE.TRANS64 RZ, [R3+URZ+0x50], R2 ;  /* 0x0000500203ff79a7 */ /* 0x0005f0000800003f */
[----:B------:R-:W-:Y:S05]  /*13f80*/  @!P1 BRA `(.L_x_1748) ;  /* 0x0000000000049947 */ /* 0x000fea0003800000 */
[----:B------:R-:W-:Y:S01]  /*13f90*/  BPT.TRAP 0x1 ;  /* 0x000000040000795c */ /* 0x000fe20000300000 */
.L_x_1748:
        /* <DEDUP_REMOVED lines=12> */
[----:B------:R-:W-:Y:S01]  /*14060*/  IMAD.MOV.U32 R7, RZ, RZ, R13 ;  /* 0x000000ffff077224 */ /* 0x000fe200078e000d */
[----:B------:R-:W-:-:S03]  /*14070*/  MOV R8, R4 ;  /* 0x0000000400087202 */ /* 0x000fc60000000f00 */
        /* <DEDUP_REMOVED lines=16> */
.L_x_1743:
[----:B------:R-:W-:Y:S05]  /*14180*/  BSYNC B1 ;  /* 0x0000000000017941 */ /* 0x000fea0003800000 */
.L_x_1742:
        /* <DEDUP_REMOVED lines=31> */
.L_x_1751:
[----:B------:R-:W-:Y:S01]  /*14380*/  IMAD R2, R22, 0x8, R25 ;  /* 0x0000000816027824 */ /* 0x000fe200078e0219 */
[----:B------:R-:W-:-:S04]  /*14390*/  SHF.L.U32 R3, R24, 0x1f, RZ ;  /* 0x0000001f18037819 */ /* 0x000fc800000006ff */
[----:B------:R-:W2:Y:S02]  /*143a0*/  SYNCS.PHASECHK.TRANS64.TRYWAIT P0, [R2+URZ+0x31c40], R3 ;  /* 0x031c4003020075a7 */ /* 0x000ea4000800017f */
[----:B--2---:R-:W-:Y:S05]  /*143b0*/  @!P0 BRA `(.L_x_1752) ;  /* 0x0000001c00b08947 */ /* 0x004fea0003800000 */
.L_x_1803:
        /* <DEDUP_REMOVED lines=9> */
.L_x_1753:
        /* <DEDUP_REMOVED lines=10> */
[----:B------:R-:W-:Y:S01]  /*144f0*/  UMOV UR7, 0x14f00000 ;  /* 0x14f0000000077882 */ /* 0x000fe20000000000 */
[----:B------:R-:W-:Y:S01]  /*14500*/  LEA R3, R22, R2, 0x3 ;  /* 0x0000000216037211 */ /* 0x000fe200078e18ff */
        /* <DEDUP_REMOVED lines=21> */
.L_x_1804:
[----:B------:R-:W-:Y:S05]  /*14660*/  @P0 BRA `(.L_x_1755) ;  /* 0x0000000000140947 */ /* 0x000fea0003800000 */
[----:B------:R-:W-:Y:S01]  /*14670*/  ISETP.NE.AND P1, PT, R26, RZ, PT ;  /* 0x000000ff1a00720c */ /* 0x000fe20003f25270 */
[----:B0-----:R-:W-:-:S04]  /*14680*/  IMAD.MOV.U32 R3, RZ, RZ, 0x6c00 ;  /* 0x00006c00ff037424 */ /* 0x001fc800078e00ff */
[----:B------:R2:W-:Y:S08]  /*14690*/  SYNCS.ARRIVE.TRANS64 RZ, [R2+URZ+0x50], R3 ;  /* 0x0000500302ff79a7 */ /* 0x0005f0000800003f */
[----:B------:R-:W-:Y:S05]  /*146a0*/  @!P1 BRA `(.L_x_1755) ;  /* 0x0000000000049947 */ /* 0x000fea0003800000 */
[----:B------:R-:W-:Y:S01]  /*146b0*/  BPT.TRAP 0x1 ;  /* 0x000000040000795c */ /* 0x000fe20000300000 */
.L_x_1755:
        /* <DEDUP_REMOVED lines=29> */
.L_x_1750:
[----:B------:R-:W-:Y:S05]  /*14890*/  BSYNC B1 ;  /* 0x0000000000017941 */ /* 0x000fea0003800000 */
.L_x_1749:
[C---:B------:R-:W-:Y:S01]  /*148a0*/  ISETP.GT.AND P0, PT, R10.reuse, 0x1, PT ;  /* 0x000000010a00780c */ /* 0x040fe20003f04270 */
[----:B0-2---:R-:W-:-:S04]  /*148b0*/  VIADD R2, R10, 0xfffffffe ;  /* 0xfffffffe0a027836 */ /* 0x005fc80000000000 */
[----:B------:R-:W-:-:S08]  /*148c0*/  IMAD.MOV.U32 R10, RZ, RZ, R2 ;  /* 0x000000ffff0a7224 */ /* 0x000fd000078e0002 */
[----:B------:R-:W-:Y:S05]  /*148d0*/  @P0 BRA `(.L_x_1756) ;  /* 0xfffffff000680947 */ /* 0x000fea000383ffff */
.L_x_1732:
[----:B------:R-:W-:Y:S05]  /*148e0*/  BSYNC B0 ;  /* 0x0000000000007941 */ /* 0x000fea0003800000 */
.L_x_1731:
[----:B------:R-:W-:Y:S01]  /*148f0*/  ISETP.NE.AND P0, PT, R26, RZ, PT ;  /* 0x000000ff1a00720c */ /* 0x000fe20003f05270 */
[----:B------:R-:W-:-:S12]  /*14900*/  BSSY B0, `(.L_x_1757) ;  /* 0x000000f000007945 */ /* 0x000fd80003800000 */
[----:B------:R-:W-:Y:S05]  /*14910*/  @P0 BRA `(.L_x_1758) ;  /* 0x0000000000340947 */ /* 0x000fea0003800000 */
[----:B------:R-:W3:Y:S01]  /*14920*/  S2R R9, SR_LANEID ;  /* 0x0000000000097919 */ /* 0x000ee20000000000 */
[----:B------:R-:W-:Y:S01]  /*14930*/  VOTEU.ANY UR4, UPT, PT ;  /* 0x0000000000047886 */ /* 0x000fe200038e0100 */
[----:B------:R-:W4:Y:S01]  /*14940*/  LDC.64 R2, c[0x0][0xc38] ;  /* 0x00030e00ff027b82 */ /* 0x000f220000000a00 */
[----:B--2---:R-:W3:Y:S01]  /*14950*/  FLO.U32 R4, UR4 ;  /* 0x0000000400047d00 */ /* 0x004ee200080e0000 */
[----:B------:R-:W-:-:S07]  /*14960*/  ULDC.64 UR6, c[0x0][0x208] ;  /* 0x0000820000067ab9 */ /* 0x000fce0000000a00 */
[----:B------:R-:W4:Y:S01]  /*14970*/  POPC R5, UR4 ;  /* 0x0000000400057d09 */ /* 0x000f220008000000 */
[----:B---3--:R-:W-:-:S13]  /*14980*/  ISETP.EQ.U32.AND P0, PT, R4, R9, PT ;  /* 0x000000090400720c */ /* 0x008fda0003f02070 */
[----:B----4-:R-:W2:Y:S01]  /*14990*/  @P0 ATOMG.E.ADD.STRONG.GPU PT, R3, desc[UR6][R2.64], R5 ;  /* 0x00000005020309a8 */ /* 0x010ea200081ee1c6 */
[----:B------:R-:W3:Y:S02]  /*149a0*/  S2R R6, SR_LTMASK ;  /* 0x0000000000067919 */ /* 0x000ee40000003900 */
[----:B---3--:R-:W-:-:S04]  /*149b0*/  LOP3.LUT R6, R6, UR4, RZ, 0xc0, !PT ;  /* 0x0000000406067c12 */ /* 0x008fc8000f8ec0ff */
[----:B------:R-:W3:Y:S01]  /*149c0*/  POPC R9, R6 ;  /* 0x0000000600097309 */ /* 0x000ee20000000000 */
[----:B--2---:R-:W3:Y:S02]  /*149d0*/  SHFL.IDX PT, R4, R3, R4, 0x1f ;  /* 0x00001f0403047589 */ /* 0x004ee400000e0000 */
[----:B---3--:R-:W-:-:S07]  /*149e0*/  IADD3 R16, R4, UR38, R9 ;  /* 0x0000002604107c10 */ /* 0x008fce000fffe009 */
.L_x_1758:
[----:B------:R-:W-:Y:S05]  /*149f0*/  BSYNC B0 ;  /* 0x0000000000007941 */ /* 0x000fea0003800000 */
.L_x_1757:
[----:B------:R-:W-:Y:S04]  /*14a00*/  BSSY B0, `(.L_x_1759) ;  /* 0x000002b000007945 */ /* 0x000fe80003800000 */
[----:B------:R-:W-:Y:S05]  /*14a10*/  @!P6 BRA `(.L_x_1760) ;  /* 0x0000000000a4e947 */ /* 0x000fea0003800000 */
[----:B------:R-:W-:Y:S01]  /*14a20*/  IMAD R3, R22, 0x8, R25 ;  /* 0x0000000816037824 */ /* 0x000fe200078e0219 */
[----:B------:R-:W-:-:S04]  /*14a30*/  SHF.L.U32 R2, R24, 0x1f, RZ ;  /* 0x0000001f18027819 */ /* 0x000fc800000006ff */
[----:B------:R-:W3:Y:S02]  /*14a40*/  SYNCS.PHASECHK.TRANS64.TRYWAIT P0, [R3+URZ+0x31c60], R2 ;  /* 0x031c6002030075a7 */ /* 0x000ee4000800017f */
[----:B---3--:R-:W-:Y:S05]  /*14a50*/  @!P0 BRA `(.L_x_1761) ;  /* 0x0000001800308947 */ /* 0x008fea0003800000 */
.L_x_1805:
[----:B--2---:R-:W2:Y:S02]  /*14a60*/  S2R R4, SR_TID.X ;  /* 0x0000000000047919 */ /* 0x004ea40000002100 */
[----:B--2---:R-:W-:-:S04]  /*14a70*/  LOP3.LUT R4, R4, 0x7f, RZ, 0xc0, !PT ;  /* 0x0000007f04047812 */ /* 0x004fc800078ec0ff */
[----:B------:R-:W-:-:S13]  /*14a80*/  ISETP.NE.AND P0, PT, R4, RZ, PT ;  /* 0x000000ff0400720c */ /* 0x000fda0003f05270 */
[----:B------:R-:W-:Y:S05]  /*14a90*/  @P0 BRA `(.L_x_1762) ;  /* 0x0000000000140947 */ /* 0x000fea0003800000 */
[----:B------:R-:W-:Y:S01]  /*14aa0*/  ISETP.NE.AND P1, PT, R26, RZ, PT ;  /* 0x000000ff1a00720c */ /* 0x000fe20003f25270 */
[----:B---3--:R-:W-:-:S04]  /*14ab0*/  IMAD.MOV.U32 R2, RZ, RZ, 0x6c00 ;  /* 0x00006c00ff027424 */ /* 0x008fc800078e00ff */
[----:B------:R2:W-:Y:S08]  /*14ac0*/  SYNCS.ARRIVE.TRANS64 RZ, [R3+URZ+0x31c50], R2 ;  /* 0x031c500203ff79a7 */ /* 0x0005f0000800003f */
[----:B------:R-:W-:Y:S05]  /*14ad0*/  @!P1 BRA `(.L_x_1762) ;  /* 0x0000000000049947 */ /* 0x000fea0003800000 */
[----:B------:R-:W-:Y:S01]  /*14ae0*/  BPT.TRAP 0x1 ;  /* 0x000000040000795c */ /* 0x000fe20000300000 */
.L_x_1762:
        /* <DEDUP_REMOVED lines=28> */
.L_x_1760:
[----:B------:R-:W-:Y:S05]  /*14cb0*/  BSYNC B0 ;  /* 0x0000000000007941 */ /* 0x000fea0003800000 */
.L_x_1759:
[----:B------:R-:W-:-:S05]  /*14cc0*/  VIADD R22, R22, 0x1 ;  /* 0x0000000116167836 */ /* 0x000fca0000000000 */
[----:B------:R-:W-:-:S04]  /*14cd0*/  ISETP.NE.AND P0, PT, R22, 0x2, PT ;  /* 0x000000021600780c */ /* 0x000fc80003f05270 */
[----:B--23--:R-:W-:Y:S02]  /*14ce0*/  SEL R3, RZ, 0x1, P0 ;  /* 0x00000001ff037807 */ /* 0x00cfe40000000000 */
[----:B------:R-:W-:Y:S02]  /*14cf0*/  SEL R22, R22, RZ, P0 ;  /* 0x000000ff16167207 */ /* 0x000fe40000000000 */
[----:B------:R-:W-:-:S07]  /*14d00*/  LOP3.LUT R24, R24, R3, RZ, 0x3c, !PT ;  /* 0x0000000318187212 */ /* 0x000fce00078e3cff */
.L_x_1716:
[----:B------:R-:W-:Y:S05]  /*14d10*/  BSYNC B6 ;  /* 0x0000000000067941 */ /* 0x000fea0003800000 */
.L_x_1714:
[----:B------:R-:W-:-:S03]  /*14d20*/  UMOV UR4, 0xffffffff ;  /* 0xffffffff00047882 */ /* 0x000fc60000000000 */
[----:B------:R-:W-:Y:S05]  /*14d30*/  BRA.DIV UR4, `(.L_x_1763) ;  /* 0x00000016048c7947 */ /* 0x000fea000b800000 */
[----:B------:R2:W3:Y:S04]  /*14d40*/  SHFL.IDX PT, R4, R16, RZ, 0x1f ;  /* 0x00001fff10047589 */ /* 0x0004e800000e0000 */
[----:B------:R2:W4:Y:S02]  /*14d50*/  SHFL.IDX PT, R5, R16, 0x1, 0x1f ;  /* 0x00201f0010057f89 */ /* 0x00052400000e0000 */
.L_x_1809:
[----:B------:R-:W-:Y:S01]  /*14d60*/  ULDC UR4, c[0x0][0xc14] ;  /* 0x0003050000047ab9 */ /* 0x000fe20000000800 */
[C---:B------:R-:W-:Y:S01]  /*14d70*/  ISETP.NE.AND P0, PT, R26.reuse, 0x1f, PT ;  /* 0x0000001f1a00780c */ /* 0x040fe20003f05270 */
[----:B------:R-:W-:Y:S01]  /*14d80*/  IMAD.U32 R0, RZ, RZ, UR4 ;  /* 0x00000004ff007e24 */ /* 0x000fe2000f8e00ff */
[----:B------:R-:W-:Y:S01]  /*14d90*/  IADD3 R7, R26, R19, RZ ;  /* 0x000000131a077210 */ /* 0x000fe20007ffe0ff */
[----:B------:R-:W-:Y:S01]  /*14da0*/  BSSY B0, `(.L_x_1764) ;  /* 0x0000008000007945 */ /* 0x000fe20003800000 */
[----:B------:R-:W-:Y:S02]  /*14db0*/  IMAD.MOV.U32 R2, RZ, RZ, RZ ;  /* 0x000000ffff027224 */ /* 0x000fe400078e00ff */
[----:B------:R-:W-:-:S13]  /*14dc0*/  ISETP.GE.OR P0, PT, R7, R0, !P0 ;  /* 0x000000000700720c */ /* 0x000fda0004706670 */
[----:B------:R-:W-:Y:S05]  /*14dd0*/  @P0 BRA `(.L_x_1765) ;  /* 0x0000000000100947 */ /* 0x000fea0003800000 */
[----:B------:R-:W0:Y:S01]  /*14de0*/  LDC.64 R2, c[0x0][0xc58] ;  /* 0x00031600ff027b82 */ /* 0x000e220000000a00 */
[----:B------:R-:W-:Y:S01]  /*14df0*/  ULDC.64 UR4, c[0x0][0x208] ;  /* 0x0000820000047ab9 */ /* 0x000fe20000000a00 */
[----:B0-----:R-:W-:-:S06]  /*14e00*/  IMAD.WIDE R2, R7, 0x4, R2 ;  /* 0x0000000407027825 */ /* 0x001fcc00078e0202 */
[----:B------:R0:W5:Y:S02]  /*14e10*/  LDG.E R2, desc[UR4][R2.64] ;  /* 0x0000000402027981 */ /* 0x000164000c1e1900 */
.L_x_1765:
[----:B------:R-:W-:Y:S05]  /*14e20*/  BSYNC B0 ;  /* 0x0000000000007941 */ /* 0x000fea0003800000 */
.L_x_1764:
[----:B------:R-:W-:-:S03]  /*14e30*/  UMOV UR4, 0xffffffff ;  /* 0xffffffff00047882 */ /* 0x000fc60000000000 */
[----:B------:R-:W-:Y:S05]  /*14e40*/  BRA.DIV UR4, `(.L_x_1766) ;  /* 0x0000001604947947 */ /* 0x000fea000b800000 */
[----:B-----5:R-:W0:Y:S01]  /*14e50*/  SHFL.UP PT, R14, R2, 0x1, RZ ;  /* 0x04200000020e7989 */ /* 0x020e2200000e00ff */
        /* <DEDUP_REMOVED lines=19> */
[----:B------:R0:W0:Y:S02]  /*14f90*/  SHFL.IDX PT, R14, R8, 0x1f, 0x1f ;  /* 0x03e01f00080e7f89 */ /* 0x00002400000e0000 */
.L_x_1817:
[----:B------:R-:W-:Y:S02]  /*14fa0*/  ULDC UR4, c[0x0][0xc10] ;  /* 0x0003040000047ab9 */ /* 0x000fe40000000800 */
[----:B------:R-:W-:-:S04]  /*14fb0*/  IMAD.U32 R7, RZ, RZ, UR4 ;  /* 0x00000004ff077e24 */ /* 0x000fc8000f8e00ff */
[----:B0-----:R-:W-:-:S04]  /*14fc0*/  IMAD R14, R14, R7, RZ ;  /* 0x000000070e0e7224 */ /* 0x001fc800078e02ff */
[----:B----4-:R-:W-:-:S05]  /*14fd0*/  IMAD.IADD R5, R5, 0x1, R14 ;  /* 0x0000000105057824 */ /* 0x010fca00078e020e */
[----:B---3--:R-:W-:-:S13]  /*14fe0*/  ISETP.GT.AND P0, PT, R5, R4, PT ;  /* 0x000000040500720c */ /* 0x008fda0003f04270 */
[----:B------:R-:W-:Y:S05]  /*14ff0*/  @P0 BRA `(.L_x_1767) ;  /* 0x0000000000b00947 */ /* 0x000fea0003800000 */
[----:B------:R-:W0:Y:S02]  /*15000*/  LDC R0, c[0x0][0xc14] ;  /* 0x00030500ff007b82 */ /* 0x000e240000000800 */
.L_x_1772:
[----:B------:R-:W-:-:S04]  /*15010*/  IADD3 R19, R19, 0x1f, RZ ;  /* 0x0000001f13137810 */ /* 0x000fc80007ffe0ff */
[----:B0-----:R-:W-:-:S13]  /*15020*/  ISETP.GE.AND P0, PT, R19, R0, PT ;  /* 0x000000001300720c */ /* 0x001fda0003f06270 */
[----:B------:R-:W-:Y:S05]  /*15030*/  @P0 BRA `(.L_x_1768) ;  /* 0x0000000400ec0947 */ /* 0x000fea0003800000 */
[C---:B------:R-:W-:Y:S01]  /*15040*/  IMAD.IADD R7, R26.reuse, 0x1, R19 ;  /* 0x000000011a077824 */ /* 0x040fe200078e0213 */
[----:B------:R-:W-:Y:S01]  /*15050*/  ISETP.NE.AND P1, PT, R26, 0x1f, PT ;  /* 0x0000001f1a00780c */ /* 0x000fe20003f25270 */
        /* <DEDUP_REMOVED lines=8> */
.L_x_1770:
[----:B------:R-:W-:Y:S05]  /*150e0*/  BSYNC B0 ;  /* 0x0000000000007941 */ /* 0x000fea0003800000 */
.L_x_1769:
        /* <DEDUP_REMOVED lines=22> */
[----:B------:R0:W3:Y:S02]  /*15250*/  SHFL.IDX PT, R14, R8, 0x1f, 0x1f ;  /* 0x03e01f00080e7f89 */ /* 0x0000e400000e0000 */
.L_x_1825:
[----:B------:R-:W-:Y:S02]  /*15260*/  ULDC UR4, c[0x0][0xc10] ;  /* 0x0003040000047ab9 */ /* 0x000fe40000000800 */
[----:B------:R-:W-:-:S04]  /*15270*/  IMAD.U32 R7, RZ, RZ, UR4 ;  /* 0x00000004ff077e24 */ /* 0x000fc8000f8e00ff */
[----:B---3--:R-:W-:-:S04]  /*15280*/  IMAD R14, R14, R7, RZ ;  /* 0x000000070e0e7224 */ /* 0x008fc800078e02ff */
[----:B------:R-:W-:-:S05]  /*15290*/  IMAD.IADD R5, R14, 0x1, R5 ;  /* 0x000000010e057824 */ /* 0x000fca00078e0205 */
[----:B------:R-:W-:-:S13]  /*152a0*/  ISETP.GT.AND P0, PT, R5, R4, PT ;  /* 0x000000040500720c */ /* 0x000fda0003f04270 */
[----:B------:R-:W-:Y:S05]  /*152b0*/  @!P0 BRA `(.L_x_1772) ;  /* 0xfffffffc00548947 */ /* 0x000fea000383ffff */
.L_x_1767:
[----:B--2---:R-:W-:Y:S01]  /*152c0*/  IADD3 R16, -R14, R5, RZ ;  /* 0x000000050e107210 */ /* 0x004fe20007ffe1ff */
[----:B------:R-:W-:-:S04]  /*152d0*/  UMOV UR4, 0xffffffff ;  /* 0xffffffff00047882 */ /* 0x000fc80000000000 */
[----:B------:R-:W-:-:S05]  /*152e0*/  IMAD R3, R8, R7, R16 ;  /* 0x0000000708037224 */ /* 0x000fca00078e0210 */
[----:B------:R-:W-:Y:S01]  /*152f0*/  ISETP.GT.AND P6, PT, R3, R4, PT ;  /* 0x000000040300720c */ /* 0x000fe20003fc4270 */
[----:B------:R-:W-:-:S12]  /*15300*/  BRA.DIV UR4, `(.L_x_1773) ;  /* 0x0000001a04047947 */ /* 0x000fd8000b800000 */
[----:B------:R-:W-:-:S04]  /*15310*/  VOTE.ANY R3, PT, !P6 ;  /* 0x0000000000037806 */ /* 0x000fc800070e0100 */
[----:B------:R-:W2:Y:S02]  /*15320*/  POPC R5, R3 ;  /* 0x0000000300057309 */ /* 0x000ea40000000000 */
[----:B--2---:R2:W3:Y:S02]  /*15330*/  SHFL.IDX PT, R17, R2, R5, 0x1f ;  /* 0x00001f0502117589 */ /* 0x0044e400000e0000 */
.L_x_1829:
[----:B------:R-:W-:Y:S01]  /*15340*/  ISETP.NE.AND P0, PT, R3, RZ, PT ;  /* 0x000000ff0300720c */ /* 0x000fe20003f05270 */
[----:B------:R-:W-:-:S12]  /*15350*/  IMAD.MOV.U32 R14, RZ, RZ, RZ ;  /* 0x000000ffff0e7224 */ /* 0x000fd800078e00ff */
[----:B------:R-:W-:Y:S05]  /*15360*/  @!P0 BRA `(.L_x_1774) ;  /* 0x0000000000108947 */ /* 0x000fea0003800000 */
[----:B------:R-:W-:Y:S01]  /*15370*/  UMOV UR4, 0xffffffff ;  /* 0xffffffff00047882 */ /* 0x000fe20000000000 */
[----:B------:R-:W-:Y:S02]  /*15380*/  VIADD R12, R5, 0xffffffff ;  /* 0xffffffff050c7836 */ /* 0x000fe40000000000 */
[----:B------:R-:W-:Y:S05]  /*15390*/  BRA.DIV UR4, `(.L_x_1775) ;  /* 0x0000001a04287947 */ /* 0x000fea000b800000 */
[----:B------:R4:W0:Y:S02]  /*153a0*/  SHFL.IDX PT, R14, R8, R12, 0x1f ;  /* 0x00001f0c080e7589 */ /* 0x00082400000e0000 */
.L_x_1774:
[----:B--2---:R-:W2:Y:S01]  /*153b0*/  LDC.64 R2, c[0x0][0xc68] ;  /* 0x00031a00ff027b82 */ /* 0x004ea20000000a00 */
[----:B------:R-:W-:Y:S01]  /*153c0*/  IMAD.IADD R19, R5, 0x1, R19 ;  /* 0x0000000105137824 */ /* 0x000fe200078e0213 */
[----:B------:R-:W-:-:S03]  /*153d0*/  ULDC.64 UR4, c[0x0][0x208] ;  /* 0x0000820000047ab9 */ /* 0x000fc60000000a00 */
        /* <DEDUP_REMOVED lines=21> */
[----:B------:R-:W-:Y:S01]  /*15530*/  @!P0 IMAD.IADD R9, R9, 0x1, -R8 ;  /* 0x0000000109098824 */ /* 0x000fe200078e0a08 */
[----:B------:R-:W-:-:S04]  /*15540*/  @!P0 IADD3 R3, R3, 0x1, RZ ;  /* 0x0000000103038810 */ /* 0x000fc80007ffe0ff */
        /* <DEDUP_REMOVED lines=22> */
[----:B------:R-:W-:Y:S01]  /*156b0*/  IMAD.HI.U32 R2, R3, R5, R2 ;  /* 0x0000000503027227 */ /* 0x000fe200078e0002 */
[----:B------:R-:W-:Y:S02]  /*156c0*/  IABS R5, R9 ;  /* 0x0000000900057213 */ /* 0x000fe40000000000 */
[----:B------:R-:W-:-:S03]  /*156d0*/  LOP3.LUT R3, R9, R6, RZ, 0x3c, !PT ;  /* 0x0000000609037212 */ /* 0x000fc600078e3cff */
[----:B------:R-:W-:-:S04]  /*156e0*/  IMAD.HI.U32 R2, R2, R5, RZ ;  /* 0x0000000502027227 */ /* 0x000fc800078e00ff */
[----:B------:R-:W-:-:S05]  /*156f0*/  IMAD R8, R2, R8, R5 ;  /* 0x0000000802087224 */ /* 0x000fca00078e0205 */
[----:B------:R-:W-:-:S13]  /*15700*/  ISETP.GT.U32.AND P0, PT, R7, R8, PT ;  /* 0x000000080700720c */ /* 0x000fda0003f04070 */
[----:B------:R-:W-:Y:S01]  /*15710*/  @!P0 IADD3 R8, R8, -R7, RZ ;  /* 0x8000000708088210 */ /* 0x000fe20007ffe0ff */
[----:B------:R-:W-:-:S03]  /*15720*/  @!P0 VIADD R2, R2, 0x1 ;  /* 0x0000000102028836 */ /* 0x000fc60000000000 */
[----:B------:R-:W-:-:S13]  /*15730*/  ISETP.GE.U32.AND P0, PT, R8, R7, PT ;  /* 0x000000070800720c */ /* 0x000fda0003f06070 */
        /* <DEDUP_REMOVED lines=11> */
.L_x_1768:
[----:B------:R-:W-:Y:S01]  /*157f0*/  UMOV UR4, URZ ;  /* 0x0000003f00047c82 */ /* 0x000fe20008000000 */
[----:B------:R-:W-:Y:S01]  /*15800*/  UMOV UR5, URZ ;  /* 0x0000003f00057c82 */ /* 0x000fe20008000000 */
[----:B------:R-:W-:Y:S01]  /*15810*/  ULDC UR6, c[0x0][0xc14] ;  /* 0x0003050000067ab9 */ /* 0x000fe20000000800 */
[----:B--2---:R-:W-:Y:S01]  /*15820*/  IMAD.MOV.U32 R16, RZ, RZ, R4 ;  /* 0x000000ffff107224 */ /* 0x004fe200078e0004 */
[----:B------:R-:W-:Y:S01]  /*15830*/  MOV R19, UR6 ;  /* 0x0000000600137c02 */ /* 0x000fe20008000f00 */
[----:B------:R-:W-:Y:S02]  /*15840*/  IMAD.U32 R17, RZ, RZ, UR4 ;  /* 0x00000004ff117e24 */ /* 0x000fe4000f8e00ff */
[----:B------:R-:W-:-:S07]  /*15850*/  IMAD.U32 R18, RZ, RZ, UR5 ;  /* 0x00000005ff127e24 */ /* 0x000fce000f8e00ff */
.L_x_1776:
        /* <DEDUP_REMOVED lines=10> */
.L_x_1710:
        /* <DEDUP_REMOVED lines=12> */
.L_x_1832:
[----:B------:R-:W-:Y:S05]  /*159c0*/  BSYNC B0 ;  /* 0x0000000000007941 */ /* 0x000fea0003800000 */
.L_x_1778:
[----:B------:R-:W-:-:S03]  /*159d0*/  UMOV UR4, 0xffffffff ;  /* 0xffffffff00047882 */ /* 0x000fc60000000000 */
[----:B------:R-:W-:Y:S05]  /*159e0*/  BRA.DIV UR4, `(.L_x_1780) ;  /* 0x0000001204cc7947 */ /* 0x000fea000b800000 */
[----:B0-----:R-:W0:Y:S02]  /*159f0*/  S2R R0, SR_TID.X ;  /* 0x0000000000007919 */ /* 0x001e240000002100 */
[----:B0-----:R-:W-:-:S04]  /*15a00*/  SHF.R.U32.HI R0, RZ, 0x5, R0 ;  /* 0x00000005ff007819 */ /* 0x001fc80000011600 */
[----:B------:R-:W-:-:S05]  /*15a10*/  LOP3.LUT R0, R0, 0x3, RZ, 0xc0, !PT ;  /* 0x0000000300007812 */ /* 0x000fca00078ec0ff */
[----:B------:R0:W2:Y:S02]  /*15a20*/  SHFL.IDX PT, R14, R0, RZ, 0x1f ;  /* 0x00001fff000e7589 */ /* 0x0000a400000e0000 */
.L_x_1835:
[----:B--2---:R-:W-:Y:S01]  /*15a30*/  ISETP.NE.AND P0, PT, R14, RZ, PT ;  /* 0x000000ff0e00720c */ /* 0x004fe20003f05270 */
[----:B------:R-:W-:-:S12]  /*15a40*/  BSSY B0, `(.L_x_1781) ;  /* 0x0000026000007945 */ /* 0x000fd80003800000 */
[----:B------:R-:W-:Y:S05]  /*15a50*/  @P0 BRA `(.L_x_1782) ;  /* 0x0000000000900947 */ /* 0x000fea0003800000 */
[----:B------:R-:W-:-:S03]  /*15a60*/  UMOV UR4, 0xffffffff ;  /* 0xffffffff00047882 */ /* 0x000fc60000000000 */
[----:B------:R-:W-:Y:S05]  /*15a70*/  BRA.DIV UR4, `(.L_x_1783) ;  /* 0x0000001204dc7947 */ /* 0x000fea000b800000 */
[----:B------:R-:W-:-:S13]  /*15a80*/  ELECT P6, URZ, PT ;  /* 0x00000000003f782f */ /* 0x000fda00038c0000 */
.L_x_1838:
        /* <DEDUP_REMOVED lines=8> */
.L_x_1784:
        /* <DEDUP_REMOVED lines=12> */
.L_x_1839:
[----:B------:R-:W2:Y:S02]  /*15bd0*/  SYNCS.PHASECHK.TRANS64.TRYWAIT P0, [R3+URZ], R0 ;  /* 0x00000000030075a7 */ /* 0x000ea4000800017f */
[----:B--2---:R-:W-:Y:S05]  /*15be0*/  @!P0 BRA `(.L_x_1786) ;  /* 0x0000001000b48947 */ /* 0x004fea0003800000 */
.L_x_1840:
[----:B------:R-:W-:Y:S05]  /*15bf0*/  @!P2 BRA `(.L_x_1787) ;  /* 0x000000000004a947 */ /* 0x000fea0003800000 */
[----:B------:R-:W-:Y:S01]  /*15c00*/  BPT.TRAP 0x1 ;  /* 0x000000040000795c */ /* 0x000fe20000300000 */
.L_x_1787:
[----:B--2---:R-:W-:-:S04]  /*15c10*/  VIADD R3, R9, 0x31c60 ;  /* 0x00031c6009037836 */ /* 0x004fc80000000000 */
[----:B------:R-:W-:-:S04]  /*15c20*/  IMAD R5, R22, 0x8, R3 ;  /* 0x0000000816057824 */ /* 0x000fc800078e0203 */
[----:B------:R-:W2:Y:S02]  /*15c30*/  SYNCS.PHASECHK.TRANS64.TRYWAIT P0, [R5+URZ], R2 ;  /* 0x00000002050075a7 */ /* 0x000ea4000800017f */
[----:B--2---:R-:W-:Y:S05]  /*15c40*/  @!P0 BRA `(.L_x_1788) ;  /* 0x0000001000b08947 */ /* 0x004fea0003800000 */
.L_x_1841:
[----:B------:R-:W-:-:S07]  /*15c50*/  LEA R3, R4, R3, 0x3 ;  /* 0x0000000304037211 */ /* 0x000fce00078e18ff */
.L_x_1789:
[----:B---3--:R3:W4:Y:S02]  /*15c60*/  SYNCS.PHASECHK.TRANS64.TRYWAIT P0, [R3+URZ], R0 ;  /* 0x00000000030075a7 */ /* 0x008724000800017f */
[----:B----4-:R-:W-:Y:S05]  /*15c70*/  @!P0 NANOSLEEP.SYNCS 0x989680 ;  /* 0x009896800000895d */ /* 0x010fea0003900000 */
[----:B------:R-:W4:Y:S02]  /*15c80*/  @!P0 SYNCS.PHASECHK.TRANS64 P0, [R3+URZ], R0 ;  /* 0x00000000030085a7 */ /* 0x000f24000800007f */
[----:B----4-:R-:W-:Y:S05]  /*15c90*/  @!P0 BRA `(.L_x_1789) ;  /* 0xfffffffc00f08947 */ /* 0x010fea000383ffff */
.L_x_1782:
[----:B------:R-:W-:Y:S05]  /*15ca0*/  BSYNC B0 ;  /* 0x0000000000007941 */ /* 0x000fea0003800000 */
.L_x_1781:
[----:B------:R-:W-:Y:S05]  /*15cb0*/  EXIT ;  /* 0x000000000000794d */ /* 0x000fea0003800000 */
.L_x_1662:
[----:B0-----:R-:W-:-:S04]  /*15cc0*/  IMAD.U32 R3, RZ, RZ, UR37 ;  /* 0x00000025ff037e24 */ /* 0x001fc8000f8e00ff */
[----:B------:R0:W1:Y:S03]  /*15cd0*/  SYNCS.PHASECHK.TRANS64.TRYWAIT P1, [R3+URZ+0x31c00], R0 ;  /* 0x031c0000030075a7 */ /* 0x000066000802017f */
[----:B-1----:R-:W-:Y:S05]  /*15ce0*/  @!P1 NANOSLEEP.SYNCS 0x989680 ;  /* 0x009896800000995d */ /* 0x002fea0003900000 */
[----:B------:R-:W1:Y:S02]  /*15cf0*/  @!P1 SYNCS.PHASECHK.TRANS64 P1, [R3+URZ+0x31c00], R0 ;  /* 0x031c0000030095a7 */ /* 0x000e64000802007f */
[----:B-1----:R-:W-:Y:S05]  /*15d00*/  @!P1 BRA `(.L_x_1662) ;  /* 0xfffffffc00ec9947 */ /* 0x002fea000383ffff */
[----:B------:R-:W-:Y:S05]  /*15d10*/  BRA `(.L_x_1790) ;  /* 0xfffffebc004c7947 */ /* 0x000fea000383ffff */
.L_x_1666:
[----:B-1----:R1:W2:Y:S02]  /*15d20*/  SYNCS.PHASECHK.TRANS64.TRYWAIT P2, [R0+URZ+0x31c30], R3 ;  /* 0x031c3003000075a7 */ /* 0x0022a4000804017f */
[----:B--2---:R-:W-:Y:S05]  /*15d30*/  @!P2 NANOSLEEP.SYNCS 0x989680 ;  /* 0x009896800000a95d */ /* 0x004fea0003900000 */
[----:B------:R-:W2:Y:S02]  /*15d40*/  @!P2 SYNCS.PHASECHK.TRANS64 P2, [R0+URZ+0x31c30], R3 ;  /* 0x031c30030000a5a7 */ /* 0x000ea4000804007f */
[----:B--2---:R-:W-:Y:S05]  /*15d50*/  @!P2 BRA `(.L_x_1666) ;  /* 0xfffffffc00f0a947 */ /* 0x004fea000383ffff */
[----:B------:R-:W-:Y:S05]  /*15d60*/  BRA `(.L_x_1665) ;  /* 0xfffffebc00747947 */ /* 0x000fea000383ffff */
.L_x_1671:
[----:B-1----:R-:W-:-:S04]  /*15d70*/  IMAD.U32 R8, RZ, RZ, UR4 ;  /* 0x00000004ff087e24 */ /* 0x002fc8000f8e00ff */
[----:B------:R1:W2:Y:S03]  /*15d80*/  SYNCS.PHASECHK.TRANS64.TRYWAIT P2, [R8+URZ+0x31c30], R7 ;  /* 0x031c3007080075a7 */ /* 0x0002a6000804017f */
[----:B--2---:R-:W-:Y:S05]  /*15d90*/  @!P2 NANOSLEEP.SYNCS 0x989680 ;  /* 0x009896800000a95d */ /* 0x004fea0003900000 */
[----:B------:R-:W2:Y:S02]  /*15da0*/  @!P2 SYNCS.PHASECHK.TRANS64 P2, [R8+URZ+0x31c30], R7 ;  /* 0x031c30070800a5a7 */ /* 0x000ea4000804007f */
[----:B--2---:R-:W-:Y:S05]  /*15db0*/  @!P2 BRA `(.L_x_1671) ;  /* 0xfffffffc00eca947 */ /* 0x004fea000383ffff */
[----:B------:R-:W-:Y:S05]  /*15dc0*/  BRA `(.L_x_1668) ;  /* 0xffffff0000dc7947 */ /* 0x000fea000383ffff */
.L_x_1675:
[----:B-1----:R-:W-:-:S04]  /*15dd0*/  IMAD.U32 R8, RZ, RZ, UR4 ;  /* 0x00000004ff087e24 */ /* 0x002fc8000f8e00ff */
[----:B------:R1:W2:Y:S03]  /*15de0*/  SYNCS.PHASECHK.TRANS64.TRYWAIT P2, [R8+URZ+0x31c50], R7 ;  /* 0x031c5007080075a7 */ /* 0x0002a6000804017f */
[----:B--2---:R-:W-:Y:S05]  /*15df0*/  @!P2 NANOSLEEP.SYNCS 0x989680 ;  /* 0x009896800000a95d */ /* 0x004fea0003900000 */
[----:B------:R-:W2:Y:S02]  /*15e00*/  @!P2 SYNCS.PHASECHK.TRANS64 P2, [R8+URZ+0x31c50], R7 ;  /* 0x031c50070800a5a7 */ /* 0x000ea4000804007f */
[----:B--2---:R-:W-:Y:S05]  /*15e10*/  @!P2 BRA `(.L_x_1675) ;  /* 0xfffffffc00eca947 */ /* 0x004fea000383ffff */
[----:B------:R-:W-:Y:S05]  /*15e20*/  BRA `(.L_x_1672) ;  /* 0xffffff1800787947 */ /* 0x000fea000383ffff */
.L_x_1681:
[----:B--2---:R-:W-:-:S04]  /*15e30*/  IMAD.U32 R7, RZ, RZ, UR4 ;  /* 0x00000004ff077e24 */ /* 0x004fc8000f8e00ff */
[----:B------:R2:W3:Y:S03]  /*15e40*/  SYNCS.PHASECHK.TRANS64.TRYWAIT P2, [R7+URZ+0x31c30], R6 ;  /* 0x031c3006070075a7 */ /* 0x0004e6000804017f */
[----:B---3--:R-:W-:Y:S05]  /*15e50*/  @!P2 NANOSLEEP.SYNCS 0x989680 ;  /* 0x009896800000a95d */ /* 0x008fea0003900000 */
[----:B------:R-:W3:Y:S02]  /*15e60*/  @!P2 SYNCS.PHASECHK.TRANS64 P2, [R7+URZ+0x31c30], R6 ;  /* 0x031c30060700a5a7 */ /* 0x000ee4000804007f */
[----:B---3--:R-:W-:Y:S05]  /*15e70*/  @!P2 BRA `(.L_x_1681) ;  /* 0xfffffffc00eca947 */ /* 0x008fea000383ffff */
[----:B------:R-:W-:Y:S05]  /*15e80*/  BRA `(.L_x_1678) ;  /* 0xffffff4c00647947 */ /* 0x000fea000383ffff */
.L_x_1685:
[----:B-1----:R-:W-:-:S04]  /*15e90*/  IMAD.U32 R7, RZ, RZ, UR4 ;  /* 0x00000004ff077e24 */ /* 0x002fc8000f8e00ff */
[----:B------:R1:W2:Y:S03]  /*15ea0*/  SYNCS.PHASECHK.TRANS64.TRYWAIT P2, [R7+URZ+0x31c50], R6 ;  /* 0x031c5006070075a7 */ /* 0x0002a6000804017f */
[----:B--2---:R-:W-:Y:S05]  /*15eb0*/  @!P2 NANOSLEEP.SYNCS 0x989680 ;  /* 0x009896800000a95d */ /* 0x004fea0003900000 */
[----:B------:R-:W2:Y:S02]  /*15ec0*/  @!P2 SYNCS.PHASECHK.TRANS64 P2, [R7+URZ+0x31c50], R6 ;  /* 0x031c50060700a5a7 */ /* 0x000ea4000804007f */
[----:B--2---:R-:W-:Y:S05]  /*15ed0*/  @!P2 BRA `(.L_x_1685) ;  /* 0xfffffffc00eca947 */ /* 0x004fea000383ffff */
[----:B------:R-:W-:Y:S05]  /*15ee0*/  BRA `(.L_x_1682) ;  /* 0xffffff6400007947 */ /* 0x000fea000383ffff */
.L_x_1690:
[----:B---3--:R-:W-:-:S04]  /*15ef0*/  IMAD.U32 R5, RZ, RZ, UR6 ;  /* 0x00000006ff057e24 */ /* 0x008fc8000f8e00ff */
[----:B------:R3:W4:Y:S03]  /*15f00*/  SYNCS.PHASECHK.TRANS64.TRYWAIT P0, [R5+URZ+0x31c50], R4 ;  /* 0x031c5004050075a7 */ /* 0x000726000800017f */
[----:B----4-:R-:W-:Y:S05]  /*15f10*/  @!P0 NANOSLEEP.SYNCS 0x989680 ;  /* 0x009896800000895d */ /* 0x010fea0003900000 */
[----:B------:R-:W4:Y:S02]  /*15f20*/  @!P0 SYNCS.PHASECHK.TRANS64 P0, [R5+URZ+0x31c50], R4 ;  /* 0x031c5004050085a7 */ /* 0x000f24000800007f */
[----:B----4-:R-:W-:Y:S05]  /*15f30*/  @!P0 BRA `(.L_x_1690) ;  /* 0xfffffffc00ec8947 */ /* 0x010fea000383ffff */
[----:B------:R-:W-:Y:S05]  /*15f40*/  BRA `(.L_x_1689) ;  /* 0xffffff8c00247947 */ /* 0x000fea000383ffff */
.L_x_1723:
        /* <DEDUP_REMOVED lines=11> */
.L_x_1792:
[----:B------:R-:W-:Y:S05]  /*16000*/  BSYNC B0 ;  /* 0x0000000000007941 */ /* 0x000fea0003800000 */
.L_x_1791:
[----:B------:R-:W-:Y:S05]  /*16010*/  BRA `(.L_x_1793) ;  /* 0xffffffc800cc7947 */ /* 0x000fea000383ffff */
.L_x_1724:
[----:B------:R-:W-:Y:S01]  /*16020*/  BSSY B0, `(.L_x_1794) ;  /* 0x0000006000007945 */ /* 0x000fe20003800000 */
[----:B------:R-:W-:-:S07]  /*16030*/  IMAD.MOV.U32 R15, RZ, RZ, -0x1 ;  /* 0xffffffffff0f7424 */ /* 0x000fce00078e00ff */
[----:B-1----:R-:W-:Y:S05]  /*16040*/  WARPSYNC.COLLECTIVE R15, `(.L_x_1795) ;  /* 0x000000000f0c7348 */ /* 0x002fea0003c00000 */
[----:B------:R-:W-:Y:S02]  /*16050*/  ELECT P6, UR62, PT ;  /* 0x00000000003e782f */ /* 0x000fe400038c0000 */
[----:B------:R-:W-:Y:S01]  /*16060*/  MOV R14, UR62 ;  /* 0x0000003e000e7c02 */ /* 0x000fe20008000f00 */
[----:B-1----:R-:W-:Y:S10]  /*16070*/  ENDCOLLECTIVE ;  /* 0x000000000000791b */ /* 0x002ff40003800000 */
.L_x_1795:
[----:B------:R-:W-:Y:S05]  /*16080*/  BSYNC B0 ;  /* 0x0000000000007941 */ /* 0x000fea0003800000 */
.L_x_1794:
[----:B------:R-:W-:Y:S05]  /*16090*/  BRA `(.L_x_1796) ;  /* 0xffffffc800bc7947 */ /* 0x000fea000383ffff */
.L_x_1727:
[----:B--2---:R2:W3:Y:S02]  /*160a0*/  SYNCS.PHASECHK.TRANS64.TRYWAIT P0, [R5+URZ+0x31c40], R4 ;  /* 0x031c4004050075a7 */ /* 0x0044e4000800017f */
[----:B---3--:R-:W-:Y:S05]  /*160b0*/  @!P0 NANOSLEEP.SYNCS 0x989680 ;  /* 0x009896800000895d */ /* 0x008fea0003900000 */
[----:B------:R-:W3:Y:S02]  /*160c0*/  @!P0 SYNCS.PHASECHK.TRANS64 P0, [R5+URZ+0x31c40], R4 ;  /* 0x031c4004050085a7 */ /* 0x000ee4000800007f */
[----:B---3--:R-:W-:Y:S05]  /*160d0*/  @!P0 BRA `(.L_x_1727) ;  /* 0xfffffffc00f08947 */ /* 0x008fea000383ffff */
[----:B------:R-:W-:Y:S05]  /*160e0*/  BRA `(.L_x_1797) ;  /* 0xffffffcc00147947 */ /* 0x000fea000383ffff */
.L_x_1730:
[----:B--2---:R2:W3:Y:S02]  /*160f0*/  SYNCS.PHASECHK.TRANS64.TRYWAIT P0, [R25+URZ+0x31c20], R4 ;  /* 0x031c2004190075a7 */ /* 0x0044e4000800017f */
[----:B---3--:R-:W-:Y:S05]  /*16100*/  @!P0 NANOSLEEP.SYNCS 0x989680 ;  /* 0x009896800000895d */ /* 0x008fea0003900000 */
[----:B------:R-:W3:Y:S02]  /*16110*/  @!P0 SYNCS.PHASECHK.TRANS64 P0, [R25+URZ+0x31c20], R4 ;  /* 0x031c2004190085a7 */ /* 0x000ee4000800007f */
[----:B---3--:R-:W-:Y:S05]  /*16120*/  @!P0 BRA `(.L_x_1730) ;  /* 0xfffffffc00f08947 */ /* 0x008fea000383ffff */
[----:B------:R-:W-:Y:S05]  /*16130*/  BRA `(.L_x_1798) ;  /* 0xffffffd000487947 */ /* 0x000fea000383ffff */
.L_x_1738:
[----:B0-----:R0:W2:Y:S02]  /*16140*/  SYNCS.PHASECHK.TRANS64.TRYWAIT P0, [R3+URZ+0x31c40], R2 ;  /* 0x031c4002030075a7 */ /* 0x0010a4000800017f */
[----:B--2---:R-:W-:Y:S05]  /*16150*/  @!P0 NANOSLEEP.SYNCS 0x989680 ;  /* 0x009896800000895d */ /* 0x004fea0003900000 */
[----:B------:R-:W2:Y:S02]  /*16160*/  @!P0 SYNCS.PHASECHK.TRANS64 P0, [R3+URZ+0x31c40], R2 ;  /* 0x031c4002030085a7 */ /* 0x000ea4000800007f */
[----:B--2---:R-:W-:Y:S05]  /*16170*/  @!P0 BRA `(.L_x_1738) ;  /* 0xfffffffc00f08947 */ /* 0x004fea000383ffff */
[----:B------:R-:W-:Y:S05]  /*16180*/  BRA `(.L_x_1799) ;  /* 0xffffffd000e87947 */ /* 0x000fea000383ffff */
.L_x_1740:
[----:B0-----:R0:W2:Y:S02]  /*16190*/  SYNCS.PHASECHK.TRANS64.TRYWAIT P0, [R2+URZ+0x60], R5 ;  /* 0x00006005020075a7 */ /* 0x0010a4000800017f */
[----:B--2---:R-:W-:Y:S05]  /*161a0*/  @!P0 NANOSLEEP.SYNCS 0x989680 ;  /* 0x009896800000895d */ /* 0x004fea0003900000 */
[----:B------:R-:W2:Y:S02]  /*161b0*/  @!P0 SYNCS.PHASECHK.TRANS64 P0, [R2+URZ+0x60], R5 ;  /* 0x00006005020085a7 */ /* 0x000ea4000800007f */
[----:B--2---:R-:W-:Y:S05]  /*161c0*/  @!P0 BRA `(.L_x_1740) ;  /* 0xfffffffc00f08947 */ /* 0x004fea000383ffff */
[----:B------:R-:W-:Y:S05]  /*161d0*/  BRA `(.L_x_1800) ;  /* 0xffffffd400747947 */ /* 0x000fea000383ffff */
.L_x_1745:
[----:B--2---:R2:W3:Y:S02]  /*161e0*/  SYNCS.PHASECHK.TRANS64.TRYWAIT P0, [R3+URZ+0x31c40], R2 ;  /* 0x031c4002030075a7 */ /* 0x0044e4000800017f */
[----:B---3--:R-:W-:Y:S05]  /*161f0*/  @!P0 NANOSLEEP.SYNCS 0x989680 ;  /* 0x009896800000895d */ /* 0x008fea0003900000 */
[----:B------:R-:W3:Y:S02]  /*16200*/  @!P0 SYNCS.PHASECHK.TRANS64 P0, [R3+URZ+0x31c40], R2 ;  /* 0x031c4002030085a7 */ /* 0x000ee4000800007f */
[----:B---3--:R-:W-:Y:S05]  /*16210*/  @!P0 BRA `(.L_x_1745) ;  /* 0xfffffffc00f08947 */ /* 0x008fea000383ffff */
[----:B------:R-:W-:Y:S05]  /*16220*/  BRA `(.L_x_1801) ;  /* 0xffffffd800a47947 */ /* 0x000fea000383ffff */
.L_x_1747:
[----:B0-----:R0:W2:Y:S02]  /*16230*/  SYNCS.PHASECHK.TRANS64.TRYWAIT P1, [R3+URZ+0x60], R24 ;  /* 0x00006018030075a7 */ /* 0x0010a4000802017f */
[----:B--2---:R-:W-:Y:S05]  /*16240*/  @!P1 NANOSLEEP.SYNCS 0x989680 ;  /* 0x009896800000995d */ /* 0x004fea0003900000 */
[----:B------:R-:W2:Y:S02]  /*16250*/  @!P1 SYNCS.PHASECHK.TRANS64 P1, [R3+URZ+0x60], R24 ;  /* 0x00006018030095a7 */ /* 0x000ea4000802007f */
[----:B--2---:R-:W-:Y:S05]  /*16260*/  @!P1 BRA `(.L_x_1747) ;  /* 0xfffffffc00f09947 */ /* 0x004fea000383ffff */
[----:B------:R-:W-:Y:S05]  /*16270*/  BRA `(.L_x_1802) ;  /* 0xffffffdc00307947 */ /* 0x000fea000383ffff */
.L_x_1752:
[----:B--2---:R2:W3:Y:S02]  /*16280*/  SYNCS.PHASECHK.TRANS64.TRYWAIT P0, [R2+URZ+0x31c40], R3 ;  /* 0x031c4003020075a7 */ /* 0x0044e4000800017f */
[----:B---3--:R-:W-:Y:S05]  /*16290*/  @!P0 NANOSLEEP.SYNCS 0x989680 ;  /* 0x009896800000895d */ /* 0x008fea0003900000 */
[----:B------:R-:W3:Y:S02]  /*162a0*/  @!P0 SYNCS.PHASECHK.TRANS64 P0, [R2+URZ+0x31c40], R3 ;  /* 0x031c4003020085a7 */ /* 0x000ee4000800007f */
[----:B---3--:R-:W-:Y:S05]  /*162b0*/  @!P0 BRA `(.L_x_1752) ;  /* 0xfffffffc00f08947 */ /* 0x008fea000383ffff */
[----:B------:R-:W-:Y:S05]  /*162c0*/  BRA `(.L_x_1803) ;  /* 0xffffffe0003c7947 */ /* 0x000fea000383ffff */
.L_x_1754:
[----:B0-----:R0:W2:Y:S02]  /*162d0*/  SYNCS.PHASECHK.TRANS64.TRYWAIT P1, [R2+URZ+0x60], R3 ;  /* 0x00006003020075a7 */ /* 0x0010a4000802017f */
[----:B--2---:R-:W-:Y:S05]  /*162e0*/  @!P1 NANOSLEEP.SYNCS 0x989680 ;  /* 0x009896800000995d */ /* 0x004fea0003900000 */
[----:B------:R-:W2:Y:S02]  /*162f0*/  @!P1 SYNCS.PHASECHK.TRANS64 P1, [R2+URZ+0x60], R3 ;  /* 0x00006003020095a7 */ /* 0x000ea4000802007f */
[----:B--2---:R-:W-:Y:S05]  /*16300*/  @!P1 BRA `(.L_x_1754) ;  /* 0xfffffffc00f09947 */ /* 0x004fea000383ffff */
[----:B------:R-:W-:Y:S05]  /*16310*/  BRA `(.L_x_1804) ;  /* 0xffffffe000d07947 */ /* 0x000fea000383ffff */
.L_x_1761:
[----:B---3--:R3:W4:Y:S02]  /*16320*/  SYNCS.PHASECHK.TRANS64.TRYWAIT P0, [R3+URZ+0x31c60], R2 ;  /* 0x031c6002030075a7 */ /* 0x008724000800017f */
[----:B----4-:R-:W-:Y:S05]  /*16330*/  @!P0 NANOSLEEP.SYNCS 0x989680 ;  /* 0x009896800000895d */ /* 0x010fea0003900000 */
[----:B------:R-:W4:Y:S02]  /*16340*/  @!P0 SYNCS.PHASECHK.TRANS64 P0, [R3+URZ+0x31c60], R2 ;  /* 0x031c6002030085a7 */ /* 0x000f24000800007f */
[----:B----4-:R-:W-:Y:S05]  /*16350*/  @!P0 BRA `(.L_x_1761) ;  /* 0xfffffffc00f08947 */ /* 0x010fea000383ffff */
[----:B------:R-:W-:Y:S05]  /*16360*/  BRA `(.L_x_1805) ;  /* 0xffffffe400bc7947 */ /* 0x000fea000383ffff */
.L_x_1763:
[----:B------:R-:W-:Y:S01]  /*16370*/  BSSY B0, `(.L_x_1806) ;  /* 0x0000008000007945 */ /* 0x000fe20003800000 */
[----:B0-----:R-:W-:Y:S02]  /*16380*/  IMAD.MOV.U32 R13, RZ, RZ, R16 ;  /* 0x000000ffff0d7224 */ /* 0x001fe400078e0010 */
[----:B------:R-:W-:Y:S02]  /*16390*/  IMAD.MOV.U32 R12, RZ, RZ, RZ ;  /* 0x000000ffff0c7224 */ /* 0x000fe400078e00ff */
[----:B------:R-:W-:Y:S02]  /*163a0*/  IMAD.MOV.U32 R11, RZ, RZ, 0x1f ;  /* 0x0000001fff0b7424 */ /* 0x000fe400078e00ff */
[----:B------:R-:W-:-:S07]  /*163b0*/  IMAD.MOV.U32 R15, RZ, RZ, -0x1 ;  /* 0xffffffffff0f7424 */ /* 0x000fce00078e00ff */
[----:B-1----:R-:W-:Y:S05]  /*163c0*/  WARPSYNC.COLLECTIVE R15, `(.L_x_1807) ;  /* 0x000000000f087348 */ /* 0x002fea0003c00000 */
[----:B------:R0:W2:Y:S02]  /*163d0*/  SHFL.IDX P6, R14, R13, R12, R11 ;  /* 0x0000000c0d0e7389 */ /* 0x0000a400000c000b */
[----:B012---:R-:W-:Y:S01]  /*163e0*/  ENDCOLLECTIVE ;  /* 0x000000000000791b */ /* 0x007fe20003800000 */
.L_x_1807:
[----:B------:R-:W-:Y:S05]  /*163f0*/  BSYNC B0 ;  /* 0x0000000000007941 */ /* 0x000fea0003800000 */
.L_x_1806:
[----:B------:R-:W-:Y:S01]  /*16400*/  IMAD.MOV.U32 R13, RZ, RZ, R16 ;  /* 0x000000ffff0d7224 */ /* 0x000fe200078e0010 */
[----:B------:R-:W-:Y:S01]  /*16410*/  MOV R15, 0xffffffff ;  /* 0xffffffff000f7802 */ /* 0x000fe20000000f00 */
[----:B------:R-:W-:Y:S02]  /*16420*/  IMAD.MOV.U32 R12, RZ, RZ, 0x1 ;  /* 0x00000001ff0c7424 */ /* 0x000fe400078e00ff */
[----:B------:R-:W-:Y:S02]  /*16430*/  IMAD.MOV.U32 R11, RZ, RZ, 0x1f ;  /* 0x0000001fff0b7424 */ /* 0x000fe400078e00ff */
[----:B------:R-:W-:-:S07]  /*16440*/  IMAD.MOV.U32 R4, RZ, RZ, R14 ;  /* 0x000000ffff047224 */ /* 0x000fce00078e000e */
[----:B------:R-:W-:Y:S05]  /*16450*/  WARPSYNC.COLLECTIVE R15, `(.L_x_1808) ;  /* 0x000000000f087348 */ /* 0x000fea0003c00000 */
[----:B------:R0:W1:Y:S02]  /*16460*/  SHFL.IDX P6, R14, R13, R12, R11 ;  /* 0x0000000c0d0e7389 */ /* 0x00006400000c000b */
[----:B01----:R-:W-:Y:S01]  /*16470*/  ENDCOLLECTIVE ;  /* 0x000000000000791b */ /* 0x003fe20003800000 */
.L_x_1808:
[----:B------:R-:W-:Y:S01]  /*16480*/  IMAD.MOV.U32 R5, RZ, RZ, R14 ;  /* 0x000000ffff057224 */ /* 0x000fe200078e000e */
[----:B------:R-:W-:Y:S06]  /*16490*/  BRA `(.L_x_1809) ;  /* 0xffffffe800307947 */ /* 0x000fec000383ffff */
.L_x_1766:
[----:B------:R-:W-:Y:S01]  /*164a0*/  BSSY B0, `(.L_x_1810) ;  /* 0x0000008000007945 */ /* 0x000fe20003800000 */
[----:B0----5:R-:W-:Y:S02]  /*164b0*/  IMAD.MOV.U32 R13, RZ, RZ, R2 ;  /* 0x000000ffff0d7224 */ /* 0x021fe400078e0002 */
[----:B------:R-:W-:Y:S02]  /*164c0*/  IMAD.MOV.U32 R12, RZ, RZ, 0x1 ;  /* 0x00000001ff0c7424 */ /* 0x000fe400078e00ff */
[----:B------:R-:W-:Y:S02]  /*164d0*/  IMAD.MOV.U32 R11, RZ, RZ, RZ ;  /* 0x000000ffff0b7224 */ /* 0x000fe400078e00ff */
[----:B------:R-:W-:-:S07]  /*164e0*/  IMAD.MOV.U32 R15, RZ, RZ, -0x1 ;  /* 0xffffffffff0f7424 */ /* 0x000fce00078e00ff */
[----:B-1234-:R-:W-:Y:S05]  /*164f0*/  WARPSYNC.COLLECTIVE R15, `(.L_x_1811) ;  /* 0x000000000f087348 */ /* 0x01efea0003c00000 */
[----:B------:R0:W0:Y:S02]  /*16500*/  SHFL.UP P6, R14, R13, R12, R11 ;  /* 0x0400000c0d0e7389 */ /* 0x00002400000c000b */
[----:B01234-:R-:W-:Y:S01]  /*16510*/  ENDCOLLECTIVE ;  /* 0x000000000000791b */ /* 0x01ffe20003800000 */
.L_x_1811:
[----:B------:R-:W-:Y:S05]  /*16520*/  BSYNC B0 ;  /* 0x0000000000007941 */ /* 0x000fea0003800000 */
.L_x_1810:
        /* <DEDUP_REMOVED lines=10> */
.L_x_1812:
[----:B------:R-:W-:Y:S01]  /*165d0*/  IMAD.MOV.U32 R12, RZ, RZ, 0x4 ;  /* 0x00000004ff0c7424 */ /* 0x000fe200078e00ff */
[----:B------:R-:W-:Y:S02]  /*165e0*/  SEL R14, R14, RZ, P0 ;  /* 0x000000ff0e0e7207 */ /* 0x000fe40000000000 */
[----:B------:R-:W-:Y:S02]  /*165f0*/  ISETP.GE.U32.AND P0, PT, R26, 0x4, PT ;  /* 0x000000041a00780c */ /* 0x000fe40003f06070 */
[----:B------:R-:W-:-:S05]  /*16600*/  IADD3 R3, R13, R14, RZ ;  /* 0x0000000e0d037210 */ /* 0x000fca0007ffe0ff */
[----:B------:R-:W-:-:S07]  /*16610*/  IMAD.MOV.U32 R13, RZ, RZ, R3 ;  /* 0x000000ffff0d7224 */ /* 0x000fce00078e0003 */
[----:B------:R-:W-:Y:S05]  /*16620*/  WARPSYNC.COLLECTIVE R15, `(.L_x_1813) ;  /* 0x000000000f087348 */ /* 0x000fea0003c00000 */
[----:B------:R0:W1:Y:S02]  /*16630*/  SHFL.UP P6, R14, R13, R12, R11 ;  /* 0x0400000c0d0e7389 */ /* 0x00006400000c000b */
[----:B01----:R-:W-:Y:S01]  /*16640*/  ENDCOLLECTIVE ;  /* 0x000000000000791b */ /* 0x003fe20003800000 */
.L_x_1813:
        /* <DEDUP_REMOVED lines=8> */
.L_x_1814:
        /* <DEDUP_REMOVED lines=8> */
.L_x_1815:
[----:B------:R-:W-:Y:S02]  /*16750*/  IMAD.MOV.U32 R12, RZ, RZ, 0x1f ;  /* 0x0000001fff0c7424 */ /* 0x000fe400078e00ff */
[----:B------:R-:W-:Y:S01]  /*16760*/  IMAD.MOV.U32 R11, RZ, RZ, 0x1f ;  /* 0x0000001fff0b7424 */ /* 0x000fe200078e00ff */
[----:B------:R-:W-:-:S05]  /*16770*/  SEL R8, R14, RZ, P0 ;  /* 0x000000ff0e087207 */ /* 0x000fca0000000000 */
[----:B------:R-:W-:-:S05]  /*16780*/  IMAD.IADD R8, R7, 0x1, R8 ;  /* 0x0000000107087824 */ /* 0x000fca00078e0208 */
[----:B------:R-:W-:-:S07]  /*16790*/  MOV R13, R8 ;  /* 0x00000008000d7202 */ /* 0x000fce0000000f00 */
[----:B------:R-:W-:Y:S05]  /*167a0*/  WARPSYNC.COLLECTIVE R15, `(.L_x_1816) ;  /* 0x000000000f087348 */ /* 0x000fea0003c00000 */
[----:B------:R0:W1:Y:S02]  /*167b0*/  SHFL.IDX P6, R14, R13, R12, R11 ;  /* 0x0000000c0d0e7389 */ /* 0x00006400000c000b */
[----:B01----:R-:W-:Y:S01]  /*167c0*/  ENDCOLLECTIVE ;  /* 0x000000000000791b */ /* 0x003fe20003800000 */
.L_x_1816:
[----:B------:R-:W-:Y:S05]  /*167d0*/  BRA `(.L_x_1817) ;  /* 0xffffffe400f07947 */ /* 0x000fea000383ffff */
.L_x_1771:
        /* <DEDUP_REMOVED lines=8> */
.L_x_1819:
[----:B------:R-:W-:Y:S05]  /*16860*/  BSYNC B0 ;  /* 0x0000000000007941 */ /* 0x000fea0003800000 */
.L_x_1818:
[----:B------:R-:W-:Y:S01]  /*16870*/  ISETP.NE.AND P0, PT, R26, RZ, PT ;  /* 0x000000ff1a00720c */ /* 0x000fe20003f05270 */
[----:B------:R-:W-:Y:S01]  /*16880*/  IMAD.MOV.U32 R12, RZ, RZ, 0x2 ;  /* 0x00000002ff0c7424 */ /* 0x000fe200078e00ff */
[----:B------:R-:W-:Y:S01]  /*16890*/  MOV R15, 0xffffffff ;  /* 0xffffffff000f7802 */ /* 0x000fe20000000f00 */
[----:B------:R-:W-:Y:S01]  /*168a0*/  IMAD.MOV.U32 R11, RZ, RZ, RZ ;  /* 0x000000ffff0b7224 */ /* 0x000fe200078e00ff */
[----:B------:R-:W-:Y:S02]  /*168b0*/  SEL R13, R14, RZ, P0 ;  /* 0x000000ff0e0d7207 */ /* 0x000fe40000000000 */
[----:B------:R-:W-:-:S03]  /*168c0*/  ISETP.GE.U32.AND P0, PT, R26, 0x2, PT ;  /* 0x000000021a00780c */ /* 0x000fc60003f06070 */
[----:B------:R-:W-:-:S10]  /*168d0*/  IMAD.IADD R13, R2, 0x1, R13 ;  /* 0x00000001020d7824 */ /* 0x000fd400078e020d */
[----:B------:R-:W-:Y:S05]  /*168e0*/  WARPSYNC.COLLECTIVE R15, `(.L_x_1820) ;  /* 0x000000000f087348 */ /* 0x000fea0003c00000 */
[----:B------:R0:W1:Y:S02]  /*168f0*/  SHFL.UP P6, R14, R13, R12, R11 ;  /* 0x0400000c0d0e7389 */ /* 0x00006400000c000b */
[----:B01----:R-:W-:Y:S01]  /*16900*/  ENDCOLLECTIVE ;  /* 0x000000000000791b */ /* 0x003fe20003800000 */
.L_x_1820:
        /* <DEDUP_REMOVED lines=8> */
.L_x_1821:
        /* <DEDUP_REMOVED lines=8> */
.L_x_1822:
        /* <DEDUP_REMOVED lines=8> */
.L_x_1823:
[----:B------:R-:W-:Y:S02]  /*16a90*/  IMAD.MOV.U32 R12, RZ, RZ, 0x1f ;  /* 0x0000001fff0c7424 */ /* 0x000fe400078e00ff */
[----:B------:R-:W-:Y:S01]  /*16aa0*/  IMAD.MOV.U32 R11, RZ, RZ, 0x1f ;  /* 0x0000001fff0b7424 */ /* 0x000fe200078e00ff */
[----:B------:R-:W-:-:S04]  /*16ab0*/  SEL R8, R14, RZ, P0 ;  /* 0x000000ff0e087207 */ /* 0x000fc80000000000 */
[----:B------:R-:W-:-:S05]  /*16ac0*/  IADD3 R8, R7, R8, RZ ;  /* 0x0000000807087210 */ /* 0x000fca0007ffe0ff */
[----:B------:R-:W-:-:S07]  /*16ad0*/  IMAD.MOV.U32 R13, RZ, RZ, R8 ;  /* 0x000000ffff0d7224 */ /* 0x000fce00078e0008 */
[----:B------:R-:W-:Y:S05]  /*16ae0*/  WARPSYNC.COLLECTIVE R15, `(.L_x_1824) ;  /* 0x000000000f087348 */ /* 0x000fea0003c00000 */
[----:B------:R0:W1:Y:S02]  /*16af0*/  SHFL.IDX P6, R14, R13, R12, R11 ;  /* 0x0000000c0d0e7389 */ /* 0x00006400000c000b */
[----:B01----:R-:W-:Y:S01]  /*16b00*/  ENDCOLLECTIVE ;  /* 0x000000000000791b */ /* 0x003fe20003800000 */
.L_x_1824:
[----:B------:R-:W-:Y:S05]  /*16b10*/  BRA `(.L_x_1825) ;  /* 0xffffffe400d07947 */ /* 0x000fea000383ffff */
.L_x_1773:
[----:B------:R-:W-:Y:S01]  /*16b20*/  BSSY B0, `(.L_x_1826) ;  /* 0x0000006000007945 */ /* 0x000fe20003800000 */
[----:B------:R-:W-:Y:S01]  /*16b30*/  PLOP3.LUT P6, PT, P6, PT, PT, 0x8, 0x0 ;  /* 0x000000000000781c */ /* 0x000fe200037ce170 */
[----:B------:R-:W-:-:S12]  /*16b40*/  IMAD.MOV.U32 R15, RZ, RZ, -0x1 ;  /* 0xffffffffff0f7424 */ /* 0x000fd800078e00ff */
[----:B01----:R-:W-:Y:S05]  /*16b50*/  WARPSYNC.COLLECTIVE R15, `(.L_x_1827) ;  /* 0x000000000f087348 */ /* 0x003fea0003c00000 */
[----:B------:R-:W-:Y:S01]  /*16b60*/  VOTE.ANY R14, PT, P6 ;  /* 0x00000000000e7806 */ /* 0x000fe200030e0100 */
[----:B01----:R-:W-:Y:S06]  /*16b70*/  ENDCOLLECTIVE ;  /* 0x000000000000791b */ /* 0x003fec0003800000 */
.L_x_1827:
[----:B------:R-:W-:Y:S05]  /*16b80*/  BSYNC B0 ;  /* 0x0000000000007941 */ /* 0x000fea0003800000 */
.L_x_1826:
        /* <DEDUP_REMOVED lines=9> */
.L_x_1828:
[----:B------:R-:W-:Y:S01]  /*16c20*/  MOV R17, R14 ;  /* 0x0000000e00117202 */ /* 0x000fe20000000f00 */
[----:B------:R-:W-:Y:S06]  /*16c30*/  BRA `(.L_x_1829) ;  /* 0xffffffe400c07947 */ /* 0x000fec000383ffff */
.L_x_1775:
[----:B------:R-:W-:Y:S01]  /*16c40*/  BSSY B0, `(.L_x_1830) ;  /* 0x0000007000007945 */ /* 0x000fe20003800000 */
[----:B------:R-:W-:Y:S02]  /*16c50*/  IMAD.MOV.U32 R13, RZ, RZ, R8 ;  /* 0x000000ffff0d7224 */ /* 0x000fe400078e0008 */
[----:B------:R-:W-:Y:S02]  /*16c60*/  IMAD.MOV.U32 R11, RZ, RZ, 0x1f ;  /* 0x0000001fff0b7424 */ /* 0x000fe400078e00ff */
[----:B------:R-:W-:-:S07]  /*16c70*/  IMAD.MOV.U32 R15, RZ, RZ, -0x1 ;  /* 0xffffffffff0f7424 */ /* 0x000fce00078e00ff */
[----:B0123--:R-:W-:Y:S05]  /*16c80*/  WARPSYNC.COLLECTIVE R15, `(.L_x_1831) ;  /* 0x000000000f087348 */ /* 0x00ffea0003c00000 */
[----:B------:R4:W0:Y:S02]  /*16c90*/  SHFL.IDX P6, R14, R13, R12, R11 ;  /* 0x0000000c0d0e7389 */ /* 0x00082400000c000b */
[----:B01234-:R-:W-:Y:S01]  /*16ca0*/  ENDCOLLECTIVE ;  /* 0x000000000000791b */ /* 0x01ffe20003800000 */
.L_x_1831:
[----:B------:R-:W-:Y:S05]  /*16cb0*/  BSYNC B0 ;  /* 0x0000000000007941 */ /* 0x000fea0003800000 */
.L_x_1830:
[----:B------:R-:W-:Y:S05]  /*16cc0*/  BRA `(.L_x_1774) ;  /* 0xffffffe400b87947 */ /* 0x000fea000383ffff */
.L_x_1779:
[----:B0-----:R0:W2:Y:S02]  /*16cd0*/  SYNCS.PHASECHK.TRANS64.TRYWAIT P0, [R9+URZ+0x31c20], R0 ;  /* 0x031c2000090075a7 */ /* 0x0010a4000800017f */
[----:B--2---:R-:W-:Y:S05]  /*16ce0*/  @!P0 NANOSLEEP.SYNCS 0x989680 ;  /* 0x009896800000895d */ /* 0x004fea0003900000 */
[----:B------:R-:W2:Y:S02]  /*16cf0*/  @!P0 SYNCS.PHASECHK.TRANS64 P0, [R9+URZ+0x31c20], R0 ;  /* 0x031c2000090085a7 */ /* 0x000ea4000800007f */
[----:B--2---:R-:W-:Y:S05]  /*16d00*/  @!P0 BRA `(.L_x_1779) ;  /* 0xfffffffc00f08947 */ /* 0x004fea000383ffff */
[----:B------:R-:W-:Y:S05]  /*16d10*/  BRA `(.L_x_1832) ;  /* 0xffffffec00287947 */ /* 0x000fea000383ffff */
.L_x_1780:
        /* <DEDUP_REMOVED lines=11> */
.L_x_1834:
[----:B------:R-:W-:Y:S05]  /*16dd0*/  BSYNC B0 ;  /* 0x0000000000007941 */ /* 0x000fea0003800000 */
.L_x_1833:
[----:B------:R-:W-:Y:S05]  /*16de0*/  BRA `(.L_x_1835) ;  /* 0xffffffec00107947 */ /* 0x000fea000383ffff */
.L_x_1783:
[----:B------:R-:W-:Y:S01]  /*16df0*/  BSSY B1, `(.L_x_1836) ;  /* 0x0000006000017945 */ /* 0x000fe20003800000 */
[----:B------:R-:W-:-:S07]  /*16e00*/  IMAD.MOV.U32 R15, RZ, RZ, -0x1 ;  /* 0xffffffffff0f7424 */ /* 0x000fce00078e00ff */
[----:B01----:R-:W-:Y:S05]  /*16e10*/  WARPSYNC.COLLECTIVE R15, `(.L_x_1837) ;  /* 0x000000000f0c7348 */ /* 0x003fea0003c00000 */
[----:B------:R-:W-:Y:S02]  /*16e20*/  ELECT P6, UR62, PT ;  /* 0x00000000003e782f */ /* 0x000fe400038c0000 */
[----:B------:R-:W-:Y:S01]  /*16e30*/  MOV R14, UR62 ;  /* 0x0000003e000e7c02 */ /* 0x000fe20008000f00 */
[----:B01----:R-:W-:Y:S10]  /*16e40*/  ENDCOLLECTIVE ;  /* 0x000000000000791b */ /* 0x003ff40003800000 */
.L_x_1837:
[----:B------:R-:W-:Y:S05]  /*16e50*/  BSYNC B1 ;  /* 0x0000000000017941 */ /* 0x000fea0003800000 */
.L_x_1836:
[----:B------:R-:W-:Y:S05]  /*16e60*/  BRA `(.L_x_1838) ;  /* 0xffffffec00087947 */ /* 0x000fea000383ffff */
.L_x_1785:
[----:B0-----:R0:W2:Y:S02]  /*16e70*/  SYNCS.PHASECHK.TRANS64.TRYWAIT P0, [R7+URZ], R2 ;  /* 0x00000002070075a7 */ /* 0x0010a4000800017f */
[----:B--2---:R-:W-:Y:S05]  /*16e80*/  @!P0 NANOSLEEP.SYNCS 0x989680 ;  /* 0x009896800000895d */ /* 0x004fea0003900000 */
[----:B------:R-:W2:Y:S02]  /*16e90*/  @!P0 SYNCS.PHASECHK.TRANS64 P0, [R7+URZ], R2 ;  /* 0x00000002070085a7 */ /* 0x000ea4000800007f */
[----:B--2---:R-:W-:Y:S05]  /*16ea0*/  @!P0 BRA `(.L_x_1785) ;  /* 0xfffffffc00f08947 */ /* 0x004fea000383ffff */
[----:B------:R-:W-:Y:S05]  /*16eb0*/  BRA `(.L_x_1839) ;  /* 0xffffffec00447947 */ /* 0x000fea000383ffff */
.L_x_1786:
[----:B--2---:R2:W3:Y:S02]  /*16ec0*/  SYNCS.PHASECHK.TRANS64.TRYWAIT P0, [R3+URZ], R0 ;  /* 0x00000000030075a7 */ /* 0x0044e4000800017f */
[----:B---3--:R-:W-:Y:S05]  /*16ed0*/  @!P0 NANOSLEEP.SYNCS 0x989680 ;  /* 0x009896800000895d */ /* 0x008fea0003900000 */
[----:B------:R-:W3:Y:S02]  /*16ee0*/  @!P0 SYNCS.PHASECHK.TRANS64 P0, [R3+URZ], R0 ;  /* 0x00000000030085a7 */ /* 0x000ee4000800007f */
[----:B---3--:R-:W-:Y:S05]  /*16ef0*/  @!P0 BRA `(.L_x_1786) ;  /* 0xfffffffc00f08947 */ /* 0x008fea000383ffff */
[----:B------:R-:W-:Y:S05]  /*16f00*/  BRA `(.L_x_1840) ;  /* 0xffffffec00387947 */ /* 0x000fea000383ffff */
.L_x_1788:
[----:B--2---:R2:W3:Y:S02]  /*16f10*/  SYNCS.PHASECHK.TRANS64.TRYWAIT P0, [R5+URZ], R2 ;  /* 0x00000002050075a7 */ /* 0x0044e4000800017f */
[----:B---3--:R-:W-:Y:S05]  /*16f20*/  @!P0 NANOSLEEP.SYNCS 0x989680 ;  /* 0x009896800000895d */ /* 0x008fea0003900000 */
[----:B------:R-:W3:Y:S02]  /*16f30*/  @!P0 SYNCS.PHASECHK.TRANS64 P0, [R5+URZ], R2 ;  /* 0x00000002050085a7 */ /* 0x000ee4000800007f */
[----:B---3--:R-:W-:Y:S05]  /*16f40*/  @!P0 BRA `(.L_x_1788) ;  /* 0xfffffffc00f08947 */ /* 0x008fea000383ffff */
[----:B------:R-:W-:Y:S05]  /*16f50*/  BRA `(.L_x_1841) ;  /* 0xffffffec003c7947 */ /* 0x000fea000383ffff */
.L_x_1842:
        /* <DEDUP_REMOVED lines=10> */
.L_x_2211:


//--------------------- .text._ZN7cutlass13device_kernelIN5flash11enable_sm90INS1_16FlashAttnFwdSm90INS1_25CollectiveMainloopFwdSm90ILi2EN4cute5tupleIJNS5_1CILi1EEES8_S8_EEENS6_IJNS7_ILi192EEENS7_ILi144EEENS7_ILi96EEEEEELi96ENS_10bfloat16_tEfNS_4arch4Sm90ELb1ELb0ELb1ELb1ELb0ELb1ELb0ELb0ELb1ELb0ELb0ELb0EEENS1_21CollectiveEpilogueFwdINS6_IJSA_SC_SB_EEES9_SE_SG_Li384ELb1ELb0ELb0ELb0EEENS1_36VarlenDynamicPersistentTileSchedulerILi192ELi144ELi384ELi32ELb0ELb0ELb1ELb1ELb1ELb1EEEEEEEEEvNT_6ParamsE --------------------------
	.section	.text._ZN7cutlass13device_kernelIN5flash11enable_sm90INS1_16FlashAttnFwdSm90INS1_25CollectiveMainloopFwdSm90ILi2EN4cute5tupleIJNS5_1CILi1EEES8_S8_EEENS6_IJNS7_ILi192EEENS7_ILi144EEENS7_ILi96EEEEEELi96ENS_10bfloat16_tEfNS_4arch4Sm90ELb1ELb0ELb1ELb1ELb0ELb1ELb0ELb0ELb1ELb0ELb0ELb0EEENS1_21CollectiveEpilogueFwdINS6_IJSA_SC_SB_EEES9_SE_SG_Li384ELb1ELb0ELb0ELb0EEENS1_36VarlenDynamicPersistentTileSchedulerILi192ELi144ELi384ELi32ELb0ELb0ELb1ELb1ELb1ELb1EEEEEEEEEvNT_6ParamsE,"ax",@progbits
	.align	128
.text._ZN7cutlass13device_kernelIN5flash11enable_sm90INS1_16FlashAttnFwdSm90INS1_25CollectiveMainloopFwdSm90ILi2EN4cute5tupleIJNS5_1CILi1EEES8_S8_EEENS6_IJNS7_ILi192EEENS7_ILi144EEENS7_ILi96EEEEEELi96ENS_10bfloat16_tEfNS_4arch4Sm90ELb1ELb0ELb1ELb1ELb0ELb1ELb0ELb0ELb1ELb0ELb0ELb0EEENS1_21CollectiveEpilogueFwdINS6_IJSA_SC_SB_EEES9_SE_SG_Li384ELb1ELb0ELb0ELb0EEENS1_36VarlenDynamicPersistentTileSchedulerILi192ELi144ELi384ELi32ELb0ELb0ELb1ELb1ELb1ELb1EEEEEEEEEvNT_6ParamsE:
        .type           _ZN7cutlass13device_kernelIN5flash11enable_sm90INS1_16FlashAttnFwdSm90INS1_25CollectiveMainloopFwdSm90ILi2EN4cute5tupleIJNS5_1CILi1EEES8_S8_EEENS6_IJNS7_ILi192EEENS7_ILi144EEENS7_ILi96EEEEEELi96ENS_10bfloat16_tEfNS_4arch4Sm90ELb1ELb0ELb1ELb1ELb0ELb1ELb0ELb0ELb1ELb0ELb0ELb0EEENS1_21CollectiveEpilogueFwdINS6_IJSA_SC_SB_EEES9_SE_SG_Li384ELb1ELb0ELb0ELb0EEENS1_36VarlenDynamicPersistentTileSchedulerILi192ELi144ELi384ELi32ELb0ELb0ELb1ELb1ELb1ELb1EEEEEEEEEvNT_6ParamsE,@function
        .size           _ZN7cutlass13device_kernelIN5flash11enable_sm90INS1_16FlashAttnFwdSm90INS1_25CollectiveMainloopFwdSm90ILi2EN4cute5tupleIJNS5_1CILi1EEES8_S8_EEENS6_IJNS7_ILi192EEENS7_ILi144EEENS7_ILi96EEEEEELi96ENS_10bfloat16_tEfNS_4arch4Sm90ELb1ELb0ELb1ELb1ELb0ELb1ELb0ELb0ELb1ELb0ELb0ELb0EEENS1_21CollectiveEpilogueFwdINS6_IJSA_SC_SB_EEES9_SE_SG_Li384ELb1ELb0ELb0ELb0EEENS1_36VarlenDynamicPersistentTileSchedulerILi192ELi144ELi384ELi32ELb0ELb0ELb1ELb1ELb1ELb1EEEEEEEEEvNT_6ParamsE,(.L_x_2212 - _ZN7cutlass13device_kernelIN5flash11enable_sm90INS1_16FlashAttnFwdSm90INS1_25CollectiveMainloopFwdSm90ILi2EN4cute5tupleIJNS5_1CILi1EEES8_S8_EEENS6_IJNS7_ILi192EEENS7_ILi144EEENS7_ILi96EEEEEELi96ENS_10bfloat16_tEfNS_4arch4Sm90ELb1ELb0ELb1ELb1ELb0ELb1ELb0ELb0ELb1ELb0ELb0ELb0EEENS1_21CollectiveEpilogueFwdINS6_IJSA_SC_SB_EEES9_SE_SG_Li384ELb1ELb0ELb0ELb0EEENS1_36VarlenDynamicPersistentTileSchedulerILi192ELi144ELi384ELi32ELb0ELb0ELb1ELb1ELb1ELb1EEEEEEEEEvNT_6ParamsE)
        .other          _ZN7cutlass13device_kernelIN5flash11enable_sm90INS1_16FlashAttnFwdSm90INS1_25CollectiveMainloopFwdSm90ILi2EN4cute5tupleIJNS5_1CILi1EEES8_S8_EEENS6_IJNS7_ILi192EEENS7_ILi144EEENS7_ILi96EEEEEELi96ENS_10bfloat16_tEfNS_4arch4Sm90ELb1ELb0ELb1ELb1ELb0ELb1ELb0ELb0ELb1ELb0ELb0ELb0EEENS1_21CollectiveEpilogueFwdINS6_IJSA_SC_SB_EEES9_SE_SG_Li384ELb1ELb0ELb0ELb0EEENS1_36VarlenDynamicPersistentTileSchedulerILi192ELi144ELi384ELi32ELb0ELb0ELb1ELb1ELb1ELb1EEEEEEEEEvNT_6ParamsE,@"STO_CUDA_ENTRY STV_DEFAULT"
_ZN7cutlass13device_kernelIN5flash11enable_sm90INS1_16FlashAttnFwdSm90INS1_25CollectiveMainloopFwdSm90ILi2EN4cute5tupleIJNS5_1CILi1EEES8_S8_EEENS6_IJNS7_ILi192EEENS7_ILi144EEENS7_ILi96EEEEEELi96ENS_10bfloat16_tEfNS_4arch4Sm90ELb1ELb0ELb1ELb1ELb0ELb1ELb0ELb0ELb1ELb0ELb0ELb0EEENS1_21CollectiveEpilogueFwdINS6_IJSA_SC_SB_EEES9_SE_SG_Li384ELb1ELb0ELb0ELb0EEENS1_36VarlenDynamicPersistentTileSchedulerILi192ELi144ELi384ELi32ELb0ELb0ELb1ELb1ELb1ELb1EEEEEEEEEvNT_6ParamsE:
        /* <DEDUP_REMOVED lines=27> */
.L_x_1844:
[----:B------:R-:W-:Y:S05]  /*01b0*/  BSYNC B0 ;  /* 0x0000000000007941 */ /* 0x000fea0003800000 */
.L_x_1843:
        /* <DEDUP_REMOVED lines=41> */
.L_x_1845:
        /* <DEDUP_REMOVED lines=22> */
.L_x_1846:
        /* <DEDUP_REMOVED lines=18> */
.L_x_1847:
        /* <DEDUP_REMOVED lines=22> */
.L_x_1848:
        /* <DEDUP_REMOVED lines=22> */
.L_x_1849:
[----:B------:R-:W-:Y:S01]  /*0990*/  PLOP3.LUT P0, PT, PT, PT, UP0, 0x80, 0x0 ;  /* 0x000000000000781c */ /* 0x000fe20003f0f008 */
[----:B------:R-:W-:Y:S01]  /*09a0*/  UMOV UR60, 0x1 ;  /* 0x00000001003c7882 */ /* 0x000fe20000000000 */
[----:B------:R-:W-:Y:S01]  /*09b0*/  NOP ;  /* 0x0000000000007918 */ /* 0x000fe20000000000 */
[----:B------:R-:W-:Y:S01]  /*09c0*/  USEL UR60, UR60, 0x2, !UP0 ;  /* 0x000000023c3c7887 */ /* 0x000fe2000c000000 */
[----:B------:R-:W-:Y:S01]  /*09d0*/  BSSY B7, `(.L_x_1850) ;  /* 0x0002298000077945 */ /* 0x000fe20003800000 */
[----:B012-4-:R-:W-:Y:S08]  /*09e0*/  BAR.SYNC.DEFER_BLOCKING 0x0 ;  /* 0x0000000000007b1d */ /* 0x017ff00000010000 */
[----:B------:R-:W-:Y:S05]  /*09f0*/  @!P0 BRA `(.L_x_1851) ;  /* 0x000001cc00a08947 */ /* 0x000fea0003800000 */
.L_x_1852:
[----:B------:R-:W-:-:S08]  /*0a00*/  NOP ;  /* 0x0000000000007918 */ /* 0x000fd00000000000 */
[----:B------:R-:W0:Y:S02]  /*0a10*/  USETMAXREG.TRY_ALLOC.CTAPOOL UP0, 0xa0 ;  /* 0x000000a0000079c8 */ /* 0x000e240008000600 */
[----:B0-----:R-:W-:-:S13]  /*0a20*/  PLOP3.LUT P0, PT, PT, PT, UP0, 0x80, 0x0 ;  /* 0x000000000000781c */ /* 0x001fda0003f0f008 */
[----:B------:R-:W-:Y:S05]  /*0a30*/  @!P0 BRA `(.L_x_1852) ;  /* 0xfffffffc00f08947 */ /* 0x000fea000383ffff */
[----:B------:R-:W2:Y:S01]  /*0a40*/  LDL.LU R0, [R1+0x60] ;  /* 0x0000600001007983 */ /* 0x000ea20000300800 */
        /* <DEDUP_REMOVED lines=18> */
[----:B------:R-:W0:Y:S01]  /*0b70*/  S2R R0, SR_TID.X ;  /* 0x0000000000007919 */ /* 0x000e220000002100 */
[----:B------:R-:W-:Y:S01]  /*0b80*/  ULOP3.LUT UR4, UR60, 0x1, URZ, 0xfc, !UPT ;  /* 0x000000013c047892 */ /* 0x000fe2000f8efc3f */
[----:B------:R-:W-:Y:S01]  /*0b90*/  R2UR UR61, R16 ;  /* 0x00000000103d72ca */ /* 0x000fe200000e0000 */
[----:B------:R-:W-:-:S12]  /*0ba0*/  IMAD.MOV.U32 R22, RZ, RZ, RZ ;  /* 0x000000ffff167224 */ /* 0x000fd800078e00ff */
[----:B------:R-:W-:Y:S01]  /*0bb0*/  UIADD3 UR61, UR61, 0xda00, URZ ;  /* 0x0000da003d3d7890 */ /* 0x000fe2000fffe03f */
[----:B0-----:R-:W-:-:S05]  /*0bc0*/  VIADD R20, R0, 0xffffff80 ;  /* 0xffffff8000147836 */ /* 0x001fca0000000000 */
[----:B------:R-:W-:Y:S02]  /*0bd0*/  SHF.R.S32.HI R0, RZ, 0x1f, R20 ;  /* 0x0000001fff007819 */ /* 0x000fe40000011414 */
[-C--:B------:R-:W-:Y:S02]  /*0be0*/  LEA.HI R19, R20, R20.reuse, RZ, 0x1 ;  /* 0x0000001414137211 */ /* 0x080fe400078f08ff */
[CC--:B------:R-:W-:Y:S02]  /*0bf0*/  LEA.HI R2, R0.reuse, R20.reuse, RZ, 0x7 ;  /* 0x0000001400027211 */ /* 0x0c0fe400078f38ff */
[CC--:B------:R-:W-:Y:S02]  /*0c00*/  LEA.HI R4, R0.reuse, R20.reuse, RZ, 0x4 ;  /* 0x0000001400047211 */ /* 0x0c0fe400078f20ff */
[----:B------:R-:W-:Y:S02]  /*0c10*/  SHF.R.S32.HI R3, RZ, 0x7, R2 ;  /* 0x00000007ff037819 */ /* 0x000fe40000011402 */
[----:B------:R-:W-:-:S02]  /*0c20*/  LEA.HI R6, R0, R20, RZ, 0x5 ;  /* 0x0000001400067211 */ /* 0x000fc400078f28ff */
[----:B------:R-:W-:Y:S01]  /*0c30*/  SHF.R.S32.HI R144, RZ, 0x1, R19 ;  /* 0x00000001ff907819 */ /* 0x000fe20000011413 */
[----:B------:R-:W-:Y:S01]  /*0c40*/  IMAD.HI R5, R3, 0x55555556, RZ ;  /* 0x5555555603057827 */ /* 0x000fe200078e02ff */
[----:B------:R-:W-:Y:S02]  /*0c50*/  SHF.R.S32.HI R7, RZ, 0x4, R4 ;  /* 0x00000004ff077819 */ /* 0x000fe40000011404 */
[----:B------:R-:W-:Y:S02]  /*0c60*/  LEA.HI R14, R19, R144, RZ, 0x1 ;  /* 0x00000090130e7211 */ /* 0x000fe400078f08ff */
[----:B------:R-:W-:Y:S02]  /*0c70*/  LEA.HI R8, R5, R5, RZ, 0x1 ;  /* 0x0000000505087211 */ /* 0x000fe400078f08ff */
[C---:B------:R-:W-:Y:S02]  /*0c80*/  LOP3.LUT R5, R4.reuse, 0xfffffff0, RZ, 0xc0, !PT ;  /* 0xfffffff004057812 */ /* 0x040fe400078ec0ff */
[----:B------:R-:W-:Y:S01]  /*0c90*/  LEA.HI R4, R4, R7, RZ, 0x1 ;  /* 0x0000000704047211 */ /* 0x000fe200078f08ff */
[----:B------:R-:W-:Y:S01]  /*0ca0*/  IMAD R13, R8, -0x3, R3 ;  /* 0xfffffffd080d7824 */ /* 0x000fe200078e0203 */
[----:B------:R-:W-:Y:S01]  /*0cb0*/  LOP3.LUT R3, R2, 0xffffff80, RZ, 0xc0, !PT ;  /* 0xffffff8002037812 */ /* 0x000fe200078ec0ff */
[----:B------:R-:W-:Y:S01]  /*0cc0*/  IMAD.IADD R5, R20, 0x1, -R5 ;  /* 0x0000000114057824 */ /* 0x000fe200078e0a05 */
[----:B------:R-:W-:-:S02]  /*0cd0*/  SHF.R.S32.HI R8, RZ, 0x5, R6 ;  /* 0x00000005ff087819 */ /* 0x000fc40000011406 */
[----:B------:R-:W-:Y:S01]  /*0ce0*/  LOP3.LUT R21, R14, 0x7fffffe, RZ, 0xc0, !PT ;  /* 0x07fffffe0e157812 */ /* 0x000fe200078ec0ff */
[----:B------:R-:W-:Y:S01]  /*0cf0*/  IMAD.IADD R12, R20, 0x1, -R3 ;  /* 0x00000001140c7824 */ /* 0x000fe200078e0a03 */
[--C-:B------:R-:W-:Y:S01]  /*0d00*/  SHF.R.S32.HI R2, RZ, 0x1f, R5.reuse ;  /* 0x0000001fff027819 */ /* 0x100fe20000011405 */
[----:B------:R-:W-:Y:S01]  /*0d10*/  IMAD R23, R8, 0x10, R5 ;  /* 0x0000001008177824 */ /* 0x000fe200078e0205 */
[----:B------:R-:W-:Y:S02]  /*0d20*/  LOP3.LUT R4, R4, 0x1ffffffe, RZ, 0xc0, !PT ;  /* 0x1ffffffe04047812 */ /* 0x000fe400078ec0ff */
[CC--:B------:R-:W-:Y:S02]  /*0d30*/  LEA.HI R6, R2.reuse, R5.reuse, RZ, 0x3 ;  /* 0x0000000502067211 */ /* 0x0c0fe400078f18ff */
[----:B------:R-:W-:Y:S01]  /*0d40*/  LEA.HI R3, R2, R5, RZ, 0x2 ;  /* 0x0000000502037211 */ /* 0x000fe200078f10ff */
[----:B------:R-:W-:Y:S01]  /*0d50*/  IMAD.IADD R4, R7, 0x1, -R4 ;  /* 0x0000000107047824 */ /* 0x000fe200078e0a04 */
[----:B------:R-:W-:Y:S01]  /*0d60*/  SHF.R.S32.HI R15, RZ, 0x1f, R12 ;  /* 0x0000001fff0f7819 */ /* 0x000fe2000001140c */
[----:B------:R-:W-:Y:S01]  /*0d70*/  IMAD.SHL.U32 R6, R6, 0x10, RZ ;  /* 0x0000001006067824 */ /* 0x000fe200078e00ff */
[----:B------:R-:W-:Y:S01]  /*0d80*/  LOP3.LUT R2, R3, 0x7fffffc, RZ, 0xc0, !PT ;  /* 0x07fffffc03027812 */ /* 0x000fe200078ec0ff */
[----:B------:R-:W-:Y:S01]  /*0d90*/  IMAD.SHL.U32 R4, R4, 0x8, RZ ;  /* 0x0000000804047824 */ /* 0x000fe200078e00ff */
[----:B------:R-:W-:-:S02]  /*0da0*/  LEA.HI R14, R15, R12, RZ, 0x2 ;  /* 0x0000000c0f0e7211 */ /* 0x000fc400078f10ff */
[----:B------:R-:W-:Y:S01]  /*0db0*/  SHF.R.S32.HI R3, RZ, 0x2, R3 ;  /* 0x00000002ff037819 */ /* 0x000fe20000011403 */
[----:B------:R-:W-:Y:S01]  /*0dc0*/  IMAD.IADD R2, R5, 0x1, -R2 ;  /* 0x0000000105027824 */ /* 0x000fe200078e0a02 */
[----:B------:R-:W-:Y:S02]  /*0dd0*/  LOP3.LUT R6, R6, 0x7fffff80, RZ, 0xc0, !PT ;  /* 0x7fffff8006067812 */ /* 0x000fe400078ec0ff */
[--C-:B------:R-:W-:Y:S01]  /*0de0*/  SHF.R.S32.HI R17, RZ, 0x2, R14.reuse ;  /* 0x00000002ff117819 */ /* 0x100fe2000001140e */
[----:B------:R-:W-:Y:S01]  /*0df0*/  IMAD.SHL.U32 R3, R3, 0x40, RZ ;  /* 0x0000004003037824 */ /* 0x000fe200078e00ff */
[----:B------:R-:W-:Y:S01]  /*0e00*/  SHF.R.S32.HI R18, RZ, 0x1f, R14 ;  /* 0x0000001fff127819 */ /* 0x000fe2000001140e */
[----:B------:R-:W-:Y:S01]  /*0e10*/  IMAD R5, R8, 0x100, R6 ;  /* 0x0000010008057824 */ /* 0x000fe200078e0206 */
[----:B------:R-:W-:Y:S01]  /*0e20*/  LEA.HI R0, R0, R20, RZ, 0x2 ;  /* 0x0000001400007211 */ /* 0x000fe200078f10ff */
[----:B------:R-:W-:Y:S01]  /*0e30*/  IMAD.IADD R6, R144, 0x1, -R21 ;  /* 0x0000000190067824 */ /* 0x000fe200078e0a15 */
[----:B------:R-:W-:Y:S01]  /*0e40*/  LEA.HI R18, R18, R17, RZ, 0x3 ;  /* 0x0000001112127211 */ /* 0x000fe200078f18ff */
[----:B------:R-:W-:Y:S01]  /*0e50*/  IMAD R2, R2, 0x10, R5 ;  /* 0x0000001002027824 */ /* 0x000fe200078e0205 */
[----:B------:R-:W-:Y:S01]  /*0e60*/  LOP3.LUT R3, R3, 0x40, RZ, 0xc0, !PT ;  /* 0x0000004003037812 */ /* 0x000fe200078ec0ff */
[----:B------:R-:W-:Y:S01]  /*0e70*/  IMAD.U32 R5, R23, 0x20, R4 ;  /* 0x0000002017057824 */ /* 0x000fe200078e0004 */
[----:B------:R-:W-:Y:S01]  /*0e80*/  SHF.R.S32.HI R24, RZ, 0x2, R0 ;  /* 0x00000002ff187819 */ /* 0x000fe20000011400 */
[----:B------:R-:W-:Y:S01]  /*0e90*/  IMAD R6, R7, 0x8, R6 ;  /* 0x0000000807067824 */ /* 0x000fe200078e0206 */
[----:B------:R-:W-:-:S02]  /*0ea0*/  LOP3.LUT R18, R18, 0xfffffff8, RZ, 0xc0, !PT ;  /* 0xfffffff812127812 */ /* 0x000fc400078ec0ff */
[----:B------:R-:W-:Y:S01]  /*0eb0*/  LEA.HI R15, R15, R12, RZ, 0x5 ;  /* 0x0000000c0f0f7211 */ /* 0x000fe200078f28ff */
[----:B------:R-:W-:Y:S01]  /*0ec0*/  STL [R1+0x70], R24 ;  /* 0x0000701801007387 */ /* 0x000fe20000100800 */
[----:B------:R-:W-:Y:S01]  /*0ed0*/  LOP3.LUT R4, R3, 0x8, R4, 0xf8, !PT ;  /* 0x0000000803047812 */ /* 0x000fe200078ef804 */
[----:B------:R-:W-:Y:S01]  /*0ee0*/  IMAD.IADD R18, R17, 0x1, -R18 ;  /* 0x0000000111127824 */ /* 0x000fe200078e0a12 */
[----:B------:R-:W-:Y:S01]  /*0ef0*/  SHF.R.U32.HI R3, RZ, 0x3, R3 ;  /* 0x00000003ff037819 */ /* 0x000fe20000011603 */
[----:B------:R0:W-:Y:S01]  /*0f00*/  STL [R1+0x8c], R5 ;  /* 0x00008c0501007387 */ /* 0x0001e20000100800 */
[----:B------:R-:W-:Y:S02]  /*0f10*/  SHF.R.S32.HI R0, RZ, 0x1f, R0 ;  /* 0x0000001fff007819 */ /* 0x000fe40000011400 */
[----:B------:R-:W-:Y:S02]  /*0f20*/  SHF.R.S32.HI R15, RZ, 0x5, R15 ;  /* 0x00000005ff0f7819 */ /* 0x000fe4000001140f */
[----:B------:R-:W-:-:S02]  /*0f30*/  LOP3.LUT R3, R4, R3, RZ, 0x3c, !PT ;  /* 0x0000000304037212 */ /* 0x000fc400078e3cff */
[----:B------:R-:W-:Y:S01]  /*0f40*/  LEA.HI R0, R0, R24, RZ, 0x2 ;  /* 0x0000001800007211 */ /* 0x000fe200078f10ff */
[----:B------:R-:W-:Y:S01]  /*0f50*/  IMAD R18, R15, 0x10, R18 ;  /* 0x000000100f127824 */ /* 0x000fe200078e0212 */
[----:B------:R-:W-:Y:S01]  /*0f60*/  LOP3.LUT R19, R19, 0xfffffffe, RZ, 0xc0, !PT ;  /* 0xfffffffe13137812 */ /* 0x000fe200078ec0ff */
[----:B------:R-:W-:Y:S01]  /*0f70*/  IMAD.IADD R3, R3, 0x1, R2 ;  /* 0x0000000103037824 */ /* 0x000fe200078e0202 */
[----:B0-----:R-:W-:Y:S01]  /*0f80*/  LOP3.LUT R5, R14, 0x7ffffffc, RZ, 0xc0, !PT ;  /* 0x7ffffffc0e057812 */ /* 0x001fe200078ec0ff */
[----:B------:R-:W-:Y:S01]  /*0f90*/  IMAD R2, R13, 0x40, R18 ;  /* 0x000000400d027824 */ /* 0x000fe200078e0212 */
[----:B------:R-:W-:Y:S01]  /*0fa0*/  LOP3.LUT R0, R0, 0xfffffffc, RZ, 0xc0, !PT ;  /* 0xfffffffc00007812 */ /* 0x000fe200078ec0ff */
[----:B------:R-:W-:Y:S02]  /*0fb0*/  IMAD.IADD R18, R20, 0x1, -R19 ;  /* 0x0000000114127824 */ /* 0x000fe400078e0a13 */
[----:B------:R-:W-:Y:S01]  /*0fc0*/  IMAD.IADD R4, R12, 0x1, -R5 ;  /* 0x000000010c047824 */ /* 0x000fe200078e0a05 */
[----:B------:R-:W-:Y:S01]  /*0fd0*/  SHF.R.S32.HI R5, RZ, 0x1f, R144 ;  /* 0x0000001fff057819 */ /* 0x000fe20000011490 */
[----:B------:R-:W-:-:S02]  /*0fe0*/  IMAD.IADD R0, R24, 0x1, -R0 ;  /* 0x0000000118007824 */ /* 0x000fc400078e0a00 */
[C---:B------:R-:W-:Y:S01]  /*0ff0*/  IMAD.SHL.U32 R23, R18.reuse, 0x8, RZ ;  /* 0x0000000812177824 */ /* 0x040fe200078e00ff */
[----:B------:R-:W-:Y:S01]  /*1000*/  STL [R1+0x68], R4 ;  /* 0x0000680401007387 */ /* 0x000fe20000100800 */
[----:B------:R-:W-:Y:S02]  /*1010*/  IMAD.MOV.U32 R19, RZ, RZ, RZ ;  /* 0x000000ffff137224 */ /* 0x000fe400078e00ff */
[----:B------:R-:W-:Y:S01]  /*1020*/  IMAD.SHL.U32 R18, R18, 0x4, RZ ;  /* 0x0000000412127824 */ /* 0x000fe200078e00ff */
[----:B------:R-:W-:Y:S01]  /*1030*/  STL [R1+0x2c], R9 ;  /* 0x00002c0901007387 */ /* 0x000fe20000100800 */
[----:B------:R-:W-:Y:S02]  /*1040*/  VIADD R5, R23, 0x10 ;  /* 0x0000001017057836 */ /* 0x000fe40000000000 */
[----:B------:R-:W-:Y:S01]  /*1050*/  IMAD R17, R3, 0x2, R16 ;  /* 0x0000000203117824 */ /* 0x000fe200078e0210 */
[----:B------:R0:W-:Y:S04]  /*1060*/  STL [R1+0x6c], R2 ;  /* 0x00006c0201007387 */ /* 0x0001e80000100800 */
[----:B------:R-:W-:Y:S04]  /*1070*/  STL [R1+0x30], R10 ;  /* 0x0000300a01007387 */ /* 0x000fe80000100800 */
[----:B------:R-:W-:Y:S01]  /*1080*/  STL [R1+0x34], R11 ;  /* 0x0000340b01007387 */ /* 0x000fe20000100800 */
[----:B0-----:R-:W-:-:S03]  /*1090*/  IMAD.U32 R2, RZ, RZ, UR4 ;  /* 0x00000004ff027e24 */ /* 0x001fc6000f8e00ff */
[----:B------:R0:W-:Y:S04]  /*10a0*/  STL [R1+0x88], R0 ;  /* 0x0000880001007387 */ /* 0x0001e80000100800 */
[----:B------:R-:W-:Y:S04]  /*10b0*/  STL [R1+0x80], RZ ;  /* 0x000080ff01007387 */ /* 0x000fe80000100800 */
[----:B------:R-:W-:Y:S01]  /*10c0*/  STL [R1+0x44], RZ ;  /* 0x000044ff01007387 */ /* 0x000fe20000100800 */
[----:B0-----:R-:W-:-:S03]  /*10d0*/  IMAD.SHL.U32 R0, R0, 0x40, RZ ;  /* 0x0000004000007824 */ /* 0x001fc600078e00ff */
[----:B------:R-:W-:Y:S02]  /*10e0*/  STL [R1+0x38], RZ ;  /* 0x000038ff01007387 */ /* 0x000fe40000100800 */
[----:B------:R-:W-:-:S04]  /*10f0*/  LOP3.LUT R2, R0, 0xc0, RZ, 0xc0, !PT ;  /* 0x000000c000027812 */ /* 0x000fc800078ec0ff */
[----:B------:R-:W-:Y:S01]  /*1100*/  LOP3.LUT R0, R2, 0x8, R23, 0xf8, !PT ;  /* 0x0000000802007812 */ /* 0x000fe200078ef817 */
[----:B------:R0:W-:Y:S01]  /*1110*/  STL [R1+0x48], R2 ;  /* 0x0000480201007387 */ /* 0x0001e20000100800 */
[----:B------:R-:W-:-:S04]  /*1120*/  SHF.R.U32.HI R4, RZ, 0x3, R2 ;  /* 0x00000003ff047819 */ /* 0x000fc80000011602 */
[----:B------:R-:W-:Y:S01]  /*1130*/  LOP3.LUT R0, R0, R4, RZ, 0x3c, !PT ;  /* 0x0000000400007212 */ /* 0x000fe200078e3cff */
[----:B------:R1:W-:Y:S01]  /*1140*/  STL [R1+0x4c], R4 ;  /* 0x00004c0401007387 */ /* 0x0003e20000100800 */
[----:B0-----:R-:W-:-:S04]  /*1150*/  IMAD.SHL.U32 R2, R6, 0x20, RZ ;  /* 0x0000002006027824 */ /* 0x001fc800078e00ff */
[----:B------:R-:W-:Y:S01]  /*1160*/  IMAD.IADD R0, R2, 0x1, R0 ;  /* 0x0000000102007824 */ /* 0x000fe200078e0200 */
[----:B------:R0:W-:Y:S01]  /*1170*/  STL [R1+0x50], R2 ;  /* 0x0000500201007387 */ /* 0x0001e20000100800 */
[----:B-1----:R-:W-:-:S03]  /*1180*/  VIADD R4, R23, 0x20 ;  /* 0x0000002017047836 */ /* 0x002fc60000000000 */
[----:B------:R0:W-:Y:S04]  /*1190*/  STL [R1+0x64], R0 ;  /* 0x0000640001007387 */ /* 0x0001e80000100800 */
.L_x_2003:
[----:B0-2---:R-:W2:Y:S01]  /*11a0*/  LDL.LU R0, [R1+0x34] ;  /* 0x0000340001007983 */ /* 0x005ea20000300800 */
[----:B------:R-:W2:Y:S01]  /*11b0*/  LDC.64 R2, c[0x0][0xc60] ;  /* 0x00031800ff027b82 */ /* 0x000ea20000000a00 */
[----:B------:R-:W-:Y:S01]  /*11c0*/  ULDC.64 UR4, c[0x0][0x208] ;  /* 0x0000820000047ab9 */ /* 0x000fe20000000a00 */
[----:B--2---:R-:W-:-:S05]  /*11d0*/  IMAD.WIDE R2, R0, 0x4, R2 ;  /* 0x0000000400027825 */ /* 0x004fca00078e0202 */
[----:B-----5:R0:W2:Y:S01]  /*11e0*/  LDG.E R11, desc[UR4][R2.64] ;  /* 0x00000004020b7981 */ /* 0x0200a2000c1e1900 */
[----:B------:R-:W-:Y:S05]  /*11f0*/  YIELD ;  /* 0x0000000000007946 */ /* 0x000fea0003800000 */
[----:B------:R-:W-:Y:S01]  /*1200*/  ULDC.64 UR4, c[0x0][0xa28] ;  /* 0x00028a0000047ab9 */ /* 0x000fe20000000a00 */
[----:B------:R-:W-:Y:S01]  /*1210*/  ULDC.64 UR8, c[0x0][0xa18] ;  /* 0x0002860000087ab9 */ /* 0x000fe20000000a00 */
[----:B------:R-:W-:Y:S01]  /*1220*/  ISETP.NE.U32.AND P1, PT, RZ, UR4, PT ;  /* 0x00000004ff007c0c */ /* 0x000fe2000bf25070 */
[----:B------:R-:W-:Y:S01]  /*1230*/  ULDC.64 UR10, c[0x0][0x208] ;  /* 0x00008200000a7ab9 */ /* 0x000fe20000000a00 */
[----:B0-----:R-:W-:Y:S01]  /*1240*/  IMAD.MOV.U32 R3, RZ, RZ, RZ ;  /* 0x000000ffff037224 */ /* 0x001fe200078e00ff */
[----:B------:R-:W-:Y:S01]  /*1250*/  ULDC.64 UR6, c[0x0][0xa08] ;  /* 0x0002820000067ab9 */ /* 0x000fe20000000a00 */
[----:B------:R-:W-:Y:S01]  /*1260*/  ISETP.NE.AND.EX P1, PT, RZ, UR5, PT, P1 ;  /* 0x00000005ff007c0c */ /* 0x000fe2000bf25310 */
[----:B------:R-:W-:Y:S01]  /*1270*/  IMAD.MOV.U32 R79, RZ, RZ, RZ ;  /* 0x000000ffff4f7224 */ /* 0x000fe200078e00ff */
[----:B------:R-:W-:-:S04]  /*1280*/  ISETP.NE.U32.AND P0, PT, RZ, UR6, PT ;  /* 0x00000006ff007c0c */ /* 0x000fc8000bf05070 */
[----:B------:R-:W-:Y:S02]  /*1290*/  ISETP.NE.AND.EX P0, PT, RZ, UR7, PT, P0 ;  /* 0x00000007ff007c0c */ /* 0x000fe4000bf05300 */
[----:B--2---:R-:W-:Y:S01]  /*12a0*/  SHF.R.S32.HI R0, RZ, 0x1f, R11 ;  /* 0x0000001fff007819 */ /* 0x004fe2000001140b */
[----:B-1----:R-:W-:-:S04]  /*12b0*/  IMAD.SHL.U32 R29, R11, 0x4, RZ ;  /* 0x000000040b1d7824 */ /* 0x002fc800078e00ff */
[C---:B---3--:R-:W-:Y:S01]  /*12c0*/  @P1 LEA R4, P2, R11.reuse, UR4, 0x2 ;  /* 0x000000040b041c11 */ /* 0x048fe2000f8410ff */
        /* <DEDUP_REMOVED lines=9> */
[----:B------:R-:W-:Y:S01]  /*1360*/  ULDC.64 UR4, c[0x0][0x3f8] ;  /* 0x0000fe0000047ab9 */ /* 0x000fe20000000a00 */
[----:B------:R-:W-:-:S10]  /*1370*/  IADD3.X R9, R30, UR7, RZ, P3, !PT ;  /* 0x000000071e097c10 */ /* 0x000fd40009ffe4ff */
[----:B------:R-:W-:Y:S01]  /*1380*/  @P2 IADD3 R6, P1, R29, UR8, RZ ;  /* 0x000000081d062c10 */ /* 0x000fe2000ff3e0ff */
[----:B------:R-:W-:Y:S01]  /*1390*/  UISETP.NE.U32.AND UP0, UPT, UR4, URZ, UPT ;  /* 0x0000003f0400728c */ /* 0x000fe2000bf05070 */
[----:B------:R0:W5:Y:S02]  /*13a0*/  @P0 LDG.E R79, desc[UR10][R8.64] ;  /* 0x0000000a084f0981 */ /* 0x000164000c1e1900 */
[----:B------:R-:W-:Y:S01]  /*13b0*/  @P2 IADD3.X R7, R30, UR9, RZ, P1, !PT ;  /* 0x000000091e072c10 */ /* 0x000fe20008ffe4ff */
[----:B------:R-:W-:-:S04]  /*13c0*/  ULDC UR4, c[0x0][0x404] ;  /* 0x0001010000047ab9 */ /* 0x000fc80000000800 */
[----:B------:R-:W2:Y:S01]  /*13d0*/  @P2 LDG.E R10, desc[UR10][R6.64] ;  /* 0x0000000a060a2981 */ /* 0x000ea2000c1e1900 */
        /* <DEDUP_REMOVED lines=8> */
[----:B--2---:R0:W-:Y:S01]  /*1460*/  STL [R1+0x34], R10 ;  /* 0x0000340a01007387 */ /* 0x0041e20000100800 */
[----:B------:R-:W-:Y:S05]  /*1470*/  @P2 BRA `(.L_x_1854) ;  /* 0x00000000002c2947 */ /* 0x000fea0003800000 */
[----:B------:R-:W-:Y:S02]  /*1480*/  ULDC.64 UR4, c[0x0][0xa00] ;  /* 0x0002800000047ab9 */ /* 0x000fe40000000a00 */
[----:B------:R-:W-:-:S04]  /*1490*/  ISETP.NE.U32.AND P1, PT, RZ, UR4, PT ;  /* 0x00000004ff007c0c */ /* 0x000fc8000bf25070 */
[----:B------:R-:W-:-:S13]  /*14a0*/  ISETP.NE.AND.EX P1, PT, RZ, UR5, PT, P1 ;  /* 0x00000005ff007c0c */ /* 0x000fda000bf25310 */
[----:B------:R-:W-:Y:S05]  /*14b0*/  @!P1 BRA `(.L_x_1854) ;  /* 0x00000000001c9947 */ /* 0x000fea0003800000 */
[----:B0-----:R-:W0:Y:S01]  /*14c0*/  LDC.64 R4, c[0x0][0xa00] ;  /* 0x00028000ff047b82 */ /* 0x001e220000000a00 */
[----:B------:R-:W-:Y:S01]  /*14d0*/  ULDC.64 UR4, c[0x0][0x208] ;  /* 0x0000820000047ab9 */ /* 0x000fe20000000a00 */
[----:B0-----:R-:W-:-:S05]  /*14e0*/  IMAD.WIDE R4, R27, 0x4, R4 ;  /* 0x000000041b047825 */ /* 0x001fca00078e0204 */
[----:B------:R-:W2:Y:S04]  /*14f0*/  LDG.E R0, desc[UR4][R4.64] ;  /* 0x0000000404007981 */ /* 0x000ea8000c1e1900 */
[----:B------:R-:W2:Y:S02]  /*1500*/  LDG.E R7, desc[UR4][R4.64+0x4] ;  /* 0x0000040404077981 */ /* 0x000ea4000c1e1900 */
[----:B--2---:R-:W-:-:S05]  /*1510*/  IMAD.IADD R10, R7, 0x1, -R0 ;  /* 0x00000001070a7824 */ /* 0x004fca00078e0a00 */
[----:B------:R1:W-:Y:S02]  /*1520*/  STL [R1+0x34], R10 ;  /* 0x0000340a01007387 */ /* 0x0003e40000100800 */
.L_x_1854:
[----:B0-----:R-:W2:Y:S01]  /*1530*/  LDL R11, [R1+0x2c] ;  /* 0x00002c00010b7983 */ /* 0x001ea20000100800 */
[----:B------:R-:W-:-:S03]  /*1540*/  ULDC.64 UR4, c[0x0][0xa20] ;  /* 0x0002880000047ab9 */ /* 0x000fc60000000a00 */
[----:B------:R-:W3:Y:S01]  /*1550*/  LDL R31, [R1+0x30] ;  /* 0x00003000011f7983 */ /* 0x000ee20000100800 */
[----:B------:R-:W-:-:S04]  /*1560*/  ISETP.NE.U32.AND P1, PT, RZ, UR4, PT ;  /* 0x00000004ff007c0c */ /* 0x000fc8000bf25070 */
[----:B------:R-:W-:Y:S01]  /*1570*/  ISETP.NE.AND.EX P1, PT, RZ, UR5, PT, P1 ;  /* 0x00000005ff007c0c */ /* 0x000fe2000bf25310 */
[----:B--2---:R0:W-:Y:S04]  /*1580*/  STL [R1+0x84], R11 ;  /* 0x0000840b01007387 */ /* 0x0041e80000100800 */
[----:B---3--:R0:W-:Y:S08]  /*1590*/  STL [R1+0x7c], R31 ;  /* 0x00007c1f01007387 */ /* 0x0081f00000100800 */
[----:B------:R-:W-:Y:S05]  /*15a0*/  @!P1 BRA `(.L_x_1855) ;  /* 0x0000000000149947 */ /* 0x000fea0003800000 */
[----:B------:R-:W-:Y:S01]  /*15b0*/  IADD3 R4, P0, R29, UR4, RZ ;  /* 0x000000041d047c10 */ /* 0x000fe2000ff1e0ff */
[----:B------:R-:W-:-:S03]  /*15c0*/  ULDC.64 UR6, c[0x0][0x208] ;  /* 0x0000820000067ab9 */ /* 0x000fc60000000a00 */
[----:B------:R-:W-:-:S05]  /*15d0*/  IADD3.X R5, R30, UR5, RZ, P0, !PT ;  /* 0x000000051e057c10 */ /* 0x000fca00087fe4ff */
[----:B------:R2:W5:Y:S01]  /*15e0*/  LDG.E R28, desc[UR6][R4.64] ;  /* 0x00000006041c7981 */ /* 0x000562000c1e1900 */
[----:B------:R-:W-:Y:S05]  /*15f0*/  BRA `(.L_x_1856) ;  /* 0x0000000000147947 */ /* 0x000fea0003800000 */
.L_x_1855:
[----:B------:R-:W-:Y:S05]  /*1600*/  @!P0 BRA `(.L_x_1856) ;  /* 0x0000000000108947 */ /* 0x000fea0003800000 */
[----:B------:R-:W-:Y:S02]  /*1610*/  ULDC.64 UR4, c[0x0][0x208] ;  /* 0x0000820000047ab9 */ /* 0x000fe40000000a00 */
[----:B------:R-:W2:Y:S04]  /*1620*/  LDG.E R5, desc[UR4][R8.64] ;  /* 0x0000000408057981 */ /* 0x000ea8000c1e1900 */
[----:B------:R-:W2:Y:S02]  /*1630*/  LDG.E R28, desc[UR4][R8.64+0x4] ;  /* 0x00000404081c7981 */ /* 0x000ea4000c1e1900 */
[----:B--2---:R-:W-:-:S07]  /*1640*/  IMAD.IADD R28, R28, 0x1, -R5 ;  /* 0x000000011c1c7824 */ /* 0x004fce00078e0a05 */
.L_x_1856:
[----:B------:R-:W-:Y:S01]  /*1650*/  ULDC.64 UR4, c[0x0][0xa10] ;  /* 0x0002840000047ab9 */ /* 0x000fe20000000a00 */
[----:B------:R-:W-:Y:S01]  /*1660*/  ULDC.64 UR6, c[0x0][0x208] ;  /* 0x0000820000067ab9 */ /* 0x000fe20000000a00 */
[----:B------:R-:W-:-:S04]  /*1670*/  ISETP.NE.U32.AND P0, PT, RZ, UR4, PT ;  /* 0x00000004ff007c0c */ /* 0x000fc8000bf05070 */
[----:B------:R-:W-:Y:S01]  /*1680*/  ISETP.NE.AND.EX P0, PT, RZ, UR5, PT, P0 ;  /* 0x00000005ff007c0c */ /* 0x000fe2000bf05300 */
[----:B------:R-:W-:Y:S01]  /*1690*/  IMAD.MOV.U32 R8, RZ, RZ, 0xc0 ;  /* 0x000000c0ff087424 */ /* 0x000fe200078e00ff */
[----:B------:R-:W-:-:S11]  /*16a0*/  ULDC.64 UR4, c[0x0][0xa30] ;  /* 0x00028c0000047ab9 */ /* 0x000fd60000000a00 */
[----:B--2---:R-:W2:Y:S02]  /*16b0*/  @P0 LDC.64 R4, c[0x0][0xa10] ;  /* 0x00028400ff040b82 */ /* 0x004ea40000000a00 */
[----:B--2---:R-:W-:-:S05]  /*16c0*/  @P0 IMAD.WIDE R4, R27, 0x4, R4 ;  /* 0x000000041b040825 */ /* 0x004fca00078e0204 */
[----:B------:R-:W2:Y:S04]  /*16d0*/  @P0 LDG.E R0, desc[UR6][R4.64] ;  /* 0x0000000604000981 */ /* 0x000ea8000c1e1900 */
[----:B------:R-:W2:Y:S01]  /*16e0*/  @P0 LDG.E R9, desc[UR6][R4.64+0x4] ;  /* 0x0000040604090981 */ /* 0x000ea2000c1e1900 */
[----:B------:R-:W-:Y:S01]  /*16f0*/  ISETP.NE.U32.AND P1, PT, RZ, UR4, PT ;  /* 0x00000004ff007c0c */ /* 0x000fe2000bf25070 */
[----:B-----5:R-:W-:-:S03]  /*1700*/  IMAD.MOV.U32 R106, RZ, RZ, R28 ;  /* 0x000000ffff6a7224 */ /* 0x020fc600078e001c */
[----:B------:R-:W-:-:S13]  /*1710*/  ISETP.NE.AND.EX P1, PT, RZ, UR5, PT, P1 ;  /* 0x00000005ff007c0c */ /* 0x000fda000bf25310 */
[----:B------:R-:W-:-:S04]  /*1720*/  @P1 IADD3 R6, P2, R29, UR4, RZ ;  /* 0x000000041d061c10 */ /* 0x000fc8000ff5e0ff */
[----:B------:R-:W-:-:S05]  /*1730*/  @P1 IADD3.X R7, R30, UR5, RZ, P2, !PT ;  /* 0x000000051e071c10 */ /* 0x000fca00097fe4ff */
[----:B------:R3:W5:Y:S01]  /*1740*/  @P1 LDG.E R106, desc[UR6][R6.64] ;  /* 0x00000006066a1981 */ /* 0x000762000c1e1900 */
[----:B--2---:R-:W-:Y:S02]  /*1750*/  @P0 IMAD.IADD R2, R9, 0x1, -R0 ;  /* 0x0000000109020824 */ /* 0x004fe400078e0a00 */
[----:B------:R-:W-:Y:S02]  /*1760*/  IMAD.IADD R9, R28, 0x1, -R3 ;  /* 0x000000011c097824 */ /* 0x000fe400078e0a03 */
[----:B------:R-:W-:Y:S02]  /*1770*/  IMAD R3, R11, R8, 0x14f ;  /* 0x0000014f0b037424 */ /* 0x000fe400078e0208 */
[----:B------:R-:W-:Y:S02]  /*1780*/  IMAD.IADD R4, R9, 0x1, R2 ;  /* 0x0000000109047824 */ /* 0x000fe400078e0202 */
[----:B------:R-:W-:Y:S02]  /*1790*/  IMAD.MOV R24, RZ, RZ, -R9 ;  /* 0x000000ffff187224 */ /* 0x000fe400078e0a09 */
[C---:B------:R-:W-:Y:S01]  /*17a0*/  VIADD R0, R4.reuse, 0x8f ;  /* 0x0000008f04007836 */ /* 0x040fe20000000000 */
[----:B------:R-:W-:Y:S01]  /*17b0*/  IADD3 R3, R4, R3, -R10 ;  /* 0x0000000304037210 */ /* 0x000fe20007ffe80a */
[----:B------:R2:W-:Y:S01]  /*17c0*/  STL [R1+0x40], R4 ;  /* 0x0000400401007387 */ /* 0x0005e20000100800 */
[----:B------:R-:W-:Y:S01]  /*17d0*/  VIMNMX R24, RZ, R24, !PT ;  /* 0x00000018ff187248 */ /* 0x000fe20007fe0100 */
[----:B------:R-:W-:-:S04]  /*17e0*/  IMAD.HI R0, R0, 0x38e38e39, RZ ;  /* 0x38e38e3900007827 */ /* 0x000fc800078e02ff */
[----:B--2---:R-:W-:Y:S01]  /*17f0*/  IMAD.HI R4, R3, 0x38e38e39, RZ ;  /* 0x38e38e3903047827 */ /* 0x004fe200078e02ff */
[----:B------:R-:W-:-:S04]  /*1800*/  SHF.R.U32.HI R3, RZ, 0x1f, R0 ;  /* 0x0000001fff037819 */ /* 0x000fc80000011600 */
[----:B------:R-:W-:Y:S02]  /*1810*/  SHF.R.U32.HI R5, RZ, 0x1f, R4 ;  /* 0x0000001fff057819 */ /* 0x000fe40000011604 */
[----:B------:R-:W-:Y:S02]  /*1820*/  LEA.HI.SX32 R3, R0, R3, 0x1b ;  /* 0x0000000300037211 */ /* 0x000fe400078fdaff */
[----:B------:R-:W-:-:S04]  /*1830*/  LEA.HI.SX32 R108, R4, R5, 0x1b ;  /* 0x00000005046c7211 */ /* 0x000fc800078fdaff */
[----:B------:R-:W-:-:S05]  /*1840*/  VIMNMX R108, R3, R108, PT ;  /* 0x0000006c036c7248 */ /* 0x000fca0003fe0100 */
        /* <DEDUP_REMOVED lines=12> */
[----:B---3--:R-:W-:Y:S05]  /*1910*/  @!P1 BRA `(.L_x_1857) ;  /* 0x0000005400749947 */ /* 0x008fea0003800000 */
        /* <DEDUP_REMOVED lines=8> */
[----:B------:R2:W3:Y:S01]  /*19a0*/  LDC.64 R14, c[0x4][R0] ;  /* 0x01000000000e7b82 */ /* 0x0004e20000000a00 */
[----:B------:R-:W-:Y:S01]  /*19b0*/  IMAD.U32 R5, RZ, RZ, UR5 ;  /* 0x00000005ff057e24 */ /* 0x000fe2000f8e00ff */
[----:B------:R-:W-:Y:S01]  /*19c0*/  ULDC.64 UR4, c[0x4][0xb0] ;  /* 0x01002c0000047ab9 */ /* 0x000fe20000000a00 */
[----:B-1----:R-:W-:Y:S02]  /*19d0*/  IMAD.U32 R10, RZ, RZ, UR6 ;  /* 0x00000006ff0a7e24 */ /* 0x002fe4000f8e00ff */
[----:B------:R-:W-:Y:S02]  /*19e0*/  IMAD.U32 R6, RZ, RZ, UR4 ;  /* 0x00000004ff067e24 */ /* 0x000fe4000f8e00ff */
[----:B------:R-:W-:-:S02]  /*19f0*/  IMAD.U32 R7, RZ, RZ, UR5 ;  /* 0x00000005ff077e24 */ /* 0x000fc4000f8e00ff */
[----:B0-----:R-:W-:Y:S02]  /*1a00*/  IMAD.U32 R11, RZ, RZ, UR7 ;  /* 0x00000007ff0b7e24 */ /* 0x001fe4000f8e00ff */
[----:B------:R-:W-:Y:S02]  /*1a10*/  IMAD.MOV.U32 R8, RZ, RZ, 0x70 ;  /* 0x00000070ff087424 */ /* 0x000fe400078e00ff */
[----:B------:R-:W-:Y:S02]  /*1a20*/  IMAD.MOV.U32 R12, RZ, RZ, 0x1 ;  /* 0x00000001ff0c7424 */ /* 0x000fe400078e00ff */
[----:B--2---:R-:W-:-:S07]  /*1a30*/  IMAD.MOV.U32 R13, RZ, RZ, RZ ;  /* 0x000000ffff0d7224 */ /* 0x004fce00078e00ff */
[----:B------:R-:W-:-:S07]  /*1a40*/  LEPC R20, `(.L_x_1859) ;  /* 0x000000001014794e */ /* 0x000fce0000000000 */
[----:B---3-5:R-:W-:Y:S05]  /*1a50*/  CALL.ABS.NOINC R14 ;  /* 0x000000000e007343 */ /* 0x028fea0003c00000 */
.L_x_1859:
[----:B------:R-:W-:Y:S05]  /*1a60*/  BSYNC B6 ;  /* 0x0000000000067941 */ /* 0x000fea0003800000 */
.L_x_1858:
        /* <DEDUP_REMOVED lines=20> */
.L_x_1861:
[----:B------:R-:W-:Y:S05]  /*1bb0*/  BSYNC B6 ;  /* 0x0000000000067941 */ /* 0x000fea0003800000 */
.L_x_1860:
[----:B------:R-:W-:Y:S01]  /*1bc0*/  ULDC.64 UR4, c[0x0][0x9f8] ;  /* 0x00027e0000047ab9 */ /* 0x000fe20000000a00 */
[----:B------:R-:W-:Y:S01]  /*1bd0*/  ULDC.64 UR6, c[0x0][0x208] ;  /* 0x0000820000067ab9 */ /* 0x000fe20000000a00 */
[----:B------:R-:W-:Y:S01]  /*1be0*/  ISETP.NE.U32.AND P0, PT, RZ, UR4, PT ;  /* 0x00000004ff007c0c */ /* 0x000fe2000bf05070 */
[----:B------:R-:W2:Y:S01]  /*1bf0*/  LDC R0, c[0x0][0x428] ;  /* 0x00010a00ff007b82 */ /* 0x000ea20000000800 */
[----:B------:R-:W3:Y:S02]  /*1c00*/  S2R R20, SR_TID.X ;  /* 0x0000000000147919 */ /* 0x000ee40000002100 */
[----:B------:R-:W-:-:S05]  /*1c10*/  ISETP.NE.AND.EX P0, PT, RZ, UR5, PT, P0 ;  /* 0x00000005ff007c0c */ /* 0x000fca000bf05300 */
[----:B------:R-:W4:Y:S01]  /*1c20*/  LDC.64 R32, c[0x0][0x2f0] ;  /* 0x0000bc00ff207b82 */ /* 0x000f220000000a00 */
[----:B------:R-:W-:Y:S01]  /*1c30*/  IMAD.IADD R79, R79, 0x1, R28 ;  /* 0x000000014f4f7824 */ /* 0x000fe200078e021c */
[----:B------:R-:W3:Y:S01]  /*1c40*/  LDL R14, [R1+0x48] ;  /* 0x00004800010e7983 */ /* 0x000ee20000100800 */
[----:B------:R-:W-:-:S03]  /*1c50*/  IMAD.MOV.U32 R3, RZ, RZ, R31 ;  /* 0x000000ffff037224 */ /* 0x000fc600078e001f */
[----:B------:R-:W3:Y:S02]  /*1c60*/  LDL R40, [R1+0x50] ;  /* 0x0000500001287983 */ /* 0x000ee40000100800 */
[----:B------:R-:W-:Y:S01]  /*1c70*/  @P0 IADD3 R4, P1, R29, UR4, RZ ;  /* 0x000000041d040c10 */ /* 0x000fe2000ff3e0ff */
[----:B------:R-:W0:Y:S01]  /*1c80*/  LDC.64 R70, c[0x0][0x3e8] ;  /* 0x0000fa00ff467b82 */ /* 0x000e220000000a00 */
[----:B------:R-:W3:Y:S02]  /*1c90*/  LDL R39, [R1+0x4c] ;  /* 0x00004c0001277983 */ /* 0x000ee40000100800 */
[----:B------:R-:W-:Y:S01]  /*1ca0*/  @P0 IADD3.X R5, R30, UR5, RZ, P1, !PT ;  /* 0x000000051e050c10 */ /* 0x000fe20008ffe4ff */
[----:B------:R-:W-:Y:S01]  /*1cb0*/  ULDC.64 UR4, c[0x0][0x2f8] ;  /* 0x0000be0000047ab9 */ /* 0x000fe20000000a00 */
[----:B------:R-:W-:Y:S01]  /*1cc0*/  SHF.R.S32.HI R7, RZ, 0x1f, R79 ;  /* 0x0000001fff077819 */ /* 0x000fe2000001144f */
[----:B------:R-:W-:Y:S01]  /*1cd0*/  VIADD R38, R23, 0x10 ;  /* 0x0000001017267836 */ /* 0x000fe20000000000 */
[----:B------:R-:W3:Y:S01]  /*1ce0*/  LDL.LU R37, [R1+0x60] ;  /* 0x0000600001257983 */ /* 0x000ee20000300800 */
[----:B------:R-:W1:Y:S03]  /*1cf0*/  LDC.64 R76, c[0x0][0x3d8] ;  /* 0x0000f600ff4c7b82 */ /* 0x000e660000000a00 */
[----:B------:R3:W3:Y:S01]  /*1d00*/  @P0 LDG.E R27, desc[UR6][R4.64] ;  /* 0x00000006041b0981 */ /* 0x0006e2000c1e1900 */
[----:B--2---:R-:W-:Y:S01]  /*1d10*/  ISETP.NE.AND P0, PT, R0, 0x1, PT ;  /* 0x000000010000780c */ /* 0x004fe20003f05270 */
[----:B------:R-:W-:Y:S01]  /*1d20*/  ULDC.64 UR6, c[0x0][0xa08] ;  /* 0x0002820000067ab9 */ /* 0x000fe20000000a00 */
[-C--:B----4-:R-:W-:Y:S01]  /*1d30*/  IMAD R6, R7, R32.reuse, RZ ;  /* 0x0000002007067224 */ /* 0x090fe200078e02ff */
[----:B---3--:R-:W-:Y:S01]  /*1d40*/  SHF.R.U32.HI R36, RZ, 0x7, R20 ;  /* 0x00000007ff247819 */ /* 0x008fe20000011614 */
[----:B------:R-:W2:Y:S01]  /*1d50*/  LDC R104, c[0x0][0x3d4] ;  /* 0x0000f500ff687b82 */ /* 0x000ea20000000800 */
[----:B------:R-:W-:-:S08]  /*1d60*/  IMAD.WIDE.U32 R4, R79, R32, RZ ;  /* 0x000000204f047225 */ /* 0x000fd000078e00ff */
[----:B------:R-:W3:Y:S08]  /*1d70*/  @P0 LDC R0, c[0x0][0x42c] ;  /* 0x00010b00ff000b82 */ /* 0x000ef00000000800 */
[----:B------:R-:W4:Y:S01]  /*1d80*/  @P0 LDC R9, c[0x0][0x430] ;  /* 0x00010c00ff090b82 */ /* 0x000f220000000800 */
[----:B------:R-:W-:Y:S01]  /*1d90*/  ISETP.NE.AND P6, PT, R36, 0x1, PT ;  /* 0x000000012400780c */ /* 0x000fe20003fc5270 */
[----:B---3--:R-:W-:-:S05]  /*1da0*/  @P0 IMAD.HI.U32 R0, R31, R0, RZ ;  /* 0x000000001f000227 */ /* 0x008fca00078e00ff */
[----:B----4-:R-:W-:Y:S01]  /*1db0*/  @P0 SHF.R.U32.HI R3, RZ, R9, R0 ;  /* 0x00000009ff030219 */ /* 0x010fe20000011600 */
        /* <DEDUP_REMOVED lines=8> */
[----:B------:R-:W-:Y:S01]  /*1e40*/  ULDC.64 UR4, c[0x0][0x300] ;  /* 0x0000c00000047ab9 */ /* 0x000fe20000000a00 */
[----:B------:R-:W-:Y:S02]  /*1e50*/  IMAD.MOV.U32 R28, RZ, RZ, R4 ;  /* 0x000000ffff1c7224 */ /* 0x000fe400078e0004 */
[----:B------:R-:W-:Y:S01]  /*1e60*/  IMAD.IADD R29, R5, 0x1, R29 ;  /* 0x00000001051d7824 */ /* 0x000fe200078e021d */
[--C-:B------:R-:W-:Y:S01]  /*1e70*/  SHF.R.S32.HI R5, RZ, 0x1f, R23.reuse ;  /* 0x0000001fff057819 */ /* 0x100fe20000011417 */
[----:B------:R-:W-:Y:S01]  /*1e80*/  IMAD.MOV.U32 R4, RZ, RZ, R23 ;  /* 0x000000ffff047224 */ /* 0x000fe200078e0017 */
[----:B------:R-:W-:Y:S01]  /*1e90*/  SHF.R.S32.HI R20, RZ, 0x1f, R144 ;  /* 0x0000001fff147819 */ /* 0x000fe20000011490 */
[C---:B------:R-:W-:Y:S02]  /*1ea0*/  VIADD R103, R23.reuse, 0x30 ;  /* 0x0000003017677836 */ /* 0x040fe40000000000 */
[----:B------:R-:W-:-:S02]  /*1eb0*/  VIADD R21, R23, 0x20 ;  /* 0x0000002017157836 */ /* 0x000fc40000000000 */
[----:B------:R-:W-:Y:S02]  /*1ec0*/  VIADD R102, R23, 0x40 ;  /* 0x0000004017667836 */ /* 0x000fe40000000000 */
[----:B0-----:R-:W-:Y:S01]  /*1ed0*/  IMAD.WIDE.U32 R34, R144, R70, R4 ;  /* 0x0000004690227225 */ /* 0x001fe200078e0004 */
[----:B------:R-:W-:-:S04]  /*1ee0*/  SHF.R.S32.HI R0, RZ, 0x1f, R27 ;  /* 0x0000001fff007819 */ /* 0x000fc8000001141b */
[----:B------:R-:W-:Y:S02]  /*1ef0*/  SEL R12, R0, RZ, !P0 ;  /* 0x000000ff000c7207 */ /* 0x000fe40004000000 */
[----:B------:R-:W-:-:S03]  /*1f00*/  SEL R15, R27, RZ, !P0 ;  /* 0x000000ff1b0f7207 */ /* 0x000fc60004000000 */
[----:B------:R-:W-:Y:S02]  /*1f10*/  IMAD R0, R12, UR4, RZ ;  /* 0x000000040c007c24 */ /* 0x000fe4000f8e02ff */
[----:B------:R-:W-:-:S04]  /*1f20*/  IMAD.WIDE.U32 R28, R15, UR4, R28 ;  /* 0x000000040f1c7c25 */ /* 0x000fc8000f8e001c */
[----:B------:R-:W-:Y:S01]  /*1f30*/  IMAD R13, R15, UR5, R0 ;  /* 0x000000050f0d7c24 */ /* 0x000fe2000f8e0200 */
[----:B------:R-:W-:Y:S05]  /*1f40*/  @!P6 WARPSYNC.ALL ;  /* 0x000000000000e948 */ /* 0x000fea0003800000 */
[----:B------:R-:W-:Y:S01]  /*1f50*/  ULDC.64 UR4, c[0x0][0x320] ;  /* 0x0000c80000047ab9 */ /* 0x000fe20000000a00 */
[----:B------:R-:W-:Y:S01]  /*1f60*/  ULDC.64 UR6, c[0x0][0x328] ;  /* 0x0000ca0000067ab9 */ /* 0x000fe20000000a00 */
[----:B------:R-:W-:Y:S02]  /*1f70*/  IMAD R0, R8, UR4, RZ ;  /* 0x0000000408007c24 */ /* 0x000fe4000f8e02ff */
[----:B-1----:R-:W-:Y:S01]  /*1f80*/  IMAD.WIDE.U32 R10, R3, UR4, R4 ;  /* 0x00000004030a7c25 */ /* 0x002fe2000f8e0004 */
[----:B------:R-:W-:-:S02]  /*1f90*/  ULDC UR4, c[0x0][0x2e4] ;  /* 0x0000b90000047ab9 */ /* 0x000fc40000000800 */
[----:B------:R-:W-:Y:S01]  /*1fa0*/  ISETP.GE.AND P1, PT, R38, UR4, PT ;  /* 0x0000000426007c0c */ /* 0x000fe2000bf26270 */
[----:B------:R-:W-:Y:S01]  /*1fb0*/  IMAD R3, R3, UR5, R0 ;  /* 0x0000000503037c24 */ /* 0x000fe2000f8e0200 */
[----:B------:R-:W-:Y:S01]  /*1fc0*/  ISETP.GE.AND P0, PT, R23, UR4, PT ;  /* 0x0000000417007c0c */ /* 0x000fe2000bf06270 */
[-C--:B------:R-:W-:Y:S01]  /*1fd0*/  IMAD R0, R20, R32.reuse, RZ ;  /* 0x0000002014007224 */ /* 0x080fe200078e02ff */
[----:B------:R-:W-:Y:S01]  /*1fe0*/  SEL R6, RZ, 0xffffffff, P1 ;  /* 0xffffffffff067807 */ /* 0x000fe20000800000 */
[----:B------:R-:W-:-:S04]  /*1ff0*/  IMAD.WIDE.U32 R8, R144, R32, R4 ;  /* 0x0000002090087225 */ /* 0x000fc800078e0004 */
[----:B------:R-:W-:Y:S02]  /*2000*/  IMAD R83, R144, R33, R0 ;  /* 0x0000002190537224 */ /* 0x000fe400078e0200 */
[----:B------:R-:W-:Y:S01]  /*2010*/  IMAD.IADD R31, R11, 0x1, R3 ;  /* 0x000000010b1f7824 */ /* 0x000fe200078e0203 */
[----:B------:R-:W-:Y:S01]  /*2020*/  SEL R3, RZ, 0x1, P0 ;  /* 0x00000001ff037807 */ /* 0x000fe20000000000 */
[----:B------:R-:W-:Y:S01]  /*2030*/  IMAD.SHL.U32 R6, R6, 0x2, RZ ;  /* 0x0000000206067824 */ /* 0x000fe200078e00ff */
[----:B------:R-:W-:Y:S01]  /*2040*/  IADD3 R85, P1, R28, R8, RZ ;  /* 0x000000081c557210 */ /* 0x000fe20007f3e0ff */
[----:B------:R-:W-:Y:S01]  /*2050*/  IMAD.IADD R0, R29, 0x1, R13 ;  /* 0x000000011d007824 */ /* 0x000fe200078e020d */
[----:B------:R-:W-:Y:S02]  /*2060*/  ISETP.GE.AND P0, PT, R21, UR4, PT ;  /* 0x0000000415007c0c */ /* 0x000fe4000bf06270 */
[----:B------:R-:W-:Y:S01]  /*2070*/  LOP3.LUT R3, R6, 0x2, R3, 0xe2, !PT ;  /* 0x0000000206037812 */ /* 0x000fe200078ee203 */
[----:B------:R-:W-:Y:S01]  /*2080*/  IMAD R6, R20, R70, RZ ;  /* 0x0000004614067224 */ /* 0x000fe200078e02ff */
[----:B------:R-:W-:-:S02]  /*2090*/  IADD3.X R83, R0, R9, R83, P1, !PT ;  /* 0x0000000900537210 */ /* 0x000fc40000ffe453 */
[----:B------:R-:W-:Y:S01]  /*20a0*/  ISETP.GE.AND P1, PT, R103, UR4, PT ;  /* 0x0000000467007c0c */ /* 0x000fe2000bf26270 */
[----:B------:R-:W-:Y:S01]  /*20b0*/  IMAD.MOV.U32 R30, RZ, RZ, R10 ;  /* 0x000000ffff1e7224 */ /* 0x000fe200078e000a */
[----:B------:R-:W-:Y:S01]  /*20c0*/  SHF.R.S32.HI R9, RZ, 0x1f, R18 ;  /* 0x0000001fff097819 */ /* 0x000fe20000011412 */
[----:B------:R-:W-:Y:S01]  /*20d0*/  IMAD R13, R144, R71, R6 ;  /* 0x00000047900d7224 */ /* 0x000fe200078e0206 */
[----:B------:R-:W-:Y:S01]  /*20e0*/  SEL R6, RZ, 0x4, P0 ;  /* 0x00000004ff067807 */ /* 0x000fe20000000000 */
[----:B------:R-:W-:Y:S01]  /*20f0*/  IMAD.MOV.U32 R8, RZ, RZ, R18 ;  /* 0x000000ffff087224 */ /* 0x000fe200078e0012 */
[----:B------:R-:W-:Y:S02]  /*2100*/  SEL R10, RZ, 0x8, P1 ;  /* 0x00000008ff0a7807 */ /* 0x000fe40000800000 */
[----:B------:R-:W-:Y:S01]  /*2110*/  ISETP.GE.AND P0, PT, R102, UR4, PT ;  /* 0x0000000466007c0c */ /* 0x000fe2000bf06270 */
[----:B------:R-:W-:Y:S01]  /*2120*/  IMAD.WIDE.U32 R68, R144, R70, R8 ;  /* 0x0000004690447225 */ /* 0x000fe200078e0008 */
[----:B------:R-:W-:-:S02]  /*2130*/  LOP3.LUT R3, R10, R3, R6, 0xfe, !PT ;  /* 0x000000030a037212 */ /* 0x000fc400078efe06 */
[----:B------:R-:W-:Y:S01]  /*2140*/  SEL R6, RZ, 0x10, P0 ;  /* 0x00000010ff067807 */ /* 0x000fe20000000000 */
[----:B------:R-:W-:Y:S02]  /*2150*/  IMAD.IADD R35, R35, 0x1, R13 ;  /* 0x0000000123237824 */ /* 0x000fe400078e020d */
[----:B------:R-:W-:Y:S01]  /*2160*/  IMAD.IADD R69, R13, 0x1, R69 ;  /* 0x000000010d457824 */ /* 0x000fe200078e0245 */
[----:B------:R-:W-:Y:S01]  /*2170*/  LOP3.LUT R13, R3, R6, RZ, 0xfc, !PT ;  /* 0x00000006030d7212 */ /* 0x000fe200078efcff */
[----:B------:R-:W-:Y:S01]  /*2180*/  IMAD R11, R12, UR6, RZ ;  /* 0x000000060c0b7c24 */ /* 0x000fe2000f8e02ff */
[----:B--2---:R-:W-:Y:S01]  /*2190*/  ISETP.GE.AND P1, PT, R38, R104, PT ;  /* 0x000000682600720c */ /* 0x004fe20003f26270 */
[----:B------:R-:W-:Y:S02]  /*21a0*/  IMAD R3, R20, R76, RZ ;  /* 0x0000004c14037224 */ /* 0x000fe400078e02ff */
[C---:B------:R-:W-:Y:S02]  /*21b0*/  IMAD R11, R15.reuse, UR7, R11 ;  /* 0x000000070f0b7c24 */ /* 0x040fe4000f8e020b */
[----:B------:R-:W-:-:S04]  /*21c0*/  IMAD.WIDE.U32 R30, R15, UR6, R30 ;  /* 0x000000060f1e7c25 */ /* 0x000fc8000f8e001e */
[----:B------:R-:W-:Y:S01]  /*21d0*/  IMAD R15, R144, R77, R3 ;  /* 0x0000004d900f7224 */ /* 0x000fe200078e0203 */
[----:B------:R-:W-:Y:S01]  /*21e0*/  SEL R3, R104, RZ, P1 ;  /* 0x000000ff68037207 */ /* 0x000fe20000800000 */
[----:B------:R-:W-:-:S04]  /*21f0*/  IMAD.WIDE.U32 R74, R144, R76, R8 ;  /* 0x0000004c904a7225 */ /* 0x000fc800078e0008 */
[----:B------:R-:W-:Y:S02]  /*2200*/  IMAD.IADD R8, R38, 0x1, R3 ;  /* 0x0000000126087824 */ /* 0x000fe400078e0203 */
[----:B------:R-:W2:Y:S01]  /*2210*/  LDL R38, [R1+0x88] ;  /* 0x0000880001267983 */ /* 0x000ea20000100800 */
[-C--:B------:R-:W-:Y:S02]  /*2220*/  ISETP.GE.AND P0, PT, R23, R104.reuse, PT ;  /* 0x000000681700720c */ /* 0x080fe40003f06270 */
[----:B------:R-:W-:Y:S01]  /*2230*/  ISETP.GE.AND P2, PT, R21, R104, PT ;  /* 0x000000681500720c */ /* 0x000fe20003f46270 */
[----:B------:R-:W-:Y:S01]  /*2240*/  IMAD.WIDE.U32 R72, R144, R76, R4 ;  /* 0x0000004c90487225 */ /* 0x000fe200078e0004 */
[C---:B------:R-:W-:Y:S02]  /*2250*/  SEL R4, R104.reuse, RZ, P0 ;  /* 0x000000ff68047207 */ /* 0x040fe40000000000 */
[----:B------:R-:W-:Y:S02]  /*2260*/  SEL R5, R104, RZ, P2 ;  /* 0x000000ff68057207 */ /* 0x000fe40001000000 */
[----:B------:R-:W-:Y:S01]  /*2270*/  LOP3.LUT R37, R37, 0xfffffffe, RZ, 0xc0, !PT ;  /* 0xfffffffe25257812 */ /* 0x000fe200078ec0ff */
[----:B------:R-:W-:-:S02]  /*2280*/  IMAD.IADD R4, R23, 0x1, R4 ;  /* 0x0000000117047824 */ /* 0x000fc400078e0204 */
[----:B------:R-:W-:Y:S02]  /*2290*/  IMAD.IADD R10, R21, 0x1, R5 ;  /* 0x00000001150a7824 */ /* 0x000fe400078e0205 */
[----:B------:R-:W-:Y:S01]  /*22a0*/  IMAD.IADD R73, R73, 0x1, R15 ;  /* 0x0000000149497824 */ /* 0x000fe200078e020f */
[----:B------:R-:W-:Y:S01]  /*22b0*/  SHF.R.S32.HI R5, RZ, 0x1f, R4 ;  /* 0x0000001fff057819 */ /* 0x000fe20000011404 */
[----:B------:R-:W-:Y:S01]  /*22c0*/  IMAD.IADD R75, R15, 0x1, R75 ;  /* 0x000000010f4b7824 */ /* 0x000fe200078e024b */
[----:B------:R-:W-:Y:S02]  /*22d0*/  @P2 LOP3.LUT R37, R37, 0x1, RZ, 0xfc, !PT ;  /* 0x0000000125252812 */ /* 0x000fe400078efcff */
[----:B------:R-:W-:Y:S02]  /*22e0*/  SHF.R.S32.HI R15, RZ, 0x1f, R10 ;  /* 0x0000001fff0f7819 */ /* 0x000fe4000001140a */
[----:B------:R-:W-:Y:S02]  /*22f0*/  SHF.R.S32.HI R9, RZ, 0x1f, R8 ;  /* 0x0000001fff097819 */ /* 0x000fe40000011408 */
[----:B------:R-:W-:-:S02]  /*2300*/  LEA.HI R3, R5, R4, RZ, 0x3 ;  /* 0x0000000405037211 */ /* 0x000fc400078f18ff */
[----:B------:R-:W-:Y:S02]  /*2310*/  LEA.HI R6, R5, R4, RZ, 0x5 ;  /* 0x0000000405067211 */ /* 0x000fe400078f28ff */
[----:B------:R-:W-:Y:S02]  /*2320*/  LOP3.LUT R37, R37, 0xfffffffd, RZ, 0xc0, !PT ;  /* 0xfffffffd25257812 */ /* 0x000fe400078ec0ff */
[CC--:B------:R-:W-:Y:S02]  /*2330*/  LEA.HI R5, R15.reuse, R10.reuse, RZ, 0x3 ;  /* 0x0000000a0f057211 */ /* 0x0c0fe400078f18ff */
[----:B------:R-:W-:Y:S02]  /*2340*/  LEA.HI R10, R15, R10, RZ, 0x5 ;  /* 0x0000000a0f0a7211 */ /* 0x000fe400078f28ff */
[CC--:B------:R-:W-:Y:S02]  /*2350*/  LEA.HI R4, R9.reuse, R8.reuse, RZ, 0x3 ;  /* 0x0000000809047211 */ /* 0x0c0fe400078f18ff */
[----:B------:R-:W-:-:S02]  /*2360*/  LEA.HI R9, R9, R8, RZ, 0x5 ;  /* 0x0000000809097211 */ /* 0x000fc400078f28ff */
[----:B------:R-:W-:Y:S02]  /*2370*/  SHF.R.S32.HI R8, RZ, 0x5, R6 ;  /* 0x00000005ff087819 */ /* 0x000fe40000011406 */
[----:B------:R-:W-:Y:S02]  /*2380*/  SHF.R.S32.HI R15, RZ, 0x5, R10 ;  /* 0x00000005ff0f7819 */ /* 0x000fe4000001140a */
[C---:B------:R-:W-:Y:S02]  /*2390*/  LOP3.LUT R6, R14.reuse, 0x18, R3, 0xf8, !PT ;  /* 0x000000180e067812 */ /* 0x040fe400078ef803 */
[C---:B------:R-:W-:Y:S02]  /*23a0*/  LOP3.LUT R10, R14.reuse, 0x18, R4, 0xf8, !PT ;  /* 0x000000180e0a7812 */ /* 0x040fe400078ef804 */
[----:B-----5:R-:W-:Y:S02]  /*23b0*/  SHF.R.S32.HI R21, RZ, 0x1f, R106 ;  /* 0x0000001fff157819 */ /* 0x020fe4000001146a */
[----:B------:R-:W-:Y:S01]  /*23c0*/  LOP3.LUT R14, R14, 0x18, R5, 0xf8, !PT ;  /* 0x000000180e0e7812 */ /* 0x000fe200078ef805 */
[----:B------:R-:W-:Y:S01]  /*23d0*/  VIADD R101, R23, 0x50 ;  /* 0x0000005017657836 */ /* 0x000fe20000000000 */
[----:B------:R-:W-:-:S02]  /*23e0*/  IADD3 R78, P2, R144, R79, RZ ;  /* 0x0000004f904e7210 */ /* 0x000fc40007f5e0ff */
[----:B------:R-:W-:Y:S01]  /*23f0*/  SHF.R.S32.HI R12, RZ, 0x5, R9 ;  /* 0x00000005ff0c7819 */ /* 0x000fe20000011409 */
[--C-:B------:R-:W-:Y:S01]  /*2400*/  IMAD R15, R15, 0x1200, R40.reuse ;  /* 0x000012000f0f7824 */ /* 0x100fe200078e0228 */
[-C--:B------:R-:W-:Y:S01]  /*2410*/  LOP3.LUT R9, R6, R39.reuse, RZ, 0x3c, !PT ;  /* 0x0000002706097212 */ /* 0x080fe200078e3cff */
[C---:B------:R-:W-:Y:S01]  /*2420*/  IMAD R6, R21.reuse, R70, RZ ;  /* 0x0000004615067224 */ /* 0x040fe200078e02ff */
[-C--:B------:R-:W-:Y:S01]  /*2430*/  LOP3.LUT R14, R14, R39.reuse, RZ, 0x3c, !PT ;  /* 0x000000270e0e7212 */ /* 0x080fe200078e3cff */
[----:B------:R-:W-:Y:S02]  /*2440*/  IMAD R8, R8, 0x1200, R40 ;  /* 0x0000120008087824 */ /* 0x000fe400078e0228 */
[----:B------:R-:W-:Y:S02]  /*2450*/  IMAD R21, R21, R76, RZ ;  /* 0x0000004c15157224 */ /* 0x000fe400078e02ff */
[----:B------:R-:W-:Y:S01]  /*2460*/  IMAD.X R79, R20, 0x1, R7, P2 ;  /* 0x00000001144f7824 */ /* 0x000fe200010e0607 */
[----:B------:R-:W-:Y:S01]  /*2470*/  ISETP.GE.AND P2, PT, R101, UR4, PT ;  /* 0x0000000465007c0c */ /* 0x000fe2000bf46270 */
[----:B------:R-:W-:Y:S01]  /*2480*/  IMAD.IADD R98, R15, 0x1, R14 ;  /* 0x000000010f627824 */ /* 0x000fe200078e020e */
[----:B------:R-:W-:Y:S01]  /*2490*/  LOP3.LUT R99, R10, R39, RZ, 0x3c, !PT ;  /* 0x000000270a637212 */ /* 0x000fe200078e3cff */
[----:B------:R-:W-:-:S02]  /*24a0*/  IMAD.IADD R100, R8, 0x1, R9 ;  /* 0x0000000108647824 */ /* 0x000fc400078e0209 */
[C---:B------:R-:W-:Y:S02]  /*24b0*/  IMAD R21, R106.reuse, R77, R21 ;  /* 0x0000004d6a157224 */ /* 0x040fe400078e0215 */
[----:B------:R-:W-:Y:S02]  /*24c0*/  IMAD R15, R77, 0x90, RZ ;  /* 0x000000904d0f7824 */ /* 0x000fe400078e02ff */
[----:B------:R-:W-:Y:S01]  /*24d0*/  IMAD.WIDE.U32 R72, R106, R76, R72 ;  /* 0x0000004c6a487225 */ /* 0x000fe200078e0048 */
[----:B------:R-:W-:-:S03]  /*24e0*/  SEL R10, RZ, 0x20, P2 ;  /* 0x00000020ff0a7807 */ /* 0x000fc60001000000 */
[----:B------:R-:W-:-:S04]  /*24f0*/  IMAD.WIDE.U32 R74, R106, R76, R74 ;  /* 0x0000004c6a4a7225 */ /* 0x000fc800078e004a */
[----:B------:R-:W-:Y:S02]  /*2500*/  IMAD R9, R33, 0x90, RZ ;  /* 0x0000009021097824 */ /* 0x000fe400078e02ff */
[----:B------:R-:W-:-:S04]  /*2510*/  IMAD.WIDE.U32 R76, R76, 0x90, RZ ;  /* 0x000000904c4c7825 */ /* 0x000fc800078e00ff */
[----:B------:R-:W-:Y:S01]  /*2520*/  IMAD.WIDE.U32 R32, R32, 0x90, RZ ;  /* 0x0000009020207825 */ /* 0x000fe200078e00ff */
[----:B------:R-:W-:-:S03]  /*2530*/  LOP3.LUT R7, R3, 0xfffffff8, RZ, 0xc0, !PT ;  /* 0xfffffff803077812 */ /* 0x000fc600078ec0ff */
[----:B------:R-:W-:Y:S02]  /*2540*/  IMAD R12, R12, 0x1200, R40 ;  /* 0x000012000c0c7824 */ /* 0x000fe400078e0228 */
[----:B------:R-:W-:Y:S01]  /*2550*/  IMAD.IADD R88, R77, 0x1, R15 ;  /* 0x000000014d587824 */ /* 0x000fe200078e020f */
[----:B------:R-:W-:Y:S01]  /*2560*/  LOP3.LUT R15, R13, R10, RZ, 0xfc, !PT ;  /* 0x0000000a0d0f7212 */ /* 0x000fe200078efcff */
[----:B------:R-:W-:Y:S01]  /*2570*/  IMAD R27, R106, R71, R6 ;  /* 0x000000476a1b7224 */ /* 0x000fe200078e0206 */
[----:B------:R-:W-:Y:S01]  /*2580*/  LOP3.LUT R8, R4, 0xfffffff8, RZ, 0xc0, !PT ;  /* 0xfffffff804087812 */ /* 0x000fe200078ec0ff */
[----:B------:R-:W-:Y:S02]  /*2590*/  IMAD R87, R71, 0x90, RZ ;  /* 0x0000009047577824 */ /* 0x000fe400078e02ff */
[----:B------:R-:W-:Y:S01]  /*25a0*/  IMAD.WIDE.U32 R34, R106, R70, R34 ;  /* 0x000000466a227225 */ /* 0x000fe200078e0022 */
[----:B------:R-:W-:-:S03]  /*25b0*/  LOP3.LUT R10, R13, 0x1, RZ, 0xc0, !PT ;  /* 0x000000010d0a7812 */ /* 0x000fc600078ec0ff */
[----:B------:R-:W-:-:S04]  /*25c0*/  IMAD.WIDE.U32 R68, R106, R70, R68 ;  /* 0x000000466a447225 */ /* 0x000fc800078e0044 */
[----:B------:R-:W-:Y:S01]  /*25d0*/  IMAD.IADD R86, R33, 0x1, R9 ;  /* 0x0000000121567824 */ /* 0x000fe200078e0209 */
[----:B------:R-:W-:Y:S01]  /*25e0*/  LOP3.LUT R9, R5, 0xfffffff8, RZ, 0xc0, !PT ;  /* 0xfffffff805097812 */ /* 0x000fe200078ec0ff */
[----:B------:R-:W-:Y:S01]  /*25f0*/  IMAD.WIDE.U32 R70, R70, 0x90, RZ ;  /* 0x0000009046467825 */ /* 0x000fe200078e00ff */
[C---:B------:R-:W-:Y:S02]  /*2600*/  LOP3.LUT R13, R15.reuse, 0x8, RZ, 0xc0, !PT ;  /* 0x000000080f0d7812 */ /* 0x040fe400078ec0ff */
[C---:B------:R-:W-:Y:S01]  /*2610*/  LOP3.LUT R14, R15.reuse, 0x10, RZ, 0xc0, !PT ;  /* 0x000000100f0e7812 */ /* 0x040fe200078ec0ff */
        /* <DEDUP_REMOVED lines=8> */
[----:B------:R-:W-:Y:S01]  /*26a0*/  IMAD.SHL.U32 R107, R104, 0x2, RZ ;  /* 0x00000002686b7824 */ /* 0x000fe200078e00ff */
[----:B------:R-:W-:Y:S01]  /*26b0*/  SHF.R.S32.HI R89, RZ, 0x1f, R9 ;  /* 0x0000001fff597819 */ /* 0x000fe20000011409 */
[----:B------:R-:W-:Y:S01]  /*26c0*/  IMAD.IADD R87, R71, 0x1, R87 ;  /* 0x0000000147577824 */ /* 0x000fe200078e0257 */
[----:B------:R-:W-:Y:S01]  /*26d0*/  LOP3.LUT R15, R15, 0x20, RZ, 0xc0, !PT ;  /* 0x000000200f0f7812 */ /* 0x000fe200078ec0ff */
[----:B------:R-:W-:-:S02]  /*26e0*/  IMAD.IADD R27, R27, 0x1, R69 ;  /* 0x000000011b1b7824 */ /* 0x000fc400078e0245 */
[----:B------:R-:W-:Y:S02]  /*26f0*/  IMAD.IADD R80, R73, 0x1, R21 ;  /* 0x0000000149507824 */ /* 0x000fe400078e0215 */
[----:B------:R-:W-:Y:S01]  /*2700*/  IMAD.IADD R6, R21, 0x1, R75 ;  /* 0x0000000115067824 */ /* 0x000fe200078e024b */
[----:B------:R-:W-:Y:S01]  /*2710*/  @!P6 BAR.SYNC.DEFER_BLOCKING 0x9, 0x100 ;  /* 0x024400000000eb1d */ /* 0x000fe20000010000 */
[----:B--2---:R-:W-:-:S13]  /*2720*/  LOP3.LUT P3, RZ, R38, 0x2, RZ, 0xc0, !PT ;  /* 0x0000000226ff7812 */ /* 0x004fda000786c0ff */
[----:B------:R-:W-:-:S05]  /*2730*/  @P3 LOP3.LUT R37, R37, 0x2, RZ, 0xfc, !PT ;  /* 0x0000000225253812 */ /* 0x000fca00078efcff */
[----:B------:R0:W-:Y:S02]  /*2740*/  STL [R1+0x60], R37 ;  /* 0x0000602501007387 */ /* 0x0001e40000100800 */
.L_x_1917:
[----:B--2---:R-:W2:Y:S01]  /*2750*/  LDL R20, [R1+0x60] ;  /* 0x0000600001147983 */ /* 0x004ea20000100800 */
[----:B-1----:R-:W1:Y:S03]  /*2760*/  LDC.64 R94, c[0x0][0x2d8] ;  /* 0x0000b600ff5e7b82 */ /* 0x002e660000000a00 */
[----:B0--3--:R-:W3:Y:S01]  /*2770*/  LDL R37, [R1+0x64] ;  /* 0x0000640001257983 */ /* 0x009ee20000100800 */
[----:B------:R-:W-:Y:S01]  /*2780*/  VIADD R43, R25, 0xffffffff ;  /* 0xffffffff192b7836 */ /* 0x000fe20000000000 */
[----:B------:R-:W-:Y:S05]  /*2790*/  YIELD ;  /* 0x0000000000007946 */ /* 0x000fea0003800000 */
[----:B------:R-:W0:Y:S01]  /*27a0*/  LDC R105, c[0x0][0x3d4] ;  /* 0x0000f500ff697b82 */ /* 0x000e220000000800 */
[----:B------:R-:W-:Y:S01]  /*27b0*/  SHF.R.S32.HI R36, RZ, 0x1f, R43 ;  /* 0x0000001fff247819 */ /* 0x000fe2000001142b */
[-C--:B------:R-:W-:Y:S01]  /*27c0*/  IMAD R21, R86, R43.reuse, RZ ;  /* 0x0000002b56157224 */ /* 0x080fe200078e02ff */
[----:B------:R-:W-:Y:S01]  /*27d0*/  BSSY B0, `(.L_x_1862) ;  /* 0x000041f000007945 */ /* 0x000fe20003800000 */
[----:B------:R-:W-:-:S04]  /*27e0*/  IMAD.WIDE.U32 R64, R32, R43, RZ ;  /* 0x0000002b20407225 */ /* 0x000fc800078e00ff */
[----:B------:R-:W-:-:S04]  /*27f0*/  IMAD R21, R36, R32, R21 ;  /* 0x0000002024157224 */ /* 0x000fc800078e0215 */
[----:B------:R-:W-:Y:S01]  /*2800*/  IMAD.IADD R97, R65, 0x1, R21 ;  /* 0x0000000141617824 */ /* 0x000fe200078e0215 */
[----:B--2---:R-:W-:Y:S02]  /*2810*/  LOP3.LUT P4, RZ, R20, 0x2, RZ, 0xc0, !PT ;  /* 0x0000000214ff7812 */ /* 0x004fe4000788c0ff */
[----:B------:R-:W-:Y:S01]  /*2820*/  IADD3 R20, P2, R85, R64, RZ ;  /* 0x0000004055147210 */ /* 0x000fe20007f5e0ff */
[----:B---3--:R-:W-:-:S03]  /*2830*/  IMAD R21, R19, 0x3600, R37 ;  /* 0x0000360013157824 */ /* 0x008fc600078e0225 */
[C---:B-1----:R-:W-:Y:S01]  /*2840*/  LEA R40, P3, R20.reuse, R94, 0x1 ;  /* 0x0000005e14287211 */ /* 0x042fe200078608ff */
[----:B------:R-:W-:Y:S01]  /*2850*/  IMAD.X R25, R97, 0x1, R83, P2 ;  /* 0x0000000161197824 */ /* 0x000fe200010e0653 */
[----:B------:R-:W-:Y:S01]  /*2860*/  ISETP.GT.AND P2, PT, R43, R24, PT ;  /* 0x000000182b00720c */ /* 0x000fe20003f44270 */
[C---:B------:R-:W-:Y:S02]  /*2870*/  VIADD R37, R21.reuse, 0x10 ;  /* 0x0000001015257836 */ /* 0x040fe40000000000 */
[C-C-:B------:R-:W-:Y:S01]  /*2880*/  IMAD R84, R21.reuse, 0x2, R26.reuse ;  /* 0x0000000215547824 */ /* 0x140fe200078e021a */
[----:B------:R-:W-:Y:S01]  /*2890*/  LEA.HI.X R41, R20, R95, R25, 0x1, P3 ;  /* 0x0000005f14297211 */ /* 0x000fe200018f0c19 */
[----:B------:R-:W-:Y:S01]  /*28a0*/  @P4 VIADD R37, R21, 0xfffffff0 ;  /* 0xfffffff015254836 */ /* 0x000fe20000000000 */
[----:B0-----:R-:W-:Y:S01]  /*28b0*/  ISETP.GE.AND P3, PT, R105, 0x1, PT ;  /* 0x000000016900780c */ /* 0x001fe20003f66270 */
[----:B------:R-:W-:Y:S02]  /*28c0*/  IMAD.MOV.U32 R25, RZ, RZ, R43 ;  /* 0x000000ffff197224 */ /* 0x000fe400078e002b */
[----:B------:R-:W-:-:S10]  /*28d0*/  IMAD R21, R37, 0x2, R26 ;  /* 0x0000000225157824 */ /* 0x000fd400078e021a */
        /* <DEDUP_REMOVED lines=33> */
[----:B------:R-:W-:Y:S01]  /*2af0*/  ULDC.64 UR6, c[0x0][0x208] ;  /* 0x0000820000067ab9 */ /* 0x000fe20000000a00 */
        /* <DEDUP_REMOVED lines=41> */
.L_x_1866:
[----:B------:R-:W-:Y:S05]  /*2d90*/  BSYNC B1 ;  /* 0x0000000000017941 */ /* 0x000fea0003800000 */
.L_x_1865:
[----:B-----5:R-:W-:Y:S01]  /*2da0*/  IMAD.MOV.U32 R20, RZ, RZ, R42 ;  /* 0x000000ffff147224 */ /* 0x020fe200078e002a */
[----:B------:R-:W-:Y:S01]  /*2db0*/  ULOP3.LUT UR4, UR60, 0x1, URZ, 0xfc, !UPT ;  /* 0x000000013c047892 */ /* 0x000fe2000f8efc3f */
        /* <DEDUP_REMOVED lines=18> */
[----:B------:R-:W-:Y:S01]  /*2ee0*/  UISETP.NE.AND UP0, UPT, UR4, 0x3, UPT ;  /* 0x000000030400788c */ /* 0x000fe2000bf05270 */
        /* <DEDUP_REMOVED lines=9> */
[----:B------:R-:W-:-:S02]  /*2f80*/  PLOP3.LUT P3, PT, PT, PT, UP0, 0x80, 0x0 ;  /* 0x000000000000781c */ /* 0x000fc40003f6f008 */
        /* <DEDUP_REMOVED lines=22> */
.L_x_1867:
[----:B------:R-:W2:Y:S01]  /*30f0*/  LDL R36, [R1+0x44] ;  /* 0x0000440001247983 */ /* 0x000ea20000100800 */
[----:B------:R-:W-:Y:S01]  /*3100*/  IMAD R20, R19, 0x8, R16 ;  /* 0x0000000813147824 */ /* 0x000fe200078e0210 */
[----:B------:R-:W-:Y:S01]  /*3110*/  BSSY B1, `(.L_x_1868) ;  /* 0x0000004000017945 */ /* 0x000fe20003800000 */
[----:B--2---:R-:W-:-:S04]  /*3120*/  SHF.L.U32 R92, R36, 0x1f, RZ ;  /* 0x0000001f245c7819 */ /* 0x004fc800000006ff */
[----:B------:R-:W0:Y:S02]  /*3130*/  SYNCS.PHASECHK.TRANS64.TRYWAIT P5, [R20+URZ+0x31c90], R92 ;  /* 0x031c905c140075a7 */ /* 0x000e2400080a017f */
[----:B0-----:R-:W-:Y:S05]  /*3140*/  @!P5 BRA `(.L_x_1869) ;  /* 0x000002000088d947 */ /* 0x001fea0003800000 */
.L_x_2108:
[----:B------:R-:W-:Y:S05]  /*3150*/  BSYNC B1 ;  /* 0x0000000000017941 */ /* 0x000fea0003800000 */
.L_x_1868:
        /* <DEDUP_REMOVED lines=9> */
[C---:B--2---:R-:W-:Y:S01]  /*31f0*/  IMAD.U32 R66, R37.reuse, 0x10000, RZ ;  /* 0x0001000025427824 */ /* 0x044fe200078e00ff */
[----:B------:R-:W-:Y:S02]  /*3200*/  SHF.R.U64 R61, R94, 0x10, R95 ;  /* 0x000000105e3d7819 */ /* 0x000fe4000000125f */
[C---:B------:R-:W-:Y:S02]  /*3210*/  PRMT R60, R62.reuse, 0x5432, R60 ;  /* 0x000054323e3c7816 */ /* 0x040fe4000000003c */
[----:B------:R-:W-:Y:S02]  /*3220*/  PRMT R61, R62, 0x5410, R61 ;  /* 0x000054103e3d7816 */ /* 0x000fe4000000003d */
[----:B------:R-:W-:Y:S02]  /*3230*/  LOP3.LUT R94, R37, 0xffff0000, RZ, 0xc0, !PT ;  /* 0xffff0000255e7812 */ /* 0x000fe400078ec0ff */
[C---:B------:R-:W-:Y:S01]  /*3240*/  LOP3.LUT R62, R61.reuse, 0xffff0000, RZ, 0xc0, !PT ;  /* 0xffff00003d3e7812 */ /* 0x040fe200078ec0ff */
[----:B------:R-:W-:Y:S01]  /*3250*/  IMAD.U32 R61, R61, 0x10000, RZ ;  /* 0x000100003d3d7824 */ /* 0x000fe200078e00ff */
[----:B------:R-:W-:-:S02]  /*3260*/  LOP3.LUT R63, R60, 0xffff0000, RZ, 0xc0, !PT ;  /* 0xffff00003c3f7812 */ /* 0x000fc400078ec0ff */
[----:B------:R-:W-:Y:S01]  /*3270*/  SHF.R.U32.HI R67, RZ, 0x10, R67 ;  /* 0x00000010ff437819 */ /* 0x000fe20000011643 */
[CC--:B------:R-:W-:Y:S02]  /*3280*/  FMUL.FTZ R37, R94.reuse, R62.reuse ;  /* 0x0000003e5e257220 */ /* 0x0c0fe40000410000 */
[-C--:B------:R-:W-:Y:S01]  /*3290*/  FMUL.FTZ R97, R94, R63.reuse ;  /* 0x0000003f5e617220 */ /* 0x080fe20000410000 */
[----:B------:R-:W-:Y:S01]  /*32a0*/  SHF.R.U32.HI R94, RZ, 0x10, R95 ;  /* 0x00000010ff5e7819 */ /* 0x000fe2000001165f */
[----:B------:R-:W-:Y:S01]  /*32b0*/  FFMA.FTZ R37, R66, R63, -R37 ;  /* 0x0000003f42257223 */ /* 0x000fe20000010825 */
[----:B------:R-:W-:Y:S01]  /*32c0*/  LOP3.LUT R95, R38, 0xffff0000, RZ, 0xc0, !PT ;  /* 0xffff0000265f7812 */ /* 0x000fe200078ec0ff */
[----:B------:R-:W-:Y:S01]  /*32d0*/  FFMA.FTZ R62, R66, R62, R97 ;  /* 0x0000003e423e7223 */ /* 0x000fe20000010061 */
[----:B------:R-:W-:Y:S01]  /*32e0*/  PRMT R96, R96, 0x5410, R94 ;  /* 0x0000541060607816 */ /* 0x000fe2000000005e */
[----:B------:R-:W-:Y:S01]  /*32f0*/  IMAD.U32 R63, R38, 0x10000, RZ ;  /* 0x00010000263f7824 */ /* 0x000fe200078e00ff */
[----:B------:R-:W-:Y:S01]  /*3300*/  PRMT R97, R110, 0x5410, R67 ;  /* 0x000054106e617816 */ /* 0x000fe20000000043 */
[----:B------:R-:W-:Y:S01]  /*3310*/  IMAD.U32 R66, R36, 0x10000, RZ ;  /* 0x0001000024427824 */ /* 0x000fe200078e00ff */
[----:B------:R-:W-:Y:S01]  /*3320*/  LOP3.LUT R38, R39, 0xffff0000, RZ, 0xc0, !PT ;  /* 0xffff000027267812 */ /* 0x000fe200078ec0ff */
[----:B------:R-:W-:Y:S01]  /*3330*/  IMAD.U32 R94, R96, 0x10000, RZ ;  /* 0x00010000605e7824 */ /* 0x000fe200078e00ff */
[----:B------:R-:W-:Y:S01]  /*3340*/  LOP3.LUT R36, R36, 0xffff0000, RZ, 0xc0, !PT ;  /* 0xffff000024247812 */ /* 0x000fe200078ec0ff */
[----:B------:R-:W-:Y:S01]  /*3350*/  IMAD.U32 R124, R97, 0x10000, RZ ;  /* 0x00010000617c7824 */ /* 0x000fe200078e00ff */
[----:B------:R-:W-:Y:S01]  /*3360*/  F2FP.BF16.F32.PACK_AB R37, R62, R37 ;  /* 0x000000253e25723e */ /* 0x000fe200000010ff */
[----:B------:R-:W-:Y:S01]  /*3370*/  FMUL.FTZ R126, R95, R94 ;  /* 0x0000005e5f7e7220 */ /* 0x000fe20000410000 */
[----:B------:R-:W-:-:S02]  /*3380*/  IMAD.U32 R39, R39, 0x10000, RZ ;  /* 0x0001000027277824 */ /* 0x000fc400078e00ff */
[-C--:B------:R-:W-:Y:S01]  /*3390*/  FMUL.FTZ R110, R95, R124.reuse ;  /* 0x0000007c5f6e7220 */ /* 0x080fe20000410000 */
[----:B------:R-:W-:Y:S01]  /*33a0*/  LOP3.LUT R95, R96, 0xffff0000, RZ, 0xc0, !PT ;  /* 0xffff0000605f7812 */ /* 0x000fe200078ec0ff */
[----:B------:R-:W-:Y:S01]  /*33b0*/  FFMA.FTZ R67, R63, R124, -R126 ;  /* 0x0000007c3f437223 */ /* 0x000fe2000001087e */
[----:B------:R-:W-:Y:S01]  /*33c0*/  LOP3.LUT R96, R97, 0xffff0000, RZ, 0xc0, !PT ;  /* 0xffff000061607812 */ /* 0x000fe200078ec0ff */
[----:B------:R-:W-:Y:S02]  /*33d0*/  IMAD.U32 R97, R60, 0x10000, RZ ;  /* 0x000100003c617824 */ /* 0x000fe400078e00ff */
[----:B------:R-:W-:Y:S01]  /*33e0*/  FFMA.FTZ R110, R63, R94, R110 ;  /* 0x0000005e3f6e7223 */ /* 0x000fe2000001006e */
[----:B------:R-:W-:Y:S01]  /*33f0*/  FMUL.FTZ R60, R38, R95 ;  /* 0x0000005f263c7220 */ /* 0x000fe20000410000 */
[----:B------:R-:W-:Y:S01]  /*3400*/  FMUL.FTZ R63, R36, R61 ;  /* 0x0000003d243f7220 */ /* 0x000fe20000410000 */
[-C--:B------:R-:W-:Y:S01]  /*3410*/  FMUL.FTZ R38, R38, R96.reuse ;  /* 0x0000006026267220 */ /* 0x080fe20000410000 */
[-C--:B------:R-:W-:Y:S01]  /*3420*/  FMUL.FTZ R36, R36, R97.reuse ;  /* 0x0000006124247220 */ /* 0x080fe20000410000 */
[C---:B------:R-:W-:Y:S01]  /*3430*/  FFMA.FTZ R60, R39.reuse, R96, -R60 ;  /* 0x00000060273c7223 */ /* 0x040fe2000001083c */
[C---:B------:R-:W-:Y:S01]  /*3440*/  FFMA.FTZ R63, R66.reuse, R97, -R63 ;  /* 0x00000061423f7223 */ /* 0x040fe2000001083f */
[----:B------:R-:W-:Y:S01]  /*3450*/  FFMA.FTZ R39, R39, R95, R38 ;  /* 0x0000005f27277223 */ /* 0x000fe20000010026 */
[----:B------:R-:W-:Y:S01]  /*3460*/  FFMA.FTZ R36, R66, R61, R36 ;  /* 0x0000003d42247223 */ /* 0x000fe20000010024 */
[----:B------:R-:W-:-:S03]  /*3470*/  F2FP.BF16.F32.PACK_AB R38, R110, R67 ;  /* 0x000000436e26723e */ /* 0x000fc600000010ff */
[----:B------:R-:W-:Y:S02]  /*3480*/  F2FP.BF16.F32.PACK_AB R39, R39, R60 ;  /* 0x0000003c2727723e */ /* 0x000fe400000010ff */
[----:B------:R-:W-:-:S07]  /*3490*/  F2FP.BF16.F32.PACK_AB R36, R36, R63 ;  /* 0x0000003f2424723e */ /* 0x000fce00000010ff */
.L_x_1874:
[----:B------:R-:W-:Y:S05]  /*34a0*/  BSYNC B2 ;  /* 0x0000000000027941 */ /* 0x000fea0003800000 */
.L_x_1873:
[----:B------:R-:W-:Y:S02]  /*34b0*/  ULDC.64 UR4, c[0x0][0x208] ;  /* 0x0000820000047ab9 */ /* 0x000fe40000000a00 */
[----:B--2---:R1:W-:Y:S03]  /*34c0*/  STG.E.128 desc[UR4][R40.64], R36 ;  /* 0x0000002428007986 */ /* 0x0043e6000c101d04 */
.L_x_1872:
[----:B------:R-:W-:Y:S05]  /*34d0*/  BSYNC B1 ;  /* 0x0000000000017941 */ /* 0x000fea0003800000 */
.L_x_1871:
        /* <DEDUP_REMOVED lines=13> */
[----:B------:R-:W-:Y:S02]  /*35b0*/  PRMT R60, R112, 0x5432, R61 ;  /* 0x00005432703c7816 */ /* 0x000fe4000000003d */
[----:B------:R-:W-:-:S02]  /*35c0*/  SHF.R.U32.HI R62, RZ, 0x10, R59 ;  /* 0x00000010ff3e7819 */ /* 0x000fc4000001163b */
[----:B------:R-:W-:Y:S02]  /*35d0*/  LOP3.LUT R66, R37, 0xffff0000, RZ, 0xc0, !PT ;  /* 0xffff000025427812 */ /* 0x000fe400078ec0ff */
[C---:B------:R-:W-:Y:S01]  /*35e0*/  LOP3.LUT R67, R130.reuse, 0xffff0000, RZ, 0xc0, !PT ;  /* 0xffff000082437812 */ /* 0x040fe200078ec0ff */
[----:B------:R-:W-:Y:S01]  /*35f0*/  IMAD.U32 R130, R130, 0x10000, RZ ;  /* 0x0001000082827824 */ /* 0x000fe200078e00ff */
[----:B------:R-:W-:Y:S01]  /*3600*/  PRMT R129, R129, 0x5410, R64 ;  /* 0x0000541081817816 */ /* 0x000fe20000000040 */
[----:B------:R-:W-:Y:S01]  /*3610*/  IMAD.U32 R64, R37, 0x10000, RZ ;  /* 0x0001000025407824 */ /* 0x000fe200078e00ff */
[----:B------:R-:W-:Y:S01]  /*3620*/  LOP3.LUT R63, R60, 0xffff0000, RZ, 0xc0, !PT ;  /* 0xffff00003c3f7812 */ /* 0x000fe200078ec0ff */
[----:B------:R-:W-:Y:S01]  /*3630*/  FMUL.FTZ R95, R66, R67 ;  /* 0x00000043425f7220 */ /* 0x000fe20000410000 */
[----:B------:R-:W-:Y:S01]  /*3640*/  PRMT R61, R111, 0x5432, R62 ;  /* 0x000054326f3d7816 */ /* 0x000fe2000000003e */
[----:B------:R-:W-:Y:S01]  /*3650*/  IMAD.U32 R62, R129, 0x10000, RZ ;  /* 0x00010000813e7824 */ /* 0x000fe200078e00ff */
[----:B------:R-:W-:Y:S01]  /*3660*/  LOP3.LUT R59, R38, 0xffff0000, RZ, 0xc0, !PT ;  /* 0xffff0000263b7812 */ /* 0x000fe200078ec0ff */
[-C--:B------:R-:W-:Y:S01]  /*3670*/  FMUL.FTZ R66, R66, R63.reuse ;  /* 0x0000003f42427220 */ /* 0x080fe20000410000 */
[C---:B------:R-:W-:Y:S01]  /*3680*/  FFMA.FTZ R63, R64.reuse, R63, -R95 ;  /* 0x0000003f403f7223 */ /* 0x040fe2000001085f */
[----:B------:R-:W-:Y:S01]  /*3690*/  IMAD.U32 R65, R61, 0x10000, RZ ;  /* 0x000100003d417824 */ /* 0x000fe200078e00ff */
[----:B------:R-:W-:Y:S01]  /*36a0*/  LOP3.LUT R38, R39, 0xffff0000, RZ, 0xc0, !PT ;  /* 0xffff000027267812 */ /* 0x000fe200078ec0ff */
[----:B------:R-:W-:Y:S01]  /*36b0*/  FMUL.FTZ R97, R59, R62 ;  /* 0x0000003e3b617220 */ /* 0x000fe20000410000 */
[----:B------:R-:W-:Y:S01]  /*36c0*/  FFMA.FTZ R64, R64, R67, R66 ;  /* 0x0000004340407223 */ /* 0x000fe20000010042 */
[----:B------:R-:W-:-:S02]  /*36d0*/  IMAD.U32 R37, R36, 0x10000, RZ ;  /* 0x0001000024257824 */ /* 0x000fc400078e00ff */
[-C--:B------:R-:W-:Y:S01]  /*36e0*/  FMUL.FTZ R67, R59, R65.reuse ;  /* 0x000000413b437220 */ /* 0x080fe20000410000 */
        /* <DEDUP_REMOVED lines=20> */
.L_x_1878:
[----:B------:R-:W-:Y:S05]  /*3830*/  BSYNC B2 ;  /* 0x0000000000027941 */ /* 0x000fea0003800000 */
.L_x_1877:
[----:B------:R-:W-:Y:S02]  /*3840*/  ULDC.64 UR4, c[0x0][0x208] ;  /* 0x0000820000047ab9 */ /* 0x000fe40000000a00 */
[----:B--2---:R2:W-:Y:S03]  /*3850*/  STG.E.128 desc[UR4][R40.64+0x20], R36 ;  /* 0x0000202428007986 */ /* 0x0045e6000c101d04 */
.L_x_1876:
[----:B------:R-:W-:Y:S05]  /*3860*/  BSYNC B1 ;  /* 0x0000000000017941 */ /* 0x000fea0003800000 */
.L_x_1875:
        /* <DEDUP_REMOVED lines=19> */
[----:B------:R-:W-:Y:S01]  /*39a0*/  IMAD.U32 R59, R123, 0x10000, RZ ;  /* 0x000100007b3b7824 */ /* 0x000fe200078e00ff */
[----:B------:R-:W-:Y:S01]  /*39b0*/  LOP3.LUT R60, R127, 0xffff0000, RZ, 0xc0, !PT ;  /* 0xffff00007f3c7812 */ /* 0x000fe200078ec0ff */
[----:B------:R-:W-:Y:S01]  /*39c0*/  IMAD.U32 R61, R128, 0x10000, RZ ;  /* 0x00010000803d7824 */ /* 0x000fe200078e00ff */
[----:B------:R-:W-:Y:S01]  /*39d0*/  LOP3.LUT R58, R125, 0xffff0000, RZ, 0xc0, !PT ;  /* 0xffff00007d3a7812 */ /* 0x000fe200078ec0ff */
[----:B------:R-:W-:Y:S01]  /*39e0*/  IMAD.U32 R37, R36, 0x10000, RZ ;  /* 0x0001000024257824 */ /* 0x000fe200078e00ff */
[----:B------:R-:W-:Y:S01]  /*39f0*/  LOP3.LUT R56, R38, 0xffff0000, RZ, 0xc0, !PT ;  /* 0xffff000026387812 */ /* 0x000fe200078ec0ff */
[----:B------:R-:W-:Y:S01]  /*3a00*/  FMUL.FTZ R62, R55, R60 ;  /* 0x0000003c373e7220 */ /* 0x000fe20000410000 */
[----:B------:R-:W-:Y:S01]  /*3a10*/  LOP3.LUT R38, R39, 0xffff0000, RZ, 0xc0, !PT ;  /* 0xffff000027267812 */ /* 0x000fe200078ec0ff */
[-C--:B------:R-:W-:Y:S01]  /*3a20*/  FMUL.FTZ R63, R55, R58.reuse ;  /* 0x0000003a373f7220 */ /* 0x080fe20000410000 */
[----:B------:R-:W-:Y:S01]  /*3a30*/  LOP3.LUT R55, R36, 0xffff0000, RZ, 0xc0, !PT ;  /* 0xffff000024377812 */ /* 0x000fe200078ec0ff */
[----:B------:R-:W-:Y:S01]  /*3a40*/  FMUL.FTZ R65, R56, R61 ;  /* 0x0000003d38417220 */ /* 0x000fe20000410000 */
[C---:B------:R-:W-:Y:S01]  /*3a50*/  FFMA.FTZ R36, R57.reuse, R58, -R62 ;  /* 0x0000003a39247223 */ /* 0x040fe2000001083e */
[----:B------:R-:W-:Y:S01]  /*3a60*/  LOP3.LUT R128, R128, 0xffff0000, RZ, 0xc0, !PT ;  /* 0xffff000080807812 */ /* 0x000fe200078ec0ff */
[----:B------:R-:W-:Y:S01]  /*3a70*/  FFMA.FTZ R57, R57, R60, R63 ;  /* 0x0000003c39397223 */ /* 0x000fe2000001003f */
[----:B------:R-:W-:Y:S01]  /*3a80*/  LOP3.LUT R123, R123, 0xffff0000, RZ, 0xc0, !PT ;  /* 0xffff00007b7b7812 */ /* 0x000fe200078ec0ff */
[----:B------:R-:W-:Y:S01]  /*3a90*/  FMUL.FTZ R63, R56, R59 ;  /* 0x0000003b383f7220 */ /* 0x000fe20000410000 */
[----:B------:R-:W-:-:S02]  /*3aa0*/  IMAD.U32 R58, R127, 0x10000, RZ ;  /* 0x000100007f3a7824 */ /* 0x000fc400078e00ff */
[----:B------:R-:W-:Y:S01]  /*3ab0*/  FFMA.FTZ R65, R54, R59, -R65 ;  /* 0x0000003b36417223 */ /* 0x000fe20000010841 */
[----:B------:R-:W-:Y:S02]  /*3ac0*/  IMAD.U32 R56, R125, 0x10000, RZ ;  /* 0x000100007d387824 */ /* 0x000fe400078e00ff */
[C---:B------:R-:W-:Y:S01]  /*3ad0*/  FMUL.FTZ R60, R38.reuse, R128 ;  /* 0x00000080263c7220 */ /* 0x040fe20000410000 */
[----:B------:R-:W-:Y:S01]  /*3ae0*/  FMUL.FTZ R59, R38, R123 ;  /* 0x0000007b263b7220 */ /* 0x000fe20000410000 */
[C---:B------:R-:W-:Y:S01]  /*3af0*/  FMUL.FTZ R38, R55.reuse, R58 ;  /* 0x0000003a37267220 */ /* 0x040fe20000410000 */
[----:B------:R-:W-:Y:S01]  /*3b00*/  FFMA.FTZ R54, R54, R61, R63 ;  /* 0x0000003d36367223 */ /* 0x000fe2000001003f */
[-C--:B------:R-:W-:Y:S01]  /*3b10*/  FMUL.FTZ R55, R55, R56.reuse ;  /* 0x0000003837377220 */ /* 0x080fe20000410000 */
[----:B------:R-:W-:Y:S02]  /*3b20*/  IMAD.U32 R39, R39, 0x10000, RZ ;  /* 0x0001000027277824 */ /* 0x000fe400078e00ff */
        /* <DEDUP_REMOVED lines=9> */
.L_x_1882:
[----:B------:R-:W-:Y:S05]  /*3bc0*/  BSYNC B2 ;  /* 0x0000000000027941 */ /* 0x000fea0003800000 */
.L_x_1881:
[----:B------:R-:W-:Y:S02]  /*3bd0*/  ULDC.64 UR4, c[0x0][0x208] ;  /* 0x0000820000047ab9 */ /* 0x000fe40000000a00 */
[----:B--2---:R3:W-:Y:S03]  /*3be0*/  STG.E.128 desc[UR4][R40.64+0x40], R36 ;  /* 0x0000402428007986 */ /* 0x0047e6000c101d04 */
.L_x_1880:
[----:B------:R-:W-:Y:S05]  /*3bf0*/  BSYNC B1 ;  /* 0x0000000000017941 */ /* 0x000fea0003800000 */
.L_x_1879:
        /* <DEDUP_REMOVED lines=53> */
.L_x_1886:
[----:B------:R-:W-:Y:S05]  /*3f50*/  BSYNC B2 ;  /* 0x0000000000027941 */ /* 0x000fea0003800000 */
.L_x_1885:
[----:B------:R-:W-:Y:S02]  /*3f60*/  ULDC.64 UR4, c[0x0][0x208] ;  /* 0x0000820000047ab9 */ /* 0x000fe40000000a00 */
[----:B--2---:R4:W-:Y:S03]  /*3f70*/  STG.E.128 desc[UR4][R40.64+0x60], R36 ;  /* 0x0000602428007986 */ /* 0x0049e6000c101d04 */
.L_x_1884:
[----:B------:R-:W-:Y:S05]  /*3f80*/  BSYNC B1 ;  /* 0x0000000000017941 */ /* 0x000fea0003800000 */
.L_x_1883:
        /* <DEDUP_REMOVED lines=54> */
.L_x_1890:
[----:B------:R-:W-:Y:S05]  /*42f0*/  BSYNC B2 ;  /* 0x0000000000027941 */ /* 0x000fea0003800000 */
.L_x_1889:
[----:B------:R-:W-:Y:S02]  /*4300*/  ULDC.64 UR4, c[0x0][0x208] ;  /* 0x0000820000047ab9 */ /* 0x000fe40000000a00 */
[----:B--2---:R1:W-:Y:S03]  /*4310*/  STG.E.128 desc[UR4][R40.64+0x80], R36 ;  /* 0x0000802428007986 */ /* 0x0043e6000c101d04 */
.L_x_1888:
[----:B------:R-:W-:Y:S05]  /*4320*/  BSYNC B1 ;  /* 0x0000000000017941 */ /* 0x000fea0003800000 */
.L_x_1887:
        /* <DEDUP_REMOVED lines=53> */
.L_x_1892:
[----:B------:R-:W-:Y:S05]  /*4680*/  BSYNC B1 ;  /* 0x0000000000017941 */ /* 0x000fea0003800000 */
.L_x_1891:
[----:B------:R-:W-:Y:S02]  /*4690*/  ULDC.64 UR4, c[0x0][0x208] ;  /* 0x0000820000047ab9 */ /* 0x000fe40000000a00 */
[----:B--2---:R1:W-:Y:S01]  /*46a0*/  STG.E.128 desc[UR4][R40.64+0xa0], R36 ;  /* 0x0000a02428007986 */ /* 0x0043e2000c101d04 */
[----:B------:R-:W-:Y:S05]  /*46b0*/  BRA `(.L_x_1870) ;  /* 0x0000002000c07947 */ /* 0x000fea0003800000 */
.L_x_1864:
        /* <DEDUP_REMOVED lines=22> */
[----:B------:R-:W-:Y:S01]  /*4820*/  CS2R R56, SRZ ;  /* 0x0000000000387805 */ /* 0x000fe2000001ff00 */
[----:B------:R-:W-:-:S02]  /*4830*/  ULDC.64 UR6, c[0x0][0x208] ;  /* 0x0000820000067ab9 */ /* 0x000fc40000000a00 */
        /* <DEDUP_REMOVED lines=25> */
.L_x_1894:
[----:B------:R-:W-:Y:S05]  /*49d0*/  BSYNC B1 ;  /* 0x0000000000017941 */ /* 0x000fea0003800000 */
.L_x_1893:
        /* <DEDUP_REMOVED lines=53> */
.L_x_1895:
[----:B------:R-:W2:Y:S01]  /*4d30*/  LDL R60, [R1+0x44] ;  /* 0x00004400013c7983 */ /* 0x000ea20000100800 */
[----:B------:R-:W-:Y:S01]  /*4d40*/  IMAD R20, R19, 0x8, R16 ;  /* 0x0000000813147824 */ /* 0x000fe200078e0210 */
[----:B------:R-:W-:Y:S01]  /*4d50*/  BSSY B1, `(.L_x_1896) ;  /* 0x0000004000017945 */ /* 0x000fe20003800000 */
[----:B--2---:R-:W-:-:S04]  /*4d60*/  SHF.L.U32 R92, R60, 0x1f, RZ ;  /* 0x0000001f3c5c7819 */ /* 0x004fc800000006ff */
[----:B------:R-:W0:Y:S02]  /*4d70*/  SYNCS.PHASECHK.TRANS64.TRYWAIT P5, [R20+URZ+0x31c90], R92 ;  /* 0x031c905c140075a7 */ /* 0x000e2400080a017f */
[----:B0-----:R-:W-:Y:S05]  /*4d80*/  @!P5 BRA `(.L_x_1897) ;  /* 0x000001e4008cd947 */ /* 0x001fea0003800000 */
.L_x_2109:
[----:B------:R-:W-:Y:S05]  /*4d90*/  BSYNC B1 ;  /* 0x0000000000017941 */ /* 0x000fea0003800000 */
.L_x_1896:
        /* <DEDUP_REMOVED lines=38> */
[----:B------:R-:W-:Y:S02]  /*5000*/  SHF.R.U64 R114, R44, 0x10, R45 ;  /* 0x000000102c727819 */ /* 0x000fe4000000122d */
[----:B------:R-:W-:Y:S02]  /*5010*/  SHF.R.U64 R44, R46, 0x10, R47 ;  /* 0x000000102e2c7819 */ /* 0x000fe4000000122f */
[----:B------:R-:W-:Y:S02]  /*5020*/  SHF.R.U32.HI R46, RZ, 0x10, R57 ;  /* 0x00000010ff2e7819 */ /* 0x000fe40000011639 */
[----:B------:R-:W-:Y:S02]  /*5030*/  SHF.R.U32.HI R120, RZ, 0x10, R45 ;  /* 0x00000010ff787819 */ /* 0x000fe4000001162d */
[----:B------:R-:W-:Y:S02]  /*5040*/  SHF.R.U64 R116, R56, 0x10, R57 ;  /* 0x0000001038747819 */ /* 0x000fe40000001239 */
[----:B------:R-:W-:-:S02]  /*5050*/  PRMT R56, R124, 0x5432, R46 ;  /* 0x000054327c387816 */ /* 0x000fc4000000002e */
[----:B------:R-:W-:Y:S02]  /*5060*/  PRMT R57, R123, 0x5432, R120 ;  /* 0x000054327b397816 */ /* 0x000fe40000000078 */
[--C-:B------:R-:W-:Y:S01]  /*5070*/  SHF.R.U64 R45, R58, 0x10, R59.reuse ;  /* 0x000000103a2d7819 */ /* 0x100fe2000000123b */
[----:B------:R-:W-:Y:S01]  /*5080*/  IMAD.U32 R58, R56, 0x10000, RZ ;  /* 0x00010000383a7824 */ /* 0x000fe200078e00ff */
[----:B------:R-:W-:Y:S01]  /*5090*/  SHF.R.U32.HI R118, RZ, 0x10, R59 ;  /* 0x00000010ff767819 */ /* 0x000fe2000001163b */
[----:B--2---:R-:W-:Y:S01]  /*50a0*/  IMAD.U32 R59, R65, 0x10000, RZ ;  /* 0x00010000413b7824 */ /* 0x004fe200078e00ff */
[----:B------:R-:W-:Y:S01]  /*50b0*/  SHF.R.U32.HI R115, RZ, 0x10, R47 ;  /* 0x00000010ff737819 */ /* 0x000fe2000001162f */
[C---:B------:R-:W-:Y:S01]  /*50c0*/  IMAD.U32 R46, R57.reuse, 0x10000, RZ ;  /* 0x00010000392e7824 */ /* 0x040fe200078e00ff */
[----:B------:R-:W-:Y:S01]  /*50d0*/  LOP3.LUT R57, R57, 0xffff0000, RZ, 0xc0, !PT ;  /* 0xffff000039397812 */ /* 0x000fe200078ec0ff */
[----:B-1----:R-:W-:Y:S02]  /*50e0*/  IMAD.U32 R47, R61, 0x10000, RZ ;  /* 0x000100003d2f7824 */ /* 0x002fe400078e00ff */
[C---:B------:R-:W-:Y:S01]  /*50f0*/  FMUL.FTZ R120, R59.reuse, R58 ;  /* 0x0000003a3b787220 */ /* 0x040fe20000410000 */
[----:B------:R-:W-:Y:S01]  /*5100*/  FMUL.FTZ R59, R59, R46 ;  /* 0x0000002e3b3b7220 */ /* 0x000fe20000410000 */
[----:B------:R-:W-:Y:S01]  /*5110*/  PRMT R115, R127, 0x5410, R115 ;  /* 0x000054107f737816 */ /* 0x000fe20000000073 */
[----:B------:R-:W-:-:S02]  /*5120*/  IMAD.U32 R127, R67, 0x10000, RZ ;  /* 0x00010000437f7824 */ /* 0x000fc400078e00ff */
[C---:B------:R-:W-:Y:S01]  /*5130*/  FFMA.FTZ R46, R47.reuse, R46, -R120 ;  /* 0x0000002e2f2e7223 */ /* 0x040fe20000010878 */
[----:B------:R-:W-:Y:S01]  /*5140*/  FFMA.FTZ R47, R47, R58, R59 ;  /* 0x0000003a2f2f7223 */ /* 0x000fe2000001003b */
[----:B------:R-:W-:Y:S02]  /*5150*/  LOP3.LUT R59, R56, 0xffff0000, RZ, 0xc0, !PT ;  /* 0xffff0000383b7812 */ /* 0x000fe400078ec0ff */
[----:B------:R-:W-:Y:S01]  /*5160*/  LOP3.LUT R58, R65, 0xffff0000, RZ, 0xc0, !PT ;  /* 0xffff0000413a7812 */ /* 0x000fe200078ec0ff */
[----:B------:R-:W-:Y:S01]  /*5170*/  IMAD.U32 R65, R63, 0x10000, RZ ;  /* 0x000100003f417824 */ /* 0x000fe200078e00ff */
[----:B------:R-:W-:Y:S02]  /*5180*/  LOP3.LUT R56, R61, 0xffff0000, RZ, 0xc0, !PT ;  /* 0xffff00003d387812 */ /* 0x000fe400078ec0ff */
[----:B------:R-:W-:Y:S01]  /*5190*/  PRMT R45, R136, 0x5410, R45 ;  /* 0x00005410882d7816 */ /* 0x000fe2000000002d */
[C---:B------:R-:W-:Y:S01]  /*51a0*/  FMUL.FTZ R61, R58.reuse, R59 ;  /* 0x0000003b3a3d7220 */ /* 0x040fe20000410000 */
[----:B------:R-:W-:Y:S01]  /*51b0*/  FMUL.FTZ R58, R58, R57 ;  /* 0x000000393a3a7220 */ /* 0x000fe20000410000 */
[----:B------:R-:W-:-:S02]  /*51c0*/  PRMT R44, R117, 0x5432, R44 ;  /* 0x00005432752c7816 */ /* 0x000fc4000000002c */
[C---:B------:R-:W-:Y:S01]  /*51d0*/  FFMA.FTZ R57, R56.reuse, R57, -R61 ;  /* 0x0000003938397223 */ /* 0x040fe2000001083d */
[----:B------:R-:W-:Y:S01]  /*51e0*/  FFMA.FTZ R56, R56, R59, R58 ;  /* 0x0000003b38387223 */ /* 0x000fe2000001003a */
[----:B------:R-:W-:Y:S02]  /*51f0*/  PRMT R58, R121, 0x5432, R114 ;  /* 0x00005432793a7816 */ /* 0x000fe40000000072 */
[----:B------:R-:W-:Y:S01]  /*5200*/  PRMT R114, R119, 0x5432, R118 ;  /* 0x0000543277727816 */ /* 0x000fe20000000076 */
[----:B------:R-:W-:Y:S01]  /*5210*/  IMAD.U32 R118, R115, 0x10000, RZ ;  /* 0x0001000073767824 */ /* 0x000fe200078e00ff */
[----:B------:R-:W-:Y:S02]  /*5220*/  PRMT R59, R122, 0x5432, R116 ;  /* 0x000054327a3b7816 */ /* 0x000fe40000000074 */
[----:B------:R-:W-:Y:S01]  /*5230*/  F2FP.BF16.F32.PACK_AB R46, R57, R46 ;  /* 0x0000002e392e723e */ /* 0x000fe200000010ff */
        /* <DEDUP_REMOVED lines=9> */
[----:B------:R-:W-:Y:S01]  /*52d0*/  LOP3.LUT R118, R67, 0xffff0000, RZ, 0xc0, !PT ;  /* 0xffff000043767812 */ /* 0x000fe200078ec0ff */
[----:B------:R-:W-:Y:S01]  /*52e0*/  IMAD.U32 R67, R58, 0x10000, RZ ;  /* 0x000100003a437824 */ /* 0x000fe200078e00ff */
[----:B------:R-:W-:Y:S02]  /*52f0*/  LOP3.LUT R116, R63, 0xffff0000, RZ, 0xc0, !PT ;  /* 0xffff00003f747812 */ /* 0x000fe400078ec0ff */
[----:B------:R-:W-:Y:S01]  /*5300*/  LOP3.LUT R64, R64, 0xffff0000, RZ, 0xc0, !PT ;  /* 0xffff000040407812 */ /* 0x000fe200078ec0ff */
[C---:B------:R-:W-:Y:S01]  /*5310*/  FMUL.FTZ R63, R118.reuse, R115 ;  /* 0x00000073763f7220 */ /* 0x040fe20000410000 */
[----:B------:R-:W-:-:S03]  /*5320*/  FMUL.FTZ R118, R118, R127 ;  /* 0x0000007f76767220 */ /* 0x000fc60000410000 */
[C---:B------:R-:W-:Y:S01]  /*5330*/  FFMA.FTZ R114, R116.reuse, R127, -R63 ;  /* 0x0000007f74727223 */ /* 0x040fe2000001083f */
[C---:B------:R-:W-:Y:S02]  /*5340*/  IMAD.U32 R63, R59.reuse, 0x10000, RZ ;  /* 0x000100003b3f7824 */ /* 0x040fe400078e00ff */
[----:B------:R-:W-:Y:S01]  /*5350*/  FFMA.FTZ R116, R116, R115, R118 ;  /* 0x0000007374747223 */ /* 0x000fe20000010076 */
[----:B------:R-:W-:Y:S01]  /*5360*/  IMAD.U32 R118, R60, 0x10000, RZ ;  /* 0x000100003c767824 */ /* 0x000fe200078e00ff */
[----:B------:R-:W-:Y:S01]  /*5370*/  LOP3.LUT R59, R59, 0xffff0000, RZ, 0xc0, !PT ;  /* 0xffff00003b3b7812 */ /* 0x000fe200078ec0ff */
[C---:B------:R-:W-:Y:S01]  /*5380*/  FMUL.FTZ R115, R120.reuse, R63 ;  /* 0x0000003f78737220 */ /* 0x040fe20000410000 */
[-C--:B------:R-:W-:Y:S01]  /*5390*/  FMUL.FTZ R120, R120, R67.reuse ;  /* 0x0000004378787220 */ /* 0x080fe20000410000 */
[----:B------:R-:W-:Y:S02]  /*53a0*/  LOP3.LUT R60, R60, 0xffff0000, RZ, 0xc0, !PT ;  /* 0xffff00003c3c7812 */ /* 0x000fe400078ec0ff */
[C---:B------:R-:W-:Y:S01]  /*53b0*/  FFMA.FTZ R115, R118.reuse, R67, -R115 ;  /* 0x0000004376737223 */ /* 0x040fe20000010873 */
[----:B------:R-:W-:Y:S01]  /*53c0*/  FFMA.FTZ R120, R118, R63, R120 ;  /* 0x0000003f76787223 */ /* 0x000fe20000010078 */
[----:B------:R-:W-:Y:S01]  /*53d0*/  LOP3.LUT R63, R58, 0xffff0000, RZ, 0xc0, !PT ;  /* 0xffff00003a3f7812 */ /* 0x000fe200078ec0ff */
[----:B------:R-:W-:-:S04]  /*53e0*/  FMUL.FTZ R67, R64, R59 ;  /* 0x0000003b40437220 */ /* 0x000fc80000410000 */
[-C--:B------:R-:W-:Y:S01]  /*53f0*/  FMUL.FTZ R64, R64, R63.reuse ;  /* 0x0000003f40407220 */ /* 0x080fe20000410000 */
[C---:B------:R-:W-:Y:S01]  /*5400*/  FFMA.FTZ R58, R60.reuse, R63, -R67 ;  /* 0x0000003f3c3a7223 */ /* 0x040fe20000010843 */
[C---:B------:R-:W-:Y:S01]  /*5410*/  IMAD.U32 R63, R45.reuse, 0x10000, RZ ;  /* 0x000100002d3f7824 */ /* 0x040fe200078e00ff */
[----:B------:R-:W-:Y:S01]  /*5420*/  LOP3.LUT R45, R45, 0xffff0000, RZ, 0xc0, !PT ;  /* 0xffff00002d2d7812 */ /* 0x000fe200078ec0ff */
[----:B------:R-:W-:Y:S01]  /*5430*/  FFMA.FTZ R59, R60, R59, R64 ;  /* 0x0000003b3c3b7223 */ /* 0x000fe20000010040 */
[C---:B------:R-:W-:Y:S01]  /*5440*/  IMAD.U32 R64, R66.reuse, 0x10000, RZ ;  /* 0x0001000042407824 */ /* 0x040fe200078e00ff */
[----:B------:R-:W-:Y:S01]  /*5450*/  LOP3.LUT R66, R66, 0xffff0000, RZ, 0xc0, !PT ;  /* 0xffff000042427812 */ /* 0x000fe200078ec0ff */
[----:B------:R-:W-:Y:S02]  /*5460*/  IMAD.U32 R67, R44, 0x10000, RZ ;  /* 0x000100002c437824 */ /* 0x000fe400078e00ff */
[----:B------:R-:W-:Y:S01]  /*5470*/  FMUL.FTZ R127, R64, R63 ;  /* 0x0000003f407f7220 */ /* 0x000fe20000410000 */
[----:B------:R-:W-:-:S02]  /*5480*/  IMAD.U32 R60, R62, 0x10000, RZ ;  /* 0x000100003e3c7824 */ /* 0x000fc400078e00ff */
[-C--:B------:R-:W-:Y:S01]  /*5490*/  FMUL.FTZ R64, R64, R67.reuse ;  /* 0x0000004340407220 */ /* 0x080fe20000410000 */
[----:B------:R-:W-:Y:S01]  /*54a0*/  LOP3.LUT R62, R62, 0xffff0000, RZ, 0xc0, !PT ;  /* 0xffff00003e3e7812 */ /* 0x000fe200078ec0ff */
[C---:B------:R-:W-:Y:S02]  /*54b0*/  FFMA.FTZ R127, R60.reuse, R67, -R127 ;  /* 0x000000433c7f7223 */ /* 0x040fe4000001087f */
[----:B------:R-:W-:Y:S01]  /*54c0*/  FFMA.FTZ R64, R60, R63, R64 ;  /* 0x0000003f3c407223 */ /* 0x000fe20000010040 */
[----:B------:R-:W-:Y:S01]  /*54d0*/  LOP3.LUT R63, R44, 0xffff0000, RZ, 0xc0, !PT ;  /* 0xffff00002c3f7812 */ /* 0x000fe200078ec0ff */
[----:B------:R-:W-:Y:S01]  /*54e0*/  FMUL.FTZ R67, R66, R45 ;  /* 0x0000002d42437220 */ /* 0x000fe20000410000 */
[----:B------:R-:W-:Y:S02]  /*54f0*/  F2FP.BF16.F32.PACK_AB R120, R59, R120 ;  /* 0x000000783b78723e */ /* 0x000fe400000010ff */
[----:B------:R-:W-:Y:S01]  /*5500*/  F2FP.BF16.F32.PACK_AB R60, R58, R115 ;  /* 0x000000733a3c723e */ /* 0x000fe200000010ff */
[-C--:B------:R-:W-:Y:S01]  /*5510*/  FMUL.FTZ R66, R66, R63.reuse ;  /* 0x0000003f42427220 */ /* 0x080fe20000410000 */
[----:B------:R-:W-:Y:S01]  /*5520*/  FFMA.FTZ R44, R62, R63, -R67 ;  /* 0x0000003f3e2c7223 */ /* 0x000fe20000010843 */
[----:B------:R-:W-:Y:S01]  /*5530*/  F2FP.BF16.F32.PACK_AB R63, R114, R61 ;  /* 0x0000003d723f723e */ /* 0x000fe200000010ff */
[----:B------:R-:W-:-:S02]  /*5540*/  IMAD.MOV.U32 R61, RZ, RZ, R46 ;  /* 0x000000ffff3d7224 */ /* 0x000fc400078e002e */
[----:B------:R-:W-:Y:S01]  /*5550*/  FFMA.FTZ R45, R62, R45, R66 ;  /* 0x0000002d3e2d7223 */ /* 0x000fe20000010042 */
[----:B------:R-:W-:Y:S01]  /*5560*/  F2FP.BF16.F32.PACK_AB R67, R116, R65 ;  /* 0x000000417443723e */ /* 0x000fe200000010ff */
[----:B------:R-:W-:Y:S01]  /*5570*/  IMAD.MOV.U32 R65, RZ, RZ, R47 ;  /* 0x000000ffff417224 */ /* 0x000fe200078e002f */
[----:B------:R-:W-:Y:S02]  /*5580*/  F2FP.BF16.F32.PACK_AB R62, R44, R127 ;  /* 0x0000007f2c3e723e */ /* 0x000fe400000010ff */
[----:B------:R-:W-:Y:S01]  /*5590*/  F2FP.BF16.F32.PACK_AB R66, R45, R64 ;  /* 0x000000402d42723e */ /* 0x000fe200000010ff */
[----:B------:R-:W-:-:S07]  /*55a0*/  IMAD.MOV.U32 R64, RZ, RZ, R120 ;  /* 0x000000ffff407224 */ /* 0x000fce00078e0078 */
.L_x_1901:
[----:B------:R-:W-:Y:S05]  /*55b0*/  BSYNC B2 ;  /* 0x0000000000027941 */ /* 0x000fea0003800000 */
.L_x_1900:
[----:B------:R-:W-:Y:S01]  /*55c0*/  IADD3 R45, P4, P5, R28, R96, R7 ;  /* 0x000000601c2d7210 */ /* 0x000fe20007d9e007 */
[----:B------:R-:W-:-:S03]  /*55d0*/  ULDC.64 UR4, c[0x0][0x208] ;  /* 0x0000820000047ab9 */ /* 0x000fc60000000a00 */
[----:B------:R-:W-:Y:S02]  /*55e0*/  IADD3.X R46, R0, R111, R93, P4, P5 ;  /* 0x0000006f002e7210 */ /* 0x000fe400027ea45d */
        /* <DEDUP_REMOVED lines=10> */
.L_x_1899:
[----:B------:R-:W-:Y:S05]  /*5690*/  BSYNC B1 ;  /* 0x0000000000017941 */ /* 0x000fea0003800000 */
.L_x_1898:
[----:B------:R-:W-:Y:S01]  /*56a0*/  ISETP.NE.AND P4, PT, R11, RZ, PT ;  /* 0x000000ff0b00720c */ /* 0x000fe20003f85270 */
[----:B------:R-:W-:-:S12]  /*56b0*/  BSSY B1, `(.L_x_1902) ;  /* 0x0000083000017945 */ /* 0x000fd80003800000 */
[----:B------:R-:W-:Y:S05]  /*56c0*/  @!P4 BRA `(.L_x_1903) ;  /* 0x000000080004c947 */ /* 0x000fea0003800000 */
[----:B------:R-:W2:Y:S04]  /*56d0*/  LDL R56, [R1+0x48] ;  /* 0x0000480001387983 */ /* 0x000ea80000100800 */
[----:B-1----:R-:W3:Y:S04]  /*56e0*/  LDL R46, [R1+0x4c] ;  /* 0x00004c00012e7983 */ /* 0x002ee80000100800 */
[----:B------:R-:W4:Y:S01]  /*56f0*/  LDL R47, [R1+0x50] ;  /* 0x00005000012f7983 */ /* 0x000f220000100800 */
        /* <DEDUP_REMOVED lines=8> */
[----:B------:R-:W-:Y:S01]  /*5780*/  SHF.R.S32.HI R45, RZ, 0x2, R44 ;  /* 0x00000002ff2d7819 */ /* 0x000fe2000001142c */
[----:B------:R-:W-:Y:S01]  /*5790*/  VIADD R62, R23, 0x10 ;  /* 0x00000010173e7836 */ /* 0x000fe20000000000 */
[----:B------:R-:W-:-:S04]  /*57a0*/  IADD3 R60, P4, P5, R28, R96, R8 ;  /* 0x000000601c3c7210 */ /* 0x000fc80007d9e008 */
[----:B------:R-:W-:Y:S02]  /*57b0*/  IADD3.X R61, R0, R111, R90, P4, P5 ;  /* 0x0000006f003d7210 */ /* 0x000fe400027ea45a */
        /* <DEDUP_REMOVED lines=13> */
[----:B------:R-:W-:Y:S01]  /*5890*/  SHF.R.U32.HI R65, RZ, 0x10, R53 ;  /* 0x00000010ff417819 */ /* 0x000fe20000011635 */
[----:B-1----:R-:W-:Y:S01]  /*58a0*/  IMAD.U32 R64, R45, 0x10000, RZ ;  /* 0x000100002d407824 */ /* 0x002fe200078e00ff */
[----:B------:R-:W-:Y:S01]  /*58b0*/  SHF.R.U32.HI R62, RZ, 0x10, R41 ;  /* 0x00000010ff3e7819 */ /* 0x000fe20000011629 */
[----:B--2---:R-:W-:Y:S01]  /*58c0*/  IMAD.U32 R66, R59, 0x10000, RZ ;  /* 0x000100003b427824 */ /* 0x004fe200078e00ff */
[----:B------:R-:W-:Y:S02]  /*58d0*/  PRMT R134, R134, 0x5410, R65 ;  /* 0x0000541086867816 */ /* 0x000fe40000000041 */
[----:B------:R-:W-:Y:S02]  /*58e0*/  PRMT R135, R135, 0x5410, R62 ;  /* 0x0000541087877816 */ /* 0x000fe4000000003e */
[----:B------:R-:W-:Y:S01]  /*58f0*/  SHF.R.U64 R40, R40, 0x10, R41 ;  /* 0x0000001028287819 */ /* 0x000fe20000001229 */
[----:B------:R-:W-:Y:S01]  /*5900*/  IMAD.U32 R67, R134, 0x10000, RZ ;  /* 0x0001000086437824 */ /* 0x000fe200078e00ff */
[----:B------:R-:W-:Y:S01]  /*5910*/  SHF.R.U64 R41, R42, 0x10, R43 ;  /* 0x000000102a297819 */ /* 0x000fe2000000122b */
[----:B------:R-:W-:Y:S01]  /*5920*/  IMAD.U32 R42, R57, 0x10000, RZ ;  /* 0x00010000392a7824 */ /* 0x000fe200078e00ff */
[----:B------:R-:W-:Y:S01]  /*5930*/  SHF.R.U64 R52, R52, 0x10, R53 ;  /* 0x0000001034347819 */ /* 0x000fe20000001235 */
[----:B------:R-:W-:Y:S01]  /*5940*/  IMAD.U32 R65, R135, 0x10000, RZ ;  /* 0x0001000087417824 */ /* 0x000fe200078e00ff */
[----:B------:R-:W-:Y:S01]  /*5950*/  SHF.R.U32.HI R62, RZ, 0x10, R43 ;  /* 0x00000010ff3e7819 */ /* 0x000fe2000001162b */
[----:B------:R-:W-:Y:S01]  /*5960*/  FMUL.FTZ R43, R42, R67 ;  /* 0x000000432a2b7220 */ /* 0x000fe20000410000 */
[----:B------:R-:W-:Y:S01]  /*5970*/  SHF.R.U64 R53, R54, 0x10, R55 ;  /* 0x0000001036357819 */ /* 0x000fe20000001237 */
[-C--:B------:R-:W-:Y:S01]  /*5980*/  FMUL.FTZ R42, R42, R65.reuse ;  /* 0x000000412a2a7220 */ /* 0x080fe20000410000 */
[----:B------:R-:W-:Y:S01]  /*5990*/  LOP3.LUT R54, R57, 0xffff0000, RZ, 0xc0, !PT ;  /* 0xffff000039367812 */ /* 0x000fe200078ec0ff */
[----:B------:R-:W-:Y:S01]  /*59a0*/  FFMA.FTZ R43, R64, R65, -R43 ;  /* 0x00000041402b7223 */ /* 0x000fe2000001082b */
[----:B------:R-:W-:Y:S01]  /*59b0*/  LOP3.LUT R57, R134, 0xffff0000, RZ, 0xc0, !PT ;  /* 0xffff000086397812 */ /* 0x000fe200078ec0ff */
[----:B------:R-:W-:Y:S01]  /*59c0*/  FFMA.FTZ R42, R64, R67, R42 ;  /* 0x00000043402a7223 */ /* 0x000fe2000001002a */
[----:B------:R-:W-:-:S02]  /*59d0*/  SHF.R.U32.HI R55, RZ, 0x10, R55 ;  /* 0x00000010ff377819 */ /* 0x000fc40000011637 */
[----:B------:R-:W-:Y:S01]  /*59e0*/  LOP3.LUT R135, R135, 0xffff0000, RZ, 0xc0, !PT ;  /* 0xffff000087877812 */ /* 0x000fe200078ec0ff */
[----:B------:R-:W-:Y:S01]  /*59f0*/  FMUL.FTZ R65, R54, R57 ;  /* 0x0000003936417220 */ /* 0x000fe20000410000 */
[----:B------:R-:W-:Y:S01]  /*5a00*/  LOP3.LUT R64, R45, 0xffff0000, RZ, 0xc0, !PT ;  /* 0xffff00002d407812 */ /* 0x000fe200078ec0ff */
[----:B------:R-:W-:Y:S01]  /*5a10*/  IMAD.U32 R45, R44, 0x10000, RZ ;  /* 0x000100002c2d7824 */ /* 0x000fe200078e00ff */
[----:B------:R-:W-:Y:S01]  /*5a20*/  PRMT R132, R132, 0x5410, R55 ;  /* 0x0000541084847816 */ /* 0x000fe20000000037 */
[-C--:B------:R-:W-:Y:S01]  /*5a30*/  FMUL.FTZ R54, R54, R135.reuse ;  /* 0x0000008736367220 */ /* 0x080fe20000410000 */
[----:B------:R-:W-:Y:S01]  /*5a40*/  PRMT R133, R133, 0x5410, R62 ;  /* 0x0000541085857816 */ /* 0x000fe2000000003e */
[C---:B------:R-:W-:Y:S01]  /*5a50*/  FFMA.FTZ R62, R64.reuse, R135, -R65 ;  /* 0x00000087403e7223 */ /* 0x040fe20000010841 */
[----:B------:R-:W-:Y:S02]  /*5a60*/  IMAD.U32 R65, R47, 0x10000, RZ ;  /* 0x000100002f417824 */ /* 0x000fe400078e00ff */
[----:B------:R-:W-:Y:S01]  /*5a70*/  FFMA.FTZ R57, R64, R57, R54 ;  /* 0x0000003940397223 */ /* 0x000fe20000010036 */
[C---:B------:R-:W-:Y:S01]  /*5a80*/  IMAD.U32 R55, R132.reuse, 0x10000, RZ ;  /* 0x0001000084377824 */ /* 0x040fe200078e00ff */
[----:B------:R-:W-:Y:S01]  /*5a90*/  LOP3.LUT R59, R59, 0xffff0000, RZ, 0xc0, !PT ;  /* 0xffff00003b3b7812 */ /* 0x000fe200078ec0ff */
[----:B------:R-:W-:Y:S01]  /*5aa0*/  IMAD.U32 R64, R133, 0x10000, RZ ;  /* 0x0001000085407824 */ /* 0x000fe200078e00ff */
[----:B------:R-:W-:Y:S01]  /*5ab0*/  LOP3.LUT R132, R132, 0xffff0000, RZ, 0xc0, !PT ;  /* 0xffff000084847812 */ /* 0x000fe200078ec0ff */
[CC--:B------:R-:W-:Y:S01]  /*5ac0*/  FMUL.FTZ R114, R66.reuse, R55.reuse ;  /* 0x0000003742727220 */ /* 0x0c0fe20000410000 */
[----:B------:R-:W-:Y:S01]  /*5ad0*/  PRMT R129, R129, 0x5410, R40 ;  /* 0x0000541081817816 */ /* 0x000fe20000000028 */
[-C--:B------:R-:W-:Y:S01]  /*5ae0*/  FMUL.FTZ R66, R66, R64.reuse ;  /* 0x0000004042427220 */ /* 0x080fe20000410000 */
[----:B------:R-:W-:Y:S01]  /*5af0*/  PRMT R131, R131, 0x5410, R52 ;  /* 0x0000541083837816 */ /* 0x000fe20000000034 */
[----:B------:R-:W-:Y:S01]  /*5b00*/  FFMA.FTZ R64, R65, R64, -R114 ;  /* 0x0000004041407223 */ /* 0x000fe20000010872 */
[----:B------:R-:W-:Y:S01]  /*5b10*/  LOP3.LUT R114, R133, 0xffff0000, RZ, 0xc0, !PT ;  /* 0xffff000085727812 */ /* 0x000fe200078ec0ff */
[----:B------:R-:W-:Y:S01]  /*5b20*/  FFMA.FTZ R55, R65, R55, R66 ;  /* 0x0000003741377223 */ /* 0x000fe20000010042 */
[----:B------:R-:W-:Y:S01]  /*5b30*/  LOP3.LUT R65, R47, 0xffff0000, RZ, 0xc0, !PT ;  /* 0xffff00002f417812 */ /* 0x000fe200078ec0ff */
[----:B------:R-:W-:-:S02]  /*5b40*/  IMAD.U32 R54, R56, 0x10000, RZ ;  /* 0x0001000038367824 */ /* 0x000fc400078e00ff */
[----:B------:R-:W-:Y:S01]  /*5b50*/  FMUL.FTZ R116, R59, R132 ;  /* 0x000000843b747220 */ /* 0x000fe20000410000 */
[----:B------:R-:W-:Y:S01]  /*5b60*/  IMAD.U32 R40, R131, 0x10000, RZ ;  /* 0x0001000083287824 */ /* 0x000fe200078e00ff */
[----:B------:R-:W-:Y:S01]  /*5b70*/  LOP3.LUT R56, R56, 0xffff0000, RZ, 0xc0, !PT ;  /* 0xffff000038387812 */ /* 0x000fe200078ec0ff */
[----:B------:R-:W-:Y:S01]  /*5b80*/  IMAD.U32 R52, R129, 0x10000, RZ ;  /* 0x0001000081347824 */ /* 0x000fe200078e00ff */
[----:B------:R-:W-:Y:S01]  /*5b90*/  LOP3.LUT R131, R131, 0xffff0000, RZ, 0xc0, !PT ;  /* 0xffff000083837812 */ /* 0x000fe200078ec0ff */
[-C--:B------:R-:W-:Y:S01]  /*5ba0*/  FMUL.FTZ R59, R59, R114.reuse ;  /* 0x000000723b3b7220 */ /* 0x080fe20000410000 */
[----:B------:R-:W-:Y:S01]  /*5bb0*/  PRMT R128, R128, 0x5410, R41 ;  /* 0x0000541080807816 */ /* 0x000fe20000000029 */
[----:B------:R-:W-:Y:S01]  /*5bc0*/  FFMA.FTZ R67, R65, R114, -R116 ;  /* 0x0000007241437223 */ /* 0x000fe20000010874 */
[----:B------:R-:W-:Y:S01]  /*5bd0*/  LOP3.LUT R129, R129, 0xffff0000, RZ, 0xc0, !PT ;  /* 0xffff000081817812 */ /* 0x000fe200078ec0ff */
[----:B------:R-:W-:Y:S01]  /*5be0*/  FMUL.FTZ R41, R54, R52 ;  /* 0x0000003436297220 */ /* 0x000fe20000410000 */
[----:B------:R-:W-:Y:S01]  /*5bf0*/  LOP3.LUT R44, R44, 0xffff0000, RZ, 0xc0, !PT ;  /* 0xffff00002c2c7812 */ /* 0x000fe200078ec0ff */
[----:B------:R-:W-:Y:S01]  /*5c00*/  FMUL.FTZ R114, R54, R40 ;  /* 0x0000002836727220 */ /* 0x000fe20000410000 */
[----:B------:R-:W-:Y:S01]  /*5c10*/  PRMT R130, R130, 0x5410, R53 ;  /* 0x0000541082827816 */ /* 0x000fe20000000035 */
[----:B------:R-:W-:Y:S01]  /*5c20*/  FMUL.FTZ R53, R56, R131 ;  /* 0x0000008338357220 */ /* 0x000fe20000410000 */
[----:B------:R-:W-:-:S02]  /*5c30*/  IMAD.U32 R66, R58, 0x10000, RZ ;  /* 0x000100003a427824 */ /* 0x000fc400078e00ff */
[----:B------:R-:W-:Y:S01]  /*5c40*/  FFMA.FTZ R132, R65, R132, R59 ;  /* 0x0000008441847223 */ /* 0x000fe2000001003b */
[C---:B------:R-:W-:Y:S01]  /*5c50*/  FFMA.FTZ R40, R45.reuse, R40, R41 ;  /* 0x000000282d287223 */ /* 0x040fe20000010029 */
[----:B------:R-:W-:Y:S01]  /*5c60*/  LOP3.LUT R58, R58, 0xffff0000, RZ, 0xc0, !PT ;  /* 0xffff00003a3a7812 */ /* 0x000fe200078ec0ff */
[----:B------:R-:W-:Y:S01]  /*5c70*/  FFMA.FTZ R52, R45, R52, -R114 ;  /* 0x000000342d347223 */ /* 0x000fe20000010872 */
[-C--:B------:R-:W-:Y:S01]  /*5c80*/  FMUL.FTZ R65, R56, R129.reuse ;  /* 0x0000008138417220 */ /* 0x080fe20000410000 */
[----:B------:R-:W-:Y:S01]  /*5c90*/  LOP3.LUT R41, R130, 0xffff0000, RZ, 0xc0, !PT ;  /* 0xffff000082297812 */ /* 0x000fe200078ec0ff */
[----:B------:R-:W-:Y:S01]  /*5ca0*/  FFMA.FTZ R129, R44, R129, -R53 ;  /* 0x000000812c817223 */ /* 0x000fe20000010835 */
[----:B------:R-:W-:Y:S01]  /*5cb0*/  IMAD.U32 R45, R130, 0x10000, RZ ;  /* 0x00010000822d7824 */ /* 0x000fe200078e00ff */
[C---:B------:R-:W-:Y:S01]  /*5cc0*/  LOP3.LUT R59, R128.reuse, 0xffff0000, RZ, 0xc0, !PT ;  /* 0xffff0000803b7812 */ /* 0x040fe200078ec0ff */
[----:B------:R-:W-:Y:S02]  /*5cd0*/  IMAD.U32 R53, R128, 0x10000, RZ ;  /* 0x0001000080357824 */ /* 0x000fe400078e00ff */
[----:B------:R-:W-:Y:S01]  /*5ce0*/  FFMA.FTZ R131, R44, R131, R65 ;  /* 0x000000832c837223 */ /* 0x000fe20000010041 */
[C---:B------:R-:W-:Y:S01]  /*5cf0*/  IMAD.U32 R47, R46.reuse, 0x10000, RZ ;  /* 0x000100002e2f7824 */ /* 0x040fe200078e00ff */
[----:B------:R-:W-:Y:S01]  /*5d00*/  LOP3.LUT R46, R46, 0xffff0000, RZ, 0xc0, !PT ;  /* 0xffff00002e2e7812 */ /* 0x000fe200078ec0ff */
[----:B------:R-:W-:Y:S01]  /*5d10*/  FMUL.FTZ R44, R66, R45 ;  /* 0x0000002d422c7220 */ /* 0x000fe20000410000 */
[----:B------:R-:W-:Y:S01]  /*5d20*/  FMUL.FTZ R65, R58, R41 ;  /* 0x000000293a417220 */ /* 0x000fe20000410000 */
[----:B------:R-:W-:Y:S01]  /*5d30*/  FMUL.FTZ R66, R66, R53 ;  /* 0x0000003542427220 */ /* 0x000fe20000410000 */
[----:B------:R-:W-:Y:S01]  /*5d40*/  FMUL.FTZ R58, R58, R59 ;  /* 0x0000003b3a3a7220 */ /* 0x000fe20000410000 */
        /* <DEDUP_REMOVED lines=8> */
[----:B------:R-:W-:Y:S02]  /*5dd0*/  F2FP.BF16.F32.PACK_AB R47, R67, R64 ;  /* 0x00000040432f723e */ /* 0x000fe400000010ff */
[----:B------:R-:W-:Y:S02]  /*5de0*/  F2FP.BF16.F32.PACK_AB R57, R57, R42 ;  /* 0x0000002a3939723e */ /* 0x000fe400000010ff */
[----:B------:R-:W-:Y:S02]  /*5df0*/  F2FP.BF16.F32.PACK_AB R59, R132, R55 ;  /* 0x00000037843b723e */ /* 0x000fe400000010ff */
[----:B------:R-:W-:-:S02]  /*5e00*/  F2FP.BF16.F32.PACK_AB R56, R131, R40 ;  /* 0x000000288338723e */ /* 0x000fc400000010ff */
[----:B------:R-:W-:-:S07]  /*5e10*/  F2FP.BF16.F32.PACK_AB R58, R41, R66 ;  /* 0x00000042293a723e */ /* 0x000fce00000010ff */
.L_x_1905:
[----:B------:R-:W-:Y:S05]  /*5e20*/  BSYNC B2 ;  /* 0x0000000000027941 */ /* 0x000fea0003800000 */
.L_x_1904:
[----:B------:R-:W-:Y:S01]  /*5e30*/  ISETP.GE.AND P4, PT, R63, R110, PT ;  /* 0x0000006e3f00720c */ /* 0x000fe20003f86270 */
[----:B------:R-:W-:-:S12]  /*5e40*/  ULDC.64 UR4, c[0x0][0x208] ;  /* 0x0000820000047ab9 */ /* 0x000fd80000000a00 */
        /* <DEDUP_REMOVED lines=9> */
.L_x_1903:
[----:B------:R-:W-:Y:S05]  /*5ee0*/  BSYNC B1 ;  /* 0x0000000000017941 */ /* 0x000fea0003800000 */
.L_x_1902:
[----:B------:R-:W-:-:S13]  /*5ef0*/  ISETP.NE.AND P4, PT, R12, RZ, PT ;  /* 0x000000ff0c00720c */ /* 0x000fda0003f85270 */
[----:B------:R-:W-:Y:S05]  /*5f00*/  @!P4 BRA `(.L_x_1870) ;  /* 0x0000000800acc947 */ /* 0x000fea0003800000 */
[----:B-1-3--:R-:W2:Y:S04]  /*5f10*/  LDL R44, [R1+0x48] ;  /* 0x00004800012c7983 */ /* 0x00aea80000100800 */
[----:B------:R-:W3:Y:S04]  /*5f20*/  LDL R42, [R1+0x4c] ;  /* 0x00004c00012a7983 */ /* 0x000ee80000100800 */
[----:B------:R-:W4:Y:S01]  /*5f30*/  LDL R43, [R1+0x50] ;  /* 0x00005000012b7983 */ /* 0x000f220000100800 */
[----:B------:R-:W-:Y:S01]  /*5f40*/  VIADD R54, R23, 0x20 ;  /* 0x0000002017367836 */ /* 0x000fe20000000000 */
[----:B------:R-:W-:-:S04]  /*5f50*/  IADD3 R40, P4, P5, R28, R96, R9 ;  /* 0x000000601c287210 */ /* 0x000fc80007d9e009 */
[----:B------:R-:W-:Y:S02]  /*5f60*/  ISETP.GE.AND P6, PT, R54, R104, PT ;  /* 0x000000683600720c */ /* 0x000fe40003fc6270 */
[----:B------:R-:W-:Y:S02]  /*5f70*/  IADD3.X R41, R0, R111, R89, P4, P5 ;  /* 0x0000006f00297210 */ /* 0x000fe400027ea459 */
[C---:B------:R-:W-:Y:S02]  /*5f80*/  LEA R52, P4, R40.reuse, R94, 0x1 ;  /* 0x0000005e28347211 */ /* 0x040fe400078808ff */
[----:B------:R-:W-:Y:S02]  /*5f90*/  SEL R112, R107, R112, !P6 ;  /* 0x000000706b707207 */ /* 0x000fe40007000000 */
[----:B------:R-:W-:Y:S02]  /*5fa0*/  LEA.HI.X R53, R40, R95, R41, 0x1, P4 ;  /* 0x0000005f28357211 */ /* 0x000fe400020f0c29 */
        /* <DEDUP_REMOVED lines=23> */
[--C-:B------:R-:W-:Y:S02]  /*6120*/  SHF.R.U32.HI R63, RZ, 0x10, R37.reuse ;  /* 0x00000010ff3f7819 */ /* 0x100fe40000011625 */
[----:B------:R-:W-:Y:S01]  /*6130*/  SHF.R.U64 R60, R36, 0x10, R37 ;  /* 0x00000010243c7819 */ /* 0x000fe20000001225 */
[----:B------:R-:W-:Y:S01]  /*6140*/  IMAD.U32 R37, R44, 0x10000, RZ ;  /* 0x000100002c257824 */ /* 0x000fe200078e00ff */
[----:B------:R-:W-:Y:S01]  /*6150*/  PRMT R126, R126, 0x5410, R61 ;  /* 0x000054107e7e7816 */ /* 0x000fe2000000003d */
[----:B-1----:R-:W-:Y:S01]  /*6160*/  IMAD.U32 R36, R40, 0x10000, RZ ;  /* 0x0001000028247824 */ /* 0x002fe200078e00ff */
[----:B------:R-:W-:Y:S01]  /*6170*/  SHF.R.U64 R54, R48, 0x10, R49 ;  /* 0x0000001030367819 */ /* 0x000fe20000001231 */
[----:B------:R-:W-:Y:S01]  /*6180*/  IMAD.U32 R49, R41, 0x10000, RZ ;  /* 0x0001000029317824 */ /* 0x000fe200078e00ff */
[----:B------:R-:W-:-:S02]  /*6190*/  PRMT R122, R122, 0x5410, R63 ;  /* 0x000054107a7a7816 */ /* 0x000fc4000000003f */
[--C-:B------:R-:W-:Y:S02]  /*61a0*/  SHF.R.U64 R56, R50, 0x10, R51.reuse ;  /* 0x0000001032387819 */ /* 0x100fe40000001233 */
[----:B------:R-:W-:Y:S01]  /*61b0*/  PRMT R121, R121, 0x5410, R60 ;  /* 0x0000541079797816 */ /* 0x000fe2000000003c */
[----:B------:R-:W-:Y:S01]  /*61c0*/  IMAD.U32 R60, R126, 0x10000, RZ ;  /* 0x000100007e3c7824 */ /* 0x000fe200078e00ff */
[----:B------:R-:W-:Y:S01]  /*61d0*/  SHF.R.U32.HI R59, RZ, 0x10, R51 ;  /* 0x00000010ff3b7819 */ /* 0x000fe20000011633 */
[----:B------:R-:W-:Y:S01]  /*61e0*/  IMAD.U32 R51, R47, 0x10000, RZ ;  /* 0x000100002f337824 */ /* 0x000fe200078e00ff */
[----:B------:R-:W-:Y:S02]  /*61f0*/  SHF.R.U32.HI R58, RZ, 0x10, R39 ;  /* 0x00000010ff3a7819 */ /* 0x000fe40000011627 */
[----:B------:R-:W-:Y:S01]  /*6200*/  PRMT R125, R125, 0x5410, R54 ;  /* 0x000054107d7d7816 */ /* 0x000fe20000000036 */
[----:B------:R-:W-:Y:S01]  /*6210*/  IMAD.U32 R54, R122, 0x10000, RZ ;  /* 0x000100007a367824 */ /* 0x000fe200078e00ff */
[----:B------:R-:W-:Y:S01]  /*6220*/  PRMT R123, R123, 0x5410, R56 ;  /* 0x000054107b7b7816 */ /* 0x000fe20000000038 */
[----:B------:R-:W-:Y:S01]  /*6230*/  FMUL.FTZ R56, R57, R60 ;  /* 0x0000003c39387220 */ /* 0x000fe20000410000 */
[----:B------:R-:W-:-:S02]  /*6240*/  PRMT R124, R124, 0x5410, R59 ;  /* 0x000054107c7c7816 */ /* 0x000fc4000000003b */
[----:B------:R-:W-:Y:S01]  /*6250*/  SHF.R.U64 R62, R38, 0x10, R39 ;  /* 0x00000010263e7819 */ /* 0x000fe20000001227 */
[----:B------:R-:W-:Y:S01]  /*6260*/  IMAD.U32 R38, R42, 0x10000, RZ ;  /* 0x000100002a267824 */ /* 0x000fe200078e00ff */
[----:B------:R-:W-:Y:S01]  /*6270*/  LOP3.LUT R50, R45, 0xffff0000, RZ, 0xc0, !PT ;  /* 0xffff00002d327812 */ /* 0x000fe200078ec0ff */
[C---:B------:R-:W-:Y:S01]  /*6280*/  IMAD.U32 R45, R43.reuse, 0x10000, RZ ;  /* 0x000100002b2d7824 */ /* 0x040fe200078e00ff */
[----:B------:R-:W-:Y:S02]  /*6290*/  LOP3.LUT R59, R126, 0xffff0000, RZ, 0xc0, !PT ;  /* 0xffff00007e3b7812 */ /* 0x000fe400078ec0ff */
[----:B------:R-:W-:Y:S02]  /*62a0*/  LOP3.LUT R39, R43, 0xffff0000, RZ, 0xc0, !PT ;  /* 0xffff00002b277812 */ /* 0x000fe400078ec0ff */
[----:B------:R-:W-:Y:S01]  /*62b0*/  PRMT R119, R119, 0x5410, R58 ;  /* 0x0000541077777816 */ /* 0x000fe2000000003a */
[-C--:B------:R-:W-:Y:S01]  /*62c0*/  FMUL.FTZ R58, R57, R54.reuse ;  /* 0x00000036393a7220 */ /* 0x080fe20000410000 */
[----:B------:R-:W-:Y:S01]  /*62d0*/  LOP3.LUT R43, R47, 0xffff0000, RZ, 0xc0, !PT ;  /* 0xffff00002f2b7812 */ /* 0x000fe200078ec0ff */
[----:B------:R-:W-:Y:S01]  /*62e0*/  FFMA.FTZ R47, R49, R54, -R56 ;  /* 0x00000036312f7223 */ /* 0x000fe20000010838 */
[----:B------:R-:W-:Y:S01]  /*62f0*/  LOP3.LUT R57, R122, 0xffff0000, RZ, 0xc0, !PT ;  /* 0xffff00007a397812 */ /* 0x000fe200078ec0ff */
[----:B------:R-:W-:Y:S01]  /*6300*/  IMAD.U32 R56, R124, 0x10000, RZ ;  /* 0x000100007c387824 */ /* 0x000fe200078e00ff */
[----:B------:R-:W-:Y:S01]  /*6310*/  LOP3.LUT R48, R41, 0xffff0000, RZ, 0xc0, !PT ;  /* 0xffff000029307812 */ /* 0x000fe200078ec0ff */
[----:B------:R-:W-:Y:S01]  /*6320*/  FMUL.FTZ R61, R50, R59 ;  /* 0x0000003b323d7220 */ /* 0x000fe20000410000 */
[----:B------:R-:W-:-:S02]  /*6330*/  IMAD.U32 R54, R119, 0x10000, RZ ;  /* 0x0001000077367824 */ /* 0x000fc400078e00ff */
[----:B------:R-:W-:Y:S01]  /*6340*/  FFMA.FTZ R49, R49, R60, R58 ;  /* 0x0000003c31317223 */ /* 0x000fe2000001003a */
[-C--:B------:R-:W-:Y:S01]  /*6350*/  FMUL.FTZ R63, R50, R57.reuse ;  /* 0x00000039323f7220 */ /* 0x080fe20000410000 */
[C---:B------:R-:W-:Y:S01]  /*6360*/  FMUL.FTZ R58, R51.reuse, R56 ;  /* 0x00000038333a7220 */ /* 0x040fe20000410000 */
[----:B------:R-:W-:Y:S01]  /*6370*/  FFMA.FTZ R50, R48, R57, -R61 ;  /* 0x0000003930327223 */ /* 0x000fe2000001083d */
[----:B------:R-:W-:Y:S01]  /*6380*/  LOP3.LUT R124, R124, 0xffff0000, RZ, 0xc0, !PT ;  /* 0xffff00007c7c7812 */ /* 0x000fe200078ec0ff */
[-C--:B------:R-:W-:Y:S01]  /*6390*/  FMUL.FTZ R57, R51, R54.reuse ;  /* 0x0000003633397220 */ /* 0x080fe20000410000 */
[----:B------:R-:W-:Y:S01]  /*63a0*/  FFMA.FTZ R51, R45, R54, -R58 ;  /* 0x000000362d337223 */ /* 0x000fe2000001083a */
[----:B------:R-:W-:Y:S01]  /*63b0*/  LOP3.LUT R54, R119, 0xffff0000, RZ, 0xc0, !PT ;  /* 0xffff000077367812 */ /* 0x000fe200078ec0ff */
[----:B------:R-:W-:Y:S02]  /*63c0*/  IMAD.U32 R41, R46, 0x10000, RZ ;  /* 0x000100002e297824 */ /* 0x000fe400078e00ff */
[----:B------:R-:W-:Y:S01]  /*63d0*/  FFMA.FTZ R45, R45, R56, R57 ;  /* 0x000000382d2d7223 */ /* 0x000fe20000010039 */
[----:B------:R-:W-:Y:S01]  /*63e0*/  FMUL.FTZ R58, R43, R124 ;  /* 0x0000007c2b3a7220 */ /* 0x000fe20000410000 */
[----:B------:R-:W-:Y:S01]  /*63f0*/  IMAD.U32 R57, R125, 0x10000, RZ ;  /* 0x000100007d397824 */ /* 0x000fe200078e00ff */
[----:B------:R-:W-:Y:S01]  /*6400*/  LOP3.LUT R44, R44, 0xffff0000, RZ, 0xc0, !PT ;  /* 0xffff00002c2c7812 */ /* 0x000fe200078ec0ff */
[----:B------:R-:W-:Y:S01]  /*6410*/  IMAD.U32 R56, R121, 0x10000, RZ ;  /* 0x0001000079387824 */ /* 0x000fe200078e00ff */
[----:B------:R-:W-:Y:S01]  /*6420*/  LOP3.LUT R125, R125, 0xffff0000, RZ, 0xc0, !PT ;  /* 0xffff00007d7d7812 */ /* 0x000fe200078ec0ff */
[-C--:B------:R-:W-:Y:S01]  /*6430*/  FMUL.FTZ R60, R43, R54.reuse ;  /* 0x000000362b3c7220 */ /* 0x080fe20000410000 */
[----:B------:R-:W-:Y:S01]  /*6440*/  FFMA.FTZ R54, R39, R54, -R58 ;  /* 0x0000003627367223 */ /* 0x000fe2000001083a */
[----:B------:R-:W-:Y:S01]  /*6450*/  LOP3.LUT R121, R121, 0xffff0000, RZ, 0xc0, !PT ;  /* 0xffff000079797812 */ /* 0x000fe200078ec0ff */
[C---:B------:R-:W-:Y:S01]  /*6460*/  FMUL.FTZ R43, R37.reuse, R57 ;  /* 0x00000039252b7220 */ /* 0x040fe20000410000 */
[----:B------:R-:W-:Y:S01]  /*6470*/  LOP3.LUT R40, R40, 0xffff0000, RZ, 0xc0, !PT ;  /* 0xffff000028287812 */ /* 0x000fe200078ec0ff */
[----:B------:R-:W-:Y:S01]  /*6480*/  FMUL.FTZ R58, R37, R56 ;  /* 0x00000038253a7220 */ /* 0x000fe20000410000 */
[C---:B------:R-:W-:Y:S01]  /*6490*/  FMUL.FTZ R37, R44.reuse, R125 ;  /* 0x0000007d2c257220 */ /* 0x040fe20000410000 */
[----:B------:R-:W-:Y:S01]  /*64a0*/  PRMT R117, R117, 0x5410, R62 ;  /* 0x0000541075757816 */ /* 0x000fe2000000003e */
[----:B------:R-:W-:Y:S01]  /*64b0*/  FFMA.FTZ R60, R39, R124, R60 ;  /* 0x0000007c273c7223 */ /* 0x000fe2000001003c */
[-C--:B------:R-:W-:Y:S01]  /*64c0*/  FMUL.FTZ R39, R44, R121.reuse ;  /* 0x000000792c277220 */ /* 0x080fe20000410000 */
[----:B------:R-:W-:Y:S01]  /*64d0*/  FFMA.FTZ R44, R40, R121, -R37 ;  /* 0x00000079282c7223 */ /* 0x000fe20000010825 */
[C---:B------:R-:W-:Y:S01]  /*64e0*/  FFMA.FTZ R43, R36.reuse, R56, -R43 ;  /* 0x00000038242b7223 */ /* 0x040fe2000001082b */
[----:B------:R-:W-:Y:S01]  /*64f0*/  FFMA.FTZ R58, R36, R57, R58 ;  /* 0x00000039243a7223 */ /* 0x000fe2000001003a */
[----:B------:R-:W-:Y:S01]  /*6500*/  IMAD.U32 R37, R123, 0x10000, RZ ;  /* 0x000100007b257824 */ /* 0x000fe200078e00ff */
[----:B------:R-:W-:Y:S01]  /*6510*/  LOP3.LUT R46, R46, 0xffff0000, RZ, 0xc0, !PT ;  /* 0xffff00002e2e7812 */ /* 0x000fe200078ec0ff */
[----:B------:R-:W-:Y:S01]  /*6520*/  IMAD.U32 R36, R117, 0x10000, RZ ;  /* 0x0001000075247824 */ /* 0x000fe200078e00ff */
[----:B------:R-:W-:Y:S01]  /*6530*/  LOP3.LUT R123, R123, 0xffff0000, RZ, 0xc0, !PT ;  /* 0xffff00007b7b7812 */ /* 0x000fe200078ec0ff */
[----:B------:R-:W-:Y:S01]  /*6540*/  FFMA.FTZ R39, R40, R125, R39 ;  /* 0x0000007d28277223 */ /* 0x000fe20000010027 */
[----:B------:R-:W-:Y:S01]  /*6550*/  LOP3.LUT R117, R117, 0xffff0000, RZ, 0xc0, !PT ;  /* 0xffff000075757812 */ /* 0x000fe200078ec0ff */
[C---:B------:R-:W-:Y:S01]  /*6560*/  FMUL.FTZ R57, R41.reuse, R37 ;  /* 0x0000002529397220 */ /* 0x040fe20000410000 */
[-C--:B------:R-:W-:Y:S01]  /*6570*/  FMUL.FTZ R40, R41, R36.reuse ;  /* 0x0000002429287220 */ /* 0x080fe20000410000 */
[----:B------:R-:W-:Y:S01]  /*6580*/  LOP3.LUT R42, R42, 0xffff0000, RZ, 0xc0, !PT ;  /* 0xffff00002a2a7812 */ /* 0x000fe200078ec0ff */
[C---:B------:R-:W-:Y:S01]  /*6590*/  FMUL.FTZ R41, R46.reuse, R123 ;  /* 0x0000007b2e297220 */ /* 0x040fe20000410000 */
[----:B------:R-:W-:Y:S01]  /*65a0*/  FMUL.FTZ R46, R46, R117 ;  /* 0x000000752e2e7220 */ /* 0x000fe20000410000 */
[----:B------:R-:W-:Y:S01]  /*65b0*/  FFMA.FTZ R48, R48, R59, R63 ;  /* 0x0000003b30307223 */ /* 0x000fe2000001003f */
[C---:B------:R-:W-:Y:S01]  /*65c0*/  FFMA.FTZ R40, R38.reuse, R37, R40 ;  /* 0x0000002526287223 */ /* 0x040fe20000010028 */
[----:B------:R-:W-:Y:S01]  /*65d0*/  FFMA.FTZ R57, R38, R36, -R57 ;  /* 0x0000002426397223 */ /* 0x000fe20000010839 */
[----:B------:R-:W-:Y:S01]  /*65e0*/  FFMA.FTZ R123, R42, R123, R46 ;  /* 0x0000007b2a7b7223 */ /* 0x000fe2000001002e */
[----:B------:R-:W-:Y:S01]  /*65f0*/  F2FP.BF16.F32.PACK_AB R44, R44, R43 ;  /* 0x0000002b2c2c723e */ /* 0x000fe200000010ff */
[----:B------:R-:W-:Y:S01]  /*6600*/  FFMA.FTZ R36, R42, R117, -R41 ;  /* 0x000000752a247223 */ /* 0x000fe20000010829 */
[----:B------:R-:W-:-:S02]  /*6610*/  F2FP.BF16.F32.PACK_AB R51, R54, R51 ;  /* 0x000000333633723e */ /* 0x000fc400000010ff */
[----:B------:R-:W-:Y:S02]  /*6620*/  F2FP.BF16.F32.PACK_AB R48, R48, R49 ;  /* 0x000000313030723e */ /* 0x000fe400000010ff */
[----:B------:R-:W-:Y:S01]  /*6630*/  F2FP.BF16.F32.PACK_AB R39, R39, R58 ;  /* 0x0000003a2727723e */ /* 0x000fe200000010ff */
[----:B------:R-:W-:Y:S01]  /*6640*/  IMAD.MOV.U32 R43, RZ, RZ, R51 ;  /* 0x000000ffff2b7224 */ /* 0x000fe200078e0033 */
[----:B------:R-:W-:Y:S02]  /*6650*/  F2FP.BF16.F32.PACK_AB R41, R50, R47 ;  /* 0x0000002f3229723e */ /* 0x000fe400000010ff */
[----:B------:R-:W-:Y:S01]  /*6660*/  F2FP.BF16.F32.PACK_AB R46, R123, R40 ;  /* 0x000000287b2e723e */ /* 0x000fe200000010ff */
[----:B------:R-:W-:Y:S01]  /*6670*/  IMAD.MOV.U32 R40, RZ, RZ, R44 ;  /* 0x000000ffff287224 */ /* 0x000fe200078e002c */
[----:B------:R-:W-:Y:S01]  /*6680*/  F2FP.BF16.F32.PACK_AB R47, R60, R45 ;  /* 0x0000002d3c2f723e */ /* 0x000fe200000010ff */
[----:B------:R-:W-:Y:S01]  /*6690*/  IMAD.MOV.U32 R44, RZ, RZ, R39 ;  /* 0x000000ffff2c7224 */ /* 0x000fe200078e0027 */
[----:B------:R-:W-:Y:S01]  /*66a0*/  F2FP.BF16.F32.PACK_AB R42, R36, R57 ;  /* 0x00000039242a723e */ /* 0x000fe200000010ff */
[----:B------:R-:W-:-:S07]  /*66b0*/  IMAD.MOV.U32 R45, RZ, RZ, R48 ;  /* 0x000000ffff2d7224 */ /* 0x000fce00078e0030 */
.L_x_1907:
[----:B------:R-:W-:Y:S05]  /*66c0*/  BSYNC B1 ;  /* 0x0000000000017941 */ /* 0x000fea0003800000 */
.L_x_1906:
[----:B------:R-:W-:Y:S01]  /*66d0*/  ISETP.GE.AND P4, PT, R55, R110, PT ;  /* 0x0000006e3700720c */ /* 0x000fe20003f86270 */
[----:B------:R-:W-:Y:S02]  /*66e0*/  ULDC.64 UR4, c[0x0][0x208] ;  /* 0x0000820000047ab9 */ /* 0x000fe40000000a00 */
[----:B-1----:R4:W-:Y:S10]  /*66f0*/  STG.E.128 desc[UR4][R52.64], R40 ;  /* 0x0000002834007986 */ /* 0x0029f4000c101d04 */
[----:B------:R-:W-:Y:S05]  /*6700*/  @P4 BRA `(.L_x_1870) ;  /* 0x0000000000ac4947 */ /* 0x000fea0003800000 */
[--C-:B------:R-:W-:Y:S01]  /*6710*/  SHF.R.S32.HI R36, RZ, 0x1f, R55.reuse ;  /* 0x0000001fff247819 */ /* 0x100fe20000011437 */
[----:B------:R-:W-:Y:S01]  /*6720*/  ULDC.64 UR4, c[0x0][0x208] ;  /* 0x0000820000047ab9 */ /* 0x000fe20000000a00 */
[----:B------:R-:W-:-:S04]  /*6730*/  IADD3 R55, P4, P5, R28, R96, R55 ;  /* 0x000000601c377210 */ /* 0x000fc80007d9e037 */
[----:B------:R-:W-:Y:S02]  /*6740*/  IADD3.X R36, R0, R111, R36, P4, P5 ;  /* 0x0000006f00247210 */ /* 0x000fe400027ea424 */
[----:B------:R-:W-:-:S04]  /*6750*/  LEA R94, P4, R55, R94, 0x1 ;  /* 0x0000005e375e7211 */ /* 0x000fc800078808ff */
[----:B------:R-:W-:-:S05]  /*6760*/  LEA.HI.X R95, R55, R95, R36, 0x1, P4 ;  /* 0x0000005f375f7211 */ /* 0x000fca00020f0c24 */
[----:B--2---:R1:W-:Y:S01]  /*6770*/  STG.E.128 desc[UR4][R94.64], R44 ;  /* 0x0000002c5e007986 */ /* 0x0043e2000c101d04 */
[----:B------:R-:W-:Y:S05]  /*6780*/  BRA `(.L_x_1870) ;  /* 0x00000000008c7947 */ /* 0x000fea0003800000 */
.L_x_1863:
[----:B------:R-:W-:-:S04]  /*6790*/  ULOP3.LUT UR4, UR60, 0x1, URZ, 0xfc, !UPT ;  /* 0x000000013c047892 */ /* 0x000fc8000f8efc3f */
[----:B------:R-:W-:-:S06]  /*67a0*/  UISETP.NE.AND UP0, UPT, UR4, 0x3, UPT ;  /* 0x000000030400788c */ /* 0x000fcc000bf05270 */
[----:B------:R-:W-:-:S13]  /*67b0*/  PLOP3.LUT P3, PT, PT, PT, UP0, 0x80, 0x0 ;  /* 0x000000000000781c */ /* 0x000fda0003f6f008 */
[----:B------:R-:W-:Y:S05]  /*67c0*/  @!P3 BRA `(.L_x_1908) ;  /* 0x000000000004b947 */ /* 0x000fea0003800000 */
[----:B------:R-:W-:Y:S01]  /*67d0*/  BPT.TRAP 0x1 ;  /* 0x000000040000795c */ /* 0x000fe20000300000 */
.L_x_1908:
[----:B------:R-:W2:Y:S01]  /*67e0*/  LDL R36, [R1+0x44] ;  /* 0x0000440001247983 */ /* 0x000ea20000100800 */
[----:B------:R-:W-:Y:S01]  /*67f0*/  IMAD R20, R19, 0x8, R16 ;  /* 0x0000000813147824 */ /* 0x000fe200078e0210 */
[----:B------:R-:W-:Y:S01]  /*6800*/  BSSY B1, `(.L_x_1909) ;  /* 0x0000006000017945 */ /* 0x000fe20003800000 */
[----:B------:R-:W-:-:S05]  /*6810*/  IMAD R91, R25, -0x90, R2 ;  /* 0xffffff70195b7824 */ /* 0x000fca00078e0202 */
[----:B------:R-:W-:Y:S02]  /*6820*/  VIMNMX R91, R91, 0x90, PT ;  /* 0x000000905b5b7848 */ /* 0x000fe40003fe0100 */
[----:B--2---:R-:W-:-:S04]  /*6830*/  SHF.L.U32 R92, R36, 0x1f, RZ ;  /* 0x0000001f245c7819 */ /* 0x004fc800000006ff */
[----:B------:R-:W0:Y:S02]  /*6840*/  SYNCS.PHASECHK.TRANS64.TRYWAIT P4, [R20+URZ+0x31c90], R92 ;  /* 0x031c905c140075a7 */ /* 0x000e24000808017f */
[----:B0-----:R-:W-:Y:S05]  /*6850*/  @!P4 BRA `(.L_x_1910) ;  /* 0x000001c800ecc947 */ /* 0x001fea0003800000 */
.L_x_2110:
[----:B------:R-:W-:Y:S05]  /*6860*/  BSYNC B1 ;  /* 0x0000000000017941 */ /* 0x000fea0003800000 */
.L_x_1909:
[----:B------:R-:W-:-:S13]  /*6870*/  ISETP.GE.AND P4, PT, R144, R91, PT ;  /* 0x0000005b9000720c */ /* 0x000fda0003f86270 */
[----:B------:R-:W-:Y:S05]  /*6880*/  @P4 BRA `(.L_x_1870) ;  /* 0x00000000004c4947 */ /* 0x000fea0003800000 */
[----:B------:R-:W-:Y:S01]  /*6890*/  ISETP.NE.AND P4, PT, R10, RZ, PT ;  /* 0x000000ff0a00720c */ /* 0x000fe20003f85270 */
[----:B------:R-:W-:-:S12]  /*68a0*/  ULDC.64 UR4, c[0x0][0x208] ;  /* 0x0000820000047ab9 */ /* 0x000fd80000000a00 */
        /* <DEDUP_REMOVED lines=17> */
.L_x_1870:
[----:B------:R-:W-:Y:S05]  /*69c0*/  BSYNC B0 ;  /* 0x0000000000007941 */ /* 0x000fea0003800000 */
.L_x_1862:
        /* <DEDUP_REMOVED lines=17> */
.L_x_1912:
[----:B------:R-:W-:Y:S05]  /*6ae0*/  BSYNC B0 ;  /* 0x0000000000007941 */ /* 0x000fea0003800000 */
.L_x_1911:
[----:B------:R-:W2:Y:S01]  /*6af0*/  SYNCS.PHASECHK.TRANS64.TRYWAIT P3, [R20+URZ+0x31cb0], R92 ;  /* 0x031cb05c140075a7 */ /* 0x000ea2000806017f */
[----:B------:R-:W-:Y:S04]  /*6b00*/  BSSY B0, `(.L_x_1913) ;  /* 0x0000002000007945 */ /* 0x000fe80003800000 */
[----:B--2---:R-:W-:Y:S05]  /*6b10*/  @!P3 BRA `(.L_x_1914) ;  /* 0x000001c80050b947 */ /* 0x004fea0003800000 */
.L_x_2111:
[----:B------:R-:W-:Y:S05]  /*6b20*/  BSYNC B0 ;  /* 0x0000000000007941 */ /* 0x000fea0003800000 */
.L_x_1913:
[----:B------:R-:W-:Y:S01]  /*6b30*/  ISETP.GE.AND P3, PT, R144, R91, PT ;  /* 0x0000005b9000720c */ /* 0x000fe20003f66270 */
[----:B------:R-:W-:-:S12]  /*6b40*/  BSSY B0, `(.L_x_1915) ;  /* 0x0000023000007945 */ /* 0x000fd80003800000 */
[----:B------:R-:W-:Y:S05]  /*6b50*/  @P3 BRA `(.L_x_1916) ;  /* 0x0000000000843947 */ /* 0x000fea0003800000 */
[----:B------:R-:W-:Y:S01]  /*6b60*/  IMAD.WIDE R38, R25, 0x90, R78 ;  /* 0x0000009019267825 */ /* 0x000fe200078e024e */
[----:B------:R-:W-:Y:S01]  /*6b70*/  ULDC.64 UR4, c[0x0][0x318] ;  /* 0x0000c60000047ab9 */ /* 0x000fe20000000a00 */
[----:B------:R-:W-:Y:S02]  /*6b80*/  ULDC.64 UR6, c[0x0][0x208] ;  /* 0x0000820000067ab9 */ /* 0x000fe40000000a00 */
[----:B------:R-:W-:Y:S02]  /*6b90*/  IMAD R39, R39, UR4, RZ ;  /* 0x0000000427277c24 */ /* 0x000fe4000f8e02ff */
[----:B-1----:R-:W-:Y:S02]  /*6ba0*/  IMAD.MOV.U32 R36, RZ, RZ, R30 ;  /* 0x000000ffff247224 */ /* 0x002fe400078e001e */
[----:B------:R-:W-:Y:S02]  /*6bb0*/  IMAD.MOV.U32 R37, RZ, RZ, R82 ;  /* 0x000000ffff257224 */ /* 0x000fe400078e0052 */
[----:B------:R-:W-:-:S02]  /*6bc0*/  IMAD R39, R38, UR5, R39 ;  /* 0x0000000526277c24 */ /* 0x000fc4000f8e0227 */
        /* <DEDUP_REMOVED lines=26> */
.L_x_1916:
[----:B------:R-:W-:Y:S05]  /*6d70*/  BSYNC B0 ;  /* 0x0000000000007941 */ /* 0x000fea0003800000 */
.L_x_1915:
[----:B------:R-:W4:Y:S01]  /*6d80*/  LDL.LU R21, [R1+0x44] ;  /* 0x0000440001157983 */ /* 0x000f220000300800 */
[----:B0-2---:R-:W-:Y:S02]  /*6d90*/  @!P4 VIADD R20, R20, 0x31cc0 ;  /* 0x00031cc01414c836 */ /* 0x005fe40000000000 */
[----:B------:R-:W-:Y:S01]  /*6da0*/  VIADD R19, R19, 0x1 ;  /* 0x0000000113137836 */ /* 0x000fe20000000000 */
[----:B------:R-:W-:Y:S01]  /*6db0*/  @!PT LDS RZ, [RZ] ;  /* 0x00000000fffff984 */ /* 0x000fe20000000800 */
[----:B------:R-:W-:Y:S01]  /*6dc0*/  @!PT LDS RZ, [RZ] ;  /* 0x00000000fffff984 */ /* 0x000fe20000000800 */
[----:B------:R-:W-:Y:S01]  /*6dd0*/  @!PT LDS RZ, [RZ] ;  /* 0x00000000fffff984 */ /* 0x000fe20000000800 */
[----:B------:R-:W-:Y:S01]  /*6de0*/  @!PT LDS RZ, [RZ] ;  /* 0x00000000fffff984 */ /* 0x000fe20000000800 */
[----:B------:R0:W-:Y:S06]  /*6df0*/  MEMBAR.ALL.CTA ;  /* 0x0000000000007992 */ /* 0x0001ec0000008000 */
[----:B0-----:R-:W0:Y:S01]  /*6e00*/  FENCE.VIEW.ASYNC.S ;  /* 0x00000000000073c6 */ /* 0x001e220000000000 */
[----:B------:R-:W-:Y:S01]  /*6e10*/  @!P4 PRMT R20, RZ, 0x654, R20 ;  /* 0x00000654ff14c816 */ /* 0x000fe20000000014 */
[----:B0-----:R2:W-:Y:S01]  /*6e20*/  BAR.SYNC.DEFER_BLOCKING R109, 0x80 ;  /* 0x0002006d0000751d */ /* 0x0015e20000010000 */
[----:B------:R-:W-:-:S04]  /*6e30*/  ISETP.NE.AND P3, PT, R19, 0x2, PT ;  /* 0x000000021300780c */ /* 0x000fc80003f65270 */
[----:B------:R-:W-:Y:S01]  /*6e40*/  SEL R19, R19, RZ, P3 ;  /* 0x000000ff13137207 */ /* 0x000fe20001800000 */
[----:B------:R0:W-:Y:S02]  /*6e50*/  @!P4 SYNCS.ARRIVE.TRANS64.RED.A1T0 RZ, [R20+URZ], RZ ;  /* 0x000000ff14ffc9a7 */ /* 0x0001e4000810043f */
[----:B0-----:R-:W-:-:S04]  /*6e60*/  SEL R20, RZ, 0x1, P3 ;  /* 0x00000001ff147807 */ /* 0x001fc80001800000 */
[----:B----4-:R-:W-:-:S05]  /*6e70*/  LOP3.LUT R21, R21, R20, RZ, 0x3c, !PT ;  /* 0x0000001415157212 */ /* 0x010fca00078e3cff */
[----:B------:R2:W-:Y:S01]  /*6e80*/  STL [R1+0x44], R21 ;  /* 0x0000441501007387 */ /* 0x0005e20000100800 */
[----:B------:R-:W-:Y:S05]  /*6e90*/  @P2 BRA `(.L_x_1917) ;  /* 0xffffffb8002c2947 */ /* 0x000fea000383ffff */
[----:B--2---:R-:W0:Y:S01]  /*6ea0*/  S2R R21, SR_TID.X ;  /* 0x0000000000157919 */ /* 0x004e220000002100 */
[----:B------:R-:W-:Y:S02]  /*6eb0*/  PLOP3.LUT P0, PT, PT, PT, PT, 0x8, 0x0 ;  /* 0x000000000000781c */ /* 0x000fe40003f0e170 */
[----:B0-----:R-:W-:-:S04]  /*6ec0*/  SHF.R.U32.HI R21, RZ, 0x7, R21 ;  /* 0x00000007ff157819 */ /* 0x001fc80000011615 */
[----:B------:R-:W-:-:S13]  /*6ed0*/  ISETP.NE.AND P5, PT, R21, 0x1, PT ;  /* 0x000000011500780c */ /* 0x000fda0003fa5270 */
[----:B------:R-:W-:Y:S06]  /*6ee0*/  @!P5 BAR.ARV 0x9, 0x100 ;  /* 0x024400000000db1d */ /* 0x000fec0000002000 */
.L_x_1857:
[----:B------:R-:W-:Y:S02]  /*6ef0*/  ISETP.GE.AND P2, PT, R108, 0x1, PT ;  /* 0x000000016c00780c */ /* 0x000fe40003f46270 */
[----:B------:R-:W-:Y:S02]  /*6f00*/  CS2R R72, SRZ ;  /* 0x0000000000487805 */ /* 0x000fe4000001ff00 */
[----:B------:R-:W-:Y:S01]  /*6f10*/  PLOP3.LUT P1, PT, PT, PT, PT, 0x80, 0x0 ;  /* 0x000000000000781c */ /* 0x000fe20003f2f070 */
[----:B------:R-:W-:Y:S01]  /*6f20*/  IMAD.MOV.U32 R0, RZ, RZ, RZ ;  /* 0x000000ffff007224 */ /* 0x000fe200078e00ff */
[----:B------:R-:W-:Y:S02]  /*6f30*/  CS2R R42, SRZ ;  /* 0x00000000002a7805 */ /* 0x000fe4000001ff00 */
[----:B------:R-:W-:Y:S02]  /*6f40*/  CS2R R34, SRZ ;  /* 0x0000000000227805 */ /* 0x000fe4000001ff00 */
[----:B------:R-:W-:-:S02]  /*6f50*/  CS2R R48, SRZ ;  /* 0x0000000000307805 */ /* 0x000fc4000001ff00 */
[----:B------:R-:W-:Y:S01]  /*6f60*/  CS2R R44, SRZ ;  /* 0x00000000002c7805 */ /* 0x000fe2000001ff00 */
[----:B---3--:R-:W-:Y:S01]  /*6f70*/  IMAD.MOV.U32 R39, RZ, RZ, RZ ;  /* 0x000000ffff277224 */ /* 0x008fe200078e00ff */
[----:B------:R-:W-:Y:S01]  /*6f80*/  CS2R R26, SRZ ;  /* 0x00000000001a7805 */ /* 0x000fe2000001ff00 */
[----:B------:R-:W-:Y:S01]  /*6f90*/  IMAD.MOV.U32 R54, RZ, RZ, RZ ;  /* 0x000000ffff367224 */ /* 0x000fe200078e00ff */
[----:B------:R-:W-:Y:S02]  /*6fa0*/  CS2R R52, SRZ ;  /* 0x0000000000347805 */ /* 0x000fe4000001ff00 */
[----:B------:R-:W-:Y:S01]  /*6fb0*/  CS2R R40, SRZ ;  /* 0x0000000000287805 */ /* 0x000fe2000001ff00 */
[----:B------:R-:W-:Y:S01]  /*6fc0*/  IMAD.MOV.U32 R51, RZ, RZ, RZ ;  /* 0x000000ffff337224 */ /* 0x000fe200078e00ff */
[----:B------:R-:W-:Y:S02]  /*6fd0*/  CS2R R56, SRZ ;  /* 0x0000000000387805 */ /* 0x000fe4000001ff00 */
[----:B------:R-:W-:-:S02]  /*6fe0*/  CS2R R74, SRZ ;  /* 0x00000000004a7805 */ /* 0x000fc4000001ff00 */
[----:B-1----:R-:W-:Y:S01]  /*6ff0*/  CS2R R36, SRZ ;  /* 0x0000000000247805 */ /* 0x002fe2000001ff00 */
[----:B------:R-:W-:Y:S01]  /*7000*/  IMAD.MOV.U32 R46, RZ, RZ, RZ ;  /* 0x000000ffff2e7224 */ /* 0x000fe200078e00ff */
[----:B------:R-:W-:Y:S02]  /*7010*/  CS2R R68, SRZ ;  /* 0x0000000000447805 */ /* 0x000fe4000001ff00 */
[----:B------:R-:W-:Y:S02]  /*7020*/  CS2R R60, SRZ ;  /* 0x00000000003c7805 */ /* 0x000fe4000001ff00 */
[----:B------:R-:W-:Y:S02]  /*7030*/  CS2R R76, SRZ ;  /* 0x00000000004c7805 */ /* 0x000fe4000001ff00 */
[----:B------:R-:W-:Y:S02]  /*7040*/  CS2R R32, SRZ ;  /* 0x0000000000207805 */ /* 0x000fe4000001ff00 */
[----:B------:R-:W-:-:S02]  /*7050*/  CS2R R78, SRZ ;  /* 0x00000000004e7805 */ /* 0x000fc4000001ff00 */
[----:B------:R-:W-:Y:S02]  /*7060*/  CS2R R64, SRZ ;  /* 0x0000000000407805 */ /* 0x000fe4000001ff00 */
[----:B------:R-:W-:Y:S02]  /*7070*/  CS2R R28, SRZ ;  /* 0x00000000001c7805 */ /* 0x000fe4000001ff00 */
[----:B------:R-:W-:Y:S01]  /*7080*/  CS2R R80, SRZ ;  /* 0x0000000000507805 */ /* 0x000fe2000001ff00 */
[----:B------:R-:W-:Y:S01]  /*7090*/  IMAD.MOV.U32 R84, RZ, RZ, RZ ;  /* 0x000000ffff547224 */ /* 0x000fe200078e00ff */
[----:B------:R-:W-:Y:S02]  /*70a0*/  CS2R R14, SRZ ;  /* 0x00000000000e7805 */ /* 0x000fe4000001ff00 */
[----:B------:R-:W-:Y:S01]  /*70b0*/  CS2R R82, SRZ ;  /* 0x0000000000527805 */ /* 0x000fe2000001ff00 */
[----:B------:R-:W-:Y:S06]  /*70c0*/  @P0 BRA `(.L_x_1918) ;  /* 0x00000000000c0947 */ /* 0x000fec0003800000 */
[----:B------:R-:W1:Y:S01]  /*70d0*/  FENCE.VIEW.ASYNC.G ;  /* 0x00000000000073c6 */ /* 0x000e620000000100 */
[----:B------:R-:W-:Y:S05]  /*70e0*/  WARPSYNC.ALL ;  /* 0x0000000000007948 */ /* 0x000fea0003800000 */
[----:B-1----:R-:W-:Y:S06]  /*70f0*/  BAR.ARV 0xc, 0x1a0 ;  /* 0x0306800000007b1d */ /* 0x002fec0000002000 */
.L_x_1918:
[----:B------:R-:W-:Y:S01]  /*7100*/  CS2R R12, SRZ ;  /* 0x00000000000c7805 */ /* 0x000fe2000001ff00 */
[----:B------:R-:W-:Y:S06]  /*7110*/  @!P2 BRA `(.L_x_1919) ;  /* 0x0000014c0090a947 */ /* 0x000fec0003800000 */
[----:B------:R-:W1:Y:S01]  /*7120*/  S2R R2, SR_TID.X ;  /* 0x0000000000027919 */ /* 0x000e620000002100 */
[----:B------:R-:W-:Y:S01]  /*7130*/  UMOV UR4, 0xffffffff ;  /* 0xffffffff00047882 */ /* 0x000fe20000000000 */
[----:B-1----:R-:W-:-:S05]  /*7140*/  VIADD R2, R2, 0xffffff80 ;  /* 0xffffff8002027836 */ /* 0x002fca0000000000 */
[----:B------:R-:W-:-:S04]  /*7150*/  SHF.R.S32.HI R0, RZ, 0x1f, R2 ;  /* 0x0000001fff007819 */ /* 0x000fc80000011402 */
[----:B------:R-:W-:-:S04]  /*7160*/  LEA.HI R0, R0, R2, RZ, 0x7 ;  /* 0x0000000200007211 */ /* 0x000fc800078f38ff */
[----:B------:R-:W-:Y:S01]  /*7170*/  SHF.R.S32.HI R13, RZ, 0x7, R0 ;  /* 0x00000007ff0d7819 */ /* 0x000fe20000011400 */
[----:B------:R-:W-:Y:S06]  /*7180*/  BRA.DIV UR4, `(.L_x_1920) ;  /* 0x000001c204c87947 */ /* 0x000fec000b800000 */
[----:B------:R-:W1:Y:S04]  /*7190*/  SHFL.IDX PT, R0, R13, RZ, 0x1f ;  /* 0x00001fff0d007589 */ /* 0x000e6800000e0000 */
[----:B-1----:R1:W-:Y:S02]  /*71a0*/  STL [R1+0x54], R0 ;  /* 0x0000540001007387 */ /* 0x0023e40000100800 */
.L_x_2114:
[----:B------:R-:W1:Y:S01]  /*71b0*/  LDL R2, [R1+0x54] ;  /* 0x0000540001027983 */ /* 0x000e620000100800 */
[----:B------:R-:W-:Y:S01]  /*71c0*/  BSSY B6, `(.L_x_1921) ;  /* 0x000001f000067945 */ /* 0x000fe20003800000 */
[----:B-1----:R-:W-:-:S05]  /*71d0*/  IMAD.HI R0, R2, 0x55555556, RZ ;  /* 0x5555555602007827 */ /* 0x002fca00078e02ff */
[----:B------:R-:W-:-:S05]  /*71e0*/  LEA.HI R0, R0, R0, RZ, 0x1 ;  /* 0x0000000000007211 */ /* 0x000fca00078f08ff */
[----:B------:R-:W-:Y:S02]  /*71f0*/  IMAD R3, R0, -0x3, R2 ;  /* 0xfffffffd00037824 */ /* 0x000fe400078e0202 */
[----:B------:R-:W-:Y:S02]  /*7200*/  VIADD R2, R16, 0x24300 ;  /* 0x0002430010027836 */ /* 0x000fe40000000000 */
[C---:B------:R-:W-:Y:S02]  /*7210*/  IMAD R0, R3.reuse, 0x1000, R16 ;  /* 0x0000100003007824 */ /* 0x040fe400078e0210 */
[----:B------:R-:W-:Y:S01]  /*7220*/  IMAD R3, R3, 0x800, R2 ;  /* 0x0000080003037824 */ /* 0x000fe200078e0202 */
[----:B------:R-:W-:Y:S01]  /*7230*/  LOP3.LUT P0, RZ, R2, 0x9f, RZ, 0xc0, !PT ;  /* 0x0000009f02ff7812 */ /* 0x000fe2000780c0ff */
[----:B------:R-:W-:-:S03]  /*7240*/  VIADD R0, R0, 0xda00 ;  /* 0x0000da0000007836 */ /* 0x000fc60000000000 */
[----:B------:R-:W-:Y:S02]  /*7250*/  SHF.R.U32.HI R3, RZ, 0x4, R3 ;  /* 0x00000004ff037819 */ /* 0x000fe40000011603 */
[----:B------:R-:W-:Y:S02]  /*7260*/  SHF.R.U32.HI R0, RZ, 0x4, R0 ;  /* 0x00000004ff007819 */ /* 0x000fe40000011600 */
[----:B------:R-:W-:Y:S02]  /*7270*/  LOP3.LUT R3, R3, 0x3fff, RZ, 0xc0, !PT ;  /* 0x00003fff03037812 */ /* 0x000fe400078ec0ff */
[----:B------:R-:W-:-:S03]  /*7280*/  LOP3.LUT R2, R0, 0x3fff, RZ, 0xc0, !PT ;  /* 0x00003fff00027812 */ /* 0x000fc600078ec0ff */
[----:B------:R1:W-:Y:S01]  /*7290*/  STL [R1+0x5c], R3 ;  /* 0x00005c0301007387 */ /* 0x0003e20000100800 */
[----:B------:R-:W-:Y:S05]  /*72a0*/  @!P0 BRA `(.L_x_1922) ;  /* 0x0000000000408947 */ /* 0x000fea0003800000 */
[----:B------:R-:W-:Y:S01]  /*72b0*/  MOV R0, 0x0 ;  /* 0x0000000000007802 */ /* 0x000fe20000000f00 */
[----:B------:R-:W-:Y:S01]  /*72c0*/  ULDC.64 UR4, c[0x4][0xa8] ;  /* 0x01002a0000047ab9 */ /* 0x000fe20000000a00 */
[----:B------:R-:W-:Y:S01]  /*72d0*/  ULDC.64 UR6, c[0x4][0xb0] ;  /* 0x01002c0000067ab9 */ /* 0x000fe20000000a00 */
[----:B------:R-:W-:Y:S01]  /*72e0*/  IMAD.U32 R4, RZ, RZ, UR4 ;  /* 0x00000004ff047e24 */ /* 0x000fe2000f8e00ff */
[----:B--2---:R2:W3:Y:S01]  /*72f0*/  LDC.64 R14, c[0x4][R0] ;  /* 0x01000000000e7b82 */ /* 0x0044e20000000a00 */
[----:B------:R-:W-:Y:S01]  /*7300*/  IMAD.U32 R5, RZ, RZ, UR5 ;  /* 0x00000005ff057e24 */ /* 0x000fe2000f8e00ff */
[----:B------:R-:W-:Y:S01]  /*7310*/  ULDC.64 UR4, c[0x4][0x20] ;  /* 0x0100080000047ab9 */ /* 0x000fe20000000a00 */
[----:B------:R-:W-:Y:S02]  /*7320*/  IMAD.U32 R6, RZ, RZ, UR6 ;  /* 0x00000006ff067e24 */ /* 0x000fe4000f8e00ff */
[----:B------:R-:W-:Y:S02]  /*7330*/  IMAD.U32 R7, RZ, RZ, UR7 ;  /* 0x00000007ff077e24 */ /* 0x000fe4000f8e00ff */
[----:B------:R-:W-:-:S02]  /*7340*/  IMAD.U32 R10, RZ, RZ, UR4 ;  /* 0x00000004ff0a7e24 */ /* 0x000fc4000f8e00ff */
[----:B0-----:R-:W-:Y:S02]  /*7350*/  IMAD.U32 R11, RZ, RZ, UR5 ;  /* 0x00000005ff0b7e24 */ /* 0x001fe4000f8e00ff */
[----:B------:R-:W-:Y:S02]  /*7360*/  IMAD.MOV.U32 R8, RZ, RZ, 0x70 ;  /* 0x00000070ff087424 */ /* 0x000fe400078e00ff */
[----:B------:R-:W-:Y:S02]  /*7370*/  IMAD.MOV.U32 R12, RZ, RZ, 0x1 ;  /* 0x00000001ff0c7424 */ /* 0x000fe400078e00ff */
[----:B--2---:R-:W-:-:S07]  /*7380*/  IMAD.MOV.U32 R13, RZ, RZ, RZ ;  /* 0x000000ffff0d7224 */ /* 0x004fce00078e00ff */
[----:B------:R-:W-:-:S07]  /*7390*/  LEPC R20, `(.L_x_1922) ;  /* 0x000000001014794e */ /* 0x000fce0000000000 */
[----:B-1-3-5:R-:W-:Y:S05]  /*73a0*/  CALL.ABS.NOINC R14 ;  /* 0x000000000e007343 */ /* 0x02afea0003c00000 */
.L_x_1922:
[----:B------:R-:W-:Y:S05]  /*73b0*/  BSYNC B6 ;  /* 0x0000000000067941 */ /* 0x000fea0003800000 */
.L_x_1921:
[----:B------:R-:W-:Y:S02]  /*73c0*/  ULDC UR4, c[0x0][0x3d4] ;  /* 0x0000f50000047ab9 */ /* 0x000fe40000000800 */
[----:B------:R-:W-:-:S13]  /*73d0*/  ISETP.LT.AND P0, PT, RZ, UR4, PT ;  /* 0x00000004ff007c0c */ /* 0x000fda000bf01270 */
[----:B------:R-:W-:Y:S05]  /*73e0*/  @P0 BRA `(.L_x_1923) ;  /* 0x0000000000400947 */ /* 0x000fea0003800000 */
[----:B------:R-:W3:Y:S02]  /*73f0*/  LDL R20, [R1+0x80] ;  /* 0x0000800001147983 */ /* 0x000ee40000100800 */
[----:B---3--:R-:W-:-:S04]  /*7400*/  LEA.HI R0, R20, R20, RZ, 0x1 ;  /* 0x0000001414007211 */ /* 0x008fc800078f08ff */
[----:B------:R-:W-:-:S05]  /*7410*/  LOP3.LUT R0, R0, 0xfffffffe, RZ, 0xc0, !PT ;  /* 0xfffffffe00007812 */ /* 0x000fca00078ec0ff */
[----:B------:R-:W-:-:S05]  /*7420*/  IMAD.IADD R0, R20, 0x1, -R0 ;  /* 0x0000000114007824 */ /* 0x000fca00078e0a00 */
[----:B-1----:R-:W-:-:S04]  /*7430*/  SHF.L.U32 R3, R0, 0x1f, RZ ;  /* 0x0000001f00037819 */ /* 0x002fc800000006ff */
[----:B------:R1:W3:Y:S03]  /*7440*/  SYNCS.PHASECHK.TRANS64.TRYWAIT P0, [R16+URZ+0x31c00], R3 ;  /* 0x031c0003100075a7 */ /* 0x0002e6000800017f */
[----:B---3--:R-:W-:Y:S05]  /*7450*/  @!P0 NANOSLEEP.SYNCS 0x989680 ;  /* 0x009896800000895d */ /* 0x008fea0003900000 */
[----:B------:R-:W3:Y:S01]  /*7460*/  @!P0 SYNCS.PHASECHK.TRANS64 P0, [R16+URZ+0x31c00], R3 ;  /* 0x031c0003100085a7 */ /* 0x000ee2000800007f */
[----:B------:R-:W-:Y:S04]  /*7470*/  BSSY B0, `(.L_x_1924) ;  /* 0x0000006000007945 */ /* 0x000fe80003800000 */
[----:B---3--:R-:W-:Y:S05]  /*7480*/  @P0 BRA `(.L_x_1925) ;  /* 0x0000000000100947 */ /* 0x008fea0003800000 */
.L_x_1926:
[----:B---3--:R3:W4:Y:S02]  /*7490*/  SYNCS.PHASECHK.TRANS64.TRYWAIT P0, [R16+URZ+0x31c00], R3 ;  /* 0x031c0003100075a7 */ /* 0x008724000800017f */
[----:B----4-:R-:W-:Y:S05]  /*74a0*/  @!P0 NANOSLEEP.SYNCS 0x989680 ;  /* 0x009896800000895d */ /* 0x010fea0003900000 */
[----:B------:R-:W4:Y:S02]  /*74b0*/  @!P0 SYNCS.PHASECHK.TRANS64 P0, [R16+URZ+0x31c00], R3 ;  /* 0x031c0003100085a7 */ /* 0x000f24000800007f */
[----:B----4-:R-:W-:Y:S05]  /*74c0*/  @!P0 BRA `(.L_x_1926) ;  /* 0xfffffffc00f08947 */ /* 0x010fea000383ffff */
.L_x_1925:
[----:B------:R-:W-:Y:S05]  /*74d0*/  BSYNC B0 ;  /* 0x0000000000007941 */ /* 0x000fea0003800000 */
.L_x_1924:
[----:B------:R-:W-:Y:S05]  /*74e0*/  BRA `(.L_x_1927) ;  /* 0x0000004000587947 */ /* 0x000fea0003800000 */
.L_x_1923:
[----:B------:R-:W-:Y:S01]  /*74f0*/  ULOP3.LUT UP0, URZ, UR61, 0x1bf, URZ, 0xc0, !UPT ;  /* 0x000001bf3d3f7892 */ /* 0x000fe2000f80c03f */
[----:B-----5:R-:W-:Y:S01]  /*7500*/  SHF.R.S32.HI R0, RZ, 0x1f, R106 ;  /* 0x0000001fff007819 */ /* 0x020fe2000001146a */
[----:B------:R-:W-:Y:S01]  /*7510*/  ULDC.64 UR4, c[0x0][0x3d8] ;  /* 0x0000f60000047ab9 */ /* 0x000fe20000000a00 */
[----:B------:R-:W-:Y:S01]  /*7520*/  ULDC.64 UR6, c[0x0][0x3e8] ;  /* 0x0000fa0000067ab9 */ /* 0x000fe20000000a00 */
[----:B------:R-:W-:Y:S01]  /*7530*/  IMAD.WIDE.U32 R44, R106, UR4, RZ ;  /* 0x000000046a2c7c25 */ /* 0x000fe2000f8e00ff */
[----:B------:R-:W-:Y:S02]  /*7540*/  SHF.R.S32.HI R55, RZ, 0x1f, R18 ;  /* 0x0000001fff377819 */ /* 0x000fe40000011412 */
[----:B------:R-:W-:Y:S01]  /*7550*/  PLOP3.LUT P0, PT, PT, PT, UP0, 0x80, 0x0 ;  /* 0x000000000000781c */ /* 0x000fe20003f0f008 */
[C---:B-1----:R-:W-:Y:S01]  /*7560*/  IMAD R3, R0.reuse, UR4, RZ ;  /* 0x0000000400037c24 */ /* 0x042fe2000f8e02ff */
        /* <DEDUP_REMOVED lines=12> */
[----:B--2---:R1:W2:Y:S01]  /*7630*/  LDC.64 R14, c[0x4][R0] ;  /* 0x01000000000e7b82 */ /* 0x0042a20000000a00 */
        /* <DEDUP_REMOVED lines=8> */
[----:B-1----:R-:W-:-:S07]  /*76c0*/  IMAD.MOV.U32 R13, RZ, RZ, RZ ;  /* 0x000000ffff0d7224 */ /* 0x002fce00078e00ff */
[----:B------:R-:W-:-:S07]  /*76d0*/  LEPC R20, `(.L_x_1928) ;  /* 0x000000001014794e */ /* 0x000fce0000000000 */
[----:B--2---:R-:W-:Y:S05]  /*76e0*/  CALL.ABS.NOINC R14 ;  /* 0x000000000e007343 */ /* 0x004fea0003c00000 */
.L_x_1928:
[----:B------:R-:W3:Y:S01]  /*76f0*/  LDL R50, [R1+0x2c] ;  /* 0x00002c0001327983 */ /* 0x000ee20000100800 */
[----:B0-----:R-:W0:Y:S01]  /*7700*/  LDC.64 R10, c[0x0][0x3d8] ;  /* 0x0000f600ff0a7b82 */ /* 0x001e220000000a00 */
[----:B------:R-:W-:Y:S02]  /*7710*/  ULDC.U8 UR4, c[0x0][0x3f0] ;  /* 0x0000fc0000047ab9 */ /* 0x000fe40000000000 */
[----:B------:R-:W4:Y:S05]  /*7720*/  LDL R20, [R1+0x34] ;  /* 0x0000340001147983 */ /* 0x000f2a0000100800 */
[----:B------:R-:W1:Y:S01]  /*7730*/  LDC.64 R12, c[0x0][0x3e8] ;  /* 0x0000fa00ff0c7b82 */ /* 0x000e620000000a00 */
[----:B------:R-:W-:Y:S01]  /*7740*/  ISETP.NE.AND P0, PT, RZ, UR4, PT ;  /* 0x00000004ff007c0c */ /* 0x000fe2000bf05270 */
[----:B------:R-:W-:Y:S01]  /*7750*/  BSSY B0, `(.L_x_1929) ;  /* 0x00003e7000007945 */ /* 0x000fe20003800000 */
[----:B---3--:R-:W-:Y:S01]  /*7760*/  SHF.R.S32.HI R3, RZ, 0x1f, R50 ;  /* 0x0000001fff037819 */ /* 0x008fe20000011432 */
[----:B0-----:R-:W-:-:S04]  /*7770*/  IMAD.WIDE.U32 R46, R50, R10, RZ ;  /* 0x0000000a322e7225 */ /* 0x001fc800078e00ff */
[C---:B------:R-:W-:Y:S02]  /*7780*/  IMAD R4, R3.reuse, R10, RZ ;  /* 0x0000000a03047224 */ /* 0x040fe400078e02ff */
[-C--:B-1----:R-:W-:Y:S02]  /*7790*/  IMAD R6, R3, R12.reuse, RZ ;  /* 0x0000000c03067224 */ /* 0x082fe400078e02ff */
[C---:B----4-:R-:W-:Y:S02]  /*77a0*/  IMAD R0, R50.reuse, -0xc0, R20 ;  /* 0xffffff4032007824 */ /* 0x050fe400078e0214 */
[----:B--2---:R-:W-:-:S04]  /*77b0*/  IMAD.WIDE.U32 R14, R50, R12, RZ ;  /* 0x0000000c320e7225 */ /* 0x004fc800078e00ff */
        /* <DEDUP_REMOVED lines=27> */
[-C--:B------:R-:W-:Y:S01]  /*7970*/  IMAD R0, R56, R10.reuse, RZ ;  /* 0x0000000a38007224 */ /* 0x080fe200078e02ff */
[----:B------:R-:W-:Y:S01]  /*7980*/  ULDC.64 UR6, c[0x0][0x3c8] ;  /* 0x0000f20000067ab9 */ /* 0x000fe20000000a00 */
[--C-:B------:R-:W-:Y:S01]  /*7990*/  IMAD.WIDE.U32 R6, R144, R10, R4.reuse ;  /* 0x0000000a90067225 */ /* 0x100fe200078e0004 */
[----:B------:R-:W-:Y:S01]  /*79a0*/  ULDC.64 UR8, c[0x0][0x3e0] ;  /* 0x0000f80000087ab9 */ /* 0x000fe20000000a00 */
[----:B------:R-:W-:Y:S02]  /*79b0*/  CS2R R40, SRZ ;  /* 0x0000000000287805 */ /* 0x000fe4000001ff00 */
[----:B------:R-:W-:Y:S01]  /*79c0*/  CS2R R42, SRZ ;  /* 0x00000000002a7805 */ /* 0x000fe2000001ff00 */
[-C--:B------:R-:W-:Y:S01]  /*79d0*/  IMAD R3, R56, R12.reuse, RZ ;  /* 0x0000000c38037224 */ /* 0x080fe200078e02ff */
[----:B------:R-:W-:Y:S01]  /*79e0*/  ULDC.64 UR10, c[0x0][0x208] ;  /* 0x00008200000a7ab9 */ /* 0x000fe20000000a00 */
[----:B------:R-:W-:Y:S01]  /*79f0*/  IMAD.WIDE.U32 R8, R144, R12, R4 ;  /* 0x0000000c90087225 */ /* 0x000fe200078e0004 */
[----:B------:R-:W-:-:S03]  /*7a00*/  IADD3 R4, P1, R6, R44, RZ ;  /* 0x0000002c06047210 */ /* 0x000fc60007f3e0ff */
[----:B------:R-:W-:Y:S01]  /*7a10*/  IMAD R0, R144, R11, R0 ;  /* 0x0000000b90007224 */ /* 0x000fe200078e0200 */
[----:B------:R-:W-:Y:S01]  /*7a20*/  IADD3 R6, P2, R8, R106, RZ ;  /* 0x0000006a08067210 */ /* 0x000fe20007f5e0ff */
[----:B------:R-:W-:Y:S02]  /*7a30*/  IMAD R3, R144, R13, R3 ;  /* 0x0000000d90037224 */ /* 0x000fe400078e0203 */
[C---:B------:R-:W-:Y:S01]  /*7a40*/  VIADD R8, R18.reuse, 0x10 ;  /* 0x0000001012087836 */ /* 0x040fe20000000000 */
[----:B------:R-:W-:Y:S01]  /*7a50*/  IADD3.X R5, R51, R0, R7, P1, !PT ;  /* 0x0000000033057210 */ /* 0x000fe20000ffe407 */
[----:B------:R-:W-:Y:S01]  /*7a60*/  VIADD R0, R18, 0x8 ;  /* 0x0000000812007836 */ /* 0x000fe20000000000 */
[----:B------:R-:W-:Y:S01]  /*7a70*/  IADD3.X R7, R49, R3, R9, P2, !PT ;  /* 0x0000000331077210 */ /* 0x000fe200017fe409 */
[----:B------:R-:W-:Y:S01]  /*7a80*/  IMAD R3, R53, 0xc0, RZ ;  /* 0x000000c035037824 */ /* 0x000fe200078e02ff */
[----:B------:R-:W-:Y:S01]  /*7a90*/  ISETP.GE.AND P3, PT, R8, UR4, PT ;  /* 0x0000000408007c0c */ /* 0x000fe2000bf66270 */
[----:B------:R-:W-:Y:S01]  /*7aa0*/  IMAD.WIDE.U32 R46, R46, 0xc0, R4 ;  /* 0x000000c02e2e7825 */ /* 0x000fe200078e0004 */
[----:B------:R-:W-:-:S03]  /*7ab0*/  ISETP.GE.AND P1, PT, R0, UR4, PT ;  /* 0x0000000400007c0c */ /* 0x000fc6000bf26270 */
[----:B------:R-:W-:Y:S01]  /*7ac0*/  IMAD R5, R52, 0xc0, RZ ;  /* 0x000000c034057824 */ /* 0x000fe200078e02ff */
[----:B------:R-:W-:Y:S01]  /*7ad0*/  LEA R4, P2, R46, UR6, 0x1 ;  /* 0x000000062e047c11 */ /* 0x000fe2000f8408ff */
[----:B------:R-:W-:-:S04]  /*7ae0*/  IMAD.WIDE.U32 R14, R14, 0xc0, R6 ;  /* 0x000000c00e0e7825 */ /* 0x000fc800078e0006 */
[----:B------:R-:W-:Y:S01]  /*7af0*/  IMAD.IADD R5, R47, 0x1, R5 ;  /* 0x000000012f057824 */ /* 0x000fe200078e0205 */
[----:B------:R-:W-:Y:S01]  /*7b00*/  LEA R6, P5, R14, UR8, 0x1 ;  /* 0x000000080e067c11 */ /* 0x000fe2000f8a08ff */
        /* <DEDUP_REMOVED lines=31> */
.L_x_1932:
[----:B------:R-:W-:Y:S05]  /*7d00*/  BSYNC B1 ;  /* 0x0000000000017941 */ /* 0x000fea0003800000 */
.L_x_1931:
        /* <DEDUP_REMOVED lines=39> */
.L_x_2117:
[----:B------:R-:W-:Y:S01]  /*7f80*/  UMOV UR4, 0xffffffff ;  /* 0xffffffff00047882 */ /* 0x000fe20000000000 */
[----:B------:R-:W-:Y:S02]  /*7f90*/  LOP3.LUT R5, R5, 0xfffffffe, RZ, 0xc0, !PT ;  /* 0xfffffffe05057812 */ /* 0x000fe400078ec0ff */
[----:B------:R-:W-:Y:S05]  /*7fa0*/  BRA.DIV UR4, `(.L_x_1934) ;  /* 0x000001b6048c7947 */ /* 0x000fea000b800000 */
.L_x_2120:
[----:B------:R-:W-:Y:S01]  /*7fb0*/  UMOV UR4, 0xffffffff ;  /* 0xffffffff00047882 */ /* 0x000fe20000000000 */
[----:B------:R-:W-:Y:S02]  /*7fc0*/  IMAD.IADD R5, R46, 0x1, -R5 ;  /* 0x000000012e057824 */ /* 0x000fe400078e0a05 */
[----:B------:R-:W-:Y:S05]  /*7fd0*/  BRA.DIV UR4, `(.L_x_1935) ;  /* 0x000001b604a87947 */ /* 0x000fea000b800000 */
.L_x_2123:
[----:B------:R-:W-:Y:S01]  /*7fe0*/  UMOV UR4, 0xffffffff ;  /* 0xffffffff00047882 */ /* 0x000fe20000000000 */
[----:B------:R-:W-:Y:S02]  /*7ff0*/  SHF.L.U32 R3, R5, 0x1f, RZ ;  /* 0x0000001f05037819 */ /* 0x000fe400000006ff */
[----:B------:R-:W-:Y:S05]  /*8000*/  BRA.DIV UR4, `(.L_x_1936) ;  /* 0x000001b604c47947 */ /* 0x000fea000b800000 */
.L_x_2126:
        /* <DEDUP_REMOVED lines=36> */
.L_x_2127:
[----:B------:R-:W-:Y:S05]  /*8250*/  BSYNC B1 ;  /* 0x0000000000017941 */ /* 0x000fea0003800000 */
.L_x_1937:
        /* <DEDUP_REMOVED lines=26> */
[----:B------:R-:W-:Y:S02]  /*8400*/  SHF.R.U64 R59, R42, 0x10, R43 ;  /* 0x000000102a3b7819 */ /* 0x000fe4000000122b */
[----:B------:R-:W-:Y:S01]  /*8410*/  PRMT R57, R61, 0x5410, R57 ;  /* 0x000054103d397816 */ /* 0x000fe20000000039 */
[----:B------:R-:W-:Y:S01]  /*8420*/  IMAD.U32 R61, R60, 0x10000, RZ ;  /* 0x000100003c3d7824 */ /* 0x000fe200078e00ff */
[----:B------:R-:W-:-:S02]  /*8430*/  SHF.R.U64 R56, R40, 0x10, R41 ;  /* 0x0000001028387819 */ /* 0x000fc40000001229 */
[----:B------:R-:W-:Y:S01]  /*8440*/  PRMT R59, R58, 0x5410, R59 ;  /* 0x000054103a3b7816 */ /* 0x000fe2000000003b */
[C---:B------:R-:W-:Y:S01]  /*8450*/  IMAD.U32 R58, R57.reuse, 0x10000, RZ ;  /* 0x00010000393a7824 */ /* 0x040fe200078e00ff */
[----:B------:R-:W-:Y:S02]  /*8460*/  LOP3.LUT R60, R60, 0xffff0000, RZ, 0xc0, !PT ;  /* 0xffff00003c3c7812 */ /* 0x000fe400078ec0ff */
        /* <DEDUP_REMOVED lines=35> */
.L_x_1941:
[----:B------:R-:W-:Y:S05]  /*86a0*/  BSYNC B1 ;  /* 0x0000000000017941 */ /* 0x000fea0003800000 */
.L_x_1940:
        /* <DEDUP_REMOVED lines=21> */
[-C--:B------:R-:W-:Y:S01]  /*8800*/  FMUL.FTZ R56, R37, R42.reuse ;  /* 0x0000002a25387220 */ /* 0x080fe20000410000 */
        /* <DEDUP_REMOVED lines=27> */
.L_x_1943:
[----:B------:R-:W-:Y:S05]  /*89c0*/  BSYNC B1 ;  /* 0x0000000000017941 */ /* 0x000fea0003800000 */
.L_x_1942:
        /* <DEDUP_REMOVED lines=41> */
[----:B------:R-:W-:Y:S01]  /*8c60*/  FFMA.FTZ R5, R7, R54, -R36 ;  /* 0x0000003607057223 */ /* 0x000fe20000010824 */
[----:B------:R-:W-:Y:S01]  /*8c70*/  F2FP.BF16.F32.PACK_AB R6, R41, R38 ;  /* 0x000000262906723e */ /* 0x000fe200000010ff */
[----:B------:R-:W-:Y:S01]  /*8c80*/  FFMA.FTZ R32, R7, R32, R39 ;  /* 0x0000002007207223 */ /* 0x000fe20000010027 */
[----:B------:R-:W-:Y:S02]  /*8c90*/  F2FP.BF16.F32.PACK_AB R7, R50, R55 ;  /* 0x000000373207723e */ /* 0x000fe400000010ff */
[----:B------:R-:W-:Y:S02]  /*8ca0*/  F2FP.BF16.F32.PACK_AB R4, R35, R4 ;  /* 0x000000042304723e */ /* 0x000fe400000010ff */
[----:B------:R-:W-:-:S05]  /*8cb0*/  F2FP.BF16.F32.PACK_AB R5, R32, R5 ;  /* 0x000000052005723e */ /* 0x000fca00000010ff */
[----:B------:R2:W-:Y:S02]  /*8cc0*/  STS.128 [R3+0x10a00], R4 ;  /* 0x010a000403007388 */ /* 0x0005e40000000c00 */
.L_x_1945:
[----:B------:R-:W-:Y:S05]  /*8cd0*/  BSYNC B1 ;  /* 0x0000000000017941 */ /* 0x000fea0003800000 */
.L_x_1944:
        /* <DEDUP_REMOVED lines=48> */
.L_x_1947:
[----:B------:R-:W-:Y:S05]  /*8fe0*/  BSYNC B1 ;  /* 0x0000000000017941 */ /* 0x000fea0003800000 */
.L_x_1946:
        /* <DEDUP_REMOVED lines=48> */
.L_x_1949:
[----:B------:R-:W-:Y:S05]  /*92f0*/  BSYNC B1 ;  /* 0x0000000000017941 */ /* 0x000fea0003800000 */
.L_x_1948:
        /* <DEDUP_REMOVED lines=48> */
.L_x_1930:
        /* <DEDUP_REMOVED lines=18> */
[----:B0-----:R-:W-:-:S13]  /*9720*/  ISETP.NE.AND P1, PT, R0, 0x1, PT ;  /* 0x000000010000780c */ /* 0x001fda0003f25270 */
[----:B------:R-:W0:Y:S08]  /*9730*/  @P1 LDC R0, c[0x0][0x42c] ;  /* 0x00010b00ff001b82 */ /* 0x000e300000000800 */
[----:B------:R-:W1:Y:S01]  /*9740*/  @P1 LDC R55, c[0x0][0x430] ;  /* 0x00010c00ff371b82 */ /* 0x000e620000000800 */
[----:B--2---:R-:W-:-:S04]  /*9750*/  IMAD R3, R3, 0xc0, R144 ;  /* 0x000000c003037824 */ /* 0x004fc800078e0290 */
[----:B0-----:R-:W-:Y:S01]  /*9760*/  @P1 IMAD.HI.U32 R0, R3, R0, RZ ;  /* 0x0000000003001227 */ /* 0x001fe200078e00ff */
[----:B-1----:R-:W-:Y:S06]  /*9770*/  @P0 BRA `(.L_x_1951) ;  /* 0x0000000000c80947 */ /* 0x002fec0003800000 */
[----:B------:R-:W-:Y:S01]  /*9780*/  SHF.R.S32.HI R9, RZ, 0x1f, R144 ;  /* 0x0000001fff097819 */ /* 0x000fe20000011490 */
[----:B------:R-:W-:Y:S01]  /*9790*/  IMAD.MOV.U32 R4, RZ, RZ, R23 ;  /* 0x000000ffff047224 */ /* 0x000fe200078e0017 */
[----:B------:R-:W-:Y:S01]  /*97a0*/  ULDC.64 UR4, c[0x0][0x3c8] ;  /* 0x0000f20000047ab9 */ /* 0x000fe20000000a00 */
[----:B------:R-:W-:Y:S01]  /*97b0*/  IMAD.MOV.U32 R5, RZ, RZ, R54 ;  /* 0x000000ffff057224 */ /* 0x000fe200078e0036 */
[----:B------:R-:W-:Y:S01]  /*97c0*/  ULDC.64 UR6, c[0x0][0x3e0] ;  /* 0x0000f80000067ab9 */ /* 0x000fe20000000a00 */
[-C--:B------:R-:W-:Y:S01]  /*97d0*/  IMAD R8, R9, R10.reuse, RZ ;  /* 0x0000000a09087224 */ /* 0x080fe200078e02ff */
[----:B------:R-:W-:Y:S01]  /*97e0*/  CS2R R32, SRZ ;  /* 0x0000000000207805 */ /* 0x000fe2000001ff00 */
[----:B------:R-:W-:Y:S01]  /*97f0*/  IMAD.WIDE.U32 R6, R144, R10, R4 ;  /* 0x0000000a90067225 */ /* 0x000fe200078e0004 */
[----:B------:R-:W-:Y:S02]  /*9800*/  CS2R R34, SRZ ;  /* 0x0000000000227805 */ /* 0x000fe4000001ff00 */
[----:B------:R-:W-:-:S02]  /*9810*/  CS2R R36, SRZ ;  /* 0x0000000000247805 */ /* 0x000fc4000001ff00 */
[----:B------:R-:W-:Y:S01]  /*9820*/  CS2R R38, SRZ ;  /* 0x0000000000267805 */ /* 0x000fe2000001ff00 */
[----:B------:R-:W-:Y:S01]  /*9830*/  IMAD R9, R9, R12, RZ ;  /* 0x0000000c09097224 */ /* 0x000fe200078e02ff */
[----:B------:R-:W-:Y:S01]  /*9840*/  IADD3 R44, P2, R6, R44, RZ ;  /* 0x0000002c062c7210 */ /* 0x000fe20007f5e0ff */
[C---:B------:R-:W-:Y:S01]  /*9850*/  IMAD.WIDE.U32 R4, R144.reuse, R12, R4 ;  /* 0x0000000c90047225 */ /* 0x040fe200078e0004 */
[----:B------:R-:W-:Y:S02]  /*9860*/  CS2R R40, SRZ ;  /* 0x0000000000287805 */ /* 0x000fe4000001ff00 */
[----:B------:R-:W-:Y:S02]  /*9870*/  CS2R R42, SRZ ;  /* 0x00000000002a7805 */ /* 0x000fe4000001ff00 */
[----:B------:R-:W-:Y:S01]  /*9880*/  CS2R R24, SRZ ;  /* 0x0000000000187805 */ /* 0x000fe2000001ff00 */
[----:B------:R-:W-:Y:S01]  /*9890*/  IMAD R6, R144, R11, R8 ;  /* 0x0000000b90067224 */ /* 0x000fe200078e0208 */
        /* <DEDUP_REMOVED lines=9> */
[----:B------:R-:W-:Y:S01]  /*9930*/  IMAD.WIDE.U32 R46, R46, 0xc0, R44 ;  /* 0x000000c02e2e7825 */ /* 0x000fe200078e002c */
[----:B------:R-:W-:Y:S01]  /*9940*/  CS2R R30, SRZ ;  /* 0x00000000001e7805 */ /* 0x000fe2000001ff00 */
[----:B------:R-:W-:-:S02]  /*9950*/  ULDC.64 UR8, c[0x0][0x208] ;  /* 0x0000820000087ab9 */ /* 0x000fc40000000a00 */
[----:B------:R-:W-:Y:S01]  /*9960*/  IMAD.WIDE.U32 R14, R14, 0xc0, R106 ;  /* 0x000000c00e0e7825 */ /* 0x000fe200078e006a */
[----:B------:R-:W-:Y:S01]  /*9970*/  LEA R8, P2, R46, UR4, 0x1 ;  /* 0x000000042e087c11 */ /* 0x000fe2000f8408ff */
[----:B------:R-:W-:Y:S02]  /*9980*/  ULDC UR4, c[0x0][0x3d4] ;  /* 0x0000f50000047ab9 */ /* 0x000fe40000000800 */
[----:B------:R-:W-:Y:S01]  /*9990*/  IMAD.IADD R7, R7, 0x1, R47 ;  /* 0x0000000107077824 */ /* 0x000fe200078e022f */
[----:B------:R-:W-:Y:S01]  /*99a0*/  LEA R20, P3, R14, UR6, 0x1 ;  /* 0x000000060e147c11 */ /* 0x000fe2000f8608ff */
[----:B------:R-:W-:Y:S02]  /*99b0*/  IMAD.IADD R5, R5, 0x1, R15 ;  /* 0x0000000105057824 */ /* 0x000fe400078e020f */
[----:B------:R-:W-:Y:S01]  /*99c0*/  VIADD R56, R23, 0x20 ;  /* 0x0000002017387836 */ /* 0x000fe20000000000 */
[----:B------:R-:W-:Y:S02]  /*99d0*/  LEA.HI.X R9, R46, UR5, R7, 0x1, P2 ;  /* 0x000000052e097c11 */ /* 0x000fe400090f0c07 */
[----:B------:R-:W-:-:S02]  /*99e0*/  CS2R R6, SRZ ;  /* 0x0000000000067805 */ /* 0x000fc4000001ff00 */
[----:B------:R-:W-:Y:S02]  /*99f0*/  LEA.HI.X R21, R14, UR7, R5, 0x1, P3 ;  /* 0x000000070e157c11 */ /* 0x000fe400098f0c05 */
[----:B------:R-:W-:Y:S02]  /*9a00*/  CS2R R4, SRZ ;  /* 0x0000000000047805 */ /* 0x000fe4000001ff00 */
[----:B------:R-:W-:Y:S02]  /*9a10*/  ISETP.GE.AND P2, PT, R23, UR4, PT ;  /* 0x0000000417007c0c */ /* 0x000fe4000bf46270 */
[----:B------:R-:W-:Y:S02]  /*9a20*/  ISETP.GE.AND P3, PT, R57, UR4, PT ;  /* 0x0000000439007c0c */ /* 0x000fe4000bf66270 */
[----:B------:R-:W-:-:S09]  /*9a30*/  ISETP.GE.AND P4, PT, R56, UR4, PT ;  /* 0x0000000438007c0c */ /* 0x000fd2000bf86270 */
[----:B------:R0:W5:Y:S04]  /*9a40*/  @!P2 LDG.E.128 R32, desc[UR8][R8.64] ;  /* 0x000000080820a981 */ /* 0x000168000c1e1d00 */
[----:B------:R0:W5:Y:S04]  /*9a50*/  @!P3 LDG.E.128 R36, desc[UR8][R8.64+0x20] ;  /* 0x000020080824b981 */ /* 0x000168000c1e1d00 */
[----:B------:R0:W5:Y:S04]  /*9a60*/  @!P4 LDG.E.128 R40, desc[UR8][R8.64+0x40] ;  /* 0x000040080828c981 */ /* 0x000168000c1e1d00 */
[----:B------:R0:W5:Y:S04]  /*9a70*/  @!P2 LDG.E.128 R4, desc[UR8][R20.64] ;  /* 0x000000081404a981 */ /* 0x000168000c1e1d00 */
[----:B------:R0:W5:Y:S04]  /*9a80*/  @!P3 LDG.E.128 R24, desc[UR8][R20.64+0x20] ;  /* 0x000020081418b981 */ /* 0x000168000c1e1d00 */
[----:B------:R0:W5:Y:S02]  /*9a90*/  @!P4 LDG.E.128 R28, desc[UR8][R20.64+0x40] ;  /* 0x00004008141cc981 */ /* 0x000164000c1e1d00 */
.L_x_1951:
[----:B------:R-:W-:Y:S05]  /*9aa0*/  BSYNC B1 ;  /* 0x0000000000017941 */ /* 0x000fea0003800000 */
.L_x_1950:
[----:B0-----:R-:W2:Y:S01]  /*9ab0*/  LDL R20, [R1+0x80] ;  /* 0x0000800001147983 */ /* 0x001ea20000100800 */
[----:B------:R-:W-:Y:S01]  /*9ac0*/  @P1 SHF.R.U32.HI R3, RZ, R55, R0 ;  /* 0x00000037ff031219 */ /* 0x000fe20000011600 */
[----:B-----5:R-:W-:Y:S01]  /*9ad0*/  IMAD.MOV.U32 R0, RZ, RZ, R4 ;  /* 0x000000ffff007224 */ /* 0x020fe200078e0004 */
[----:B------:R-:W-:Y:S01]  /*9ae0*/  ULDC.64 UR4, c[0x0][0x3c8] ;  /* 0x0000f20000047ab9 */ /* 0x000fe20000000a00 */
[----:B------:R-:W-:Y:S01]  /*9af0*/  IMAD.MOV.U32 R8, RZ, RZ, R5 ;  /* 0x000000ffff087224 */ /* 0x000fe200078e0005 */
[----:B------:R-:W-:Y:S01]  /*9b00*/  SHF.R.S32.HI R9, RZ, 0x1f, R3 ;  /* 0x0000001fff097819 */ /* 0x000fe20000011403 */
[-C--:B------:R-:W-:Y:S01]  /*9b10*/  IMAD.WIDE.U32 R50, R3, R10.reuse, R50 ;  /* 0x0000000a03327225 */ /* 0x080fe200078e0032 */
[----:B------:R-:W-:Y:S01]  /*9b20*/  PRMT R21, R21, 0x5410, R0 ;  /* 0x0000541015157816 */ /* 0x000fe20000000000 */
[----:B------:R-:W-:Y:S01]  /*9b30*/  ULDC.64 UR6, c[0x0][0x3e0] ;  /* 0x0000f80000067ab9 */ /* 0x000fe20000000a00 */
[----:B------:R-:W-:Y:S01]  /*9b40*/  PRMT R44, R44, 0x5410, R8 ;  /* 0x000054102c2c7816 */ /* 0x000fe20000000008 */
[----:B------:R-:W-:-:S02]  /*9b50*/  IMAD R0, R9, R10, RZ ;  /* 0x0000000a09007224 */ /* 0x000fc400078e02ff */
[-C--:B------:R-:W-:Y:S02]  /*9b60*/  IMAD R8, R9, R12.reuse, RZ ;  /* 0x0000000c09087224 */ /* 0x080fe400078e02ff */
        /* <DEDUP_REMOVED lines=11> */
[----:B------:R-:W-:Y:S01]  /*9c20*/  LEA.HI.X R3, R48, UR7, R3, 0x1, P2 ;  /* 0x0000000730037c11 */ /* 0x000fe200090f0c03 */
        /* <DEDUP_REMOVED lines=8> */
.L_x_2130:
[----:B------:R-:W-:Y:S01]  /*9cb0*/  UMOV UR4, 0xffffffff ;  /* 0xffffffff00047882 */ /* 0x000fe20000000000 */
[----:B------:R-:W-:Y:S02]  /*9cc0*/  LOP3.LUT R9, R9, 0xfffffffe, RZ, 0xc0, !PT ;  /* 0xfffffffe09097812 */ /* 0x000fe400078ec0ff */
[----:B------:R-:W-:Y:S05]  /*9cd0*/  BRA.DIV UR4, `(.L_x_1953) ;  /* 0x0000019a04f07947 */ /* 0x000fea000b800000 */
.L_x_2133:
[----:B------:R-:W-:Y:S01]  /*9ce0*/  UMOV UR4, 0xffffffff ;  /* 0xffffffff00047882 */ /* 0x000fe20000000000 */
[----:B------:R-:W-:Y:S02]  /*9cf0*/  IMAD.IADD R9, R20, 0x1, -R9 ;  /* 0x0000000114097824 */ /* 0x000fe400078e0a09 */
[----:B------:R-:W-:Y:S05]  /*9d00*/  BRA.DIV UR4, `(.L_x_1954) ;  /* 0x0000019e040c7947 */ /* 0x000fea000b800000 */
.L_x_2136:
[----:B------:R-:W-:Y:S01]  /*9d10*/  UMOV UR4, 0xffffffff ;  /* 0xffffffff00047882 */ /* 0x000fe20000000000 */
[----:B------:R-:W-:Y:S02]  /*9d20*/  SHF.L.U32 R3, R9, 0x1f, RZ ;  /* 0x0000001f09037819 */ /* 0x000fe400000006ff */
[----:B------:R-:W-:Y:S05]  /*9d30*/  BRA.DIV UR4, `(.L_x_1955) ;  /* 0x0000019e04287947 */ /* 0x000fea000b800000 */
.L_x_2139:
        /* <DEDUP_REMOVED lines=37> */
.L_x_2140:
[----:B------:R-:W-:Y:S05]  /*9f90*/  BSYNC B1 ;  /* 0x0000000000017941 */ /* 0x000fea0003800000 */
.L_x_1956:
        /* <DEDUP_REMOVED lines=14> */
[----:B------:R-:W1:Y:S01]  /*a080*/  S2R R9, SR_TID.X ;  /* 0x0000000000097919 */ /* 0x000e620000002100 */
[----:B------:R-:W-:Y:S02]  /*a090*/  SHF.R.U64 R64, R4, 0x10, R5 ;  /* 0x0000001004407819 */ /* 0x000fe40000001205 */
[----:B------:R-:W-:Y:S02]  /*a0a0*/  SHF.R.U64 R59, R32, 0x10, R33 ;  /* 0x00000010203b7819 */ /* 0x000fe40000001221 */
[----:B------:R-:W-:Y:S02]  /*a0b0*/  SHF.R.U32.HI R66, RZ, 0x10, R5 ;  /* 0x00000010ff427819 */ /* 0x000fe40000011605 */
[----:B------:R-:W-:Y:S02]  /*a0c0*/  PRMT R64, R21, 0x5432, R64 ;  /* 0x0000543215407816 */ /* 0x000fe40000000040 */
[--C-:B------:R-:W-:Y:S02]  /*a0d0*/  SHF.R.U64 R68, R6, 0x10, R7.reuse ;  /* 0x0000001006447819 */ /* 0x100fe40000001207 */
[----:B------:R-:W-:-:S02]  /*a0e0*/  SHF.R.U32.HI R69, RZ, 0x10, R7 ;  /* 0x00000010ff457819 */ /* 0x000fc40000011607 */
[----:B------:R-:W-:Y:S01]  /*a0f0*/  PRMT R59, R65, 0x5410, R59 ;  /* 0x00005410413b7816 */ /* 0x000fe2000000003b */
[----:B------:R-:W-:Y:S01]  /*a100*/  IMAD.U32 R65, R64, 0x10000, RZ ;  /* 0x0001000040417824 */ /* 0x000fe200078e00ff */
[----:B------:R-:W-:Y:S02]  /*a110*/  SHF.R.U32.HI R61, RZ, 0x10, R33 ;  /* 0x00000010ff3d7819 */ /* 0x000fe40000011621 */
[----:B------:R-:W-:Y:S02]  /*a120*/  PRMT R66, R44, 0x5432, R66 ;  /* 0x000054322c427816 */ /* 0x000fe40000000042 */
[----:B------:R-:W-:Y:S01]  /*a130*/  PRMT R69, R60, 0x5410, R69 ;  /* 0x000054103c457816 */ /* 0x000fe20000000045 */
[----:B------:R-:W-:Y:S01]  /*a140*/  IMAD.U32 R60, R59, 0x10000, RZ ;  /* 0x000100003b3c7824 */ /* 0x000fe200078e00ff */
[----:B------:R-:W-:Y:S02]  /*a150*/  SHF.R.U32.HI R63, RZ, 0x10, R35 ;  /* 0x00000010ff3f7819 */ /* 0x000fe40000011623 */
[----:B------:R-:W-:Y:S01]  /*a160*/  PRMT R61, R67, 0x5410, R61 ;  /* 0x00005410433d7816 */ /* 0x000fe2000000003d */
[----:B------:R-:W-:Y:S01]  /*a170*/  IMAD.U32 R67, R66, 0x10000, RZ ;  /* 0x0001000042437824 */ /* 0x000fe200078e00ff */
[----:B------:R-:W-:-:S02]  /*a180*/  PRMT R63, R70, 0x5410, R63 ;  /* 0x00005410463f7816 */ /* 0x000fc4000000003f */
[----:B------:R-:W-:Y:S02]  /*a190*/  SHF.R.U64 R62, R34, 0x10, R35 ;  /* 0x00000010223e7819 */ /* 0x000fe40000001223 */
[----:B------:R-:W-:Y:S02]  /*a1a0*/  LOP3.LUT R64, R64, 0xffff0000, RZ, 0xc0, !PT ;  /* 0xffff000040407812 */ /* 0x000fe400078ec0ff */
[----:B------:R-:W-:Y:S01]  /*a1b0*/  LOP3.LUT R59, R59, 0xffff0000, RZ, 0xc0, !PT ;  /* 0xffff00003b3b7812 */ /* 0x000fe200078ec0ff */
[----:B-1----:R-:W-:Y:S01]  /*a1c0*/  VIADD R9, R9, 0xffffff80 ;  /* 0xffffff8009097836 */ /* 0x002fe20000000000 */
[----:B------:R-:W-:Y:S02]  /*a1d0*/  PRMT R68, R45, 0x5432, R68 ;  /* 0x000054322d447816 */ /* 0x000fe40000000044 */
[----:B------:R-:W-:Y:S02]  /*a1e0*/  PRMT R62, R46, 0x5432, R62 ;  /* 0x000054322e3e7816 */ /* 0x000fe4000000003e */
[----:B0-----:R-:W-:-:S02]  /*a1f0*/  LEA.HI R3, R9, R9, RZ, 0x1 ;  /* 0x0000000909037211 */ /* 0x001fc400078f08ff */
[----:B------:R-:W-:Y:S02]  /*a200*/  LOP3.LUT R66, R66, 0xffff0000, RZ, 0xc0, !PT ;  /* 0xffff000042427812 */ /* 0x000fe400078ec0ff */
[----:B------:R-:W-:-:S05]  /*a210*/  LOP3.LUT R3, R3, 0xfffffffe, RZ, 0xc0, !PT ;  /* 0xfffffffe03037812 */ /* 0x000fca00078ec0ff */
[----:B------:R-:W-:Y:S01]  /*a220*/  IMAD.IADD R3, R9, 0x1, -R3 ;  /* 0x0000000109037824 */ /* 0x000fe200078e0a03 */
[----:B-----5:R-:W-:-:S04]  /*a230*/  LOP3.LUT R9, R76, 0x18, R23, 0xf8, !PT ;  /* 0x000000184c097812 */ /* 0x020fc800078ef817 */
[----:B------:R-:W-:Y:S02]  /*a240*/  LEA.HI R3, R0, R3, RZ, 0x1d ;  /* 0x0000000300037211 */ /* 0x000fe400078fe8ff */
[----:B------:R-:W-:Y:S02]  /*a250*/  LOP3.LUT R9, R9, R72, RZ, 0x3c, !PT ;  /* 0x0000004809097212 */ /* 0x000fe400078e3cff */
[----:B------:R-:W-:-:S03]  /*a260*/  SHF.R.S32.HI R8, RZ, 0x1f, R3 ;  /* 0x0000001fff087819 */ /* 0x000fc60000011403 */
[----:B------:R-:W-:Y:S01]  /*a270*/  IMAD.IADD R10, R74, 0x1, R9 ;  /* 0x000000014a0a7824 */ /* 0x000fe200078e0209 */
[----:B------:R-:W-:Y:S01]  /*a280*/  LEA.HI R8, R8, R3, RZ, 0x2 ;  /* 0x0000000308087211 */ /* 0x000fe200078f10ff */
[----:B------:R-:W-:-:S03]  /*a290*/  IMAD.SHL.U32 R3, R3, 0x8, RZ ;  /* 0x0000000803037824 */ /* 0x000fc600078e00ff */
[----:B------:R-:W-:Y:S02]  /*a2a0*/  SHF.R.S32.HI R9, RZ, 0x2, R8 ;  /* 0x00000002ff097819 */ /* 0x000fe40000011408 */
[----:B------:R-:W-:Y:S02]  /*a2b0*/  LOP3.LUT R8, R76, 0x18, R3, 0xf8, !PT ;  /* 0x000000184c087812 */ /* 0x000fe400078ef803 */
[----:B------:R-:W-:Y:S01]  /*a2c0*/  LEA R3, R10, UR61, 0x1 ;  /* 0x0000003d0a037c11 */ /* 0x000fe2000f8e08ff */
[----:B------:R-:W-:Y:S01]  /*a2d0*/  IMAD R9, R9, 0x1800, R74 ;  /* 0x0000180009097824 */ /* 0x000fe200078e024a */
[----:B------:R-:W-:-:S05]  /*a2e0*/  LOP3.LUT R8, R8, R72, RZ, 0x3c, !PT ;  /* 0x0000004808087212 */ /* 0x000fca00078e3cff */
[----:B------:R-:W-:Y:S02]  /*a2f0*/  IMAD.IADD R13, R9, 0x1, R8 ;  /* 0x00000001090d7824 */ /* 0x000fe400078e0208 */
[----:B------:R-:W0:Y:S02]  /*a300*/  LDS.128 R8, [R3] ;  /* 0x0000000003087984 */ /* 0x000e240000000c00 */
[----:B------:R-:W-:-:S05]  /*a310*/  IMAD R20, R13, 0x2, R16 ;  /* 0x000000020d147824 */ /* 0x000fca00078e0210 */
[----:B------:R-:W1:Y:S01]  /*a320*/  LDS.128 R12, [R20+0xda00] ;  /* 0x00da0000140c7984 */ /* 0x000e620000000c00 */
        /* <DEDUP_REMOVED lines=68> */
.L_x_1959:
[----:B------:R-:W-:Y:S05]  /*a770*/  BSYNC B1 ;  /* 0x0000000000017941 */ /* 0x000fea0003800000 */
.L_x_1958:
[----:B------:R-:W-:Y:S04]  /*a780*/  BSSY B1, `(.L_x_1960) ;  /* 0x0000072000017945 */ /* 0x000fe80003800000 */
[----:B------:R-:W-:Y:S05]  /*a790*/  @P1 BRA `(.L_x_1961) ;  /* 0x0000000400c01947 */ /* 0x000fea0003800000 */
[----:B01----:R-:W-:Y:S02]  /*a7a0*/  SHF.R.S32.HI R3, RZ, 0x1f, R78 ;  /* 0x0000001fff037819 */ /* 0x003fe4000001144e */
        /* <DEDUP_REMOVED lines=21> */
[----:B------:R-:W-:Y:S01]  /*a900*/  IMAD.IADD R9, R5, 0x1, R4 ;  /* 0x0000000105097824 */ /* 0x000fe200078e0204 */
[----:B------:R-:W-:Y:S01]  /*a910*/  PRMT R52, R52, 0x5410, R15 ;  /* 0x0000541034347816 */ /* 0x000fe2000000000f */
[----:B------:R-:W0:Y:S01]  /*a920*/  LDS.128 R4, [R3] ;  /* 0x0000000003047984 */ /* 0x000e220000000c00 */
[----:B------:R-:W-:Y:S01]  /*a930*/  SHF.R.U64 R33, R38, 0x10, R39 ;  /* 0x0000001026217819 */ /* 0x000fe20000001227 */
[----:B------:R-:W-:Y:S01]  /*a940*/  IMAD R12, R9, 0x2, R16 ;  /* 0x00000002090c7824 */ /* 0x000fe200078e0210 */
[----:B------:R-:W-:Y:S01]  /*a950*/  SHF.R.U32.HI R36, RZ, 0x10, R37 ;  /* 0x00000010ff247819 */ /* 0x000fe20000011625 */
[----:B------:R-:W-:Y:S01]  /*a960*/  IMAD.U32 R34, R52, 0x10000, RZ ;  /* 0x0001000034227824 */ /* 0x000fe200078e00ff */
[----:B------:R-:W-:Y:S01]  /*a970*/  SHF.R.U32.HI R38, RZ, 0x10, R39 ;  /* 0x00000010ff267819 */ /* 0x000fe20000011627 */
[----:B------:R-:W-:Y:S01]  /*a980*/  IMAD.U32 R32, R58, 0x10000, RZ ;  /* 0x000100003a207824 */ /* 0x000fe200078e00ff */
[----:B------:R-:W1:Y:S01]  /*a990*/  LDS.128 R8, [R12+0xda00] ;  /* 0x00da00000c087984 */ /* 0x000e620000000c00 */
[----:B------:R-:W-:-:S02]  /*a9a0*/  SHF.R.U64 R13, R26, 0x10, R27 ;  /* 0x000000101a0d7819 */ /* 0x000fc4000000121b */
[----:B------:R-:W-:Y:S02]  /*a9b0*/  PRMT R51, R51, 0x5410, R24 ;  /* 0x0000541033337816 */ /* 0x000fe40000000018 */
[----:B------:R-:W-:Y:S02]  /*a9c0*/  LOP3.LUT R35, R52, 0xffff0000, RZ, 0xc0, !PT ;  /* 0xffff000034237812 */ /* 0x000fe400078ec0ff */
[----:B------:R-:W-:Y:S02]  /*a9d0*/  PRMT R57, R57, 0x5410, R36 ;  /* 0x0000541039397816 */ /* 0x000fe40000000024 */
[----:B------:R-:W-:Y:S02]  /*a9e0*/  PRMT R55, R55, 0x5410, R38 ;  /* 0x0000541037377816 */ /* 0x000fe40000000026 */
[----:B------:R-:W-:Y:S02]  /*a9f0*/  PRMT R54, R54, 0x5410, R13 ;  /* 0x0000541036367816 */ /* 0x000fe4000000000d */
[----:B------:R-:W-:-:S02]  /*aa00*/  PRMT R56, R56, 0x5410, R33 ;  /* 0x0000541038387816 */ /* 0x000fc40000000021 */
[----:B------:R-:W-:Y:S02]  /*aa10*/  LOP3.LUT R33, R58, 0xffff0000, RZ, 0xc0, !PT ;  /* 0xffff00003a217812 */ /* 0x000fe400078ec0ff */
        /* <DEDUP_REMOVED lines=18> */
[C---:B------:R-:W-:Y:S01]  /*ab40*/  FFMA.FTZ R36, R13.reuse, R32, -R36 ;  /* 0x000000200d247223 */ /* 0x040fe20000010824 */
[----:B------:R-:W-:Y:S01]  /*ab50*/  FFMA.FTZ R38, R13, R34, R38 ;  /* 0x000000220d267223 */ /* 0x000fe20000010026 */
[----:B------:R-:W-:Y:S02]  /*ab60*/  IMAD.U32 R13, R57, 0x10000, RZ ;  /* 0x00010000390d7824 */ /* 0x000fe400078e00ff */
[-C--:B------:R-:W-:Y:S01]  /*ab70*/  FMUL.FTZ R39, R8, R33.reuse ;  /* 0x0000002108277220 */ /* 0x080fe20000410000 */
[C---:B------:R-:W-:Y:S01]  /*ab80*/  FFMA.FTZ R37, R4.reuse, R33, -R37 ;  /* 0x0000002104257223 */ /* 0x040fe20000010825 */
[-C--:B------:R-:W-:Y:S01]  /*ab90*/  FMUL.FTZ R33, R25, R24.reuse ;  /* 0x0000001819217220 */ /* 0x080fe20000410000 */
[----:B------:R-:W-:Y:S01]  /*aba0*/  LOP3.LUT R32, R51, 0xffff0000, RZ, 0xc0, !PT ;  /* 0xffff000033207812 */ /* 0x000fe200078ec0ff */
[----:B------:R-:W-:Y:S01]  /*abb0*/  FMUL.FTZ R25, R25, R13 ;  /* 0x0000000d19197220 */ /* 0x000fe20000410000 */
[----:B------:R-:W-:Y:S01]  /*abc0*/  FFMA.FTZ R39, R4, R35, R39 ;  /* 0x0000002304277223 */ /* 0x000fe20000010027 */
[C---:B------:R-:W-:Y:S01]  /*abd0*/  FFMA.FTZ R33, R14.reuse, R13, -R33 ;  /* 0x0000000d0e217223 */ /* 0x040fe20000010821 */
[----:B------:R-:W-:Y:S01]  /*abe0*/  LOP3.LUT R4, R57, 0xffff0000, RZ, 0xc0, !PT ;  /* 0xffff000039047812 */ /* 0x000fe200078ec0ff */
[----:B------:R-:W-:Y:S01]  /*abf0*/  FFMA.FTZ R25, R14, R24, R25 ;  /* 0x000000180e197223 */ /* 0x000fe20000010019 */
[----:B------:R-:W-:Y:S01]  /*ac00*/  FMUL.FTZ R14, R9, R32 ;  /* 0x00000020090e7220 */ /* 0x000fe20000410000 */
[C---:B------:R-:W-:Y:S01]  /*ac10*/  IMAD.U32 R26, R10.reuse, 0x10000, RZ ;  /* 0x000100000a1a7824 */ /* 0x040fe200078e00ff */
[----:B------:R-:W-:Y:S01]  /*ac20*/  LOP3.LUT R10, R10, 0xffff0000, RZ, 0xc0, !PT ;  /* 0xffff00000a0a7812 */ /* 0x000fe200078ec0ff */
[----:B------:R-:W-:-:S02]  /*ac30*/  IMAD.U32 R13, R54, 0x10000, RZ ;  /* 0x00010000360d7824 */ /* 0x000fc400078e00ff */
[-C--:B------:R-:W-:Y:S01]  /*ac40*/  FMUL.FTZ R34, R9, R4.reuse ;  /* 0x0000000409227220 */ /* 0x080fe20000410000 */
[----:B------:R-:W-:Y:S02]  /*ac50*/  IMAD.U32 R8, R56, 0x10000, RZ ;  /* 0x0001000038087824 */ /* 0x000fe400078e00ff */
[----:B------:R-:W-:Y:S01]  /*ac60*/  FFMA.FTZ R24, R5, R4, -R14 ;  /* 0x0000000405187223 */ /* 0x000fe2000001080e */
[----:B------:R-:W-:Y:S02]  /*ac70*/  IMAD.U32 R27, R11, 0x10000, RZ ;  /* 0x000100000b1b7824 */ /* 0x000fe400078e00ff */
[C---:B------:R-:W-:Y:S01]  /*ac80*/  FMUL.FTZ R52, R26.reuse, R13 ;  /* 0x0000000d1a347220 */ /* 0x040fe20000410000 */
[----:B------:R-:W-:Y:S02]  /*ac90*/  IMAD.U32 R14, R53, 0x10000, RZ ;  /* 0x00010000350e7824 */ /* 0x000fe400078e00ff */
[----:B------:R-:W-:Y:S01]  /*aca0*/  FMUL.FTZ R26, R26, R8 ;  /* 0x000000081a1a7220 */ /* 0x000fe20000410000 */
[----:B------:R-:W-:Y:S01]  /*acb0*/  FFMA.FTZ R34, R5, R32, R34 ;  /* 0x0000002005227223 */ /* 0x000fe20000010022 */
[----:B------:R-:W-:-:S02]  /*acc0*/  IMAD.U32 R4, R55, 0x10000, RZ ;  /* 0x0001000037047824 */ /* 0x000fc400078e00ff */
[----:B------:R-:W-:Y:S01]  /*acd0*/  FMUL.FTZ R5, R27, R14 ;  /* 0x0000000e1b057220 */ /* 0x000fe20000410000 */
[C---:B------:R-:W-:Y:S01]  /*ace0*/  FFMA.FTZ R52, R15.reuse, R8, -R52 ;  /* 0x000000080f347223 */ /* 0x040fe20000010834 */
[----:B------:R-:W-:Y:S01]  /*acf0*/  FFMA.FTZ R26, R15, R13, R26 ;  /* 0x0000000d0f1a7223 */ /* 0x000fe2000001001a */
[----:B------:R-:W-:Y:S01]  /*ad00*/  LOP3.LUT R9, R54, 0xffff0000, RZ, 0xc0, !PT ;  /* 0xffff000036097812 */ /* 0x000fe200078ec0ff */
[-C--:B------:R-:W-:Y:S01]  /*ad10*/  FFMA.FTZ R15, R20, R4.reuse, -R5 ;  /* 0x00000004140f7223 */ /* 0x080fe20000010805 */
[----:B------:R-:W-:Y:S01]  /*ad20*/  LOP3.LUT R11, R11, 0xffff0000, RZ, 0xc0, !PT ;  /* 0xffff00000b0b7812 */ /* 0x000fe200078ec0ff */
[----:B------:R-:W-:Y:S01]  /*ad30*/  FMUL.FTZ R27, R27, R4 ;  /* 0x000000041b1b7220 */ /* 0x000fe20000410000 */
[----:B------:R-:W-:Y:S01]  /*ad40*/  LOP3.LUT R5, R56, 0xffff0000, RZ, 0xc0, !PT ;  /* 0xffff000038057812 */ /* 0x000fe200078ec0ff */
[----:B------:R-:W-:Y:S01]  /*ad50*/  FMUL.FTZ R13, R10, R9 ;  /* 0x000000090a0d7220 */ /* 0x000fe20000410000 */
[----:B------:R-:W-:Y:S01]  /*ad60*/  LOP3.LUT R8, R53, 0xffff0000, RZ, 0xc0, !PT ;  /* 0xffff000035087812 */ /* 0x000fe200078ec0ff */
[----:B------:R-:W-:Y:S01]  /*ad70*/  FFMA.FTZ R27, R20, R14, R27 ;  /* 0x0000000e141b7223 */ /* 0x000fe2000001001b */
[----:B------:R-:W-:Y:S01]  /*ad80*/  LOP3.LUT R4, R55, 0xffff0000, RZ, 0xc0, !PT ;  /* 0xffff000037047812 */ /* 0x000fe200078ec0ff */
[-C--:B------:R-:W-:Y:S01]  /*ad90*/  FMUL.FTZ R10, R10, R5.reuse ;  /* 0x000000050a0a7220 */ /* 0x080fe20000410000 */
[----:B------:R-:W-:Y:S01]  /*ada0*/  FFMA.FTZ R13, R6, R5, -R13 ;  /* 0x00000005060d7223 */ /* 0x000fe2000001080d */
[C---:B------:R-:W-:Y:S01]  /*adb0*/  FMUL.FTZ R14, R11.reuse, R8 ;  /* 0x000000080b0e7220 */ /* 0x040fe20000410000 */
[----:B------:R-:W-:Y:S01]  /*adc0*/  F2FP.BF16.F32.PACK_AB R5, R24, R33 ;  /* 0x000000211805723e */ /* 0x000fe200000010ff */
[-C--:B------:R-:W-:Y:S01]  /*add0*/  FMUL.FTZ R35, R11, R4.reuse ;  /* 0x000000040b237220 */ /* 0x080fe20000410000 */
[----:B------:R-:W-:Y:S01]  /*ade0*/  FFMA.FTZ R11, R6, R9, R10 ;  /* 0x00000009060b7223 */ /* 0x000fe2000001000a */
[----:B------:R-:W-:Y:S01]  /*adf0*/  FFMA.FTZ R14, R7, R4, -R14 ;  /* 0x00000004070e7223 */ /* 0x000fe2000001080e */
[----:B------:R-:W-:Y:S01]  /*ae00*/  F2FP.BF16.F32.PACK_AB R4, R37, R36 ;  /* 0x000000242504723e */ /* 0x000fe200000010ff */
[----:B------:R-:W-:Y:S01]  /*ae10*/  FFMA.FTZ R20, R7, R8, R35 ;  /* 0x0000000807147223 */ /* 0x000fe20000010023 */
[----:B------:R-:W-:-:S02]  /*ae20*/  F2FP.BF16.F32.PACK_AB R6, R13, R52 ;  /* 0x000000340d06723e */ /* 0x000fc400000010ff */
[----:B------:R-:W-:Y:S02]  /*ae30*/  F2FP.BF16.F32.PACK_AB R10, R11, R26 ;  /* 0x0000001a0b0a723e */ /* 0x000fe400000010ff */
[----:B------:R-:W-:Y:S02]  /*ae40*/  F2FP.BF16.F32.PACK_AB R7, R14, R15 ;  /* 0x0000000f0e07723e */ /* 0x000fe400000010ff */
[----:B------:R-:W-:Y:S02]  /*ae50*/  F2FP.BF16.F32.PACK_AB R8, R39, R38 ;  /* 0x000000262708723e */ /* 0x000fe400000010ff */
[----:B------:R-:W-:Y:S01]  /*ae60*/  F2FP.BF16.F32.PACK_AB R9, R34, R25 ;  /* 0x000000192209723e */ /* 0x000fe200000010ff */
[----:B------:R2:W-:Y:S01]  /*ae70*/  STS.128 [R3], R4 ;  /* 0x0000000403007388 */ /* 0x0005e20000000c00 */
[----:B------:R-:W-:-:S05]  /*ae80*/  F2FP.BF16.F32.PACK_AB R11, R20, R27 ;  /* 0x0000001b140b723e */ /* 0x000fca00000010ff */
[----:B------:R2:W-:Y:S02]  /*ae90*/  STS.128 [R12+0xda00], R8 ;  /* 0x00da00080c007388 */ /* 0x0005e40000000c00 */
.L_x_1961:
[----:B------:R-:W-:Y:S05]  /*aea0*/  BSYNC B1 ;  /* 0x0000000000017941 */ /* 0x000fea0003800000 */
.L_x_1960:
[----:B------:R-:W-:Y:S05]  /*aeb0*/  @P2 BRA `(.L_x_1939) ;  /* 0x0000000400c02947 */ /* 0x000fea0003800000 */
[----:B012---:R-:W-:Y:S02]  /*aec0*/  SHF.R.S32.HI R3, RZ, 0x1f, R77 ;  /* 0x0000001fff037819 */ /* 0x007fe4000001144d */
[----:B------:R-:W-:Y:S02]  /*aed0*/  SHF.R.U64 R20, R40, 0x10, R41 ;  /* 0x0000001028147819 */ /* 0x000fe40000001229 */
[CC--:B------:R-:W-:Y:S02]  /*aee0*/  LEA.HI R4, R3.reuse, R77.reuse, RZ, 0x3 ;  /* 0x0000004d03047211 */ /* 0x0c0fe400078f18ff */
[----:B------:R-:W-:Y:S02]  /*aef0*/  LEA.HI R3, R3, R77, RZ, 0x5 ;  /* 0x0000004d03037211 */ /* 0x000fe400078f28ff */
[--C-:B------:R-:W-:Y:S02]  /*af00*/  SHF.R.S32.HI R5, RZ, 0x3, R4.reuse ;  /* 0x00000003ff057819 */ /* 0x100fe40000011404 */
[----:B-----5:R-:W-:-:S02]  /*af10*/  LOP3.LUT R4, R76, 0x18, R4, 0xf8, !PT ;  /* 0x000000184c047812 */ /* 0x020fc400078ef804 */
[----:B------:R-:W-:Y:S02]  /*af20*/  LEA.HI R0, R0, R5, RZ, 0x1d ;  /* 0x0000000500007211 */ /* 0x000fe400078fe8ff */
[----:B------:R-:W-:Y:S02]  /*af30*/  SHF.R.S32.HI R5, RZ, 0x5, R3 ;  /* 0x00000005ff057819 */ /* 0x000fe40000011403 */
[----:B------:R-:W-:Y:S02]  /*af40*/  SHF.R.S32.HI R3, RZ, 0x1f, R0 ;  /* 0x0000001fff037819 */ /* 0x000fe40000011400 */
[----:B------:R-:W-:Y:S01]  /*af50*/  LOP3.LUT R4, R4, R72, RZ, 0x3c, !PT ;  /* 0x0000004804047212 */ /* 0x000fe200078e3cff */
[----:B------:R-:W-:Y:S01]  /*af60*/  IMAD R5, R5, 0x1800, R74 ;  /* 0x0000180005057824 */ /* 0x000fe200078e024a */
        /* <DEDUP_REMOVED lines=16> */
[----:B------:R-:W-:Y:S01]  /*b070*/  PRMT R44, R44, 0x5410, R29 ;  /* 0x000054102c2c7816 */ /* 0x000fe2000000001d */
[----:B------:R-:W-:Y:S01]  /*b080*/  IMAD.U32 R29, R26, 0x10000, RZ ;  /* 0x000100001a1d7824 */ /* 0x000fe200078e00ff */
[----:B------:R-:W-:Y:S01]  /*b090*/  SHF.R.U32.HI R41, RZ, 0x10, R41 ;  /* 0x00000010ff297819 */ /* 0x000fe20000011629 */
[----:B------:R-:W-:Y:S01]  /*b0a0*/  IMAD.U32 R27, R47, 0x10000, RZ ;  /* 0x000100002f1b7824 */ /* 0x000fe200078e00ff */
[----:B------:R-:W1:Y:S01]  /*b0b0*/  LDS.128 R8, [R3+0xda00] ;  /* 0x00da000003087984 */ /* 0x000e620000000c00 */
[----:B------:R-:W-:-:S02]  /*b0c0*/  SHF.R.U32.HI R31, RZ, 0x10, R31 ;  /* 0x00000010ff1f7819 */ /* 0x000fc4000001161f */
[----:B------:R-:W-:Y:S02]  /*b0d0*/  PRMT R45, R45, 0x5410, R12 ;  /* 0x000054102d2d7816 */ /* 0x000fe4000000000c */
[----:B------:R-:W-:Y:S02]  /*b0e0*/  PRMT R48, R48, 0x5410, R41 ;  /* 0x0000541030307816 */ /* 0x000fe40000000029 */
[----:B------:R-:W-:Y:S02]  /*b0f0*/  PRMT R46, R46, 0x5410, R31 ;  /* 0x000054102e2e7816 */ /* 0x000fe4000000001f */
[----:B------:R-:W-:Y:S02]  /*b100*/  LOP3.LUT R31, R26, 0xffff0000, RZ, 0xc0, !PT ;  /* 0xffff00001a1f7812 */ /* 0x000fe400078ec0ff */
[----:B------:R-:W-:Y:S02]  /*b110*/  LOP3.LUT R47, R47, 0xffff0000, RZ, 0xc0, !PT ;  /* 0xffff00002f2f7812 */ /* 0x000fe400078ec0ff */
[----:B------:R-:W-:-:S02]  /*b120*/  SHF.R.U64 R14, R42, 0x10, R43 ;  /* 0x000000102a0e7819 */ /* 0x000fc4000000122b */
[----:B------:R-:W-:Y:S02]  /*b130*/  SHF.R.U32.HI R43, RZ, 0x10, R43 ;  /* 0x00000010ff2b7819 */ /* 0x000fe4000001162b */
[----:B------:R-:W-:Y:S02]  /*b140*/  PRMT R49, R49, 0x5410, R14 ;  /* 0x0000541031317816 */ /* 0x000fe4000000000e */
        /* <DEDUP_REMOVED lines=71> */
.L_x_1939:
[----:B------:R-:W-:Y:S05]  /*b5c0*/  BSYNC B0 ;  /* 0x0000000000007941 */ /* 0x000fea0003800000 */
.L_x_1929:
        /* <DEDUP_REMOVED lines=8> */
.L_x_1927:
[----:B------:R-:W-:-:S06]  /*b650*/  ULOP3.LUT UR4, UR60, 0x1, URZ, 0xfc, !UPT ;  /* 0x000000013c047892 */ /* 0x000fcc000f8efc3f */
[----:B0--3--:R-:W-:-:S05]  /*b660*/  IMAD.U32 R0, RZ, RZ, UR4 ;  /* 0x00000004ff007e24 */ /* 0x009fca000f8e00ff */
[----:B------:R-:W-:-:S13]  /*b670*/  ISETP.NE.AND P0, PT, R0, 0x3, PT ;  /* 0x000000030000780c */ /* 0x000fda0003f05270 */
[----:B------:R-:W-:Y:S05]  /*b680*/  @!P0 BRA `(.L_x_1962) ;  /* 0x0000000000048947 */ /* 0x000fea0003800000 */
[----:B------:R-:W-:Y:S01]  /*b690*/  BPT.TRAP 0x1 ;  /* 0x000000040000795c */ /* 0x000fe20000300000 */
.L_x_1962:
[----:B-12-4-:R-:W2:Y:S01]  /*b6a0*/  LDL R3, [R1+0x38] ;  /* 0x0000380001037983 */ /* 0x016ea20000100800 */
[----:B------:R-:W-:Y:S01]  /*b6b0*/  IMAD R0, R22, 0x8, R16 ;  /* 0x0000000816007824 */ /* 0x000fe200078e0210 */
[----:B--2---:R-:W-:-:S04]  /*b6c0*/  SHF.L.U32 R5, R3, 0x1f, RZ ;  /* 0x0000001f03057819 */ /* 0x004fc800000006ff */
[----:B------:R0:W1:Y:S01]  /*b6d0*/  SYNCS.PHASECHK.TRANS64.TRYWAIT P1, [R0+URZ+0x31c30], R5 ;  /* 0x031c3005000075a7 */ /* 0x000062000802017f */
[----:B------:R-:W-:Y:S05]  /*b6e0*/  @!P0 BRA `(.L_x_1963) ;  /* 0x0000000000048947 */ /* 0x000fea0003800000 */
[----:B------:R-:W-:Y:S01]  /*b6f0*/  BPT.TRAP 0x1 ;  /* 0x000000040000795c */ /* 0x000fe20000300000 */
.L_x_1963:
[----:B------:R-:W-:Y:S01]  /*b700*/  VIADD R3, R16, 0x16a00 ;  /* 0x00016a0010037836 */ /* 0x000fe20000000000 */
[----:B------:R-:W-:-:S04]  /*b710*/  LOP3.LUT R2, R2, 0x10000, RZ, 0xfc, !PT ;  /* 0x0001000002027812 */ /* 0x000fc800078efcff */
[----:B------:R-:W-:-:S04]  /*b720*/  SHF.R.U32.HI R3, RZ, 0x4, R3 ;  /* 0x00000004ff037819 */ /* 0x000fc80000011603 */
[----:B------:R-:W-:-:S04]  /*b730*/  LOP3.LUT R3, R3, 0x3fff, RZ, 0xc0, !PT ;  /* 0x00003fff03037812 */ /* 0x000fc800078ec0ff */
[----:B------:R-:W-:Y:S01]  /*b740*/  LOP3.LUT R4, R3, 0x10000, RZ, 0xfc, !PT ;  /* 0x0001000003047812 */ /* 0x000fe200078efcff */
[----:B------:R-:W-:-:S04]  /*b750*/  IMAD.MOV.U32 R3, RZ, RZ, -0x7fffffe0 ;  /* 0x80000020ff037424 */ /* 0x000fc800078e00ff */
[----:B------:R2:W-:Y:S01]  /*b760*/  STL [R1+0x58], R4 ;  /* 0x0000580401007387 */ /* 0x0005e20000100800 */
[----:B-1----:R-:W-:Y:S05]  /*b770*/  @P1 BRA `(.L_x_1964) ;  /* 0x0000000000081947 */ /* 0x002fea0003800000 */
[----:B------:R-:W1:Y:S02]  /*b780*/  SYNCS.PHASECHK.TRANS64.TRYWAIT P1, [R0+URZ+0x31c30], R5 ;  /* 0x031c3005000075a7 */ /* 0x000e64000802017f */
[----:B-1----:R-:W-:Y:S05]  /*b790*/  @!P1 BRA `(.L_x_1965) ;  /* 0x0000018000cc9947 */ /* 0x002fea0003800000 */
.L_x_1964:
[----:B--2---:R-:W2:Y:S01]  /*b7a0*/  LDL R4, [R1+0x58] ;  /* 0x0000580001047983 */ /* 0x004ea20000100800 */
[----:B------:R-:W-:Y:S01]  /*b7b0*/  IMAD.MOV.U32 R15, RZ, RZ, -0x7fffffe0 ;  /* 0x80000020ff0f7424 */ /* 0x000fe200078e00ff */
[----:B------:R-:W-:Y:S05]  /*b7c0*/  WARPSYNC.ALL ;  /* 0x0000000000007948 */ /* 0x000fea0003800000 */
[C---:B------:R-:W-:Y:S01]  /*b7d0*/  R2UR UR4, R2.reuse ;  /* 0x00000000020472ca */ /* 0x040fe200000e0000 */
[----:B------:R-:W3:Y:S01]  /*b7e0*/  LDL R101, [R1+0x40] ;  /* 0x0000400001657983 */ /* 0x000ee20000100800 */
[----:B------:R-:W-:Y:S02]  /*b7f0*/  R2UR UR5, R3 ;  /* 0x00000000030572ca */ /* 0x000fe400000e0000 */
[----:B------:R-:W-:Y:S01]  /*b800*/  R2UR UR7, R15 ;  /* 0x000000000f0772ca */ /* 0x000fe200000e0000 */
[----:B------:R-:W-:Y:S01]  /*b810*/  WARPGROUP.ARRIVE ;  /* 0x00000000000079c5 */ /* 0x000fe20000000000 */
[----:B01----:R-:W-:Y:S01]  /*b820*/  IMAD.MOV.U32 R5, RZ, RZ, -0x7fffffe0 ;  /* 0x80000020ff057424 */ /* 0x003fe200078e00ff */
[----:B------:R-:W4:Y:S01]  /*b830*/  LDL R100, [R1+0x68] ;  /* 0x0000680001647983 */ /* 0x000f220000100800 */
[----:B------:R-:W-:Y:S01]  /*b840*/  IMAD.MOV.U32 R7, RZ, RZ, -0x7fffffe0 ;  /* 0x80000020ff077424 */ /* 0x000fe200078e00ff */
[----:B------:R-:W-:-:S02]  /*b850*/  R2UR UR8, R2 ;  /* 0x00000000020872ca */ /* 0x000fc400000e0000 */
[----:B------:R-:W-:Y:S01]  /*b860*/  R2UR UR9, R3 ;  /* 0x00000000030972ca */ /* 0x000fe200000e0000 */
[----:B------:R-:W4:Y:S01]  /*b870*/  LDL R103, [R1+0x34] ;  /* 0x0000340001677983 */ /* 0x000f220000100800 */
[----:B------:R-:W-:Y:S02]  /*b880*/  R2UR UR11, R7 ;  /* 0x00000000070b72ca */ /* 0x000fe400000e0000 */
[C---:B------:R-:W-:Y:S01]  /*b890*/  R2UR UR12, R2.reuse ;  /* 0x00000000020c72ca */ /* 0x040fe200000e0000 */
[----:B------:R-:W4:Y:S01]  /*b8a0*/  LDL R102, [R1+0x6c] ;  /* 0x00006c0001667983 */ /* 0x000f220000100800 */
[C---:B------:R-:W-:Y:S01]  /*b8b0*/  R2UR UR13, R3.reuse ;  /* 0x00000000030d72ca */ /* 0x040fe200000e0000 */
[----:B------:R-:W-:Y:S01]  /*b8c0*/  IMAD.MOV.U32 R9, RZ, RZ, -0x7fffffe0 ;  /* 0x80000020ff097424 */ /* 0x000fe200078e00ff */
[----:B------:R-:W-:Y:S01]  /*b8d0*/  R2UR UR16, R2 ;  /* 0x00000000021072ca */ /* 0x000fe200000e0000 */
[----:B------:R-:W4:Y:S01]  /*b8e0*/  LDL R99, [R1+0x2c] ;  /* 0x00002c0001637983 */ /* 0x000f220000100800 */
[----:B------:R-:W-:-:S02]  /*b8f0*/  R2UR UR17, R3 ;  /* 0x00000000031172ca */ /* 0x000fc400000e0000 */
[----:B------:R-:W-:Y:S01]  /*b900*/  R2UR UR19, R9 ;  /* 0x00000000091372ca */ /* 0x000fe200000e0000 */
[----:B--2---:R-:W-:-:S05]  /*b910*/  IMAD R14, R22, 0x6c0, R4 ;  /* 0x000006c0160e7824 */ /* 0x004fca00078e0204 */
        /* <DEDUP_REMOVED lines=419> */
[----:B---3--:R-:W-:Y:S01]  /*d350*/  IMAD R15, R108, -0x90, R101 ;  /* 0xffffff706c0f7824 */ /* 0x008fe200078e0265 */
[----:B------:R-:W-:Y:S01]  /*d360*/  R2UR UR10, R20 ;  /* 0x00000000140a72ca */ /* 0x000fe200000e0000 */
[----:B------:R-:W-:Y:S01]  /*d370*/  ULDC UR4, c[0x0][0x9d8] ;  /* 0x0002760000047ab9 */ /* 0x000fe20000000800 */
[----:B------:R-:W-:Y:S01]  /*d380*/  R2UR UR11, R21 ;  /* 0x00000000150b72ca */ /* 0x000fe200000e0000 */
[----:B------:R-:W-:Y:S01]  /*d390*/  ULDC UR5, c[0x0][0x988] ;  /* 0x0002620000057ab9 */ /* 0x000fe20000000800 */
[----:B------:R-:W-:-:S02]  /*d3a0*/  WARPGROUP.DEPBAR.LE gsb0, 0x0 ;  /* 0x00008000000079c5 */ /* 0x000fc40000010000 */
[----:B------:R-:W-:-:S09]  /*d3b0*/  WARPGROUP.ARRIVE ;  /* 0x00000000000079c5 */ /* 0x000fd20000000000 */
        /* <DEDUP_REMOVED lines=37> */
[----:B------:R-:W-:Y:S01]  /*d610*/  FMUL.FTZ R96, R88, UR4 ;  /* 0x0000000458607c20 */ /* 0x000fe20008410000 */
[----:B------:R-:W-:Y:S02]  /*d620*/  VIADD R21, R15, 0x90 ;  /* 0x000000900f157836 */ /* 0x000fe40000000000 */
[----:B------:R-:W-:Y:S01]  /*d630*/  FMUL.FTZ R88, R90, UR4 ;  /* 0x000000045a587c20 */ /* 0x000fe20008410000 */
[----:B------:R-:W-:Y:S01]  /*d640*/  FMUL.FTZ R90, R91, UR4 ;  /* 0x000000045b5a7c20 */ /* 0x000fe20008410000 */
[----:B------:R-:W-:Y:S01]  /*d650*/  FMUL.FTZ R91, R92, UR4 ;  /* 0x000000045c5b7c20 */ /* 0x000fe20008410000 */
[----:B------:R-:W-:Y:S01]  /*d660*/  FMUL.FTZ R118, R48, UR4 ;  /* 0x0000000430767c20 */ /* 0x000fe20008410000 */
[----:B------:R-:W-:Y:S01]  /*d670*/  FMUL.FTZ R92, R94, UR4 ;  /* 0x000000045e5c7c20 */ /* 0x000fe20008410000 */
[----:B----4-:R-:W-:Y:S02]  /*d680*/  IMAD R48, R100, -0x2, R21 ;  /* 0xfffffffe64307824 */ /* 0x010fe400078e0215 */
[----:B------:R-:W-:Y:S01]  /*d690*/  FMUL.FTZ R94, R81, UR4 ;  /* 0x00000004515e7c20 */ /* 0x000fe20008410000 */
[----:B------:R-:W-:-:S02]  /*d6a0*/  VIADD R20, R14, 0x642 ;  /* 0x000006420e147836 */ /* 0x000fc40000000000 */
[----:B------:R-:W-:Y:S01]  /*d6b0*/  FMUL.FTZ R81, R82, UR4 ;  /* 0x0000000452517c20 */ /* 0x000fe20008410000 */
[----:B------:R-:W-:Y:S02]  /*d6c0*/  IMAD.MOV.U32 R21, RZ, RZ, -0x7fffffe0 ;  /* 0x80000020ff157424 */ /* 0x000fe400078e00ff */
[----:B------:R-:W-:Y:S01]  /*d6d0*/  FMUL.FTZ R82, R83, UR4 ;  /* 0x0000000453527c20 */ /* 0x000fe20008410000 */
[----:B------:R-:W-:Y:S01]  /*d6e0*/  FMUL.FTZ R83, R84, UR4 ;  /* 0x0000000454537c20 */ /* 0x000fe20008410000 */
[----:B------:R-:W-:Y:S01]  /*d6f0*/  FMUL.FTZ R84, R86, UR4 ;  /* 0x0000000456547c20 */ /* 0x000fe20008410000 */
[----:B------:R-:W-:Y:S01]  /*d700*/  FMUL.FTZ R86, R87, UR4 ;  /* 0x0000000457567c20 */ /* 0x000fe20008410000 */
[----:B------:R-:W-:Y:S01]  /*d710*/  R2UR UR10, R20 ;  /* 0x00000000140a72ca */ /* 0x000fe200000e0000 */
[----:B------:R-:W-:Y:S01]  /*d720*/  FMUL.FTZ R87, R73, UR4 ;  /* 0x0000000449577c20 */ /* 0x000fe20008410000 */
[----:B------:R-:W-:Y:S02]  /*d730*/  R2UR UR11, R21 ;  /* 0x00000000150b72ca */ /* 0x000fe400000e0000 */
[----:B------:R-:W-:-:S02]  /*d740*/  R2UR UR8, R4 ;  /* 0x00000000040872ca */ /* 0x000fc400000e0000 */
        /* <DEDUP_REMOVED lines=16> */
[----:B------:R-:W-:Y:S01]  /*d850*/  IADD3 R98, -R103, 0x91, R15 ;  /* 0x0000009167627810 */ /* 0x000fe20007ffe10f */
[----:B------:R-:W0:Y:S01]  /*d860*/  MUFU.TANH R96, R96 ;  /* 0x0000006000607308 */ /* 0x000e220000002400 */
[----:B------:R-:W-:Y:S01]  /*d870*/  FMUL.FTZ R59, R60, UR4 ;  /* 0x000000043c3b7c20 */ /* 0x000fe20008410000 */
[----:B------:R-:W-:-:S02]  /*d880*/  WARPGROUP.DEPBAR.LE gsb0, 0x0 ;  /* 0x00008000000079c5 */ /* 0x000fc40000010000 */
[----:B------:R-:W-:-:S04]  /*d890*/  WARPGROUP.ARRIVE ;  /* 0x00000000000079c5 */ /* 0x000fc80000000000 */
[----:B------:R-:W1:Y:S01]  /*d8a0*/  MUFU.TANH R89, R89 ;  /* 0x0000005900597308 */ /* 0x000e620000002400 */
[----:B------:R-:W-:Y:S01]  /*d8b0*/  FMUL.FTZ R60, R61, UR4 ;  /* 0x000000043d3c7c20 */ /* 0x000fe20008410000 */
[----:B------:R-:W-:Y:S01]  /*d8c0*/  HGMMA.64x16x16.F32.BF16 R32, gdesc[UR8], R32, gsb0 ;  /* 0x00200000082079f0 */ /* 0x000fe20008001820 */
[----:B------:R-:W-:Y:S01]  /*d8d0*/  FMUL.FTZ R97, R93, UR4 ;  /* 0x000000045d617c20 */ /* 0x000fe20008410000 */
[----:B------:R-:W-:Y:S01]  /*d8e0*/  FMUL.FTZ R61, R62, UR4 ;  /* 0x000000043e3d7c20 */ /* 0x000fe20008410000 */
[----:B------:R-:W-:-:S03]  /*d8f0*/  FMUL.FTZ R62, R63, UR4 ;  /* 0x000000043f3e7c20 */ /* 0x000fc60008410000 */
[----:B------:R-:W2:Y:S01]  /*d900*/  MUFU.TANH R91, R91 ;  /* 0x0000005b005b7308 */ /* 0x000ea20000002400 */
[----:B------:R-:W-:Y:S02]  /*d910*/  IMAD R63, R99, 0xc0, R102 ;  /* 0x000000c0633f7824 */ /* 0x000fe400078e0266 */
[----:B------:R-:W-:Y:S02]  /*d920*/  IMAD R98, R100, -0x2, R98 ;  /* 0xfffffffe64627824 */ /* 0x000fe400078e0262 */
[----:B------:R-:W-:-:S03]  /*d930*/  FMUL.FTZ R80, R80, UR4 ;  /* 0x0000000450507c20 */ /* 0x000fc60008410000 */
[----:B------:R-:W3:Y:S01]  /*d940*/  MUFU.TANH R97, R97 ;  /* 0x0000006100617308 */ /* 0x000ee20000002400 */
[----:B------:R-:W-:Y:S01]  /*d950*/  VIADDMNMX R20, R63, R98, R48, PT ;  /* 0x000000623f147246 */ /* 0x000fe20003800130 */
[----:B------:R-:W-:-:S03]  /*d960*/  VIADD R14, R14, 0x682 ;  /* 0x000006820e0e7836 */ /* 0x000fc60000000000 */
[C---:B------:R-:W-:Y:S02]  /*d970*/  ISETP.GT.AND P1, PT, R20.reuse, RZ, PT ;  /* 0x000000ff1400720c */ /* 0x040fe40003f24270 */
[C---:B------:R-:W-:Y:S01]  /*d980*/  ISETP.GT.AND P2, PT, R20.reuse, 0x1, PT ;  /* 0x000000011400780c */ /* 0x040fe20003f44270 */
[----:B------:R-:W4:Y:S01]  /*d990*/  MUFU.TANH R80, R80 ;  /* 0x0000005000507308 */ /* 0x000f220000002400 */
[----:B------:R-:W-:Y:S01]  /*d9a0*/  ISETP.GT.AND P4, PT, R20, 0x8, PT ;  /* 0x000000081400780c */ /* 0x000fe20003f84270 */
[----:B------:R-:W-:Y:S01]  /*d9b0*/  FMUL.FTZ R85, R85, UR4 ;  /* 0x0000000455557c20 */ /* 0x000fe20008410000 */
[----:B0-----:R-:W-:Y:S02]  /*d9c0*/  FSEL R96, R96, -INF , P1 ;  /* 0xff80000060607808 */ /* 0x001fe40000800000 */
[----:B-1----:R-:W-:-:S03]  /*d9d0*/  FSEL R89, R89, -INF , P2 ;  /* 0xff80000059597808 */ /* 0x002fc60001000000 */
[----:B------:R-:W0:Y:S01]  /*d9e0*/  MUFU.TANH R94, R94 ;  /* 0x0000005e005e7308 */ /* 0x000e220000002400 */
[----:B------:R-:W-:Y:S01]  /*d9f0*/  R2UR UR14, R14 ;  /* 0x000000000e0e72ca */ /* 0x000fe200000e0000 */
[----:B------:R-:W-:Y:S01]  /*da00*/  FMUL.FTZ R21, R49, UR4 ;  /* 0x0000000431157c20 */ /* 0x000fe20008410000 */
[----:B------:R-:W-:Y:S01]  /*da10*/  FMUL.FTZ R14, R50, UR4 ;  /* 0x00000004320e7c20 */ /* 0x000fe20008410000 */
[----:B------:R-:W-:Y:S01]  /*da20*/  ISETP.GT.AND P5, PT, R20, 0x9, PT ;  /* 0x000000091400780c */ /* 0x000fe20003fa4270 */
[----:B------:R-:W-:Y:S01]  /*da30*/  FMUL.FTZ R72, R72, UR4 ;  /* 0x0000000448487c20 */ /* 0x000fe20008410000 */
[----:B--2---:R-:W-:Y:S02]  /*da40*/  FSEL R50, R91, -INF , P4 ;  /* 0xff8000005b327808 */ /* 0x004fe40002000000 */
[----:B------:R-:W1:Y:S01]  /*da50*/  MUFU.TANH R83, R83 ;  /* 0x0000005300537308 */ /* 0x000e620000002400 */
[----:B------:R-:W-:Y:S02]  /*da60*/  FMNMX.FTZ R49, R96, R89, !PT ;  /* 0x0000005960317209 */ /* 0x000fe40007810000 */
[----:B------:R-:W-:-:S02]  /*da70*/  ISETP.GT.AND P3, PT, R20, 0x10, PT ;  /* 0x000000101400780c */ /* 0x000fc40003f64270 */
[----:B---3--:R-:W-:Y:S02]  /*da80*/  FSEL R100, R97, -INF , P5 ;  /* 0xff80000061647808 */ /* 0x008fe40002800000 */
[----:B------:R-:W-:Y:S01]  /*da90*/  FMNMX.FTZ R49, R50, R49, !PT ;  /* 0x0000003132317209 */ /* 0x000fe20007810000 */
[----:B------:R-:W2:Y:S01]  /*daa0*/  MUFU.TANH R85, R85 ;  /* 0x0000005500557308 */ /* 0x000ea20000002400 */
[----:B------:R-:W-:Y:S02]  /*dab0*/  ISETP.GT.AND P1, PT, R20, 0x11, PT ;  /* 0x000000111400780c */ /* 0x000fe40003f24270 */
[----:B----4-:R-:W-:Y:S02]  /*dac0*/  FSEL R80, R80, -INF , P3 ;  /* 0xff80000050507808 */ /* 0x010fe40001800000 */
[----:B------:R-:W-:-:S03]  /*dad0*/  FMNMX.FTZ R49, R100, R49, !PT ;  /* 0x0000003164317209 */ /* 0x000fc60007810000 */
[----:B------:R-:W3:Y:S01]  /*dae0*/  MUFU.TANH R72, R72 ;  /* 0x0000004800487308 */ /* 0x000ee20000002400 */
[----:B------:R-:W-:Y:S01]  /*daf0*/  ISETP.GT.AND P2, PT, R20, 0x18, PT ;  /* 0x000000181400780c */ /* 0x000fe20003f44270 */
[----:B------:R-:W-:Y:S01]  /*db00*/  FMUL.FTZ R77, R77, UR4 ;  /* 0x000000044d4d7c20 */ /* 0x000fe20008410000 */
[----:B0-----:R-:W-:Y:S01]  /*db10*/  FSEL R94, R94, -INF , P1 ;  /* 0xff8000005e5e7808 */ /* 0x001fe20000800000 */
[----:B------:R-:W-:Y:S01]  /*db20*/  IMAD.MOV.U32 R15, RZ, RZ, -0x7fffffe0 ;  /* 0x80000020ff0f7424 */ /* 0x000fe200078e00ff */
[----:B------:R-:W-:-:S03]  /*db30*/  FMNMX.FTZ R49, R80, R49, !PT ;  /* 0x0000003150317209 */ /* 0x000fc60007810000 */
[----:B------:R-:W0:Y:S01]  /*db40*/  MUFU.TANH R87, R87 ;  /* 0x0000005700577308 */ /* 0x000e220000002400 */
[----:B------:R-:W-:Y:S01]  /*db50*/  FMUL.FTZ R120, R52, UR4 ;  /* 0x0000000434787c20 */ /* 0x000fe20008410000 */
[----:B------:R-:W-:Y:S01]  /*db60*/  ISETP.GT.AND P4, PT, R20, 0x19, PT ;  /* 0x000000191400780c */ /* 0x000fe20003f84270 */
[----:B------:R-:W-:Y:S01]  /*db70*/  FMUL.FTZ R64, R64, UR4 ;  /* 0x0000000440407c20 */ /* 0x000fe20008410000 */
[----:B-1----:R-:W-:Y:S02]  /*db80*/  FSEL R52, R83, -INF , P2 ;  /* 0xff80000053347808 */ /* 0x002fe40001000000 */
[----:B------:R-:W-:Y:S02]  /*db90*/  FMNMX.FTZ R49, R94, R49, !PT ;  /* 0x000000315e317209 */ /* 0x000fe40007810000 */
[----:B------:R-:W1:Y:S01]  /*dba0*/  MUFU.TANH R75, R75 ;  /* 0x0000004b004b7308 */ /* 0x000e620000002400 */
[----:B------:R-:W-:Y:S01]  /*dbb0*/  R2UR UR15, R15 ;  /* 0x000000000f0f72ca */ /* 0x000fe200000e0000 */
[----:B------:R-:W-:Y:S01]  /*dbc0*/  FMUL.FTZ R15, R51, UR4 ;  /* 0x00000004330f7c20 */ /* 0x000fe20008410000 */
[----:B------:R-:W-:-:S02]  /*dbd0*/  ISETP.GT.AND P3, PT, R20, 0x20, PT ;  /* 0x000000201400780c */ /* 0x000fc40003f64270 */
[----:B--2---:R-:W-:Y:S02]  /*dbe0*/  FSEL R102, R85, -INF , P4 ;  /* 0xff80000055667808 */ /* 0x004fe40002000000 */
[----:B------:R-:W-:Y:S01]  /*dbf0*/  FMNMX.FTZ R51, R52, R49, !PT ;  /* 0x0000003134337209 */ /* 0x000fe20007810000 */
[----:B------:R-:W2:Y:S01]  /*dc00*/  MUFU.TANH R77, R77 ;  /* 0x0000004d004d7308 */ /* 0x000ea20000002400 */
[----:B------:R-:W-:Y:S02]  /*dc10*/  R2UR UR12, R4 ;  /* 0x00000000040c72ca */ /* 0x000fe400000e0000 */
[----:B------:R-:W-:Y:S02]  /*dc20*/  R2UR UR13, R5 ;  /* 0x00000000050d72ca */ /* 0x000fe400000e0000 */
[----:B------:R-:W-:Y:S02]  /*dc30*/  ISETP.GT.AND P1, PT, R20, 0x21, PT ;  /* 0x000000211400780c */ /* 0x000fe40003f24270 */
[----:B---3--:R-:W-:Y:S01]  /*dc40*/  FSEL R72, R72, -INF , P3 ;  /* 0xff80000048487808 */ /* 0x008fe20001800000 */
[----:B------:R-:W3:Y:S01]  /*dc50*/  MUFU.TANH R64, R64 ;  /* 0x0000004000407308 */ /* 0x000ee20000002400 */
[----:B------:R-:W-:Y:S01]  /*dc60*/  FMNMX.FTZ R51, R102, R51, !PT ;  /* 0x0000003366337209 */ /* 0x000fe20007810000 */
[----:B------:R-:W-:Y:S01]  /*dc70*/  FMUL.FTZ R49, R40, UR4 ;  /* 0x0000000428317c20 */ /* 0x000fe20008410000 */
[----:B------:R-:W-:-:S02]  /*dc80*/  WARPGROUP.DEPBAR.LE gsb0, 0x0 ;  /* 0x00008000000079c5 */ /* 0x000fc40000010000 */
[----:B------:R-:W-:Y:S01]  /*dc90*/  ISETP.GT.AND P2, PT, R20, 0x28, PT ;  /* 0x000000281400780c */ /* 0x000fe20003f44270 */
[----:B------:R-:W-:Y:S01]  /*dca0*/  FMUL.FTZ R69, R69, UR4 ;  /* 0x0000000445457c20 */ /* 0x000fe20008410000 */
[----:B0-----:R-:W-:Y:S01]  /*dcb0*/  FSEL R40, R87, -INF , P1 ;  /* 0xff80000057287808 */ /* 0x001fe20000800000 */
[----:B------:R-:W0:Y:S01]  /*dcc0*/  MUFU.TANH R79, R79 ;  /* 0x0000004f004f7308 */ /* 0x000e220000002400 */
[----:B------:R-:W-:Y:S01]  /*dcd0*/  FMNMX.FTZ R51, R72, R51, !PT ;  /* 0x0000003348337209 */ /* 0x000fe20007810000 */
[----:B------:R-:W-:Y:S01]  /*dce0*/  WARPGROUP.ARRIVE ;  /* 0x00000000000079c5 */ /* 0x000fe20000000000 */
[----:B------:R-:W-:Y:S02]  /*dcf0*/  ISETP.GT.AND P3, PT, R20, 0x29, PT ;  /* 0x000000291400780c */ /* 0x000fe40003f64270 */
[----:B-1----:R-:W-:Y:S02]  /*dd00*/  FSEL R104, R75, -INF , P2 ;  /* 0xff8000004b687808 */ /* 0x002fe40001000000 */
[----:B------:R-:W-:Y:S01]  /*dd10*/  FMNMX.FTZ R51, R40, R51, !PT ;  /* 0x0000003328337209 */ /* 0x000fe20007810000 */
[----:B------:R-:W1:Y:S01]  /*dd20*/  MUFU.TANH R67, R67 ;  /* 0x0000004300437308 */ /* 0x000e620000002400 */
[----:B------:R-:W-:Y:S01]  /*dd30*/  HGMMA.64x16x16.F32.BF16 R24, gdesc[UR12], R24, gsb0 ;  /* 0x002000000c1879f0 */ /* 0x000fe20008001818 */
[----:B------:R-:W-:Y:S01]  /*dd40*/  ISETP.GT.AND P1, PT, R20, 0x30, PT ;  /* 0x000000301400780c */ /* 0x000fe20003f24270 */
[----:B------:R-:W-:Y:S01]  /*dd50*/  FMUL.FTZ R57, R57, UR4 ;  /* 0x0000000439397c20 */ /* 0x000fe20008410000 */
[----:B--2---:R-:W-:-:S02]  /*dd60*/  FSEL R106, R77, -INF , P3 ;  /* 0xff8000004d6a7808 */ /* 0x004fc40001800000 */
[----:B------:R-:W-:Y:S02]  /*dd70*/  FMNMX.FTZ R51, R104, R51, !PT ;  /* 0x0000003368337209 */ /* 0x000fe40007810000 */
[----:B------:R-:W2:Y:S01]  /*dd80*/  MUFU.TANH R69, R69 ;  /* 0x0000004500457308 */ /* 0x000ea20000002400 */
[----:B------:R-:W-:Y:S02]  /*dd90*/  ISETP.GT.AND P2, PT, R20, 0x31, PT ;  /* 0x000000311400780c */ /* 0x000fe40003f44270 */
[----:B---3--:R-:W-:Y:S02]  /*dda0*/  FSEL R64, R64, -INF , P1 ;  /* 0xff80000040407808 */ /* 0x008fe40000800000 */
[----:B------:R-:W-:-:S03]  /*ddb0*/  FMNMX.FTZ R51, R106, R51, !PT ;  /* 0x000000336a337209 */ /* 0x000fc60007810000 */
[----:B------:R-:W3:Y:S01]  /*ddc0*/  MUFU.TANH R71, R71 ;  /* 0x0000004700477308 */ /* 0x000ee20000002400 */
[----:B------:R-:W-:Y:S01]  /*ddd0*/  FMUL.FTZ R126, R44, UR4 ;  /* 0x000000042c7e7c20 */ /* 0x000fe20008410000 */
[----:B------:R-:W-:Y:S02]  /*dde0*/  ISETP.GT.AND P1, PT, R20, 0x38, PT ;  /* 0x000000381400780c */ /* 0x000fe40003f24270 */
[----:B0-----:R-:W-:Y:S02]  /*ddf0*/  FSEL R44, R79, -INF , P2 ;  /* 0xff8000004f2c7808 */ /* 0x001fe40001000000 */
[----:B------:R-:W-:Y:S02]  /*de00*/  FMNMX.FTZ R51, R64, R51, !PT ;  /* 0x0000003340337209 */ /* 0x000fe40007810000 */
[----:B------:R-:W0:Y:S01]  /*de10*/  MUFU.TANH R57, R57 ;  /* 0x0000003900397308 */ /* 0x000e220000002400 */
[----:B------:R-:W-:Y:S02]  /*de20*/  ISETP.GT.AND P2, PT, R20, 0x39, PT ;  /* 0x000000391400780c */ /* 0x000fe40003f44270 */
[----:B-1----:R-:W-:-:S02]  /*de30*/  FSEL R110, R67, -INF , P1 ;  /* 0xff800000436e7808 */ /* 0x002fc40000800000 */
[----:B------:R-:W-:-:S03]  /*de40*/  FMNMX.FTZ R51, R44, R51, !PT ;  /* 0x000000332c337209 */ /* 0x000fc60007810000 */
[----:B------:R-:W1:Y:S01]  /*de50*/  MUFU.TANH R59, R59 ;  /* 0x0000003b003b7308 */ /* 0x000e620000002400 */
[----:B------:R-:W-:Y:S02]  /*de60*/  ISETP.GT.AND P1, PT, R20, 0x40, PT ;  /* 0x000000401400780c */ /* 0x000fe40003f24270 */
[----:B--2---:R-:W-:Y:S02]  /*de70*/  FSEL R112, R69, -INF , P2 ;  /* 0xff80000045707808 */ /* 0x004fe40001000000 */
[----:B------:R-:W-:-:S03]  /*de80*/  FMNMX.FTZ R51, R110, R51, !PT ;  /* 0x000000336e337209 */ /* 0x000fc60007810000 */
[----:B------:R-:W2:Y:S01]  /*de90*/  MUFU.TANH R60, R60 ;  /* 0x0000003c003c7308 */ /* 0x000ea20000002400 */
[----:B------:R-:W-:Y:S01]  /*dea0*/  FMUL.FTZ R130, R32, UR4 ;  /* 0x0000000420827c20 */ /* 0x000fe20008410000 */
[----:B------:R-:W-:Y:S02]  /*deb0*/  ISETP.GT.AND P2, PT, R20, 0x41, PT ;  /* 0x000000411400780c */ /* 0x000fe40003f44270 */
[----:B---3--:R-:W-:Y:S02]  /*dec0*/  FSEL R32, R71, -INF , P1 ;  /* 0xff80000047207808 */ /* 0x008fe40000800000 */
[----:B------:R-:W-:Y:S02]  /*ded0*/  FMNMX.FTZ R51, R112, R51, !PT ;  /* 0x0000003370337209 */ /* 0x000fe40007810000 */
[----:B------:R-:W3:Y:S01]  /*dee0*/  MUFU.TANH R118, R118 ;  /* 0x0000007600767308 */ /* 0x000ee20000002400 */
[----:B------:R-:W-:Y:S01]  /*def0*/  ISETP.GT.AND P1, PT, R20, 0x48, PT ;  /* 0x000000481400780c */ /* 0x000fe20003f24270 */
[----:B------:R-:W-:Y:S01]  /*df00*/  FMUL.FTZ R122, R53, UR4 ;  /* 0x00000004357a7c20 */ /* 0x000fe20008410000 */
[----:B0-----:R-:W-:-:S02]  /*df10*/  FSEL R114, R57, -INF , P2 ;  /* 0xff80000039727808 */ /* 0x001fc40001000000 */
[----:B------:R-:W-:-:S03]  /*df20*/  FMNMX.FTZ R51, R32, R51, !PT ;  /* 0x0000003320337209 */ /* 0x000fc60007810000 */
[----:B------:R-:W0:Y:S01]  /*df30*/  MUFU.TANH R21, R21 ;  /* 0x0000001500157308 */ /* 0x000e220000002400 */
[----:B------:R-:W-:Y:S02]  /*df40*/  ISETP.GT.AND P2, PT, R20, 0x49, PT ;  /* 0x000000491400780c */ /* 0x000fe40003f44270 */
[----:B-1----:R-:W-:Y:S02]  /*df50*/  FSEL R116, R59, -INF , P1 ;  /* 0xff8000003b747808 */ /* 0x002fe40000800000 */
[----:B------:R-:W-:-:S03]  /*df60*/  FMNMX.FTZ R51, R114, R51, !PT ;  /* 0x0000003372337209 */ /* 0x000fc60007810000 */
[----:B------:R-:W1:Y:S01]  /*df70*/  MUFU.TANH R120, R120 ;  /* 0x0000007800787308 */ /* 0x000e620000002400 */
[----:B------:R-:W-:Y:S01]  /*df80*/  ISETP.GT.AND P1, PT, R20, 0x50, PT ;  /* 0x000000501400780c */ /* 0x000fe20003f24270 */
[----:B------:R-:W-:Y:S01]  /*df90*/  FMUL.FTZ R124, R41, UR4 ;  /* 0x00000004297c7c20 */ /* 0x000fe20008410000 */
[----:B--2---:R-:W-:Y:S02]  /*dfa0*/  FSEL R60, R60, -INF , P2 ;  /* 0xff8000003c3c7808 */ /* 0x004fe40001000000 */
[----:B------:R-:W-:-:S03]  /*dfb0*/  FMNMX.FTZ R51, R116, R51, !PT ;  /* 0x0000003374337209 */ /* 0x000fc60007810000 */
[----:B------:R-:W2:Y:S01]  /*dfc0*/  MUFU.TANH R122, R122 ;  /* 0x0000007a007a7308 */ /* 0x000ea20000002400 */
[----:B------:R-:W-:Y:S02]  /*dfd0*/  ISETP.GT.AND P2, PT, R20, 0x51, PT ;  /* 0x000000511400780c */ /* 0x000fe40003f44270 */
[----:B---3--:R-:W-:Y:S02]  /*dfe0*/  FSEL R118, R118, -INF , P1 ;  /* 0xff80000076767808 */ /* 0x008fe40000800000 */
[----:B------:R-:W-:-:S03]  /*dff0*/  FMNMX.FTZ R51, R60, R51, !PT ;  /* 0x000000333c337209 */ /* 0x000fc60007810000 */
[----:B------:R-:W3:Y:S01]  /*e000*/  MUFU.TANH R49, R49 ;  /* 0x0000003100317308 */ /* 0x000ee20000002400 */
[----:B------:R-:W-:Y:S01]  /*e010*/  FMUL.FTZ R41, R36, UR4 ;  /* 0x0000000424297c20 */ /* 0x000fe20008410000 */
[----:B------:R-:W-:Y:S01]  /*e020*/  ISETP.GT.AND P1, PT, R20, 0x58, PT ;  /* 0x000000581400780c */ /* 0x000fe20003f24270 */
[----:B------:R-:W-:Y:S01]  /*e030*/  FMUL.FTZ R128, R45, UR4 ;  /* 0x000000042d807c20 */ /* 0x000fe20008410000 */
[----:B0-----:R-:W-:Y:S02]  /*e040*/  FSEL R36, R21, -INF , P2 ;  /* 0xff80000015247808 */ /* 0x001fe40001000000 */
[----:B------:R-:W-:Y:S02]  /*e050*/  FMNMX.FTZ R51, R118, R51, !PT ;  /* 0x0000003376337209 */ /* 0x000fe40007810000 */
[----:B------:R-:W0:Y:S01]  /*e060*/  MUFU.TANH R124, R124 ;  /* 0x0000007c007c7308 */ /* 0x000e220000002400 */
[----:B------:R-:W-:Y:S02]  /*e070*/  ISETP.GT.AND P2, PT, R20, 0x59, PT ;  /* 0x000000591400780c */ /* 0x000fe40003f44270 */
[----:B-1----:R-:W-:-:S02]  /*e080*/  FSEL R120, R120, -INF , P1 ;  /* 0xff80000078787808 */ /* 0x002fc40000800000 */
[----:B------:R-:W-:-:S03]  /*e090*/  FMNMX.FTZ R51, R36, R51, !PT ;  /* 0x0000003324337209 */ /* 0x000fc60007810000 */
[----:B------:R-:W1:Y:S01]  /*e0a0*/  MUFU.TANH R126, R126 ;  /* 0x0000007e007e7308 */ /* 0x000e620000002400 */
[----:B------:R-:W-:Y:S01]  /*e0b0*/  ISETP.GT.AND P1, PT, R20, 0x60, PT ;  /* 0x000000601400780c */ /* 0x000fe20003f24270 */
[----:B------:R-:W-:Y:S01]  /*e0c0*/  FMUL.FTZ R33, R33, UR4 ;  /* 0x0000000421217c20 */ /* 0x000fe20008410000 */
[----:B--2---:R-:W-:Y:S02]  /*e0d0*/  FSEL R122, R122, -INF , P2 ;  /* 0xff8000007a7a7808 */ /* 0x004fe40001000000 */
[----:B------:R-:W-:-:S03]  /*e0e0*/  FMNMX.FTZ R51, R120, R51, !PT ;  /* 0x0000003378337209 */ /* 0x000fc60007810000 */
[----:B------:R-:W2:Y:S01]  /*e0f0*/  MUFU.TANH R128, R128 ;  /* 0x0000008000807308 */ /* 0x000ea20000002400 */
[----:B------:R-:W-:Y:S02]  /*e100*/  WARPGROUP.DEPBAR.LE gsb0, 0x0 ;  /* 0x00008000000079c5 */ /* 0x000fe40000010000 */
[----:B------:R-:W-:Y:S01]  /*e110*/  FMUL.FTZ R21, R24, UR4 ;  /* 0x0000000418157c20 */ /* 0x000fe20008410000 */
[----:B------:R-:W-:Y:S02]  /*e120*/  ISETP.GT.AND P2, PT, R20, 0x61, PT ;  /* 0x000000611400780c */ /* 0x000fe40003f44270 */
[----:B---3--:R-:W-:Y:S02]  /*e130*/  FSEL R24, R49, -INF , P1 ;  /* 0xff80000031187808 */ /* 0x008fe40000800000 */
[----:B------:R-:W3:Y:S01]  /*e140*/  MUFU.TANH R130, R130 ;  /* 0x0000008200827308 */ /* 0x000ee20000002400 */
[----:B------:R-:W-:Y:S01]  /*e150*/  FMNMX.FTZ R51, R122, R51, !PT ;  /* 0x000000337a337209 */ /* 0x000fe20007810000 */
[----:B------:R-:W-:Y:S01]  /*e160*/  FMUL.FTZ R37, R37, UR4 ;  /* 0x0000000425257c20 */ /* 0x000fe20008410000 */
[----:B------:R-:W-:-:S02]  /*e170*/  ISETP.GT.AND P1, PT, R20, 0x68, PT ;  /* 0x000000681400780c */ /* 0x000fc40003f24270 */
[----:B0-----:R-:W-:Y:S02]  /*e180*/  FSEL R124, R124, -INF , P2 ;  /* 0xff8000007c7c7808 */ /* 0x001fe40001000000 */
[----:B------:R-:W-:Y:S01]  /*e190*/  FMNMX.FTZ R51, R24, R51, !PT ;  /* 0x0000003318337209 */ /* 0x000fe20007810000 */
[----:B------:R-:W0:Y:S01]  /*e1a0*/  MUFU.TANH R33, R33 ;  /* 0x0000002100217308 */ /* 0x000e220000002400 */
[----:B------:R-:W-:Y:S02]  /*e1b0*/  ISETP.GT.AND P2, PT, R20, 0x69, PT ;  /* 0x000000691400780c */ /* 0x000fe40003f44270 */
[----:B-1----:R-:W-:Y:S02]  /*e1c0*/  FSEL R126, R126, -INF , P1 ;  /* 0xff8000007e7e7808 */ /* 0x002fe40000800000 */
[----:B------:R-:W-:-:S03]  /*e1d0*/  FMNMX.FTZ R51, R124, R51, !PT ;  /* 0x000000337c337209 */ /* 0x000fc60007810000 */
[----:B------:R-:W1:Y:S01]  /*e1e0*/  MUFU.TANH R41, R41 ;  /* 0x0000002900297308 */ /* 0x000e620000002400 */
[----:B------:R-:W-:Y:S02]  /*e1f0*/  ISETP.GT.AND P1, PT, R20, 0x70, PT ;  /* 0x000000701400780c */ /* 0x000fe40003f24270 */
[----:B--2---:R-:W-:Y:S02]  /*e200*/  FSEL R128, R128, -INF , P2 ;  /* 0xff80000080807808 */ /* 0x004fe40001000000 */
[----:B------:R-:W-:-:S03]  /*e210*/  FMNMX.FTZ R51, R126, R51, !PT ;  /* 0x000000337e337209 */ /* 0x000fc60007810000 */
[----:B------:R-:W2:Y:S01]  /*e220*/  MUFU.TANH R37, R37 ;  /* 0x0000002500257308 */ /* 0x000ea20000002400 */
[----:B------:R-:W-:Y:S01]  /*e230*/  FMUL.FTZ R25, R25, UR4 ;  /* 0x0000000419197c20 */ /* 0x000fe20008410000 */
[----:B------:R-:W-:Y:S01]  /*e240*/  ISETP.GT.AND P2, PT, R20, 0x71, PT ;  /* 0x000000711400780c */ /* 0x000fe20003f44270 */
[----:B------:R-:W-:Y:S01]  /*e250*/  FMUL.FTZ R45, R28, UR4 ;  /* 0x000000041c2d7c20 */ /* 0x000fe20008410000 */
[----:B---3--:R-:W-:Y:S02]  /*e260*/  FSEL R130, R130, -INF , P1 ;  /* 0xff80000082827808 */ /* 0x008fe40000800000 */
[----:B------:R-:W-:Y:S02]  /*e270*/  FMNMX.FTZ R51, R128, R51, !PT ;  /* 0x0000003380337209 */ /* 0x000fe40007810000 */
[----:B------:R-:W3:Y:S01]  /*e280*/  MUFU.TANH R21, R21 ;  /* 0x0000001500157308 */ /* 0x000ee20000002400 */
[----:B------:R-:W-:Y:S02]  /*e290*/  ISETP.GT.AND P1, PT, R20, 0x78, PT ;  /* 0x000000781400780c */ /* 0x000fe40003f24270 */
[----:B0-----:R-:W-:-:S02]  /*e2a0*/  FSEL R28, R33, -INF , P2 ;  /* 0xff800000211c7808 */ /* 0x001fc40001000000 */
[----:B------:R-:W-:-:S03]  /*e2b0*/  FMNMX.FTZ R51, R130, R51, !PT ;  /* 0x0000003382337209 */ /* 0x000fc60007810000 */
[----:B------:R0:W4:Y:S01]  /*e2c0*/  MUFU.TANH R136, R25 ;  /* 0x0000001900887308 */ /* 0x0001220000002400 */
[----:B------:R-:W-:Y:S01]  /*e2d0*/  FMUL.FTZ R29, R29, UR4 ;  /* 0x000000041d1d7c20 */ /* 0x000fe20008410000 */
[----:B------:R-:W-:Y:S02]  /*e2e0*/  ISETP.GT.AND P2, PT, R20, 0x79, PT ;  /* 0x000000791400780c */ /* 0x000fe40003f44270 */
[----:B-1----:R-:W-:Y:S02]  /*e2f0*/  FSEL R132, R41, -INF , P1 ;  /* 0xff80000029847808 */ /* 0x002fe40000800000 */
[----:B------:R-:W-:Y:S02]  /*e300*/  FMNMX.FTZ R51, R28, R51, !PT ;  /* 0x000000331c337209 */ /* 0x000fe40007810000 */
[----:B------:R-:W1:Y:S01]  /*e310*/  MUFU.TANH R45, R45 ;  /* 0x0000002d002d7308 */ /* 0x000e620000002400 */
[----:B------:R-:W-:Y:S02]  /*e320*/  ISETP.GT.AND P1, PT, R20, 0x80, PT ;  /* 0x000000801400780c */ /* 0x000fe40003f24270 */
[----:B--2---:R-:W-:-:S02]  /*e330*/  FSEL R134, R37, -INF , P2 ;  /* 0xff80000025867808 */ /* 0x004fc40001000000 */
[----:B------:R-:W-:-:S03]  /*e340*/  FMNMX.FTZ R51, R132, R51, !PT ;  /* 0x0000003384337209 */ /* 0x000fc60007810000 */
[----:B------:R-:W2:Y:S01]  /*e350*/  MUFU.TANH R140, R29 ;  /* 0x0000001d008c7308 */ /* 0x000ea20000002400 */
[----:B0-----:R-:W-:Y:S01]  /*e360*/  FMUL.FTZ R25, R54, UR4 ;  /* 0x0000000436197c20 */ /* 0x001fe20008410000 */
[----:B------:R-:W-:Y:S02]  /*e370*/  ISETP.GT.AND P2, PT, R20, 0x81, PT ;  /* 0x000000811400780c */ /* 0x000fe40003f44270 */
[----:B---3--:R-:W-:Y:S02]  /*e380*/  FSEL R54, R21, -INF , P1 ;  /* 0xff80000015367808 */ /* 0x008fe40000800000 */
[----:B------:R-:W-:Y:S02]  /*e390*/  FMNMX.FTZ R51, R134, R51, !PT ;  /* 0x0000003386337209 */ /* 0x000fe40007810000 */
[----:B------:R-:W-:Y:S02]  /*e3a0*/  ISETP.GT.AND P1, PT, R20, 0x88, PT ;  /* 0x000000881400780c */ /* 0x000fe40003f24270 */
[----:B----4-:R-:W-:-:S02]  /*e3b0*/  FSEL R136, R136, -INF , P2 ;  /* 0xff80000088887808 */ /* 0x010fc40001000000 */
[----:B------:R-:W-:Y:S02]  /*e3c0*/  FMNMX.FTZ R51, R54, R51, !PT ;  /* 0x0000003336337209 */ /* 0x000fe40007810000 */
[----:B------:R-:W-:Y:S02]  /*e3d0*/  ISETP.GT.AND P2, PT, R20, 0x89, PT ;  /* 0x000000891400780c */ /* 0x000fe40003f44270 */
[----:B-1----:R-:W-:Y:S02]  /*e3e0*/  FSEL R138, R45, -INF , P1 ;  /* 0xff8000002d8a7808 */ /* 0x002fe40000800000 */
[----:B------:R-:W-:Y:S02]  /*e3f0*/  FMNMX.FTZ R51, R136, R51, !PT ;  /* 0x0000003388337209 */ /* 0x000fe40007810000 */
[----:B--2---:R-:W-:Y:S02]  /*e400*/  FSEL R140, R140, -INF , P2 ;  /* 0xff8000008c8c7808 */ /* 0x004fe40001000000 */
[----:B------:R-:W-:-:S04]  /*e410*/  FMNMX.FTZ R51, R138, R51, !PT ;  /* 0x000000338a337209 */ /* 0x000fc80007810000 */
[----:B------:R-:W-:-:S05]  /*e420*/  FMNMX.FTZ R51, R140, R51, !PT ;  /* 0x000000338c337209 */ /* 0x000fca0007810000 */
[----:B------:R-:W0:Y:S02]  /*e430*/  SHFL.BFLY PT, R20, R51, 0x2, 0x1f ;  /* 0x0c401f0033147f89 */ /* 0x000e2400000e0000 */
[----:B0-----:R-:W-:-:S05]  /*e440*/  FMNMX.FTZ R21, R51, R20, !PT ;  /* 0x0000001433157209 */ /* 0x001fca0007810000 */
[----:B------:R-:W0:Y:S01]  /*e450*/  SHFL.BFLY PT, R20, R21, 0x1, 0x1f ;  /* 0x0c201f0015147f89 */ /* 0x000e2200000e0000 */
[----:B------:R-:W-:Y:S01]  /*e460*/  FMUL.FTZ R37, R43, UR4 ;  /* 0x000000042b257c20 */ /* 0x000fe20008410000 */
[----:B------:R-:W-:Y:S01]  /*e470*/  FMUL.FTZ R43, R30, UR4 ;  /* 0x000000041e2b7c20 */ /* 0x000fe20008410000 */
[----:B------:R-:W1:Y:S01]  /*e480*/  MUFU.TANH R88, R88 ;  /* 0x0000005800587308 */ /* 0x000e620000002400 */
[----:B------:R-:W-:Y:S01]  /*e490*/  FMUL.FTZ R93, R95, UR4 ;  /* 0x000000045f5d7c20 */ /* 0x000fe20008410000 */
[----:B------:R-:W-:Y:S01]  /*e4a0*/  FMUL.FTZ R45, R31, UR4 ;  /* 0x000000041f2d7c20 */ /* 0x000fe20008410000 */
[----:B------:R-:W-:-:S05]  /*e4b0*/  IADD3 R63, R98, 0x8, R63 ;  /* 0x00000008623f7810 */ /* 0x000fca0007ffe03f */
[----:B------:R-:W2:Y:S01]  /*e4c0*/  MUFU.TANH R90, R90 ;  /* 0x0000005a005a7308 */ /* 0x000ea20000002400 */
[----:B0-----:R-:W-:Y:S01]  /*e4d0*/  FMNMX.FTZ R20, R21, R20, !PT ;  /* 0x0000001415147209 */ /* 0x001fe20007810000 */
[----:B------:R-:W-:-:S03]  /*e4e0*/  IMAD.U32 R21, RZ, RZ, UR5 ;  /* 0x00000005ff157e24 */ /* 0x000fc6000f8e00ff */
[C---:B------:R-:W-:Y:S01]  /*e4f0*/  FSETP.NEU.FTZ.AND P1, PT, R20.reuse, -INF , PT ;  /* 0xff8000001400780b */ /* 0x040fe20003f3d000 */
[----:B------:R-:W-:Y:S02]  /*e500*/  FMUL.FTZ R30, R20, R21 ;  /* 0x00000015141e7220 */ /* 0x000fe40000410000 */
[----:B------:R-:W0:Y:S03]  /*e510*/  MUFU.TANH R92, R92 ;  /* 0x0000005c005c7308 */ /* 0x000e260000002400 */
[----:B------:R-:W-:Y:S01]  /*e520*/  FSEL R31, R30, RZ, P1 ;  /* 0x000000ff1e1f7208 */ /* 0x000fe20000800000 */
[----:B------:R-:W-:-:S04]  /*e530*/  FMUL.FTZ R41, R46, UR4 ;  /* 0x000000042e297c20 */ /* 0x000fc80008410000 */
[----:B------:R-:W3:Y:S01]  /*e540*/  MUFU.TANH R93, R93 ;  /* 0x0000005d005d7308 */ /* 0x000ee20000002400 */
[----:B------:R-:W-:Y:S01]  /*e550*/  FFMA.FTZ R46, R50, R21, -R31 ;  /* 0x00000015322e7223 */ /* 0x000fe2000001081f */
[----:B------:R-:W-:-:S04]  /*e560*/  VIMNMX R50, R48, R63, PT ;  /* 0x0000003f30327248 */ /* 0x000fc80003fe0100 */
[C---:B------:R-:W-:Y:S02]  /*e570*/  ISETP.GT.AND P1, PT, R50.reuse, RZ, PT ;  /* 0x000000ff3200720c */ /* 0x040fe40003f24270 */
[----:B------:R-:W4:Y:S01]  /*e580*/  MUFU.TANH R81, R81 ;  /* 0x0000005100517308 */ /* 0x000f220000002400 */
[C---:B------:R-:W-:Y:S02]  /*e590*/  ISETP.GT.AND P2, PT, R50.reuse, 0x1, PT ;  /* 0x000000013200780c */ /* 0x040fe40003f44270 */
[----:B------:R-:W-:Y:S02]  /*e5a0*/  ISETP.GT.AND P3, PT, R50, 0x8, PT ;  /* 0x000000083200780c */ /* 0x000fe40003f64270 */
[----:B-1----:R-:W-:Y:S02]  /*e5b0*/  FSEL R88, R88, -INF , P1 ;  /* 0xff80000058587808 */ /* 0x002fe40000800000 */
[----:B--2---:R-:W-:Y:S01]  /*e5c0*/  FSEL R90, R90, -INF , P2 ;  /* 0xff8000005a5a7808 */ /* 0x004fe20001000000 */
[----:B------:R-:W1:Y:S01]  /*e5d0*/  MUFU.TANH R82, R82 ;  /* 0x0000005200527308 */ /* 0x000e620000002400 */
[----:B------:R-:W-:-:S02]  /*e5e0*/  ISETP.GT.AND P1, PT, R50, 0x9, PT ;  /* 0x000000093200780c */ /* 0x000fc40003f24270 */
[----:B0-----:R-:W-:Y:S02]  /*e5f0*/  FSEL R92, R92, -INF , P3 ;  /* 0xff8000005c5c7808 */ /* 0x001fe40001800000 */
[----:B------:R-:W-:-:S03]  /*e600*/  FMNMX.FTZ R53, R88, R90, !PT ;  /* 0x0000005a58357209 */ /* 0x000fc60007810000 */
[----:B------:R-:W0:Y:S01]  /*e610*/  MUFU.TANH R84, R84 ;  /* 0x0000005400547308 */ /* 0x000e220000002400 */
[--C-:B------:R-:W-:Y:S01]  /*e620*/  FFMA.FTZ R48, R80, R21, -R31.reuse ;  /* 0x0000001550307223 */ /* 0x100fe2000001081f */
[----:B------:R-:W-:Y:S02]  /*e630*/  ISETP.GT.AND P2, PT, R50, 0x10, PT ;  /* 0x000000103200780c */ /* 0x000fe40003f44270 */
[----:B---3--:R-:W-:Y:S02]  /*e640*/  FSEL R80, R93, -INF , P1 ;  /* 0xff8000005d507808 */ /* 0x008fe40000800000 */
[----:B------:R-:W-:Y:S02]  /*e650*/  FMNMX.FTZ R53, R92, R53, !PT ;  /* 0x000000355c357209 */ /* 0x000fe40007810000 */
[----:B------:R-:W2:Y:S01]  /*e660*/  MUFU.TANH R86, R86 ;  /* 0x0000005600567308 */ /* 0x000ea20000002400 */
[----:B------:R-:W-:Y:S01]  /*e670*/  FFMA.FTZ R51, R94, R21, -R31 ;  /* 0x000000155e337223 */ /* 0x000fe2000001081f */
[----:B------:R-:W-:-:S02]  /*e680*/  ISETP.GT.AND P1, PT, R50, 0x11, PT ;  /* 0x000000113200780c */ /* 0x000fc40003f24270 */
[----:B----4-:R-:W-:Y:S02]  /*e690*/  FSEL R94, R81, -INF , P2 ;  /* 0xff800000515e7808 */ /* 0x010fe40001000000 */
[----:B------:R-:W-:Y:S02]  /*e6a0*/  FMNMX.FTZ R53, R80, R53, !PT ;  /* 0x0000003550357209 */ /* 0x000fe40007810000 */
[----:B------:R-:W3:Y:S01]  /*e6b0*/  MUFU.TANH R73, R73 ;  /* 0x0000004900497308 */ /* 0x000ee20000002400 */
[----:B------:R-:W-:Y:S02]  /*e6c0*/  ISETP.GT.AND P2, PT, R50, 0x18, PT ;  /* 0x000000183200780c */ /* 0x000fe40003f44270 */
[----:B-1----:R-:W-:Y:S02]  /*e6d0*/  FSEL R82, R82, -INF , P1 ;  /* 0xff80000052527808 */ /* 0x002fe40000800000 */
[----:B------:R-:W-:-:S03]  /*e6e0*/  FMNMX.FTZ R53, R94, R53, !PT ;  /* 0x000000355e357209 */ /* 0x000fc60007810000 */
[----:B------:R-:W1:Y:S01]  /*e6f0*/  MUFU.TANH R74, R74 ;  /* 0x0000004a004a7308 */ /* 0x000e620000002400 */
[----:B------:R-:W-:Y:S01]  /*e700*/  FMUL.FTZ R29, R55, UR4 ;  /* 0x00000004371d7c20 */ /* 0x000fe20008410000 */
[----:B------:R-:W-:Y:S02]  /*e710*/  ISETP.GT.AND P1, PT, R50, 0x19, PT ;  /* 0x000000193200780c */ /* 0x000fe40003f24270 */
[----:B0-----:R-:W-:Y:S02]  /*e720*/  FSEL R84, R84, -INF , P2 ;  /* 0xff80000054547808 */ /* 0x001fe40001000000 */
[----:B------:R-:W-:Y:S02]  /*e730*/  FMNMX.FTZ R55, R82, R53, !PT ;  /* 0x0000003552377209 */ /* 0x000fe40007810000 */
[----:B------:R-:W0:Y:S01]  /*e740*/  MUFU.TANH R76, R76 ;  /* 0x0000004c004c7308 */ /* 0x000e220000002400 */
[----:B------:R-:W-:Y:S02]  /*e750*/  ISETP.GT.AND P2, PT, R50, 0x20, PT ;  /* 0x000000203200780c */ /* 0x000fe40003f44270 */
[----:B--2---:R-:W-:-:S02]  /*e760*/  FSEL R86, R86, -INF , P1 ;  /* 0xff80000056567808 */ /* 0x004fc40000800000 */
[----:B------:R-:W-:-:S03]  /*e770*/  FMNMX.FTZ R55, R84, R55, !PT ;  /* 0x0000003754377209 */ /* 0x000fc60007810000 */
[----:B------:R-:W2:Y:S01]  /*e780*/  MUFU.TANH R78, R78 ;  /* 0x0000004e004e7308 */ /* 0x000ea20000002400 */
[--C-:B------:R-:W-:Y:S01]  /*e790*/  FFMA.FTZ R30, R96, R21, -R31.reuse ;  /* 0x00000015601e7223 */ /* 0x100fe2000001081f */
[----:B------:R-:W-:Y:S02]  /*e7a0*/  ISETP.GT.AND P1, PT, R50, 0x21, PT ;  /* 0x000000213200780c */ /* 0x000fe40003f24270 */
[----:B---3--:R-:W-:Y:S02]  /*e7b0*/  FSEL R96, R73, -INF , P2 ;  /* 0xff80000049607808 */ /* 0x008fe40001000000 */
[----:B------:R-:W-:Y:S02]  /*e7c0*/  FMNMX.FTZ R57, R86, R55, !PT ;  /* 0x0000003756397209 */ /* 0x000fe40007810000 */
[----:B------:R-:W3:Y:S01]  /*e7d0*/  MUFU.TANH R65, R65 ;  /* 0x0000004100417308 */ /* 0x000ee20000002400 */
[----:B------:R-:W-:Y:S01]  /*e7e0*/  FFMA.FTZ R59, R72, R21, -R31 ;  /* 0x00000015483b7223 */ /* 0x000fe2000001081f */
[----:B------:R-:W-:-:S02]  /*e7f0*/  ISETP.GT.AND P2, PT, R50, 0x28, PT ;  /* 0x000000283200780c */ /* 0x000fc40003f44270 */
[----:B-1----:R-:W-:Y:S02]  /*e800*/  FSEL R72, R74, -INF , P1 ;  /* 0xff8000004a487808 */ /* 0x002fe40000800000 */
[----:B------:R-:W-:Y:S02]  /*e810*/  FMNMX.FTZ R57, R96, R57, !PT ;  /* 0x0000003960397209 */ /* 0x000fe40007810000 */
[----:B------:R-:W1:Y:S01]  /*e820*/  MUFU.TANH R66, R66 ;  /* 0x0000004200427308 */ /* 0x000e620000002400 */
[----:B------:R-:W-:Y:S02]  /*e830*/  ISETP.GT.AND P1, PT, R50, 0x29, PT ;  /* 0x000000293200780c */ /* 0x000fe40003f24270 */
[----:B0-----:R-:W-:Y:S02]  /*e840*/  FSEL R76, R76, -INF , P2 ;  /* 0xff8000004c4c7808 */ /* 0x001fe40001000000 */
[----:B------:R-:W-:-:S03]  /*e850*/  FMNMX.FTZ R57, R72, R57, !PT ;  /* 0x0000003948397209 */ /* 0x000fc60007810000 */
[----:B------:R-:W0:Y:S01]  /*e860*/  MUFU.TANH R68, R68 ;  /* 0x0000004400447308 */ /* 0x000e220000002400 */
[----:B------:R-:W-:Y:S02]  /*e870*/  ISETP.GT.AND P2, PT, R50, 0x30, PT ;  /* 0x000000303200780c */ /* 0x000fe40003f44270 */
[----:B--2---:R-:W-:Y:S02]  /*e880*/  FSEL R78, R78, -INF , P1 ;  /* 0xff8000004e4e7808 */ /* 0x004fe40000800000 */
[----:B------:R-:W-:-:S03]  /*e890*/  FMNMX.FTZ R57, R76, R57, !PT ;  /* 0x000000394c397209 */ /* 0x000fc60007810000 */
[----:B------:R-:W2:Y:S01]  /*e8a0*/  MUFU.TANH R70, R70 ;  /* 0x0000004600467308 */ /* 0x000ea20000002400 */
[----:B------:R-:W-:Y:S02]  /*e8b0*/  ISETP.GT.AND P1, PT, R50, 0x31, PT ;  /* 0x000000313200780c */ /* 0x000fe40003f24270 */
[----:B---3--:R-:W-:Y:S01]  /*e8c0*/  FSEL R98, R65, -INF , P2 ;  /* 0xff80000041627808 */ /* 0x008fe20001000000 */
[----:B------:R-:W-:-:S04]  /*e8d0*/  FFMA.FTZ R49, R100, R21, -R31 ;  /* 0x0000001564317223 */ /* 0x000fc8000001081f */
[----:B------:R-:W-:Y:S01]  /*e8e0*/  MUFU.TANH R56, R56 ;  /* 0x0000003800387308 */ /* 0x000fe20000002400 */
[----:B------:R-:W-:Y:S02]  /*e8f0*/  ISETP.GT.AND P2, PT, R50, 0x38, PT ;  /* 0x000000383200780c */ /* 0x000fe40003f44270 */
[----:B-1----:R-:W-:-:S05]  /*e900*/  FSEL R100, R66, -INF , P1 ;  /* 0xff80000042647808 */ /* 0x002fca0000800000 */
[----:B------:R1:W-:Y:S01]  /*e910*/  MUFU.EX2 R55, R59 ;  /* 0x0000003b00377308 */ /* 0x0003e20000000800 */
[----:B------:R-:W-:Y:S02]  /*e920*/  ISETP.GT.AND P1, PT, R50, 0x39, PT ;  /* 0x000000393200780c */ /* 0x000fe40003f24270 */
[----:B-1----:R-:W-:-:S05]  /*e930*/  FMNMX.FTZ R59, R78, R57, !PT ;  /* 0x000000394e3b7209 */ /* 0x002fca0007810000 */
[----:B------:R-:W1:Y:S01]  /*e940*/  MUFU.TANH R58, R58 ;  /* 0x0000003a003a7308 */ /* 0x000e620000002400 */
[----:B------:R-:W-:Y:S02]  /*e950*/  FMNMX.FTZ R59, R98, R59, !PT ;  /* 0x0000003b623b7209 */ /* 0x000fe40007810000 */
[----:B0-----:R-:W-:-:S05]  /*e960*/  FSEL R68, R68, -INF , P2 ;  /* 0xff80000044447808 */ /* 0x001fca0001000000 */
[----:B------:R-:W0:Y:S01]  /*e970*/  MUFU.TANH R61, R61 ;  /* 0x0000003d003d7308 */ /* 0x000e220000002400 */
[----:B------:R-:W-:Y:S01]  /*e980*/  FMNMX.FTZ R59, R100, R59, !PT ;  /* 0x0000003b643b7209 */ /* 0x000fe20007810000 */
[----:B------:R-:W-:Y:S01]  /*e990*/  FFMA.FTZ R102, R102, R21, -R31 ;  /* 0x0000001566667223 */ /* 0x000fe2000001081f */
[----:B------:R-:W-:Y:S02]  /*e9a0*/  ISETP.GT.AND P2, PT, R50, 0x40, PT ;  /* 0x000000403200780c */ /* 0x000fe40003f44270 */
[----:B--2---:R-:W-:Y:S02]  /*e9b0*/  FSEL R70, R70, -INF , P1 ;  /* 0xff80000046467808 */ /* 0x004fe40000800000 */
[----:B------:R-:W-:Y:S01]  /*e9c0*/  FMNMX.FTZ R59, R68, R59, !PT ;  /* 0x0000003b443b7209 */ /* 0x000fe20007810000 */
[----:B------:R-:W2:Y:S01]  /*e9d0*/  MUFU.TANH R62, R62 ;  /* 0x0000003e003e7308 */ /* 0x000ea20000002400 */
[----:B------:R-:W-:Y:S02]  /*e9e0*/  ISETP.GT.AND P1, PT, R50, 0x41, PT ;  /* 0x000000413200780c */ /* 0x000fe40003f24270 */
[----:B------:R-:W-:-:S05]  /*e9f0*/  FMNMX.FTZ R59, R70, R59, !PT ;  /* 0x0000003b463b7209 */ /* 0x000fca0007810000 */
[----:B------:R-:W3:Y:S01]  /*ea00*/  MUFU.TANH R14, R14 ;  /* 0x0000000e000e7308 */ /* 0x000ee20000002400 */
[----:B-1----:R-:W-:-:S07]  /*ea10*/  FSEL R58, R58, -INF , P1 ;  /* 0xff8000003a3a7808 */ /* 0x002fce0000800000 */
[----:B------:R1:W-:Y:S01]  /*ea20*/  MUFU.EX2 R53, R102 ;  /* 0x0000006600357308 */ /* 0x0003e20000000800 */
[----:B------:R-:W-:Y:S02]  /*ea30*/  ISETP.GT.AND P1, PT, R50, 0x49, PT ;  /* 0x000000493200780c */ /* 0x000fe40003f24270 */
[----:B-1----:R-:W-:-:S05]  /*ea40*/  FSEL R102, R56, -INF , P2 ;  /* 0xff80000038667808 */ /* 0x002fca0001000000 */
[----:B------:R-:W1:Y:S01]  /*ea50*/  MUFU.TANH R15, R15 ;  /* 0x0000000f000f7308 */ /* 0x000e620000002400 */
[----:B------:R-:W-:Y:S02]  /*ea60*/  ISETP.GT.AND P2, PT, R50, 0x48, PT ;  /* 0x000000483200780c */ /* 0x000fe40003f44270 */
[----:B------:R-:W-:Y:S01]  /*ea70*/  FMNMX.FTZ R59, R102, R59, !PT ;  /* 0x0000003b663b7209 */ /* 0x000fe20007810000 */
[----:B------:R-:W-:Y:S01]  /*ea80*/  FFMA.FTZ R56, R64, R21, -R31 ;  /* 0x0000001540387223 */ /* 0x000fe2000001081f */
[----:B0-----:R-:W-:Y:S01]  /*ea90*/  FSEL R64, R61, -INF , P2 ;  /* 0xff8000003d407808 */ /* 0x001fe20001000000 */
[----:B------:R-:W-:Y:S01]  /*eaa0*/  FMUL.FTZ R33, R42, UR4 ;  /* 0x000000042a217c20 */ /* 0x000fe20008410000 */
[----:B------:R-:W-:Y:S01]  /*eab0*/  FMNMX.FTZ R61, R58, R59, !PT ;  /* 0x0000003b3a3d7209 */ /* 0x000fe20007810000 */
[----:B------:R-:W0:Y:S01]  /*eac0*/  MUFU.TANH R25, R25 ;  /* 0x0000001900197308 */ /* 0x000e220000002400 */
[----:B------:R-:W-:Y:S02]  /*ead0*/  ISETP.GT.AND P2, PT, R50, 0x50, PT ;  /* 0x000000503200780c */ /* 0x000fe40003f44270 */
[----:B--2---:R-:W-:-:S02]  /*eae0*/  FSEL R62, R62, -INF , P1 ;  /* 0xff8000003e3e7808 */ /* 0x004fc40000800000 */
[----:B------:R-:W-:-:S03]  /*eaf0*/  FMNMX.FTZ R61, R64, R61, !PT ;  /* 0x0000003d403d7209 */ /* 0x000fc60007810000 */
[----:B------:R-:W-:Y:S01]  /*eb00*/  MUFU.TANH R29, R29 ;  /* 0x0000001d001d7308 */ /* 0x000fe20000002400 */
[--C-:B------:R-:W-:Y:S01]  /*eb10*/  FFMA.FTZ R66, R106, R21, -R31.reuse ;  /* 0x000000156a427223 */ /* 0x100fe2000001081f */
[----:B------:R-:W-:Y:S02]  /*eb20*/  ISETP.GT.AND P1, PT, R50, 0x51, PT ;  /* 0x000000513200780c */ /* 0x000fe40003f24270 */
[----:B---3--:R-:W-:Y:S02]  /*eb30*/  FSEL R106, R14, -INF , P2 ;  /* 0xff8000000e6a7808 */ /* 0x008fe40001000000 */
[----:B------:R-:W-:Y:S02]  /*eb40*/  FMNMX.FTZ R61, R62, R61, !PT ;  /* 0x0000003d3e3d7209 */ /* 0x000fe40007810000 */
[----:B------:R-:W2:Y:S01]  /*eb50*/  MUFU.TANH R33, R33 ;  /* 0x0000002100217308 */ /* 0x000ea20000002400 */
[-CC-:B------:R-:W-:Y:S01]  /*eb60*/  FFMA.FTZ R44, R44, R21.reuse, -R31.reuse ;  /* 0x000000152c2c7223 */ /* 0x180fe2000001081f */
[----:B------:R-:W-:Y:S01]  /*eb70*/  FFMA.FTZ R14, R110, R21, -R31 ;  /* 0x000000156e0e7223 */ /* 0x000fe2000001081f */
[----:B------:R-:W-:Y:S01]  /*eb80*/  ISETP.GT.AND P2, PT, R50, 0x58, PT ;  /* 0x000000583200780c */ /* 0x000fe20003f44270 */
[----:B------:R-:W-:Y:S01]  /*eb90*/  FMUL.FTZ R42, R47, UR4 ;  /* 0x000000042f2a7c20 */ /* 0x000fe20008410000 */
[----:B-1----:R-:W-:-:S02]  /*eba0*/  FSEL R110, R15, -INF , P1 ;  /* 0xff8000000f6e7808 */ /* 0x002fc40000800000 */
[----:B------:R-:W-:Y:S01]  /*ebb0*/  FMNMX.FTZ R61, R106, R61, !PT ;  /* 0x0000003d6a3d7209 */ /* 0x000fe20007810000 */
[----:B------:R-:W1:Y:S01]  /*ebc0*/  MUFU.TANH R37, R37 ;  /* 0x0000002500257308 */ /* 0x000e620000002400 */
[----:B------:R-:W-:Y:S01]  /*ebd0*/  FFMA.FTZ R104, R104, R21, -R31 ;  /* 0x0000001568687223 */ /* 0x000fe2000001081f */
[----:B------:R-:W-:Y:S01]  /*ebe0*/  ISETP.GT.AND P1, PT, R50, 0x59, PT ;  /* 0x000000593200780c */ /* 0x000fe20003f24270 */
[----:B------:R-:W-:Y:S01]  /*ebf0*/  FMUL.FTZ R34, R34, UR4 ;  /* 0x0000000422227c20 */ /* 0x000fe20008410000 */
[----:B------:R-:W-:-:S04]  /*ec00*/  FMNMX.FTZ R61, R110, R61, !PT ;  /* 0x0000003d6e3d7209 */ /* 0x000fc80007810000 */
[----:B------:R-:W3:Y:S01]  /*ec10*/  MUFU.TANH R41, R41 ;  /* 0x0000002900297308 */ /* 0x000ee20000002400 */
[----:B------:R-:W-:-:S07]  /*ec20*/  FMUL.FTZ R35, R35, UR4 ;  /* 0x0000000423237c20 */ /* 0x000fce0008410000 */
[----:B------:R0:W-:Y:S01]  /*ec30*/  MUFU.EX2 R59, R44 ;  /* 0x0000002c003b7308 */ /* 0x0001e20000000800 */
[----:B------:R-:W-:Y:S01]  /*ec40*/  FFMA.FTZ R15, R112, R21, -R31 ;  /* 0x00000015700f7223 */ /* 0x000fe2000001081f */
[----:B0-----:R-:W-:-:S06]  /*ec50*/  FSEL R44, R25, -INF , P2 ;  /* 0xff800000192c7808 */ /* 0x001fcc0001000000 */
[----:B------:R-:W0:Y:S01]  /*ec60*/  MUFU.TANH R42, R42 ;  /* 0x0000002a002a7308 */ /* 0x000e220000002400 */
[----:B------:R-:W-:Y:S02]  /*ec70*/  ISETP.GT.AND P2, PT, R50, 0x60, PT ;  /* 0x000000603200780c */ /* 0x000fe40003f44270 */
[----:B------:R-:W-:-:S05]  /*ec80*/  FMNMX.FTZ R61, R44, R61, !PT ;  /* 0x0000003d2c3d7209 */ /* 0x000fca0007810000 */
[----:B------:R4:W-:Y:S01]  /*ec90*/  MUFU.EX2 R57, R104 ;  /* 0x0000006800397308 */ /* 0x0009e20000000800 */
[----:B--2---:R-:W-:Y:S01]  /*eca0*/  FSEL R112, R33, -INF , P2 ;  /* 0xff80000021707808 */ /* 0x004fe20001000000 */
[----:B------:R-:W-:Y:S01]  /*ecb0*/  FMUL.FTZ R38, R38, UR4 ;  /* 0x0000000426267c20 */ /* 0x000fe20008410000 */
[----:B----4-:R-:W-:-:S05]  /*ecc0*/  FSEL R104, R29, -INF , P1 ;  /* 0xff8000001d687808 */ /* 0x010fca0000800000 */
[----:B------:R-:W2:Y:S01]  /*ecd0*/  MUFU.TANH R34, R34 ;  /* 0x0000002200227308 */ /* 0x000ea20000002400 */
[----:B------:R-:W-:Y:S02]  /*ece0*/  ISETP.GT.AND P1, PT, R50, 0x61, PT ;  /* 0x000000613200780c */ /* 0x000fe40003f24270 */
[----:B------:R-:W-:Y:S01]  /*ecf0*/  FMNMX.FTZ R61, R104, R61, !PT ;  /* 0x0000003d683d7209 */ /* 0x000fe20007810000 */
[----:B------:R-:W-:Y:S01]  /*ed00*/  FFMA.FTZ R25, R32, R21, -R31 ;  /* 0x0000001520197223 */ /* 0x000fe2000001081f */
[----:B------:R-:W-:Y:S01]  /*ed10*/  ISETP.GT.AND P2, PT, R50, 0x68, PT ;  /* 0x000000683200780c */ /* 0x000fe20003f44270 */
[----:B------:R-:W-:Y:S01]  /*ed20*/  FMUL.FTZ R39, R39, UR4 ;  /* 0x0000000427277c20 */ /* 0x000fe20008410000 */
[----:B-1----:R-:W-:Y:S01]  /*ed30*/  FSEL R32, R37, -INF , P1 ;  /* 0xff80000025207808 */ /* 0x002fe20000800000 */
[----:B------:R-:W1:Y:S01]  /*ed40*/  MUFU.TANH R35, R35 ;  /* 0x0000002300237308 */ /* 0x000e620000002400 */
[----:B------:R-:W-:Y:S01]  /*ed50*/  FMNMX.FTZ R61, R112, R61, !PT ;  /* 0x0000003d703d7209 */ /* 0x000fe20007810000 */
[----:B------:R-:W-:Y:S01]  /*ed60*/  FMUL.FTZ R26, R26, UR4 ;  /* 0x000000041a1a7c20 */ /* 0x000fe20008410000 */
[----:B------:R-:W-:-:S02]  /*ed70*/  ISETP.GT.AND P1, PT, R50, 0x69, PT ;  /* 0x000000693200780c */ /* 0x000fc40003f24270 */
[----:B---3--:R-:W-:Y:S02]  /*ed80*/  FSEL R142, R41, -INF , P2 ;  /* 0xff800000298e7808 */ /* 0x008fe40001000000 */
[----:B------:R-:W-:Y:S01]  /*ed90*/  FMNMX.FTZ R61, R32, R61, !PT ;  /* 0x0000003d203d7209 */ /* 0x000fe20007810000 */
[----:B------:R-:W3:Y:S01]  /*eda0*/  MUFU.TANH R38, R38 ;  /* 0x0000002600267308 */ /* 0x000ee20000002400 */
[----:B------:R-:W-:Y:S01]  /*edb0*/  ISETP.GT.AND P2, PT, R50, 0x70, PT ;  /* 0x000000703200780c */ /* 0x000fe20003f44270 */
[----:B------:R-:W-:Y:S01]  /*edc0*/  FMUL.FTZ R27, R27, UR4 ;  /* 0x000000041b1b7c20 */ /* 0x000fe20008410000 */
        /* <DEDUP_REMOVED lines=8> */
[----:B-1----:R-:W-:Y:S02]  /*ee50*/  FSEL R148, R35, -INF , P1 ;  /* 0xff80000023947808 */ /* 0x002fe40000800000 */
[----:B------:R-:W-:-:S03]  /*ee60*/  FMNMX.FTZ R61, R34, R61, !PT ;  /* 0x0000003d223d7209 */ /* 0x000fc60007810000 */
[----:B------:R-:W1:Y:S01]  /*ee70*/  MUFU.TANH R27, R27 ;  /* 0x0000001b001b7308 */ /* 0x000e620000002400 */
[----:B------:R-:W-:Y:S02]  /*ee80*/  ISETP.GT.AND P1, PT, R50, 0x79, PT ;  /* 0x000000793200780c */ /* 0x000fe40003f24270 */
[----:B---3--:R-:W-:Y:S02]  /*ee90*/  FSEL R150, R38, -INF , P2 ;  /* 0xff80000026967808 */ /* 0x008fe40001000000 */
[----:B------:R-:W-:-:S03]  /*eea0*/  FMNMX.FTZ R61, R148, R61, !PT ;  /* 0x0000003d943d7209 */ /* 0x000fc60007810000 */
[----:B------:R-:W3:Y:S01]  /*eeb0*/  MUFU.TANH R43, R43 ;  /* 0x0000002b002b7308 */ /* 0x000ee20000002400 */
[----:B------:R-:W-:Y:S02]  /*eec0*/  ISETP.GT.AND P2, PT, R50, 0x80, PT ;  /* 0x000000803200780c */ /* 0x000fe40003f44270 */
[----:B0-----:R-:W-:Y:S02]  /*eed0*/  FSEL R152, R39, -INF , P1 ;  /* 0xff80000027987808 */ /* 0x001fe40000800000 */
[----:B------:R-:W-:-:S03]  /*eee0*/  FMNMX.FTZ R61, R150, R61, !PT ;  /* 0x0000003d963d7209 */ /* 0x000fc60007810000 */
[----:B------:R-:W0:Y:S01]  /*eef0*/  MUFU.TANH R45, R45 ;  /* 0x0000002d002d7308 */ /* 0x000e220000002400 */
[----:B------:R-:W-:Y:S02]  /*ef00*/  ISETP.GT.AND P1, PT, R50, 0x81, PT ;  /* 0x000000813200780c */ /* 0x000fe40003f24270 */
[----:B--2---:R-:W-:Y:S02]  /*ef10*/  FSEL R154, R26, -INF , P2 ;  /* 0xff8000001a9a7808 */ /* 0x004fe40001000000 */
[----:B------:R-:W-:Y:S02]  /*ef20*/  FMNMX.FTZ R61, R152, R61, !PT ;  /* 0x0000003d983d7209 */ /* 0x000fe40007810000 */
[----:B------:R-:W-:Y:S02]  /*ef30*/  ISETP.GT.AND P2, PT, R50, 0x88, PT ;  /* 0x000000883200780c */ /* 0x000fe40003f44270 */
[----:B-1----:R-:W-:Y:S02]  /*ef40*/  FSEL R156, R27, -INF , P1 ;  /* 0xff8000001b9c7808 */ /* 0x002fe40000800000 */
[----:B------:R-:W-:-:S02]  /*ef50*/  FMNMX.FTZ R61, R154, R61, !PT ;  /* 0x0000003d9a3d7209 */ /* 0x000fc40007810000 */
[----:B------:R-:W-:Y:S02]  /*ef60*/  ISETP.GT.AND P1, PT, R50, 0x89, PT ;  /* 0x000000893200780c */ /* 0x000fe40003f24270 */
[----:B---3--:R-:W-:Y:S02]  /*ef70*/  FSEL R29, R43, -INF , P2 ;  /* 0xff8000002b1d7808 */ /* 0x008fe40001000000 */
[----:B------:R-:W-:Y:S01]  /*ef80*/  FMNMX.FTZ R26, R156, R61, !PT ;  /* 0x0000003d9c1a7209 */ /* 0x000fe20007810000 */
[----:B------:R1:W-:Y:S01]  /*ef90*/  MUFU.EX2 R37, R25 ;  /* 0x0000001900257308 */ /* 0x0003e20000000800 */
[----:B------:R-:W-:Y:S01]  /*efa0*/  FFMA.FTZ R69, R36, R21, -R31 ;  /* 0x0000001524457223 */ /* 0x000fe2000001081f */
[----:B0-----:R-:W-:Y:S02]  /*efb0*/  FSEL R36, R45, -INF , P1 ;  /* 0xff8000002d247808 */ /* 0x001fe40000800000 */
[----:B-1----:R-:W-:-:S04]  /*efc0*/  FMNMX.FTZ R25, R29, R26, !PT ;  /* 0x0000001a1d197209 */ /* 0x002fc80007810000 */
[----:B------:R-:W-:-:S05]  /*efd0*/  FMNMX.FTZ R25, R36, R25, !PT ;  /* 0x0000001924197209 */ /* 0x000fca0007810000 */
[----:B------:R-:W0:Y:S01]  /*efe0*/  SHFL.BFLY PT, R26, R25, 0x2, 0x1f ;  /* 0x0c401f00191a7f89 */ /* 0x000e2200000e0000 */
[----:B------:R-:W1:Y:S01]  /*eff0*/  S2R R105, SR_TID.X ;  /* 0x0000000000697919 */ /* 0x000e620000002100 */
[----:B0-----:R-:W-:-:S05]  /*f000*/  FMNMX.FTZ R26, R25, R26, !PT ;  /* 0x0000001a191a7209 */ /* 0x001fca0007810000 */
[----:B------:R-:W0:Y:S01]  /*f010*/  SHFL.BFLY PT, R25, R26, 0x1, 0x1f ;  /* 0x0c201f001a197f89 */ /* 0x000e2200000e0000 */
        /* <DEDUP_REMOVED lines=13> */
[-CC-:B--2---:R-:W-:Y:S01]  /*f0f0*/  FFMA.FTZ R114, R122, R21.reuse, -R31.reuse ;  /* 0x000000157a727223 */ /* 0x184fe2000001081f */
[--C-:B------:R-:W-:Y:S01]  /*f100*/  FFMA.FTZ R65, R130, R21, -R31.reuse ;  /* 0x0000001582417223 */ /* 0x100fe2000001081f */
[----:B0-----:R-:W-:Y:S01]  /*f110*/  FMNMX.FTZ R74, R26, R25, !PT ;  /* 0x000000191a4a7209 */ /* 0x001fe20007810000 */
[----:B------:R-:W-:-:S03]  /*f120*/  FFMA.FTZ R120, R28, R21, -R31 ;  /* 0x000000151c787223 */ /* 0x000fc6000001081f */
[C---:B------:R-:W-:Y:S01]  /*f130*/  FSETP.NEU.FTZ.AND P1, PT, R74.reuse, -INF , PT ;  /* 0xff8000004a00780b */ /* 0x040fe20003f3d000 */
[-C--:B------:R-:W-:Y:S01]  /*f140*/  FMUL.FTZ R24, R74, R21.reuse ;  /* 0x000000154a187220 */ /* 0x080fe20000410000 */
[-CC-:B------:R-:W-:Y:S01]  /*f150*/  FFMA.FTZ R67, R132, R21.reuse, -R31.reuse ;  /* 0x0000001584437223 */ /* 0x180fe2000001081f */
[-CC-:B------:R-:W-:Y:S01]  /*f160*/  FFMA.FTZ R122, R134, R21.reuse, -R31.reuse ;  /* 0x00000015867a7223 */ /* 0x180fe2000001081f */
[-CC-:B------:R-:W-:Y:S01]  /*f170*/  FFMA.FTZ R54, R54, R21.reuse, -R31.reuse ;  /* 0x0000001536367223 */ /* 0x180fe2000001081f */
[-CC-:B------:R-:W-:Y:S01]  /*f180*/  FFMA.FTZ R71, R136, R21.reuse, -R31.reuse ;  /* 0x0000001588477223 */ /* 0x180fe2000001081f */
[-CC-:B------:R-:W-:Y:S01]  /*f190*/  FFMA.FTZ R43, R138, R21.reuse, -R31.reuse ;  /* 0x000000158a2b7223 */ /* 0x180fe2000001081f */
[----:B------:R-:W-:Y:S01]  /*f1a0*/  FFMA.FTZ R50, R140, R21, -R31 ;  /* 0x000000158c327223 */ /* 0x000fe2000001081f */
[----:B------:R-:W-:Y:S02]  /*f1b0*/  FSEL R31, R24, RZ, P1 ;  /* 0x000000ff181f7208 */ /* 0x000fe40000800000 */
[----:B-1----:R-:W-:-:S03]  /*f1c0*/  LOP3.LUT R95, R105, 0x7f, RZ, 0xc0, !PT ;  /* 0x0000007f695f7812 */ /* 0x002fc600078ec0ff */
[-CC-:B------:R-:W-:Y:S01]  /*f1d0*/  FFMA.FTZ R25, R88, R21.reuse, -R31.reuse ;  /* 0x0000001558197223 */ /* 0x180fe2000001081f */
[-CC-:B------:R-:W-:Y:S01]  /*f1e0*/  FFMA.FTZ R88, R90, R21.reuse, -R31.reuse ;  /* 0x000000155a587223 */ /* 0x180fe2000001081f */
[----:B------:R-:W-:Y:S01]  /*f1f0*/  ISETP.NE.AND P1, PT, R95, RZ, PT ;  /* 0x000000ff5f00720c */ /* 0x000fe20003f25270 */
[-C--:B------:R-:W-:Y:S01]  /*f200*/  FFMA.FTZ R27, R92, R21.reuse, -R31 ;  /* 0x000000155c1b7223 */ /* 0x080fe2000001081f */
[----:B------:R-:W-:Y:S01]  /*f210*/  IMAD.IADD R24, R101, 0x1, -R103 ;  /* 0x0000000165187824 */ /* 0x000fe200078e0a67 */
[----:B------:R-:W-:Y:S01]  /*f220*/  MUFU.EX2 R30, R30 ;  /* 0x0000001e001e7308 */ /* 0x000fe20000000800 */
[----:B------:R-:W-:Y:S02]  /*f230*/  FFMA.FTZ R90, R80, R21, -R31 ;  /* 0x00000015505a7223 */ /* 0x000fe4000001081f */
[----:B------:R-:W-:-:S05]  /*f240*/  IMAD R24, R99, 0xc0, R24 ;  /* 0x000000c063187824 */ /* 0x000fca00078e0218 */
[----:B------:R-:W0:Y:S01]  /*f250*/  MUFU.EX2 R47, R47 ;  /* 0x0000002f002f7308 */ /* 0x000e220000000800 */
[----:B------:R-:W-:Y:S01]  /*f260*/  FFMA.FTZ R75, R94, R21, -R31 ;  /* 0x000000155e4b7223 */ /* 0x000fe2000001081f */
[----:B------:R-:W-:-:S06]  /*f270*/  IMAD.HI R26, R24, 0x38e38e39, RZ ;  /* 0x38e38e39181a7827 */ /* 0x000fcc00078e02ff */
[----:B------:R-:W-:Y:S08]  /*f280*/  MUFU.EX2 R25, R25 ;  /* 0x0000001900197308 */ /* 0x000ff00000000800 */
[----:B------:R-:W1:Y:S01]  /*f290*/  MUFU.EX2 R88, R88 ;  /* 0x0000005800587308 */ /* 0x000e620000000800 */
[----:B------:R-:W-:-:S07]  /*f2a0*/  @!P1 VIADD R0, R0, 0x31c40 ;  /* 0x00031c4000009836 */ /* 0x000fce0000000000 */
[----:B------:R-:W2:Y:S01]  /*f2b0*/  MUFU.EX2 R46, R46 ;  /* 0x0000002e002e7308 */ /* 0x000ea20000000800 */
[----:B------:R-:W-:-:S07]  /*f2c0*/  FFMA.FTZ R82, R82, R21, -R31 ;  /* 0x0000001552527223 */ /* 0x000fce000001081f */
[----:B------:R-:W3:Y:S01]  /*f2d0*/  MUFU.EX2 R27, R27 ;  /* 0x0000001b001b7308 */ /* 0x000ee20000000800 */
[----:B------:R-:W-:-:S07]  /*f2e0*/  SHF.R.U32.HI R83, RZ, 0x1f, R26 ;  /* 0x0000001fff537819 */ /* 0x000fce000001161a */
[----:B------:R-:W4:Y:S01]  /*f2f0*/  MUFU.EX2 R49, R49 ;  /* 0x0000003100317308 */ /* 0x000f220000000800 */
[----:B------:R-:W-:Y:S01]  /*f300*/  FFMA.FTZ R28, R84, R21, -R31 ;  /* 0x00000015541c7223 */ /* 0x000fe2000001081f */
[----:B------:R-:W-:-:S06]  /*f310*/  @!P1 PRMT R24, RZ, 0x654, R0 ;  /* 0x00000654ff189816 */ /* 0x000fcc0000000000 */
[----:B------:R-:W4:Y:S01]  /*f320*/  MUFU.EX2 R90, R90 ;  /* 0x0000005a005a7308 */ /* 0x000f220000000800 */
[----:B------:R-:W-:Y:S01]  /*f330*/  LEA.HI.SX32 R0, R26, R83, 0x1b ;  /* 0x000000531a007211 */ /* 0x000fe200078fdaff */
[----:B0-----:R-:W-:-:S06]  /*f340*/  FADD.FTZ R83, R30, R47 ;  /* 0x0000002f1e537221 */ /* 0x001fcc0000010000 */
[----:B------:R-:W0:Y:S01]  /*f350*/  MUFU.EX2 R48, R48 ;  /* 0x0000003000307308 */ /* 0x000e220000000800 */
[----:B-1----:R-:W-:Y:S01]  /*f360*/  FADD.FTZ R26, R25, R88 ;  /* 0x00000058191a7221 */ /* 0x002fe20000010000 */
[-CC-:B------:R-:W-:Y:S01]  /*f370*/  FFMA.FTZ R81, R86, R21.reuse, -R31.reuse ;  /* 0x0000001556517223 */ /* 0x180fe2000001081f */
[----:B------:R-:W-:-:S05]  /*f380*/  FFMA.FTZ R39, R64, R21, -R31 ;  /* 0x0000001540277223 */ /* 0x000fca000001081f */
[----:B------:R-:W1:Y:S01]  /*f390*/  MUFU.EX2 R75, R75 ;  /* 0x0000004b004b7308 */ /* 0x000e620000000800 */
[----:B--2---:R-:W-:Y:S01]  /*f3a0*/  FADD.FTZ R64, R46, R83 ;  /* 0x000000532e407221 */ /* 0x004fe20000010000 */
[----:B---3--:R-:W-:-:S06]  /*f3b0*/  FADD.FTZ R83, R27, R26 ;  /* 0x0000001a1b537221 */ /* 0x008fcc0000010000 */
[----:B------:R-:W2:Y:S01]  /*f3c0*/  MUFU.EX2 R51, R51 ;  /* 0x0000003300337308 */ /* 0x000ea20000000800 */
[----:B------:R-:W-:Y:S01]  /*f3d0*/  FFMA.FTZ R73, R96, R21, -R31 ;  /* 0x0000001560497223 */ /* 0x000fe2000001081f */
[----:B------:R3:W-:Y:S06]  /*f3e0*/  @!P1 SYNCS.ARRIVE.TRANS64.RED.A1T0 RZ, [R24+URZ], RZ ;  /* 0x000000ff18ff99a7 */ /* 0x0007ec000810043f */
[----:B------:R-:W2:Y:S01]  /*f3f0*/  MUFU.EX2 R82, R82 ;  /* 0x0000005200527308 */ /* 0x000ea20000000800 */
[----:B----4-:R-:W-:Y:S01]  /*f400*/  FADD.FTZ R85, R49, R64 ;  /* 0x0000004031557221 */ /* 0x010fe20000010000 */
[----:B---3--:R-:W-:-:S06]  /*f410*/  F2FP.BF16.F32.PACK_AB R24, R47, R30 ;  /* 0x0000001e2f18723e */ /* 0x008fcc00000010ff */
[----:B------:R-:W3:Y:S01]  /*f420*/  MUFU.EX2 R52, R52 ;  /* 0x0000003400347308 */ /* 0x000ee20000000800 */
[----:B------:R-:W-:Y:S01]  /*f430*/  FADD.FTZ R30, R90, R83 ;  /* 0x000000535a1e7221 */ /* 0x000fe20000010000 */
[----:B------:R-:W-:-:S06]  /*f440*/  FFMA.FTZ R80, R72, R21, -R31 ;  /* 0x0000001548507223 */ /* 0x000fcc000001081f */
[----:B------:R-:W4:Y:S01]  /*f450*/  MUFU.EX2 R28, R28 ;  /* 0x0000001c001c7308 */ /* 0x000f220000000800 */
[----:B0-----:R-:W-:Y:S01]  /*f460*/  FADD.FTZ R64, R48, R85 ;  /* 0x0000005530407221 */ /* 0x001fe20000010000 */
[----:B-1----:R-:W-:-:S06]  /*f470*/  FADD.FTZ R85, R75, R30 ;  /* 0x0000001e4b557221 */ /* 0x002fcc0000010000 */
[----:B------:R-:W0:Y:S01]  /*f480*/  MUFU.EX2 R81, R81 ;  /* 0x0000005100517308 */ /* 0x000e220000000800 */
[----:B------:R-:W-:Y:S01]  /*f490*/  FFMA.FTZ R72, R76, R21, -R31 ;  /* 0x000000154c487223 */ /* 0x000fe2000001081f */
[----:B--2---:R-:W-:Y:S01]  /*f4a0*/  FADD.FTZ R87, R51, R64 ;  /* 0x0000004033577221 */ /* 0x004fe20000010000 */
[----:B------:R-:W-:-:S05]  /*f4b0*/  FADD.FTZ R85, R82, R85 ;  /* 0x0000005552557221 */ /* 0x000fca0000010000 */
[----:B------:R-:W1:Y:S01]  /*f4c0*/  MUFU.EX2 R73, R73 ;  /* 0x0000004900497308 */ /* 0x000e620000000800 */
[-CC-:B------:R-:W-:Y:S01]  /*f4d0*/  FFMA.FTZ R79, R78, R21.reuse, -R31.reuse ;  /* 0x000000154e4f7223 */ /* 0x180fe2000001081f */
[----:B------:R-:W-:Y:S01]  /*f4e0*/  FFMA.FTZ R83, R32, R21, -R31 ;  /* 0x0000001520537223 */ /* 0x000fe2000001081f */
[----:B---3--:R-:W-:-:S05]  /*f4f0*/  FADD.FTZ R30, R52, R87 ;  /* 0x00000057341e7221 */ /* 0x008fca0000010000 */
[----:B------:R-:W2:Y:S01]  /*f500*/  MUFU.EX2 R40, R40 ;  /* 0x0000002800287308 */ /* 0x000ea20000000800 */
[----:B----4-:R-:W-:Y:S01]  /*f510*/  FADD.FTZ R32, R28, R85 ;  /* 0x000000551c207221 */ /* 0x010fe20000010000 */
[----:B------:R-:W-:-:S06]  /*f520*/  FFMA.FTZ R33, R98, R21, -R31 ;  /* 0x0000001562217223 */ /* 0x000fcc000001081f */
[----:B------:R-:W3:Y:S01]  /*f530*/  MUFU.EX2 R80, R80 ;  /* 0x0000005000507308 */ /* 0x000ee20000000800 */
[----:B------:R-:W-:Y:S01]  /*f540*/  FADD.FTZ R30, R53, R30 ;  /* 0x0000001e351e7221 */ /* 0x000fe20000010000 */
[----:B0-----:R-:W-:-:S06]  /*f550*/  FADD.FTZ R32, R81, R32 ;  /* 0x0000002051207221 */ /* 0x001fcc0000010000 */
[----:B------:R-:W0:Y:S01]  /*f560*/  MUFU.EX2 R72, R72 ;  /* 0x0000004800487308 */ /* 0x000e220000000800 */
[----:B------:R-:W-:Y:S01]  /*f570*/  FFMA.FTZ R76, R100, R21, -R31 ;  /* 0x00000015644c7223 */ /* 0x000fe2000001081f */
[----:B------:R-:W-:-:S06]  /*f580*/  FADD.FTZ R85, R55, R30 ;  /* 0x0000001e37557221 */ /* 0x000fcc0000010000 */
[----:B------:R-:W4:Y:S01]  /*f590*/  MUFU.EX2 R66, R66 ;  /* 0x0000004200427308 */ /* 0x000f220000000800 */
[----:B-1----:R-:W-:Y:S01]  /*f5a0*/  FADD.FTZ R87, R73, R32 ;  /* 0x0000002049577221 */ /* 0x002fe20000010000 */
[----:B------:R-:W-:-:S06]  /*f5b0*/  FFMA.FTZ R35, R68, R21, -R31 ;  /* 0x0000001544237223 */ /* 0x000fcc000001081f */
[----:B------:R-:W1:Y:S01]  /*f5c0*/  MUFU.EX2 R79, R79 ;  /* 0x0000004f004f7308 */ /* 0x000e620000000800 */
[----:B--2---:R-:W-:Y:S01]  /*f5d0*/  FADD.FTZ R30, R40, R85 ;  /* 0x00000055281e7221 */ /* 0x004fe20000010000 */
[----:B---3--:R-:W-:-:S06]  /*f5e0*/  FADD.FTZ R87, R80, R87 ;  /* 0x0000005750577221 */ /* 0x008fcc0000010000 */
[----:B------:R-:W2:Y:S01]  /*f5f0*/  MUFU.EX2 R56, R56 ;  /* 0x0000003800387308 */ /* 0x000ea20000000800 */
[----:B------:R-:W-:-:S07]  /*f600*/  FFMA.FTZ R70, R70, R21, -R31 ;  /* 0x0000001546467223 */ /* 0x000fce000001081f */
[----:B------:R-:W3:Y:S01]  /*f610*/  MUFU.EX2 R33, R33 ;  /* 0x0000002100217308 */ /* 0x000ee20000000800 */
[----:B------:R-:W-:Y:S01]  /*f620*/  FADD.FTZ R85, R57, R30 ;  /* 0x0000001e39557221 */ /* 0x000fe20000010000 */
[----:B0-----:R-:W-:-:S06]  /*f630*/  FADD.FTZ R30, R72, R87 ;  /* 0x00000057481e7221 */ /* 0x001fcc0000010000 */
[----:B------:R-:W0:Y:S01]  /*f640*/  MUFU.EX2 R76, R76 ;  /* 0x0000004c004c7308 */ /* 0x000e220000000800 */
[----:B------:R-:W-:Y:S01]  /*f650*/  FFMA.FTZ R68, R102, R21, -R31 ;  /* 0x0000001566447223 */ /* 0x000fe2000001081f */
[----:B----4-:R-:W-:-:S06]  /*f660*/  FADD.FTZ R85, R66, R85 ;  /* 0x0000005542557221 */ /* 0x010fcc0000010000 */
[----:B------:R-:W4:Y:S01]  /*f670*/  MUFU.EX2 R14, R14 ;  /* 0x0000000e000e7308 */ /* 0x000f220000000800 */
[----:B-1----:R-:W-:Y:S01]  /*f680*/  FADD.FTZ R30, R79, R30 ;  /* 0x0000001e4f1e7221 */ /* 0x002fe20000010000 */
[----:B------:R-:W-:-:S06]  /*f690*/  FFMA.FTZ R77, R58, R21, -R31 ;  /* 0x000000153a4d7223 */ /* 0x000fcc000001081f */
[----:B------:R-:W1:Y:S01]  /*f6a0*/  MUFU.EX2 R35, R35 ;  /* 0x0000002300237308 */ /* 0x000e620000000800 */
[----:B------:R-:W-:Y:S01]  /*f6b0*/  FFMA.FTZ R78, R29, R21, -R31 ;  /* 0x000000151d4e7223 */ /* 0x000fe2000001081f */
[----:B--2---:R-:W-:-:S06]  /*f6c0*/  FADD.FTZ R32, R56, R85 ;  /* 0x0000005538207221 */ /* 0x004fcc0000010000 */
[----:B------:R-:W2:Y:S01]  /*f6d0*/  MUFU.EX2 R15, R15 ;  /* 0x0000000f000f7308 */ /* 0x000ea20000000800 */
[----:B---3--:R-:W-:Y:S01]  /*f6e0*/  FADD.FTZ R29, R33, R30 ;  /* 0x0000001e211d7221 */ /* 0x008fe20000010000 */
[----:B------:R-:W-:-:S06]  /*f6f0*/  FFMA.FTZ R58, R62, R21, -R31 ;  /* 0x000000153e3a7223 */ /* 0x000fcc000001081f */
[----:B------:R-:W3:Y:S01]  /*f700*/  MUFU.EX2 R70, R70 ;  /* 0x0000004600467308 */ /* 0x000ee20000000800 */
[----:B------:R-:W-:Y:S01]  /*f710*/  F2FP.BF16.F32.PACK_AB R26, R49, R46 ;  /* 0x0000002e311a723e */ /* 0x000fe200000010ff */
[-CC-:B------:R-:W-:Y:S01]  /*f720*/  FFMA.FTZ R62, R106, R21.reuse, -R31.reuse ;  /* 0x000000156a3e7223 */ /* 0x180fe2000001081f */
[-CC-:B------:R-:W-:Y:S01]  /*f730*/  FFMA.FTZ R110, R110, R21.reuse, -R31.reuse ;  /* 0x000000156e6e7223 */ /* 0x180fe2000001081f */
[-CC-:B------:R-:W-:Y:S01]  /*f740*/  FFMA.FTZ R44, R44, R21.reuse, -R31.reuse ;  /* 0x000000152c2c7223 */ /* 0x180fe2000001081f */
[----:B------:R-:W-:-:S03]  /*f750*/  FFMA.FTZ R49, R104, R21, -R31 ;  /* 0x0000001568317223 */ /* 0x000fc6000001081f */
[----:B------:R-:W3:Y:S01]  /*f760*/  MUFU.EX2 R68, R68 ;  /* 0x0000004400447308 */ /* 0x000ee20000000800 */
        /* <DEDUP_REMOVED lines=9> */
[----:B------:R-:W-:Y:S01]  /*f800*/  FFMA.FTZ R64, R36, R21, -R31 ;  /* 0x0000001524407223 */ /* 0x000fe2000001081f */
[----:B------:R-:W3:Y:S01]  /*f810*/  MUFU.EX2 R77, R77 ;  /* 0x0000004d004d7308 */ /* 0x000ee20000000800 */
[----:B------:R-:W-:Y:S01]  /*f820*/  FADD.FTZ R31, R59, R32 ;  /* 0x000000203b1f7221 */ /* 0x000fe20000010000 */
[----:B0-----:R-:W-:Y:S01]  /*f830*/  FADD.FTZ R30, R76, R29 ;  /* 0x0000001d4c1e7221 */ /* 0x001fe20000010000 */
[----:B------:R-:W-:-:S02]  /*f840*/  F2FP.BF16.F32.PACK_AB R25, R88, R25 ;  /* 0x000000195819723e */ /* 0x000fc400000010ff */
[----:B----4-:R-:W-:Y:S01]  /*f850*/  FADD.FTZ R32, R14, R31 ;  /* 0x0000001f0e207221 */ /* 0x010fe20000010000 */
[----:B------:R-:W-:Y:S02]  /*f860*/  F2FP.BF16.F32.PACK_AB R27, R90, R27 ;  /* 0x0000001b5a1b723e */ /* 0x000fe400000010ff */
[----:B------:R-:W0:Y:S01]  /*f870*/  MUFU.EX2 R41, R41 ;  /* 0x0000002900297308 */ /* 0x000e220000000800 */
[----:B-1----:R-:W-:Y:S01]  /*f880*/  FADD.FTZ R31, R35, R30 ;  /* 0x0000001e231f7221 */ /* 0x002fe20000010000 */
[----:B--2---:R-:W-:-:S06]  /*f890*/  FADD.FTZ R32, R15, R32 ;  /* 0x000000200f207221 */ /* 0x004fcc0000010000 */
[----:B------:R-:W1:Y:S01]  /*f8a0*/  MUFU.EX2 R39, R39 ;  /* 0x0000002700277308 */ /* 0x000e620000000800 */
[----:B---3--:R-:W-:Y:S01]  /*f8b0*/  FADD.FTZ R31, R70, R31 ;  /* 0x0000001f461f7221 */ /* 0x008fe20000010000 */
[----:B------:R2:W-:Y:S06]  /*f8c0*/  STSM.16.M88.4 [R17+0x24300], R24 ;  /* 0x0243001811007844 */ /* 0x0005ec0000000200 */
[----:B------:R-:W3:Y:S01]  /*f8d0*/  MUFU.EX2 R38, R38 ;  /* 0x0000002600267308 */ /* 0x000ee20000000800 */
[----:B------:R-:W-:-:S07]  /*f8e0*/  FADD.FTZ R36, R68, R31 ;  /* 0x0000001f44247221 */ /* 0x000fce0000010000 */
[----:B------:R-:W4:Y:S01]  /*f8f0*/  MUFU.EX2 R58, R58 ;  /* 0x0000003a003a7308 */ /* 0x000f220000000800 */
[----:B--2---:R-:W-:Y:S01]  /*f900*/  F2FP.BF16.F32.PACK_AB R26, R53, R52 ;  /* 0x00000034351a723e */ /* 0x004fe200000010ff */
[----:B------:R-:W-:Y:S01]  /*f910*/  FADD.FTZ R53, R37, R32 ;  /* 0x0000002025357221 */ /* 0x000fe20000010000 */
[----:B------:R-:W-:-:S05]  /*f920*/  F2FP.BF16.F32.PACK_AB R24, R51, R48 ;  /* 0x000000303318723e */ /* 0x000fca00000010ff */
[----:B------:R-:W-:Y:S01]  /*f930*/  MUFU.EX2 R60, R60 ;  /* 0x0000003c003c7308 */ /* 0x000fe20000000800 */
[----:B------:R-:W-:Y:S01]  /*f940*/  FADD.FTZ R48, R42, R53 ;  /* 0x000000352a307221 */ /* 0x000fe20000010000 */
[----:B------:R-:W-:-:S06]  /*f950*/  FADD.FTZ R36, R77, R36 ;  /* 0x000000244d247221 */ /* 0x000fcc0000010000 */
[----:B------:R-:W2:Y:S01]  /*f960*/  MUFU.EX2 R62, R62 ;  /* 0x0000003e003e7308 */ /* 0x000ea20000000800 */
[----:B------:R-:W-:Y:S02]  /*f970*/  F2FP.BF16.F32.PACK_AB R27, R81, R28 ;  /* 0x0000001c511b723e */ /* 0x000fe400000010ff */
[----:B------:R-:W-:-:S05]  /*f980*/  F2FP.BF16.F32.PACK_AB R28, R40, R55 ;  /* 0x00000037281c723e */ /* 0x000fca00000010ff */
[----:B------:R-:W-:Y:S01]  /*f990*/  MUFU.EX2 R69, R69 ;  /* 0x0000004500457308 */ /* 0x000fe20000000800 */
[----:B------:R-:W-:Y:S01]  /*f9a0*/  F2FP.BF16.F32.PACK_AB R30, R66, R57 ;  /* 0x00000039421e723e */ /* 0x000fe200000010ff */
[----:B0-----:R-:W-:Y:S01]  /*f9b0*/  FADD.FTZ R55, R41, R48 ;  /* 0x0000003029377221 */ /* 0x001fe20000010000 */
[----:B-1----:R-:W-:-:S05]  /*f9c0*/  FADD.FTZ R57, R39, R36 ;  /* 0x0000002427397221 */ /* 0x002fca0000010000 */
[----:B------:R-:W0:Y:S01]  /*f9d0*/  MUFU.EX2 R47, R110 ;  /* 0x0000006e002f7308 */ /* 0x000e220000000800 */
[----:B---3--:R-:W-:Y:S01]  /*f9e0*/  FADD.FTZ R55, R38, R55 ;  /* 0x0000003726377221 */ /* 0x008fe20000010000 */
[----:B----4-:R-:W-:-:S06]  /*f9f0*/  FADD.FTZ R57, R58, R57 ;  /* 0x000000393a397221 */ /* 0x010fcc0000010000 */
[----:B------:R-:W1:Y:S08]  /*fa00*/  MUFU.EX2 R45, R45 ;  /* 0x0000002d002d7308 */ /* 0x000e700000000800 */
[----:B------:R-:W3:Y:S01]  /*fa10*/  MUFU.EX2 R44, R44 ;  /* 0x0000002c002c7308 */ /* 0x000ee20000000800 */
[----:B--2---:R-:W-:-:S07]  /*fa20*/  FADD.FTZ R36, R62, R57 ;  /* 0x000000393e247221 */ /* 0x004fce0000010000 */
[----:B------:R-:W2:Y:S08]  /*fa30*/  MUFU.EX2 R114, R114 ;  /* 0x0000007200727308 */ /* 0x000eb00000000800 */
[----:B------:R-:W4:Y:S08]  /*fa40*/  MUFU.EX2 R49, R49 ;  /* 0x0000003100317308 */ /* 0x000f300000000800 */
[----:B------:R0:W-:Y:S01]  /*fa50*/  MUFU.EX2 R40, R34 ;  /* 0x0000002200287308 */ /* 0x0001e20000000800 */
[----:B------:R-:W-:-:S07]  /*fa60*/  F2FP.BF16.F32.PACK_AB R25, R82, R75 ;  /* 0x0000004b5219723e */ /* 0x000fce00000010ff */
[----:B------:R-:W4:Y:S01]  /*fa70*/  MUFU.EX2 R61, R61 ;  /* 0x0000003d003d7308 */ /* 0x000f220000000800 */
[----:B0-----:R-:W-:Y:S01]  /*fa80*/  F2FP.BF16.F32.PACK_AB R34, R15, R14 ;  /* 0x0000000e0f22723e */ /* 0x001fe200000010ff */
[----:B------:R-:W-:Y:S01]  /*fa90*/  FADD.FTZ R14, R60, R55 ;  /* 0x000000373c0e7221 */ /* 0x000fe20000010000 */
[----:B------:R-:W-:-:S05]  /*faa0*/  FADD.FTZ R55, R47, R36 ;  /* 0x000000242f377221 */ /* 0x000fca0000010000 */
[----:B------:R-:W0:Y:S01]  /*fab0*/  MUFU.EX2 R46, R46 ;  /* 0x0000002e002e7308 */ /* 0x000e220000000800 */
[----:B------:R-:W-:-:S07]  /*fac0*/  FADD.FTZ R14, R69, R14 ;  /* 0x0000000e450e7221 */ /* 0x000fce0000010000 */
[----:B------:R-:W0:Y:S01]  /*fad0*/  MUFU.EX2 R116, R116 ;  /* 0x0000007400747308 */ /* 0x000e220000000800 */
[----:B-1----:R-:W-:Y:S01]  /*fae0*/  FADD.FTZ R57, R45, R14 ;  /* 0x0000000e2d397221 */ /* 0x002fe20000010000 */
[----:B---3--:R-:W-:-:S06]  /*faf0*/  FADD.FTZ R14, R44, R55 ;  /* 0x000000372c0e7221 */ /* 0x008fcc0000010000 */
[----:B------:R-:W1:Y:S01]  /*fb00*/  MUFU.EX2 R83, R83 ;  /* 0x0000005300537308 */ /* 0x000e620000000800 */
[----:B------:R2:W-:Y:S07]  /*fb10*/  STSM.16.M88.4 [R17+0x25b00], R24 ;  /* 0x025b001811007844 */ /* 0x0005ee0000000200 */
[----:B------:R-:W3:Y:S08]  /*fb20*/  MUFU.EX2 R63, R63 ;  /* 0x0000003f003f7308 */ /* 0x000ef00000000800 */
[----:B------:R-:W3:Y:S01]  /*fb30*/  MUFU.EX2 R84, R84 ;  /* 0x0000005400547308 */ /* 0x000ee20000000800 */
[----:B--2---:R-:W-:Y:S01]  /*fb40*/  FADD.FTZ R24, R114, R57 ;  /* 0x0000003972187221 */ /* 0x004fe20000010000 */
[----:B----4-:R-:W-:-:S06]  /*fb50*/  FADD.FTZ R25, R49, R14 ;  /* 0x0000000e31197221 */ /* 0x010fcc0000010000 */
[----:B------:R-:W2:Y:S01]  /*fb60*/  MUFU.EX2 R118, R118 ;  /* 0x0000007600767308 */ /* 0x000ea20000000800 */
[----:B------:R-:W-:Y:S01]  /*fb70*/  FADD.FTZ R27, R61, R24 ;  /* 0x000000183d1b7221 */ /* 0x000fe20000010000 */
[----:B0-----:R-:W-:-:S06]  /*fb80*/  FADD.FTZ R14, R46, R25 ;  /* 0x000000192e0e7221 */ /* 0x001fcc0000010000 */
[----:B------:R-:W0:Y:S01]  /*fb90*/  MUFU.EX2 R51, R146 ;  /* 0x0000009200337308 */ /* 0x000e220000000800 */
[----:B------:R-:W-:Y:S01]  /*fba0*/  FADD.FTZ R24, R116, R27 ;  /* 0x0000001b74187221 */ /* 0x000fe20000010000 */
[----:B-1----:R-:W-:-:S06]  /*fbb0*/  FADD.FTZ R25, R83, R14 ;  /* 0x0000000e53197221 */ /* 0x002fcc0000010000 */
[----:B------:R-:W1:Y:S01]  /*fbc0*/  MUFU.EX2 R65, R65 ;  /* 0x0000004100417308 */ /* 0x000e620000000800 */
[----:B---3--:R-:W-:Y:S01]  /*fbd0*/  FADD.FTZ R27, R63, R24 ;  /* 0x000000183f1b7221 */ /* 0x008fe20000010000 */
[----:B------:R-:W-:-:S06]  /*fbe0*/  FADD.FTZ R14, R84, R25 ;  /* 0x00000019540e7221 */ /* 0x000fcc0000010000 */
[----:B------:R-:W3:Y:S08]  /*fbf0*/  MUFU.EX2 R120, R120 ;  /* 0x0000007800787308 */ /* 0x000ef00000000800 */
[----:B------:R-:W4:Y:S01]  /*fc00*/  MUFU.EX2 R53, R148 ;  /* 0x0000009400357308 */ /* 0x000f220000000800 */
[----:B--2---:R-:W-:Y:S01]  /*fc10*/  FADD.FTZ R24, R118, R27 ;  /* 0x0000001b76187221 */ /* 0x004fe20000010000 */
[----:B------:R-:W-:-:S06]  /*fc20*/  F2FP.BF16.F32.PACK_AB R29, R80, R73 ;  /* 0x00000049501d723e */ /* 0x000fcc00000010ff */
[----:B------:R-:W2:Y:S01]  /*fc30*/  MUFU.EX2 R67, R67 ;  /* 0x0000004300437308 */ /* 0x000ea20000000800 */
[----:B------:R-:W-:Y:S01]  /*fc40*/  F2FP.BF16.F32.PACK_AB R31, R79, R72 ;  /* 0x000000484f1f723e */ /* 0x000fe200000010ff */
[----:B0-----:R-:W-:-:S06]  /*fc50*/  FADD.FTZ R25, R51, R14 ;  /* 0x0000000e33197221 */ /* 0x001fcc0000010000 */
[----:B------:R-:W0:Y:S01]  /*fc60*/  MUFU.EX2 R150, R150 ;  /* 0x0000009600967308 */ /* 0x000e220000000800 */
[----:B------:R-:W-:Y:S02]  /*fc70*/  F2FP.BF16.F32.PACK_AB R32, R59, R56 ;  /* 0x000000383b20723e */ /* 0x000fe400000010ff */
[----:B------:R-:W-:Y:S02]  /*fc80*/  F2FP.BF16.F32.PACK_AB R33, R76, R33 ;  /* 0x000000214c21723e */ /* 0x000fe400000010ff */
[----:B------:R-:W-:-:S03]  /*fc90*/  F2FP.BF16.F32.PACK_AB R35, R70, R35 ;  /* 0x000000234623723e */ /* 0x000fc600000010ff */
[----:B------:R-:W0:Y:S01]  /*fca0*/  MUFU.EX2 R122, R122 ;  /* 0x0000007a007a7308 */ /* 0x000e220000000800 */
[----:B-1----:R-:W-:Y:S01]  /*fcb0*/  FADD.FTZ R27, R65, R24 ;  /* 0x00000018411b7221 */ /* 0x002fe20000010000 */
[----:B------:R-:W-:-:S06]  /*fcc0*/  FADD.FTZ R14, R40, R25 ;  /* 0x00000019280e7221 */ /* 0x000fcc0000010000 */
[----:B------:R-:W1:Y:S01]  /*fcd0*/  MUFU.EX2 R15, R152 ;  /* 0x00000098000f7308 */ /* 0x000e620000000800 */
[----:B------:R2:W-:Y:S01]  /*fce0*/  STSM.16.M88.4 [R17+0x27300], R28 ;  /* 0x0273001c11007844 */ /* 0x0005e20000000200 */
[----:B---3--:R-:W-:-:S06]  /*fcf0*/  FADD.FTZ R26, R120, R27 ;  /* 0x0000001b781a7221 */ /* 0x008fcc0000010000 */
[----:B------:R-:W3:Y:S01]  /*fd00*/  MUFU.EX2 R54, R54 ;  /* 0x0000003600367308 */ /* 0x000ee20000000800 */
[----:B------:R0:W-:Y:S01]  /*fd10*/  STSM.16.M88.4 [R17+0x28b00], R32 ;  /* 0x028b002011007844 */ /* 0x0001e20000000200 */
[----:B------:R-:W-:Y:S01]  /*fd20*/  F2FP.BF16.F32.PACK_AB R36, R42, R37 ;  /* 0x000000252a24723e */ /* 0x000fe200000010ff */
[----:B----4-:R-:W-:-:S05]  /*fd30*/  FADD.FTZ R27, R53, R14 ;  /* 0x0000000e351b7221 */ /* 0x010fca0000010000 */
[----:B------:R-:W4:Y:S01]  /*fd40*/  MUFU.EX2 R154, R154 ;  /* 0x0000009a009a7308 */ /* 0x000f220000000800 */
[----:B------:R-:W-:Y:S02]  /*fd50*/  F2FP.BF16.F32.PACK_AB R38, R38, R41 ;  /* 0x000000292626723e */ /* 0x000fe400000010ff */
[----:B------:R-:W-:Y:S02]  /*fd60*/  F2FP.BF16.F32.PACK_AB R37, R77, R68 ;  /* 0x000000444d25723e */ /* 0x000fe400000010ff */
[----:B------:R-:W-:-:S03]  /*fd70*/  F2FP.BF16.F32.PACK_AB R39, R58, R39 ;  /* 0x000000273a27723e */ /* 0x000fc600000010ff */
[----:B------:R-:W4:Y:S01]  /*fd80*/  MUFU.EX2 R71, R71 ;  /* 0x0000004700477308 */ /* 0x000f220000000800 */
[----:B--2---:R-:W-:Y:S01]  /*fd90*/  F2FP.BF16.F32.PACK_AB R28, R69, R60 ;  /* 0x0000003c451c723e */ /* 0x004fe200000010ff */
[----:B0-----:R-:W-:Y:S01]  /*fda0*/  FADD.FTZ R35, R67, R26 ;  /* 0x0000001a43237221 */ /* 0x001fe20000010000 */
[----:B------:R-:W-:Y:S02]  /*fdb0*/  F2FP.BF16.F32.PACK_AB R29, R47, R62 ;  /* 0x0000003e2f1d723e */ /* 0x000fe400000010ff */
[----:B------:R-:W-:-:S03]  /*fdc0*/  F2FP.BF16.F32.PACK_AB R30, R114, R45 ;  /* 0x0000002d721e723e */ /* 0x000fc600000010ff */
[----:B------:R-:W0:Y:S01]  /*fdd0*/  MUFU.EX2 R33, R156 ;  /* 0x0000009c00217308 */ /* 0x000e220000000800 */
[----:B------:R-:W-:Y:S01]  /*fde0*/  F2FP.BF16.F32.PACK_AB R31, R49, R44 ;  /* 0x0000002c311f723e */ /* 0x000fe200000010ff */
[----:B------:R-:W-:Y:S01]  /*fdf0*/  FADD.FTZ R14, R150, R27 ;  /* 0x0000001b960e7221 */ /* 0x000fe20000010000 */
[----:B------:R-:W-:Y:S05]  /*fe00*/  STSM.16.M88.4 [R17+0x2a300], R36 ;  /* 0x02a3002411007844 */ /* 0x000fea0000000200 */
[----:B------:R-:W-:Y:S01]  /*fe10*/  MUFU.EX2 R43, R43 ;  /* 0x0000002b002b7308 */ /* 0x000fe20000000800 */
[----:B------:R1:W-:Y:S01]  /*fe20*/  STSM.16.M88.4 [R17+0x2bb00], R28 ;  /* 0x02bb001c11007844 */ /* 0x0003e20000000200 */
[----:B------:R-:W-:-:S06]  /*fe30*/  FADD.FTZ R35, R122, R35 ;  /* 0x000000237a237221 */ /* 0x000fcc0000010000 */
[----:B------:R-:W2:Y:S08]  /*fe40*/  MUFU.EX2 R50, R50 ;  /* 0x0000003200327308 */ /* 0x000eb00000000800 */
[----:B------:R-:W-:Y:S01]  /*fe50*/  MUFU.EX2 R78, R78 ;  /* 0x0000004e004e7308 */ /* 0x000fe20000000800 */
[----:B-1----:R-:W-:-:S07]  /*fe60*/  FADD.FTZ R31, R15, R14 ;  /* 0x0000000e0f1f7221 */ /* 0x002fce0000010000 */
[----:B------:R-:W1:Y:S01]  /*fe70*/  MUFU.EX2 R41, R64 ;  /* 0x0000004000297308 */ /* 0x000e620000000800 */
[----:B---3--:R-:W-:Y:S01]  /*fe80*/  FADD.FTZ R14, R54, R35 ;  /* 0x00000023360e7221 */ /* 0x008fe20000010000 */
[----:B----4-:R-:W-:Y:S01]  /*fe90*/  FADD.FTZ R34, R154, R31 ;  /* 0x0000001f9a227221 */ /* 0x010fe20000010000 */
[----:B------:R-:W-:Y:S02]  /*fea0*/  F2FP.BF16.F32.PACK_AB R31, R15, R150 ;  /* 0x000000960f1f723e */ /* 0x000fe400000010ff */
[----:B------:R-:W-:Y:S01]  /*feb0*/  FADD.FTZ R14, R71, R14 ;  /* 0x0000000e470e7221 */ /* 0x000fe20000010000 */
[----:B------:R-:W-:Y:S01]  /*fec0*/  F2FP.BF16.F32.PACK_AB R24, R116, R61 ;  /* 0x0000003d7418723e */ /* 0x000fe200000010ff */
[----:B0-----:R-:W-:Y:S01]  /*fed0*/  FADD.FTZ R15, R33, R34 ;  /* 0x00000022210f7221 */ /* 0x001fe20000010000 */
[----:B------:R-:W-:Y:S02]  /*fee0*/  F2FP.BF16.F32.PACK_AB R25, R83, R46 ;  /* 0x0000002e5319723e */ /* 0x000fe400000010ff */
[----:B------:R-:W-:-:S02]  /*fef0*/  F2FP.BF16.F32.PACK_AB R26, R118, R63 ;  /* 0x0000003f761a723e */ /* 0x000fc400000010ff */
[----:B------:R-:W-:Y:S02]  /*ff00*/  F2FP.BF16.F32.PACK_AB R27, R51, R84 ;  /* 0x00000054331b723e */ /* 0x000fe400000010ff */
[----:B------:R-:W-:Y:S02]  /*ff10*/  F2FP.BF16.F32.PACK_AB R28, R120, R65 ;  /* 0x00000041781c723e */ /* 0x000fe400000010ff */
[----:B------:R-:W-:Y:S02]  /*ff20*/  F2FP.BF16.F32.PACK_AB R29, R53, R40 ;  /* 0x00000028351d723e */ /* 0x000fe400000010ff */
[----:B------:R-:W-:Y:S02]  /*ff30*/  F2FP.BF16.F32.PACK_AB R30, R122, R67 ;  /* 0x000000437a1e723e */ /* 0x000fe400000010ff */
[----:B------:R-:W-:Y:S02]  /*ff40*/  F2FP.BF16.F32.PACK_AB R32, R71, R54 ;  /* 0x000000364720723e */ /* 0x000fe400000010ff */
[----:B------:R-:W-:-:S02]  /*ff50*/  F2FP.BF16.F32.PACK_AB R33, R33, R154 ;  /* 0x0000009a2121723e */ /* 0x000fc400000010ff */
[----:B--2---:R-:W-:Y:S01]  /*ff60*/  F2FP.BF16.F32.PACK_AB R34, R50, R43 ;  /* 0x0000002b3222723e */ /* 0x004fe200000010ff */
[----:B------:R-:W-:Y:S01]  /*ff70*/  FADD.FTZ R43, R43, R14 ;  /* 0x0000000e2b2b7221 */ /* 0x000fe20000010000 */
[----:B-1----:R-:W-:Y:S01]  /*ff80*/  F2FP.BF16.F32.PACK_AB R35, R41, R78 ;  /* 0x0000004e2923723e */ /* 0x002fe200000010ff */
[----:B------:R-:W-:Y:S01]  /*ff90*/  FADD.FTZ R78, R78, R15 ;  /* 0x0000000f4e4e7221 */ /* 0x000fe20000010000 */
[----:B------:R0:W-:Y:S01]  /*ffa0*/  STSM.16.M88.4 [R17+0x2d300], R24 ;  /* 0x02d3001811007844 */ /* 0x0001e20000000200 */
[----:B------:R-:W-:-:S03]  /*ffb0*/  VIADD R14, R108, 0xfffffffe ;  /* 0xfffffffe6c0e7836 */ /* 0x000fc60000000000 */
[----:B------:R-:W-:Y:S01]  /*ffc0*/  STSM.16.M88.4 [R17+0x2eb00], R28 ;  /* 0x02eb001c11007844 */ /* 0x000fe20000000200 */
[----:B------:R-:W-:-:S03]  /*ffd0*/  FADD.FTZ R15, R41, R78 ;  /* 0x0000004e290f7221 */ /* 0x000fc60000010000 */
[----:B------:R1:W-:Y:S01]  /*ffe0*/  STSM.16.M88.4 [R17+0x30300], R32 ;  /* 0x0303002011007844 */ /* 0x0003e20000000200 */
[----:B------:R-:W-:Y:S01]  /*fff0*/  VIMNMX R0, RZ, R0, !PT ;  /* 0x00000000ff007248 */ /* 0x000fe20007fe0100 */
[----:B------:R2:W-:Y:S06]  /*10000*/  MEMBAR.ALL.CTA ;  /* 0x0000000000007992 */ /* 0x0005ec0000008000 */
[----:B--2---:R-:W2:Y:S01]  /*10010*/  FENCE.VIEW.ASYNC.S ;  /* 0x00000000000073c6 */ /* 0x004ea20000000000 */
[----:B0-----:R-:W-:-:S05]  /*10020*/  FADD.FTZ R24, R50, R43 ;  /* 0x0000002b32187221 */ /* 0x001fca0000010000 */
[----:B------:R0:W-:Y:S04]  /*10030*/  STL [R1+0x18], R24 ;  /* 0x0000181801007387 */ /* 0x0001e80000100800 */
[----:B------:R3:W-:Y:S04]  /*10040*/  STL [R1+0x3c], R15 ;  /* 0x00003c0f01007387 */ /* 0x0007e80000100800 */
[----:B------:R3:W-:Y:S04]  /*10050*/  STL [R1+0x20], R14 ;  /* 0x0000200e01007387 */ /* 0x0007e80000100800 */
[----:B------:R3:W-:Y:S01]  /*10060*/  STL [R1+0x30], R0 ;  /* 0x0000300001007387 */ /* 0x0007e20000100800 */
[----:B------:R-:W-:Y:S01]  /*10070*/  ISETP.GE.AND P2, PT, R14, R0, PT ;  /* 0x000000000e00720c */ /* 0x000fe20003f46270 */
        /* <DEDUP_REMOVED lines=36> */
[----:B-1----:R-:W-:-:S02]  /*102c0*/  IMAD.MOV.U32 R35, RZ, RZ, R71 ;  /* 0x000000ffff237224 */ /* 0x002fc400078e0047 */
        /* <DEDUP_REMOVED lines=10> */
[----:B0-----:R-:W-:Y:S01]  /*10370*/  IMAD.MOV.U32 R24, RZ, RZ, R71 ;  /* 0x000000ffff187224 */ /* 0x001fe200078e0047 */
[----:B--2---:R-:W-:Y:S01]  /*10380*/  NOP ;  /* 0x0000000000007918 */ /* 0x004fe20000000000 */
[----:B---3--:R-:W-:Y:S05]  /*10390*/  @!P2 BRA `(.L_x_1966) ;  /* 0x0000005c0048a947 */ /* 0x008fea0003800000 */
[----:B------:R0:W-:Y:S01]  /*103a0*/  STL [R1+0x1c], R74 ;  /* 0x00001c4a01007387 */ /* 0x0001e20000100800 */
[----:B------:R-:W-:-:S03]  /*103b0*/  IMAD.MOV.U32 R0, RZ, RZ, R20 ;  /* 0x000000ffff007224 */ /* 0x000fc600078e0014 */
[----:B------:R0:W5:Y:S01]  /*103c0*/  LDL.LU R145, [R1+0x38] ;  /* 0x0000380001917983 */ /* 0x0001620000300800 */
        /* <DEDUP_REMOVED lines=24> */
[----:B0-----:R-:W-:-:S07]  /*10550*/  CS2R R24, SRZ ;  /* 0x0000000000187805 */ /* 0x001fce000001ff00 */
.L_x_1976:
        /* <DEDUP_REMOVED lines=12> */
.L_x_1968:
[----:B------:R-:W-:Y:S01]  /*10620*/  IMAD R20, R22, 0x8, R16 ;  /* 0x0000000816147824 */ /* 0x000fe200078e0210 */
[----:B0-----:R-:W-:-:S04]  /*10630*/  SHF.L.U32 R21, R21, 0x1f, RZ ;  /* 0x0000001f15157819 */ /* 0x001fc800000006ff */
[----:B------:R0:W1:Y:S01]  /*10640*/  SYNCS.PHASECHK.TRANS64.TRYWAIT P3, [R20+URZ+0x31c30], R21 ;  /* 0x031c3015140075a7 */ /* 0x000062000806017f */
[----:B------:R-:W-:Y:S05]  /*10650*/  @!P0 BRA `(.L_x_1969) ;  /* 0x0000000000048947 */ /* 0x000fea0003800000 */
[----:B------:R-:W-:Y:S01]  /*10660*/  BPT.TRAP 0x1 ;  /* 0x000000040000795c */ /* 0x000fe20000300000 */
.L_x_1969:
[----:B------:R-:W-:Y:S04]  /*10670*/  BSSY B0, `(.L_x_1967) ;  /* 0x0000004000007945 */ /* 0x000fe80003800000 */
[----:B-1----:R-:W-:Y:S05]  /*10680*/  @P3 BRA `(.L_x_1970) ;  /* 0x0000000000083947 */ /* 0x002fea0003800000 */
[----:B------:R-:W1:Y:S02]  /*10690*/  SYNCS.PHASECHK.TRANS64.TRYWAIT P3, [R20+URZ+0x31c30], R21 ;  /* 0x031c3015140075a7 */ /* 0x000e64000806017f */
[----:B-1----:R-:W-:Y:S05]  /*106a0*/  @!P3 BRA `(.L_x_1971) ;  /* 0x00000134001cb947 */ /* 0x002fea0003800000 */
.L_x_1970:
[----:B------:R-:W-:Y:S05]  /*106b0*/  BSYNC B0 ;  /* 0x0000000000007941 */ /* 0x000fea0003800000 */
.L_x_1967:
[----:B01----:R-:W2:Y:S01]  /*106c0*/  LDL R20, [R1+0x58] ;  /* 0x0000580001147983 */ /* 0x003ea20000100800 */
[----:B------:R-:W-:Y:S05]  /*106d0*/  WARPSYNC.ALL ;  /* 0x0000000000007948 */ /* 0x000fea0003800000 */
[----:B------:R-:W0:Y:S01]  /*106e0*/  S2R R72, SR_TID.X ;  /* 0x0000000000487919 */ /* 0x000e220000002100 */
[----:B------:R-:W-:Y:S01]  /*106f0*/  IMAD.MOV.U32 R21, RZ, RZ, -0x7fffffe0 ;  /* 0x80000020ff157424 */ /* 0x000fe200078e00ff */
[C---:B------:R-:W-:Y:S01]  /*10700*/  R2UR UR44, R2.reuse ;  /* 0x00000000022c72ca */ /* 0x040fe200000e0000 */
[----:B------:R-:W-:Y:S01]  /*10710*/  IMAD.MOV.U32 R73, RZ, RZ, -0x7fffffe0 ;  /* 0x80000020ff497424 */ /* 0x000fe200078e00ff */
[----:B------:R-:W-:Y:S01]  /*10720*/  R2UR UR45, R3 ;  /* 0x00000000032d72ca */ /* 0x000fe200000e0000 */
[----:B------:R-:W-:Y:S01]  /*10730*/  IMAD.MOV.U32 R77, RZ, RZ, -0x7fffffe0 ;  /* 0x80000020ff4d7424 */ /* 0x000fe200078e00ff */
[----:B------:R-:W-:Y:S01]  /*10740*/  R2UR UR47, R21 ;  /* 0x00000000152f72ca */ /* 0x000fe200000e0000 */
[----:B------:R-:W-:Y:S01]  /*10750*/  IMAD.MOV.U32 R75, RZ, RZ, -0x7fffffe0 ;  /* 0x80000020ff4b7424 */ /* 0x000fe200078e00ff */
[----:B------:R-:W-:Y:S01]  /*10760*/  R2UR UR51, R73 ;  /* 0x00000000493372ca */ /* 0x000fe200000e0000 */
[----:B------:R-:W-:Y:S01]  /*10770*/  IMAD.MOV.U32 R79, RZ, RZ, -0x7fffffe0 ;  /* 0x80000020ff4f7424 */ /* 0x000fe200078e00ff */
[C---:B------:R-:W-:Y:S01]  /*10780*/  R2UR UR48, R2.reuse ;  /* 0x00000000023072ca */ /* 0x040fe200000e0000 */
[----:B------:R-:W-:Y:S01]  /*10790*/  STL [R1+0xb0], R24 ;  /* 0x0000b01801007387 */ /* 0x000fe20000100800 */
[----:B------:R-:W-:Y:S01]  /*107a0*/  R2UR UR49, R3 ;  /* 0x00000000033172ca */ /* 0x000fe200000e0000 */
[----:B------:R-:W-:Y:S01]  /*107b0*/  IMAD.MOV.U32 R147, RZ, RZ, -0x7fffffe0 ;  /* 0x80000020ff937424 */ /* 0x000fe200078e00ff */
[----:B------:R-:W-:Y:S01]  /*107c0*/  R2UR UR55, R77 ;  /* 0x000000004d3772ca */ /* 0x000fe200000e0000 */
[----:B------:R-:W-:Y:S01]  /*107d0*/  STL [R1+0xac], R23 ;  /* 0x0000ac1701007387 */ /* 0x000fe20000100800 */
[----:B------:R-:W-:-:S02]  /*107e0*/  R2UR UR52, R2 ;  /* 0x00000000023472ca */ /* 0x000fc400000e0000 */
[----:B------:R-:W-:Y:S01]  /*107f0*/  R2UR UR53, R3 ;  /* 0x00000000033572ca */ /* 0x000fe200000e0000 */
[----:B------:R1:W-:Y:S01]  /*10800*/  STL [R1+0xa8], R19 ;  /* 0x0000a81301007387 */ /* 0x0003e20000100800 */
[----:B------:R-:W-:Y:S02]  /*10810*/  R2UR UR15, R75 ;  /* 0x000000004b0f72ca */ /* 0x000fe400000e0000 */
[----:B------:R-:W-:Y:S01]  /*10820*/  R2UR UR12, R2 ;  /* 0x00000000020c72ca */ /* 0x000fe200000e0000 */
[----:B------:R-:W-:Y:S01]  /*10830*/  STL [R1+0xa4], R18 ;  /* 0x0000a41201007387 */ /* 0x000fe20000100800 */
[----:B------:R-:W-:Y:S02]  /*10840*/  R2UR UR13, R3 ;  /* 0x00000000030d72ca */ /* 0x000fe400000e0000 */
[C---:B------:R-:W-:Y:S01]  /*10850*/  R2UR UR5, R77.reuse ;  /* 0x000000004d0572ca */ /* 0x040fe200000e0000 */
[----:B------:R3:W-:Y:S01]  /*10860*/  STL [R1+0xa0], R17 ;  /* 0x0000a01101007387 */ /* 0x0007e20000100800 */
[----:B------:R-:W-:-:S02]  /*10870*/  R2UR UR19, R77 ;  /* 0x000000004d1372ca */ /* 0x000fc400000e0000 */
[C---:B------:R-:W-:Y:S01]  /*10880*/  R2UR UR35, R77.reuse ;  /* 0x000000004d2372ca */ /* 0x040fe200000e0000 */
[----:B------:R4:W-:Y:S01]  /*10890*/  STL [R1+0x9c], R16 ;  /* 0x00009c1001007387 */ /* 0x0009e20000100800 */
[----:B0-----:R-:W-:Y:S02]  /*108a0*/  SHF.R.U32.HI R72, RZ, 0x7, R72 ;  /* 0x00000007ff487819 */ /* 0x001fe40000011648 */
[C---:B------:R-:W-:Y:S01]  /*108b0*/  R2UR UR33, R77.reuse ;  /* 0x000000004d2172ca */ /* 0x040fe200000e0000 */
[----:B------:R0:W-:Y:S01]  /*108c0*/  STL [R1+0x98], R15 ;  /* 0x0000980f01007387 */ /* 0x0001e20000100800 */
[----:B------:R-:W-:Y:S01]  /*108d0*/  R2UR UR57, R77 ;  /* 0x000000004d3972ca */ /* 0x000fe200000e0000 */
[----:B------:R-:W-:Y:S01]  /*108e0*/  VIADD R78, R72, 0x8 ;  /* 0x00000008484e7836 */ /* 0x000fe20000000000 */
[C---:B------:R-:W-:Y:S01]  /*108f0*/  R2UR UR11, R75.reuse ;  /* 0x000000004b0b72ca */ /* 0x040fe200000e0000 */
[----:B------:R-:W-:Y:S01]  /*10900*/  IMAD.MOV.U32 R77, RZ, RZ, -0x7fffffe0 ;  /* 0x80000020ff4d7424 */ /* 0x000fe200078e00ff */
[C---:B------:R-:W-:Y:S01]  /*10910*/  R2UR UR27, R75.reuse ;  /* 0x000000004b1b72ca */ /* 0x040fe200000e0000 */
[----:B------:R0:W-:Y:S01]  /*10920*/  STL [R1+0x94], R14 ;  /* 0x0000940e01007387 */ /* 0x0001e20000100800 */
[----:B------:R-:W-:-:S02]  /*10930*/  R2UR UR39, R75 ;  /* 0x000000004b2772ca */ /* 0x000fc400000e0000 */
[----:B------:R-:W-:Y:S01]  /*10940*/  R2UR UR29, R75 ;  /* 0x000000004b1d72ca */ /* 0x000fe200000e0000 */
[----:B------:R3:W-:Y:S01]  /*10950*/  BAR.SYNC.DEFER_BLOCKING R78, 0x100 ;  /* 0x0004004e0000751d */ /* 0x0007e20000010000 */
[----:B------:R-:W-:Y:S01]  /*10960*/  IMAD.U32 R75, RZ, RZ, UR5 ;  /* 0x00000005ff4b7e24 */ /* 0x000fe2000f8e00ff */
[C---:B------:R-:W-:Y:S02]  /*10970*/  R2UR UR5, R73.reuse ;  /* 0x00000000490572ca */ /* 0x040fe400000e0000 */
[C---:B------:R-:W-:Y:S02]  /*10980*/  R2UR UR7, R73.reuse ;  /* 0x00000000490772ca */ /* 0x040fe400000e0000 */
[C---:B------:R-:W-:Y:S02]  /*10990*/  R2UR UR23, R73.reuse ;  /* 0x00000000491772ca */ /* 0x040fe400000e0000 */
[C---:B------:R-:W-:Y:S01]  /*109a0*/  R2UR UR31, R73.reuse ;  /* 0x00000000491f72ca */ /* 0x040fe200000e0000 */
[----:B------:R0:W-:Y:S01]  /*109b0*/  STL [R1+0x90], R0 ;  /* 0x0000900001007387 */ /* 0x0001e20000100800 */
[----:B------:R-:W-:-:S02]  /*109c0*/  R2UR UR25, R73 ;  /* 0x00000000491972ca */ /* 0x000fc400000e0000 */
[C---:B------:R-:W-:Y:S02]  /*109d0*/  R2UR UR21, R73.reuse ;  /* 0x00000000491572ca */ /* 0x040fe400000e0000 */
[----:B------:R-:W-:Y:S02]  /*109e0*/  R2UR UR41, R73 ;  /* 0x00000000492972ca */ /* 0x000fe400000e0000 */
[----:B------:R-:W-:Y:S02]  /*109f0*/  R2UR UR9, R79 ;  /* 0x000000004f0972ca */ /* 0x000fe400000e0000 */
[----:B------:R-:W-:Y:S02]  /*10a00*/  R2UR UR16, R2 ;  /* 0x00000000021072ca */ /* 0x000fe400000e0000 */
[----:B------:R-:W-:Y:S02]  /*10a10*/  R2UR UR17, R3 ;  /* 0x00000000031172ca */ /* 0x000fe400000e0000 */
[C---:B------:R-:W-:Y:S01]  /*10a20*/  R2UR UR37, R79.reuse ;  /* 0x000000004f2572ca */ /* 0x040fe200000e0000 */
[----:B------:R-:W-:Y:S01]  /*10a30*/  WARPGROUP.ARRIVE ;  /* 0x00000000000079c5 */ /* 0x000fe20000000000 */
[----:B------:R-:W-:-:S13]  /*10a40*/  R2UR UR43, R79 ;  /* 0x000000004f2b72ca */ /* 0x000fda00000e0000 */
[----:B-1----:R-:W-:Y:S01]  /*10a50*/  MOV R19, UR43 ;  /* 0x0000002b00137c02 */ /* 0x002fe20008000f00 */
[----:B------:R-:W-:Y:S01]  /*10a60*/  UMOV UR43, UR33 ;  /* 0x00000021002b7c82 */ /* 0x000fe20008000000 */
        /* <DEDUP_REMOVED lines=15> */
[----:B------:R-:W-:Y:S01]  /*10b60*/  HGMMA.64x16x16.F32.BF16 R136, gdesc[UR44], RZ, !UPT, gsb0 ;  /* 0x002000002c8879f0 */ /* 0x000fe2000c0018ff */
        /* <DEDUP_REMOVED lines=20> */
[----:B---3--:R-:W-:Y:S01]  /*10cb0*/  VIADD R78, R20, 0x1c2 ;  /* 0x000001c2144e7836 */ /* 0x008fe20000000000 */
[----:B------:R-:W-:Y:S01]  /*10cc0*/  R2UR UR20, R72 ;  /* 0x00000000481472ca */ /* 0x000fe200000e0000 */
[----:B------:R-:W-:Y:S01]  /*10cd0*/  VIADD R72, R20, 0x202 ;  /* 0x0000020214487836 */ /* 0x000fe20000000000 */
[----:B------:R-:W-:Y:S01]  /*10ce0*/  R2UR UR56, R76 ;  /* 0x000000004c3872ca */ /* 0x000fe200000e0000 */
[----:B------:R-:W-:Y:S01]  /*10cf0*/  VIADD R76, R20, 0x3c0 ;  /* 0x000003c0144c7836 */ /* 0x000fe20000000000 */
[----:B------:R-:W-:Y:S01]  /*10d00*/  R2UR UR47, R73 ;  /* 0x00000000492f72ca */ /* 0x000fe200000e0000 */
[----:B------:R-:W-:Y:S01]  /*10d10*/  IMAD.U32 R74, RZ, RZ, UR4 ;  /* 0x00000004ff4a7e24 */ /* 0x000fe2000f8e00ff */
[----:B------:R-:W-:Y:S01]  /*10d20*/  R2UR UR4, R72 ;  /* 0x00000000480472ca */ /* 0x000fe200000e0000 */
[----:B------:R-:W-:Y:S01]  /*10d30*/  VIADD R72, R20, 0x2c0 ;  /* 0x000002c014487836 */ /* 0x000fe20000000000 */
[----:B------:R-:W-:Y:S01]  /*10d40*/  R2UR UR8, R78 ;  /* 0x000000004e0872ca */ /* 0x000fe200000e0000 */
[----:B------:R-:W-:-:S02]  /*10d50*/  IMAD.MOV.U32 R73, RZ, RZ, -0x7fffffe0 ;  /* 0x80000020ff497424 */ /* 0x000fc400078e00ff */
[----:B------:R-:W-:Y:S01]  /*10d60*/  VIADD R78, R20, 0x280 ;  /* 0x00000280144e7836 */ /* 0x000fe20000000000 */
[----:B------:R-:W-:Y:S01]  /*10d70*/  R2UR UR40, R72 ;  /* 0x00000000482872ca */ /* 0x000fe200000e0000 */
[C---:B------:R-:W-:Y:S02]  /*10d80*/  VIADD R72, R20.reuse, 0x380 ;  /* 0x0000038014487836 */ /* 0x040fe40000000000 */
[----:B------:R-:W-:Y:S01]  /*10d90*/  VIADD R146, R20, 0x382 ;  /* 0x0000038214927836 */ /* 0x000fe20000000000 */
[----:B------:R-:W-:Y:S01]  /*10da0*/  R2UR UR36, R78 ;  /* 0x000000004e2472ca */ /* 0x000fe200000e0000 */
[----:B------:R-:W-:Y:S01]  /*10db0*/  VIADD R78, R20, 0x340 ;  /* 0x00000340144e7836 */ /* 0x000fe20000000000 */
[----:B------:R-:W-:Y:S01]  /*10dc0*/  R2UR UR46, R72 ;  /* 0x00000000482e72ca */ /* 0x000fe200000e0000 */
[----:B------:R-:W-:Y:S01]  /*10dd0*/  VIADD R72, R20, 0x400 ;  /* 0x0000040014487836 */ /* 0x000fe20000000000 */
[----:B------:R-:W-:Y:S01]  /*10de0*/  MOV R17, UR47 ;  /* 0x0000002f00117c02 */ /* 0x000fe20008000f00 */
[----:B------:R-:W-:Y:S01]  /*10df0*/  UMOV UR47, UR37 ;  /* 0x00000025002f7c82 */ /* 0x000fe20008000000 */
[----:B------:R-:W-:-:S02]  /*10e00*/  R2UR UR42, R78 ;  /* 0x000000004e2a72ca */ /* 0x000fc400000e0000 */
[----:B------:R-:W-:Y:S01]  /*10e10*/  R2UR UR37, R13 ;  /* 0x000000000d2572ca */ /* 0x000fe200000e0000 */
[----:B------:R-:W-:Y:S02]  /*10e20*/  WARPGROUP.DEPBAR.LE gsb0, 0x0 ;  /* 0x00008000000079c5 */ /* 0x000fe40000010000 */
[----:B------:R-:W-:-:S04]  /*10e30*/  WARPGROUP.ARRIVE ;  /* 0x00000000000079c5 */ /* 0x000fc80000000000 */
[----:B----4-:R-:W-:Y:S01]  /*10e40*/  MOV R16, UR46 ;  /* 0x0000002e00107c02 */ /* 0x010fe20008000f00 */
[----:B------:R-:W-:-:S03]  /*10e50*/  UMOV UR46, UR36 ;  /* 0x00000024002e7c82 */ /* 0x000fc60008000000 */
[----:B------:R-:W-:Y:S01]  /*10e60*/  MOV R18, UR42 ;  /* 0x0000002a00127c02 */ /* 0x000fe20008000f00 */
[----:B------:R-:W-:Y:S01]  /*10e70*/  UMOV UR42, UR32 ;  /* 0x00000020002a7c82 */ /* 0x000fe20008000000 */
[----:B------:R-:W-:Y:S01]  /*10e80*/  R2UR UR32, R12 ;  /* 0x000000000c2072ca */ /* 0x000fe200000e0000 */
[----:B------:R-:W-:Y:S01]  /*10e90*/  HGMMA.64x16x16.F32.BF16 R128, gdesc[UR48], RZ, !UPT, gsb0 ;  /* 0x00200000308079f0 */ /* 0x000fe2000c0018ff */
[----:B------:R-:W-:Y:S01]  /*10ea0*/  R2UR UR50, R76 ;  /* 0x000000004c3272ca */ /* 0x000fe200000e0000 */
[----:B------:R-:W-:Y:S01]  /*10eb0*/  VIADD R76, R20, 0x440 ;  /* 0x00000440144c7836 */ /* 0x000fe20000000000 */
[----:B------:R-:W-:Y:S01]  /*10ec0*/  R2UR UR51, R77 ;  /* 0x000000004d3372ca */ /* 0x000fe200000e0000 */
[----:B------:R-:W-:Y:S01]  /*10ed0*/  IMAD.MOV.U32 R77, RZ, RZ, -0x7fffffe0 ;  /* 0x80000020ff4d7424 */ /* 0x000fe200078e00ff */
[----:B------:R-:W-:Y:S02]  /*10ee0*/  R2UR UR36, R12 ;  /* 0x000000000c2472ca */ /* 0x000fe400000e0000 */
[----:B------:R-:W-:Y:S01]  /*10ef0*/  R2UR UR58, R76 ;  /* 0x000000004c3a72ca */ /* 0x000fe200000e0000 */
[----:B------:R-:W-:Y:S01]  /*10f00*/  VIADD R76, R20, 0x282 ;  /* 0x00000282144c7836 */ /* 0x000fe20000000000 */
[----:B------:R-:W-:Y:S01]  /*10f10*/  R2UR UR59, R77 ;  /* 0x000000004d3b72ca */ /* 0x000fe200000e0000 */
[----:B------:R-:W-:Y:S01]  /*10f20*/  IMAD.MOV.U32 R77, RZ, RZ, -0x7fffffe0 ;  /* 0x80000020ff4d7424 */ /* 0x000fe200078e00ff */
[----:B------:R-:W-:-:S02]  /*10f30*/  R2UR UR48, R12 ;  /* 0x000000000c3072ca */ /* 0x000fc400000e0000 */
[----:B------:R-:W-:Y:S02]  /*10f40*/  R2UR UR49, R13 ;  /* 0x000000000d3172ca */ /* 0x000fe400000e0000 */
[----:B------:R-:W-:Y:S01]  /*10f50*/  MOV R151, UR50 ;  /* 0x0000003200977c02 */ /* 0x000fe20008000f00 */
[----:B------:R-:W-:Y:S01]  /*10f60*/  UMOV UR50, UR4 ;  /* 0x0000000400327c82 */ /* 0x000fe20008000000 */
[----:B------:R-:W-:Y:S01]  /*10f70*/  MOV R152, UR51 ;  /* 0x0000003300987c02 */ /* 0x000fe20008000f00 */
[----:B------:R-:W-:Y:S01]  /*10f80*/  UMOV UR51, UR5 ;  /* 0x0000000500337c82 */ /* 0x000fe20008000000 */
[----:B------:R-:W-:Y:S02]  /*10f90*/  R2UR UR4, R2 ;  /* 0x00000000020472ca */ /* 0x000fe400000e0000 */
[----:B------:R-:W-:Y:S02]  /*10fa0*/  R2UR UR5, R3 ;  /* 0x00000000030572ca */ /* 0x000fe400000e0000 */
[----:B------:R-:W-:Y:S01]  /*10fb0*/  MOV R21, UR51 ;  /* 0x0000003300157c02 */ /* 0x000fe20008000f00 */
[----:B------:R-:W-:Y:S01]  /*10fc0*/  UMOV UR51, UR29 ;  /* 0x0000001d00337c82 */ /* 0x000fe20008000000 */
[----:B------:R-:W-:Y:S01]  /*10fd0*/  MOV R148, UR50 ;  /* 0x0000003200947c02 */ /* 0x000fe20008000f00 */
[----:B------:R-:W-:Y:S01]  /*10fe0*/  UMOV UR50, UR28 ;  /* 0x0000001c00327c82 */ /* 0x000fe20008000000 */
[----:B------:R-:W-:-:S02]  /*10ff0*/  R2UR UR28, R12 ;  /* 0x000000000c1c72ca */ /* 0x000fc400000e0000 */
[----:B------:R-:W-:Y:S02]  /*11000*/  R2UR UR29, R13 ;  /* 0x000000000d1d72ca */ /* 0x000fe400000e0000 */
[----:B0-----:R-:W-:Y:S01]  /*11010*/  MOV R15, UR59 ;  /* 0x0000003b000f7c02 */ /* 0x001fe20008000f00 */
[----:B------:R-:W-:Y:S01]  /*11020*/  UMOV UR59, UR41 ;  /* 0x00000029003b7c82 */ /* 0x000fe20008000000 */
[----:B------:R-:W-:Y:S01]  /*11030*/  MOV R14, UR58 ;  /* 0x0000003a000e7c02 */ /* 0x000fe20008000f00 */
[----:B------:R-:W-:Y:S01]  /*11040*/  UMOV UR58, UR40 ;  /* 0x00000028003a7c82 */ /* 0x000fe20008000000 */
        /* <DEDUP_REMOVED lines=23> */
[----:B------:R-:W-:Y:S03]  /*111c0*/  HGMMA.64x16x16.F32.BF16 R112, gdesc[UR12], RZ, !UPT, gsb0 ;  /* 0x002000000c7079f0 */ /* 0x000fe6000c0018ff */
        /* <DEDUP_REMOVED lines=12> */
[----:B------:R-:W-:-:S03]  /*11290*/  R2UR UR5, R13 ;  /* 0x000000000d0572ca */ /* 0x000fc600000e0000 */
        /* <DEDUP_REMOVED lines=9> */
[----:B------:R-:W-:Y:S02]  /*11330*/  R2UR UR10, R76 ;  /* 0x000000004c0a72ca */ /* 0x000fe400000e0000 */
[----:B------:R-:W-:Y:S02]  /*11340*/  R2UR UR11, R77 ;  /* 0x000000004d0b72ca */ /* 0x000fe400000e0000 */
[----:B------:R-:W-:Y:S02]  /*11350*/  R2UR UR8, R12 ;  /* 0x000000000c0872ca */ /* 0x000fe400000e0000 */
[----:B------:R-:W-:-:S07]  /*11360*/  R2UR UR9, R13 ;  /* 0x000000000d0972ca */ /* 0x000fce00000e0000 */
[----:B------:R-:W-:Y:S02]  /*11370*/  MOV R156, UR10 ;  /* 0x0000000a009c7c02 */ /* 0x000fe40008000f00 */
[----:B------:R-:W-:Y:S02]  /*11380*/  MOV R24, UR11 ;  /* 0x0000000b00187c02 */ /* 0x000fe40008000f00 */
[----:B------:R-:W-:Y:S01]  /*11390*/  R2UR UR10, R74 ;  /* 0x000000004a0a72ca */ /* 0x000fe200000e0000 */
[----:B------:R-:W-:Y:S01]  /*113a0*/  VIADD R74, R20, 0x302 ;  /* 0x00000302144a7836 */ /* 0x000fe20000000000 */
[----:B------:R-:W-:Y:S01]  /*113b0*/  R2UR UR11, R75 ;  /* 0x000000004b0b72ca */ /* 0x000fe200000e0000 */
[----:B------:R-:W-:Y:S01]  /*113c0*/  IMAD.MOV.U32 R75, RZ, RZ, -0x7fffffe0 ;  /* 0x80000020ff4b7424 */ /* 0x000fe200078e00ff */
[----:B------:R-:W-:Y:S02]  /*113d0*/  WARPGROUP.DEPBAR.LE gsb0, 0x0 ;  /* 0x00008000000079c5 */ /* 0x000fe40000010000 */
[----:B------:R-:W-:-:S06]  /*113e0*/  WARPGROUP.ARRIVE ;  /* 0x00000000000079c5 */ /* 0x000fcc0000000000 */
[----:B------:R-:W-:Y:S01]  /*113f0*/  HGMMA.64x16x16.F32.BF16 R88, gdesc[UR16], RZ, !UPT, gsb0 ;  /* 0x00200000105879f0 */ /* 0x000fe2000c0018ff */
[----:B------:R-:W-:Y:S02]  /*11400*/  R2UR UR18, R74 ;  /* 0x000000004a1272ca */ /* 0x000fe400000e0000 */
[----:B------:R-:W-:Y:S01]  /*11410*/  R2UR UR19, R75 ;  /* 0x000000004b1372ca */ /* 0x000fe200000e0000 */
        /* <DEDUP_REMOVED lines=8> */
[C---:B------:R-:W-:Y:S02]  /*114a0*/  R2UR UR40, R8.reuse ;  /* 0x00000000082872ca */ /* 0x040fe400000e0000 */
[C---:B------:R-:W-:Y:S02]  /*114b0*/  R2UR UR41, R9.reuse ;  /* 0x00000000092972ca */ /* 0x040fe400000e0000 */
[----:B------:R-:W-:Y:S02]  /*114c0*/  R2UR UR44, R8 ;  /* 0x00000000082c72ca */ /* 0x000fe400000e0000 */
[----:B------:R-:W-:Y:S02]  /*114d0*/  R2UR UR45, R9 ;  /* 0x00000000092d72ca */ /* 0x000fe400000e0000 */
[----:B------:R-:W-:Y:S01]  /*114e0*/  R2UR UR26, R146 ;  /* 0x00000000921a72ca */ /* 0x000fe200000e0000 */
[----:B------:R-:W-:Y:S01]  /*114f0*/  VIADD R146, R20, 0x3c2 ;  /* 0x000003c214927836 */ /* 0x000fe20000000000 */
[----:B------:R-:W-:Y:S01]  /*11500*/  R2UR UR27, R147 ;  /* 0x00000000931b72ca */ /* 0x000fe200000e0000 */
[----:B------:R-:W-:-:S10]  /*11510*/  IMAD.MOV.U32 R147, RZ, RZ, -0x7fffffe0 ;  /* 0x80000020ff937424 */ /* 0x000fd400078e00ff */
[----:B------:R-:W-:Y:S01]  /*11520*/  MOV R157, UR26 ;  /* 0x0000001a009d7c02 */ /* 0x000fe20008000f00 */
[----:B------:R-:W-:Y:S01]  /*11530*/  UMOV UR26, UR56 ;  /* 0x00000038001a7c82 */ /* 0x000fe20008000000 */
[----:B------:R-:W-:Y:S01]  /*11540*/  MOV R0, UR27 ;  /* 0x0000001b00007c02 */ /* 0x000fe20008000f00 */
[----:B------:R-:W-:Y:S01]  /*11550*/  UMOV UR27, UR57 ;  /* 0x00000039001b7c82 */ /* 0x000fe20008000000 */
[----:B------:R-:W-:Y:S02]  /*11560*/  WARPGROUP.DEPBAR.LE gsb0, 0x0 ;  /* 0x00008000000079c5 */ /* 0x000fe40000010000 */
[----:B------:R-:W-:-:S06]  /*11570*/  WARPGROUP.ARRIVE ;  /* 0x00000000000079c5 */ /* 0x000fcc0000000000 */
[----:B------:R-:W-:Y:S01]  /*11580*/  HGMMA.64x16x16.F32.BF16 R136, gdesc[UR28], R136, gsb0 ;  /* 0x002000001c8879f0 */ /* 0x000fe20008001888 */
[C---:B------:R-:W-:Y:S02]  /*11590*/  R2UR UR56, R8.reuse ;  /* 0x00000000083872ca */ /* 0x040fe400000e0000 */
[C---:B------:R-:W-:Y:S02]  /*115a0*/  R2UR UR57, R9.reuse ;  /* 0x00000000093972ca */ /* 0x040fe400000e0000 */
        /* <DEDUP_REMOVED lines=9> */
[----:B------:R-:W-:Y:S01]  /*11640*/  R2UR UR34, R146 ;  /* 0x00000000922272ca */ /* 0x000fe200000e0000 */
[----:B------:R-:W-:Y:S01]  /*11650*/  VIADD R146, R20, 0x442 ;  /* 0x0000044214927836 */ /* 0x000fe20000000000 */
[----:B------:R-:W-:Y:S01]  /*11660*/  R2UR UR35, R147 ;  /* 0x00000000932372ca */ /* 0x000fe200000e0000 */
[----:B------:R-:W-:Y:S01]  /*11670*/  IMAD.MOV.U32 R147, RZ, RZ, -0x7fffffe0 ;  /* 0x80000020ff937424 */ /* 0x000fe200078e00ff */
[----:B------:R-:W-:Y:S02]  /*11680*/  WARPGROUP.DEPBAR.LE gsb0, 0x0 ;  /* 0x00008000000079c5 */ /* 0x000fe40000010000 */
[----:B------:R-:W-:-:S06]  /*11690*/  WARPGROUP.ARRIVE ;  /* 0x00000000000079c5 */ /* 0x000fcc0000000000 */
[----:B------:R-:W-:Y:S01]  /*116a0*/  HGMMA.64x16x16.F32.BF16 R120, gdesc[UR36], R120, gsb0 ;  /* 0x00200000247879f0 */ /* 0x000fe20008001878 */
[----:B------:R-:W-:Y:S01]  /*116b0*/  R2UR UR38, R146 ;  /* 0x00000000922672ca */ /* 0x000fe200000e0000 */
[----:B------:R-:W-:Y:S01]  /*116c0*/  VIADD R146, R20, 0x480 ;  /* 0x0000048014927836 */ /* 0x000fe20000000000 */
[----:B------:R-:W-:Y:S01]  /*116d0*/  R2UR UR39, R147 ;  /* 0x00000000932772ca */ /* 0x000fe200000e0000 */
[----:B------:R-:W-:Y:S02]  /*116e0*/  WARPGROUP.DEPBAR.LE gsb0, 0x0 ;  /* 0x00008000000079c5 */ /* 0x000fe40000010000 */
[----:B------:R-:W-:-:S06]  /*116f0*/  WARPGROUP.ARRIVE ;  /* 0x00000000000079c5 */ /* 0x000fcc0000000000 */
[----:B------:R-:W-:Y:S01]  /*11700*/  HGMMA.64x16x16.F32.BF16 R112, gdesc[UR52], R112, gsb0 ;  /* 0x00200000347079f0 */ /* 0x000fe20008001870 */
[----:B------:R-:W-:Y:S02]  /*11710*/  R2UR UR55, R150 ;  /* 0x00000000963772ca */ /* 0x000fe400000e0000 */
[----:B------:R-:W-:Y:S02]  /*11720*/  R2UR UR54, R149 ;  /* 0x00000000953672ca */ /* 0x000fe400000e0000 */
[----:B------:R-:W-:Y:S02]  /*11730*/  R2UR UR52, R12 ;  /* 0x000000000c3472ca */ /* 0x000fe400000e0000 */
        /* <DEDUP_REMOVED lines=11> */
[----:B------:R-:W-:Y:S01]  /*117f0*/  IMAD.MOV.U32 R147, RZ, RZ, -0x7fffffe0 ;  /* 0x80000020ff937424 */ /* 0x000fe200078e00ff */
[----:B------:R-:W-:Y:S02]  /*11800*/  R2UR UR16, R146 ;  /* 0x00000000921072ca */ /* 0x000fe400000e0000 */
[----:B------:R-:W-:Y:S01]  /*11810*/  R2UR UR11, R24 ;  /* 0x00000000180b72ca */ /* 0x000fe200000e0000 */
[----:B------:R-:W-:Y:S02]  /*11820*/  WARPGROUP.DEPBAR.LE gsb0, 0x0 ;  /* 0x00008000000079c5 */ /* 0x000fe40000010000 */
[----:B------:R-:W-:Y:S01]  /*11830*/  WARPGROUP.ARRIVE ;  /* 0x00000000000079c5 */ /* 0x000fe20000000000 */
[----:B------:R-:W-:Y:S01]  /*11840*/  R2UR UR17, R147 ;  /* 0x00000000931172ca */ /* 0x000fe200000e0000 */
[----:B------:R-:W-:Y:S01]  /*11850*/  VIADD R146, R20, 0x4c0 ;  /* 0x000004c014927836 */ /* 0x000fe20000000000 */
[----:B------:R-:W-:Y:S01]  /*11860*/  R2UR UR10, R156 ;  /* 0x000000009c0a72ca */ /* 0x000fe200000e0000 */
[----:B------:R0:W5:Y:S02]  /*11870*/  LDL.LU R24, [R1+0xb0] ;  /* 0x0000b00001187983 */ /* 0x0001640000300800 */
[----:B------:R-:W-:Y:S01]  /*11880*/  HGMMA.64x16x16.F32.BF16 R88, gdesc[UR4], R88, gsb0 ;  /* 0x00200000045879f0 */ /* 0x000fe20008001858 */
[----:B------:R-:W-:Y:S01]  /*11890*/  IMAD.MOV.U32 R147, RZ, RZ, -0x7fffffe0 ;  /* 0x80000020ff937424 */ /* 0x000fe200078e00ff */
[----:B------:R-:W-:-:S02]  /*118a0*/  R2UR UR12, R146 ;  /* 0x00000000920c72ca */ /* 0x000fc400000e0000 */
[----:B------:R-:W-:Y:S01]  /*118b0*/  R2UR UR7, R23 ;  /* 0x00000000170772ca */ /* 0x000fe200000e0000 */
[----:B------:R-:W-:Y:S02]  /*118c0*/  WARPGROUP.DEPBAR.LE gsb0, 0x0 ;  /* 0x00008000000079c5 */ /* 0x000fe40000010000 */
[----:B------:R-:W-:Y:S01]  /*118d0*/  WARPGROUP.ARRIVE ;  /* 0x00000000000079c5 */ /* 0x000fe20000000000 */
[----:B------:R-:W-:Y:S01]  /*118e0*/  R2UR UR13, R147 ;  /* 0x00000000930d72ca */ /* 0x000fe200000e0000 */
[----:B------:R-:W-:Y:S01]  /*118f0*/  VIADD R146, R20, 0x500 ;  /* 0x0000050014927836 */ /* 0x000fe20000000000 */
[----:B------:R-:W-:Y:S01]  /*11900*/  R2UR UR6, R155 ;  /* 0x000000009b0672ca */ /* 0x000fe200000e0000 */
[----:B------:R0:W5:Y:S01]  /*11910*/  LDL.LU R23, [R1+0xac] ;  /* 0x0000ac0001177983 */ /* 0x0001620000300800 */
[----:B------:R-:W-:Y:S01]  /*11920*/  IMAD.MOV.U32 R147, RZ, RZ, -0x7fffffe0 ;  /* 0x80000020ff937424 */ /* 0x000fe200078e00ff */
[----:B------:R-:W-:Y:S01]  /*11930*/  HGMMA.64x16x16.F32.BF16 R80, gdesc[UR52], R80, gsb0 ;  /* 0x00200000345079f0 */ /* 0x000fe20008001850 */
[----:B------:R-:W-:-:S02]  /*11940*/  R2UR UR55, R154 ;  /* 0x000000009a3772ca */ /* 0x000fc400000e0000 */
[----:B------:R-:W-:Y:S02]  /*11950*/  R2UR UR54, R153 ;  /* 0x00000000993672ca */ /* 0x000fe400000e0000 */
[----:B------:R-:W-:Y:S01]  /*11960*/  R2UR UR8, R146 ;  /* 0x00000000920872ca */ /* 0x000fe200000e0000 */
[----:B------:R-:W-:Y:S01]  /*11970*/  VIADD R146, R20, 0x540 ;  /* 0x0000054014927836 */ /* 0x000fe20000000000 */
[----:B------:R-:W-:Y:S02]  /*11980*/  R2UR UR52, R8 ;  /* 0x00000000083472ca */ /* 0x000fe400000e0000 */
[----:B------:R-:W-:Y:S02]  /*11990*/  R2UR UR53, R9 ;  /* 0x00000000093572ca */ /* 0x000fe400000e0000 */
[----:B------:R-:W-:Y:S01]  /*119a0*/  R2UR UR9, R147 ;  /* 0x00000000930972ca */ /* 0x000fe200000e0000 */
[----:B------:R-:W-:Y:S01]  /*119b0*/  IMAD.MOV.U32 R147, RZ, RZ, -0x7fffffe0 ;  /* 0x80000020ff937424 */ /* 0x000fe200078e00ff */
[----:B------:R-:W-:-:S04]  /*119c0*/  R2UR UR4, R146 ;  /* 0x00000000920472ca */ /* 0x000fc800000e0000 */
[----:B------:R-:W-:Y:S01]  /*119d0*/  R2UR UR5, R147 ;  /* 0x00000000930572ca */ /* 0x000fe200000e0000 */
[----:B------:R-:W-:Y:S02]  /*119e0*/  WARPGROUP.DEPBAR.LE gsb0, 0x0 ;  /* 0x00008000000079c5 */ /* 0x000fe40000010000 */
[----:B------:R-:W-:-:S06]  /*119f0*/  WARPGROUP.ARRIVE ;  /* 0x00000000000079c5 */ /* 0x000fcc0000000000 */
[----:B------:R-:W-:Y:S01]  /*11a00*/  HGMMA.64x16x16.F32.BF16 R72, gdesc[UR48], R72, gsb0 ;  /* 0x00200000304879f0 */ /* 0x000fe20008001848 */
[----:B------:R-:W-:Y:S02]  /*11a10*/  R2UR UR51, R152 ;  /* 0x00000000983372ca */ /* 0x000fe400000e0000 */
[----:B------:R-:W-:Y:S01]  /*11a20*/  R2UR UR50, R151 ;  /* 0x00000000973272ca */ /* 0x000fe200000e0000 */
[----:B------:R-:W-:Y:S02]  /*11a30*/  WARPGROUP.DEPBAR.LE gsb0, 0x0 ;  /* 0x00008000000079c5 */ /* 0x000fe40000010000 */
[----:B------:R-:W-:-:S06]  /*11a40*/  WARPGROUP.ARRIVE ;  /* 0x00000000000079c5 */ /* 0x000fcc0000000000 */
[----:B------:R-:W-:Y:S01]  /*11a50*/  HGMMA.64x16x16.F32.BF16 R136, gdesc[UR40], R136, gsb0 ;  /* 0x00200000288879f0 */ /* 0x000fe20008001888 */
[----:B------:R-:W-:Y:S02]  /*11a60*/  R2UR UR43, R19 ;  /* 0x00000000132b72ca */ /* 0x000fe400000e0000 */
[----:B------:R-:W-:Y:S01]  /*11a70*/  R2UR UR42, R18 ;  /* 0x00000000122a72ca */ /* 0x000fe200000e0000 */
[----:B------:R-:W-:Y:S01]  /*11a80*/  VIADD R146, R20, 0x580 ;  /* 0x0000058014927836 */ /* 0x000fe20000000000 */
[C---:B------:R-:W-:Y:S01]  /*11a90*/  R2UR UR40, R8.reuse ;  /* 0x00000000082872ca */ /* 0x040fe200000e0000 */
[----:B------:R-:W-:Y:S01]  /*11aa0*/  IMAD.MOV.U32 R147, RZ, RZ, -0x7fffffe0 ;  /* 0x80000020ff937424 */ /* 0x000fe200078e00ff */
[----:B------:R-:W-:Y:S01]  /*11ab0*/  R2UR UR41, R9 ;  /* 0x00000000092972ca */ /* 0x000fe200000e0000 */
[----:B------:R0:W5:Y:S01]  /*11ac0*/  LDL.LU R19, [R1+0xa8] ;  /* 0x0000a80001137983 */ /* 0x0001620000300800 */
[----:B------:R-:W-:Y:S02]  /*11ad0*/  WARPGROUP.DEPBAR.LE gsb0, 0x0 ;  /* 0x00008000000079c5 */ /* 0x000fe40000010000 */
[----:B------:R-:W-:Y:S01]  /*11ae0*/  WARPGROUP.ARRIVE ;  /* 0x00000000000079c5 */ /* 0x000fe20000000000 */
[----:B------:R-:W-:Y:S01]  /*11af0*/  R2UR UR48, R8 ;  /* 0x00000000083072ca */ /* 0x000fe200000e0000 */
[----:B------:R0:W5:Y:S04]  /*11b00*/  LDL.LU R18, [R1+0xa4] ;  /* 0x0000a40001127983 */ /* 0x0001680000300800 */
[----:B------:R-:W-:Y:S03]  /*11b10*/  HGMMA.64x16x16.F32.BF16 R128, gdesc[UR44], R128, gsb0 ;  /* 0x002000002c8079f0 */ /* 0x000fe60008001880 */
        /* <DEDUP_REMOVED lines=10> */
[----:B------:R-:W-:Y:S02]  /*11bc0*/  R2UR UR46, R16 ;  /* 0x00000000102e72ca */ /* 0x000fe400000e0000 */
[----:B------:R-:W-:Y:S02]  /*11bd0*/  R2UR UR44, R8 ;  /* 0x00000000082c72ca */ /* 0x000fe400000e0000 */
[C---:B------:R-:W-:Y:S02]  /*11be0*/  R2UR UR45, R9.reuse ;  /* 0x00000000092d72ca */ /* 0x040fe400000e0000 */
[----:B------:R-:W-:Y:S02]  /*11bf0*/  R2UR UR49, R9 ;  /* 0x00000000093172ca */ /* 0x000fe400000e0000 */
[----:B------:R-:W-:-:S02]  /*11c00*/  R2UR UR59, R15 ;  /* 0x000000000f3b72ca */ /* 0x000fc400000e0000 */
[----:B------:R-:W-:Y:S02]  /*11c10*/  R2UR UR58, R14 ;  /* 0x000000000e3a72ca */ /* 0x000fe400000e0000 */
[----:B------:R-:W-:Y:S02]  /*11c20*/  R2UR UR56, R8 ;  /* 0x00000000083872ca */ /* 0x000fe400000e0000 */
[----:B------:R-:W-:Y:S01]  /*11c30*/  R2UR UR57, R9 ;  /* 0x00000000093972ca */ /* 0x000fe200000e0000 */
[----:B------:R-:W-:Y:S01]  /*11c40*/  UMOV UR40, UR16 ;  /* 0x0000001000287c82 */ /* 0x000fe20008000000 */
[----:B------:R-:W-:Y:S02]  /*11c50*/  WARPGROUP.DEPBAR.LE gsb0, 0x0 ;  /* 0x00008000000079c5 */ /* 0x000fe40000010000 */
[----:B------:R-:W-:Y:S01]  /*11c60*/  WARPGROUP.ARRIVE ;  /* 0x00000000000079c5 */ /* 0x000fe20000000000 */
[----:B------:R-:W-:Y:S01]  /*11c70*/  UMOV UR41, UR17 ;  /* 0x0000001100297c82 */ /* 0x000fe20008000000 */
[----:B------:R-:W-:Y:S01]  /*11c80*/  R2UR UR20, R146 ;  /* 0x00000000921472ca */ /* 0x000fe200000e0000 */
[----:B------:R0:W5:Y:S03]  /*11c90*/  LDL.LU R17, [R1+0xa0] ;  /* 0x0000a00001117983 */ /* 0x0001660000300800 */
[----:B------:R-:W-:Y:S01]  /*11ca0*/  HGMMA.64x16x16.F32.BF16 R96, gdesc[UR44], R96, gsb0 ;  /* 0x002000002c6079f0 */ /* 0x000fe20008001860 */
[----:B------:R-:W-:-:S02]  /*11cb0*/  R2UR UR16, R6 ;  /* 0x00000000061072ca */ /* 0x000fc400000e0000 */
[----:B------:R-:W-:Y:S02]  /*11cc0*/  R2UR UR17, R7 ;  /* 0x00000000071172ca */ /* 0x000fe400000e0000 */
[----:B------:R-:W-:Y:S02]  /*11cd0*/  R2UR UR21, R147 ;  /* 0x00000000931572ca */ /* 0x000fe400000e0000 */
[----:B------:R-:W-:Y:S02]  /*11ce0*/  R2UR UR27, R0 ;  /* 0x00000000001b72ca */ /* 0x000fe400000e0000 */
[----:B------:R-:W-:Y:S02]  /*11cf0*/  R2UR UR26, R157 ;  /* 0x000000009d1a72ca */ /* 0x000fe400000e0000 */
[----:B------:R-:W-:Y:S02]  /*11d00*/  R2UR UR24, R6 ;  /* 0x00000000061872ca */ /* 0x000fe400000e0000 */
[----:B------:R-:W-:-:S02]  /*11d10*/  R2UR UR25, R7 ;  /* 0x00000000071972ca */ /* 0x000fc400000e0000 */
[C---:B------:R-:W-:Y:S02]  /*11d20*/  R2UR UR28, R6.reuse ;  /* 0x00000000061c72ca */ /* 0x040fe400000e0000 */
[C---:B------:R-:W-:Y:S02]  /*11d30*/  R2UR UR29, R7.reuse ;  /* 0x00000000071d72ca */ /* 0x040fe400000e0000 */
[C---:B------:R-:W-:Y:S02]  /*11d40*/  R2UR UR32, R6.reuse ;  /* 0x00000000062072ca */ /* 0x040fe400000e0000 */
[C---:B------:R-:W-:Y:S02]  /*11d50*/  R2UR UR33, R7.reuse ;  /* 0x00000000072172ca */ /* 0x040fe400000e0000 */
[----:B------:R-:W-:Y:S02]  /*11d60*/  R2UR UR36, R6 ;  /* 0x00000000062472ca */ /* 0x000fe400000e0000 */
[----:B------:R-:W-:Y:S01]  /*11d70*/  R2UR UR37, R7 ;  /* 0x00000000072572ca */ /* 0x000fe200000e0000 */
[----:B------:R-:W-:Y:S01]  /*11d80*/  VIADD R146, R20, 0x5c0 ;  /* 0x000005c014927836 */ /* 0x000fe20000000000 */
[----:B------:R0:W5:Y:S01]  /*11d90*/  LDL.LU R16, [R1+0x9c] ;  /* 0x00009c0001107983 */ /* 0x0001620000300800 */
[----:B------:R-:W-:-:S02]  /*11da0*/  WARPGROUP.DEPBAR.LE gsb0, 0x0 ;  /* 0x00008000000079c5 */ /* 0x000fc40000010000 */
[----:B------:R-:W-:Y:S01]  /*11db0*/  WARPGROUP.ARRIVE ;  /* 0x00000000000079c5 */ /* 0x000fe20000000000 */
[----:B------:R-:W-:Y:S01]  /*11dc0*/  UMOV UR44, UR12 ;  /* 0x0000000c002c7c82 */ /* 0x000fe20008000000 */
[----:B------:R-:W-:Y:S01]  /*11dd0*/  UMOV UR45, UR13 ;  /* 0x0000000d002d7c82 */ /* 0x000fe20008000000 */
[----:B------:R-:W-:Y:S01]  /*11de0*/  IMAD.MOV.U32 R147, RZ, RZ, -0x7fffffe0 ;  /* 0x80000020ff937424 */ /* 0x000fe200078e00ff */
[----:B------:R0:W5:Y:S02]  /*11df0*/  LDL.LU R15, [R1+0x98] ;  /* 0x00009800010f7983 */ /* 0x0001640000300800 */
[----:B------:R-:W-:Y:S01]  /*11e00*/  HGMMA.64x16x16.F32.BF16 R88, gdesc[UR48], R88, gsb0 ;  /* 0x00200000305879f0 */ /* 0x000fe20008001858 */
[----:B------:R-:W-:Y:S01]  /*11e10*/  R2UR UR12, R6 ;  /* 0x00000000060c72ca */ /* 0x000fe200000e0000 */
[----:B------:R0:W5:Y:S01]  /*11e20*/  LDL.LU R14, [R1+0x94] ;  /* 0x00009400010e7983 */ /* 0x0001620000300800 */
[----:B------:R-:W-:Y:S01]  /*11e30*/  UMOV UR48, UR8 ;  /* 0x0000000800307c82 */ /* 0x000fe20008000000 */
[----:B------:R-:W-:-:S02]  /*11e40*/  WARPGROUP.DEPBAR.LE gsb0, 0x0 ;  /* 0x00008000000079c5 */ /* 0x000fc40000010000 */
[----:B------:R-:W-:Y:S01]  /*11e50*/  WARPGROUP.ARRIVE ;  /* 0x00000000000079c5 */ /* 0x000fe20000000000 */
[----:B------:R-:W-:Y:S01]  /*11e60*/  UMOV UR49, UR9 ;  /* 0x0000000900317c82 */ /* 0x000fe20008000000 */
[----:B------:R-:W-:Y:S01]  /*11e70*/  R2UR UR13, R7 ;  /* 0x00000000070d72ca */ /* 0x000fe200000e0000 */
[----:B------:R0:W5:Y:S03]  /*11e80*/  LDL.LU R0, [R1+0x90] ;  /* 0x0000900001007983 */ /* 0x0001660000300800 */
        /* <DEDUP_REMOVED lines=193> */
.L_x_1973:
[----:B------:R-:W-:Y:S01]  /*12aa0*/  SHF.L.U32 R20, R145, 0x1f, RZ ;  /* 0x0000001f91147819 */ /* 0x000fe200000006ff */
[----:B-----5:R-:W-:-:S04]  /*12ab0*/  IMAD R21, R15, 0x8, R16 ;  /* 0x000000080f157824 */ /* 0x020fc800078e0210 */
[----:B------:R0:W1:Y:S01]  /*12ac0*/  SYNCS.PHASECHK.TRANS64.TRYWAIT P2, [R21+URZ+0x31c50], R20 ;  /* 0x031c5014150075a7 */ /* 0x000062000804017f */
[----:B------:R-:W-:Y:S05]  /*12ad0*/  @!P0 BRA `(.L_x_1974) ;  /* 0x0000000000048947 */ /* 0x000fea0003800000 */
[----:B------:R-:W-:Y:S01]  /*12ae0*/  BPT.TRAP 0x1 ;  /* 0x000000040000795c */ /* 0x000fe20000300000 */
.L_x_1974:
[----:B-1----:R-:W-:Y:S05]  /*12af0*/  @P2 BRA `(.L_x_1972) ;  /* 0x0000000000082947 */ /* 0x002fea0003800000 */
[----:B------:R-:W1:Y:S02]  /*12b00*/  SYNCS.PHASECHK.TRANS64.TRYWAIT P2, [R21+URZ+0x31c50], R20 ;  /* 0x031c5014150075a7 */ /* 0x000e64000804017f */
[----:B-1----:R-:W-:Y:S05]  /*12b10*/  @!P2 BRA `(.L_x_1975) ;  /* 0x000001100014a947 */ /* 0x002fea0003800000 */
.L_x_1972:
[----:B------:R-:W-:Y:S05]  /*12b20*/  WARPSYNC.ALL ;  /* 0x0000000000007948 */ /* 0x000fea0003800000 */
[----:B------:R-:W-:Y:S01]  /*12b30*/  ULDC UR4, c[0x0][0x9d8] ;  /* 0x0002760000047ab9 */ /* 0x000fe20000000800 */
[----:B------:R-:W-:Y:S01]  /*12b40*/  ULDC UR5, c[0x0][0x988] ;  /* 0x0002620000057ab9 */ /* 0x000fe20000000800 */
[----:B------:R-:W-:Y:S01]  /*12b50*/  FMUL.FTZ R138, R138, UR4 ;  /* 0x000000048a8a7c20 */ /* 0x000fe20008410000 */
[----:B------:R-:W-:Y:S01]  /*12b60*/  FMUL.FTZ R139, R139, UR4 ;  /* 0x000000048b8b7c20 */ /* 0x000fe20008410000 */
[----:B------:R-:W-:Y:S01]  /*12b70*/  FMUL.FTZ R131, R131, UR4 ;  /* 0x0000000483837c20 */ /* 0x000fe20008410000 */
[----:B------:R-:W-:Y:S01]  /*12b80*/  FMUL.FTZ R130, R130, UR4 ;  /* 0x0000000482827c20 */ /* 0x000fe20008410000 */
[----:B01----:R0:W1:Y:S01]  /*12b90*/  MUFU.TANH R20, R138 ;  /* 0x0000008a00147308 */ /* 0x0030620000002400 */
[----:B------:R-:W-:Y:S01]  /*12ba0*/  FMUL.FTZ R21, R137, UR4 ;  /* 0x0000000489157c20 */ /* 0x000fe20008410000 */
[----:B------:R-:W-:Y:S01]  /*12bb0*/  FMUL.FTZ R122, R122, UR4 ;  /* 0x000000047a7a7c20 */ /* 0x000fe20008410000 */
[----:B------:R-:W-:Y:S01]  /*12bc0*/  FMUL.FTZ R137, R141, UR4 ;  /* 0x000000048d897c20 */ /* 0x000fe20008410000 */
        /* <DEDUP_REMOVED lines=11> */
[----:B0-----:R-:W-:Y:S01]  /*12c80*/  FMUL.FTZ R138, R140, UR4 ;  /* 0x000000048c8a7c20 */ /* 0x001fe20008410000 */
[----:B------:R0:W3:Y:S01]  /*12c90*/  MUFU.TANH R147, R131 ;  /* 0x0000008300937308 */ /* 0x0000e20000002400 */
[----:B-1----:R-:W-:-:S02]  /*12ca0*/  IMAD.MOV.U32 R120, RZ, RZ, R20 ;  /* 0x000000ffff787224 */ /* 0x002fc400078e0014 */
[----:B------:R-:W-:Y:S01]  /*12cb0*/  FMUL.FTZ R123, R123, UR4 ;  /* 0x000000047b7b7c20 */ /* 0x000fe20008410000 */
[----:B------:R-:W-:Y:S01]  /*12cc0*/  FMUL.FTZ R126, R126, UR4 ;  /* 0x000000047e7e7c20 */ /* 0x000fe20008410000 */
[----:B------:R-:W-:Y:S01]  /*12cd0*/  FMUL.FTZ R128, R128, UR4 ;  /* 0x0000000480807c20 */ /* 0x000fe20008410000 */
[----:B------:R-:W-:Y:S01]  /*12ce0*/  FMUL.FTZ R129, R129, UR4 ;  /* 0x0000000481817c20 */ /* 0x000fe20008410000 */
[----:B------:R-:W-:Y:S01]  /*12cf0*/  FMUL.FTZ R156, R114, UR4 ;  /* 0x00000004729c7c20 */ /* 0x000fe20008410000 */
[----:B------:R-:W-:Y:S01]  /*12d00*/  FMUL.FTZ R152, R106, UR4 ;  /* 0x000000046a987c20 */ /* 0x000fe20008410000 */
[----:B------:R1:W-:Y:S01]  /*12d10*/  MUFU.TANH R148, R130 ;  /* 0x0000008200947308 */ /* 0x0003e20000002400 */
[----:B------:R-:W-:-:S07]  /*12d20*/  FMUL.FTZ R154, R118, UR4 ;  /* 0x00000004769a7c20 */ /* 0x000fce0008410000 */
[----:B------:R-:W4:Y:S01]  /*12d30*/  MUFU.TANH R149, R143 ;  /* 0x0000008f00957308 */ /* 0x000f220000002400 */
[----:B------:R-:W-:Y:S01]  /*12d40*/  FMUL.FTZ R100, R91, UR4 ;  /* 0x000000045b647c20 */ /* 0x000fe20008410000 */
[----:B------:R-:W-:Y:S01]  /*12d50*/  FMUL.FTZ R119, R111, UR4 ;  /* 0x000000046f777c20 */ /* 0x000fe20008410000 */
[----:B------:R-:W4:Y:S01]  /*12d60*/  LDL R91, [R1+0x34] ;  /* 0x00003400015b7983 */ /* 0x000f220000100800 */
[----:B0-----:R-:W-:Y:S01]  /*12d70*/  FMUL.FTZ R131, R132, UR4 ;  /* 0x0000000484837c20 */ /* 0x001fe20008410000 */
[----:B------:R-:W-:Y:S01]  /*12d80*/  FMUL.FTZ R132, R105, UR4 ;  /* 0x0000000469847c20 */ /* 0x000fe20008410000 */
[----:B------:R-:W-:Y:S01]  /*12d90*/  FMUL.FTZ R105, R108, UR4 ;  /* 0x000000046c697c20 */ /* 0x000fe20008410000 */
[----:B-1----:R-:W-:Y:S01]  /*12da0*/  FMUL.FTZ R130, R133, UR4 ;  /* 0x0000000485827c20 */ /* 0x002fe20008410000 */
[----:B------:R0:W1:Y:S01]  /*12db0*/  MUFU.TANH R20, R122 ;  /* 0x0000007a00147308 */ /* 0x0000620000002400 */
[----:B------:R-:W-:Y:S01]  /*12dc0*/  FMUL.FTZ R140, R121, UR4 ;  /* 0x00000004798c7c20 */ /* 0x000fe20008410000 */
[----:B------:R-:W-:Y:S01]  /*12dd0*/  FMUL.FTZ R139, R124, UR4 ;  /* 0x000000047c8b7c20 */ /* 0x000fe20008410000 */
[----:B------:R-:W-:Y:S01]  /*12de0*/  FMUL.FTZ R121, R125, UR4 ;  /* 0x000000047d797c20 */ /* 0x000fe20008410000 */
[----:B------:R-:W-:Y:S01]  /*12df0*/  FMUL.FTZ R133, R104, UR4 ;  /* 0x0000000468857c20 */ /* 0x000fe20008410000 */
[----:B------:R-:W-:Y:S01]  /*12e00*/  FMUL.FTZ R104, R109, UR4 ;  /* 0x000000046d687c20 */ /* 0x000fe20008410000 */
[----:B------:R-:W-:Y:S01]  /*12e10*/  FMUL.FTZ R106, R96, UR4 ;  /* 0x00000004606a7c20 */ /* 0x000fe20008410000 */
[----:B------:R-:W-:Y:S01]  /*12e20*/  FMUL.FTZ R96, R97, UR4 ;  /* 0x0000000461607c20 */ /* 0x000fe20008410000 */
[----:B------:R1:W1:Y:S01]  /*12e30*/  MUFU.TANH R145, R135 ;  /* 0x0000008700917308 */ /* 0x0002620000002400 */
[----:B0-----:R-:W-:Y:S01]  /*12e40*/  FMUL.FTZ R122, R112, UR4 ;  /* 0x00000004707a7c20 */ /* 0x001fe20008410000 */
[----:B------:R-:W-:Y:S01]  /*12e50*/  FMUL.FTZ R112, R113, UR4 ;  /* 0x0000000471707c20 */ /* 0x000fe20008410000 */
[----:B--2---:R-:W-:-:S02]  /*12e60*/  IMAD.MOV.U32 R113, RZ, RZ, R151 ;  /* 0x000000ffff717224 */ /* 0x004fc400078e0097 */
[----:B------:R-:W-:Y:S01]  /*12e70*/  FMUL.FTZ R151, R107, UR4 ;  /* 0x000000046b977c20 */ /* 0x000fe20008410000 */
[----:B---3--:R-:W-:Y:S02]  /*12e80*/  IMAD.MOV.U32 R107, RZ, RZ, R147 ;  /* 0x000000ffff6b7224 */ /* 0x008fe400078e0093 */
[----:B------:R-:W-:Y:S01]  /*12e90*/  FMUL.FTZ R124, R89, UR4 ;  /* 0x00000004597c7c20 */ /* 0x000fe20008410000 */
[----:B------:R-:W2:Y:S01]  /*12ea0*/  LDL R147, [R1+0x2c] ;  /* 0x00002c0001937983 */ /* 0x000ea20000100800 */
[----:B----4-:R-:W-:Y:S02]  /*12eb0*/  IMAD.MOV.U32 R115, RZ, RZ, R149 ;  /* 0x000000ffff737224 */ /* 0x010fe400078e0095 */
[----:B-1----:R-:W-:Y:S01]  /*12ec0*/  FMUL.FTZ R135, R116, UR4 ;  /* 0x0000000474877c20 */ /* 0x002fe20008410000 */
[----:B------:R-:W-:Y:S01]  /*12ed0*/  IMAD.MOV.U32 R116, RZ, RZ, R148 ;  /* 0x000000ffff747224 */ /* 0x000fe200078e0094 */
[----:B------:R-:W3:Y:S01]  /*12ee0*/  LDL R149, [R1+0x68] ;  /* 0x0000680001957983 */ /* 0x000ee20000100800 */
[----:B------:R-:W-:-:S02]  /*12ef0*/  IMAD.MOV.U32 R111, RZ, RZ, R20 ;  /* 0x000000ffff6f7224 */ /* 0x000fc400078e0014 */
[----:B------:R-:W-:Y:S01]  /*12f00*/  FMUL.FTZ R20, R103, UR4 ;  /* 0x0000000467147c20 */ /* 0x000fe20008410000 */
[----:B------:R0:W1:Y:S01]  /*12f10*/  MUFU.TANH R146, R134 ;  /* 0x0000008600927308 */ /* 0x0000620000002400 */
[----:B------:R-:W4:Y:S01]  /*12f20*/  LDL R148, [R1+0x40] ;  /* 0x0000400001947983 */ /* 0x000f220000100800 */
[----:B------:R-:W-:Y:S01]  /*12f30*/  FMUL.FTZ R118, R98, UR4 ;  /* 0x0000000462767c20 */ /* 0x000fe20008410000 */
[----:B------:R-:W-:Y:S02]  /*12f40*/  IMAD.MOV.U32 R109, RZ, RZ, R145 ;  /* 0x000000ffff6d7224 */ /* 0x000fe400078e0091 */
[----:B------:R-:W-:Y:S01]  /*12f50*/  FMUL.FTZ R125, R88, UR4 ;  /* 0x00000004587d7c20 */ /* 0x000fe20008410000 */
[----:B------:R-:W3:Y:S02]  /*12f60*/  LDL R103, [R1+0x6c] ;  /* 0x00006c0001677983 */ /* 0x000ee40000100800 */
[----:B------:R-:W1:Y:S01]  /*12f70*/  MUFU.TANH R150, R142 ;  /* 0x0000008e00967308 */ /* 0x000e620000002400 */
[----:B0-----:R-:W-:Y:S01]  /*12f80*/  FMUL.FTZ R134, R117, UR4 ;  /* 0x0000000475867c20 */ /* 0x001fe20008410000 */
[----:B------:R-:W-:-:S06]  /*12f90*/  FMUL.FTZ R117, R99, UR4 ;  /* 0x0000000463757c20 */ /* 0x000fcc0008410000 */
[----:B------:R-:W0:Y:S01]  /*12fa0*/  MUFU.TANH R143, R123 ;  /* 0x0000007b008f7308 */ /* 0x000e220000002400 */
[----:B-1----:R-:W-:Y:S02]  /*12fb0*/  IMAD.MOV.U32 R108, RZ, RZ, R146 ;  /* 0x000000ffff6c7224 */ /* 0x002fe400078e0092 */
[----:B------:R-:W-:-:S05]  /*12fc0*/  FMUL.FTZ R146, R72, UR4 ;  /* 0x0000000448927c20 */ /* 0x000fca0008410000 */
[----:B------:R-:W-:Y:S01]  /*12fd0*/  MUFU.TANH R136, R136 ;  /* 0x0000008800887308 */ /* 0x000fe20000002400 */
[----:B------:R-:W-:Y:S02]  /*12fe0*/  IMAD.MOV.U32 R114, RZ, RZ, R150 ;  /* 0x000000ffff727224 */ /* 0x000fe400078e0096 */
[----:B------:R-:W-:Y:S01]  /*12ff0*/  FMUL.FTZ R150, R110, UR4 ;  /* 0x000000046e967c20 */ /* 0x000fe20008410000 */
[----:B------:R-:W-:Y:S01]  /*13000*/  FMUL.FTZ R110, R102, UR4 ;  /* 0x00000004666e7c20 */ /* 0x000fe20008410000 */
[----:B------:R-:W-:-:S03]  /*13010*/  FMUL.FTZ R102, R90, UR4 ;  /* 0x000000045a667c20 */ /* 0x000fc60008410000 */
[----:B------:R-:W-:Y:S01]  /*13020*/  MUFU.TANH R21, R21 ;  /* 0x0000001500157308 */ /* 0x000fe20000002400 */
[----:B0-----:R-:W-:-:S07]  /*13030*/  IMAD.MOV.U32 R90, RZ, RZ, R143 ;  /* 0x000000ffff5a7224 */ /* 0x001fce00078e008f */
[----:B------:R-:W-:Y:S08]  /*13040*/  MUFU.TANH R138, R138 ;  /* 0x0000008a008a7308 */ /* 0x000ff00000002400 */
[----:B------:R-:W-:Y:S08]  /*13050*/  MUFU.TANH R137, R137 ;  /* 0x0000008900897308 */ /* 0x000ff00000002400 */
[----:B------:R0:W1:Y:S08]  /*13060*/  MUFU.TANH R142, R126 ;  /* 0x0000007e008e7308 */ /* 0x0000700000002400 */
[----:B------:R-:W3:Y:S01]  /*13070*/  MUFU.TANH R128, R128 ;  /* 0x0000008000807308 */ /* 0x000ee20000002400 */
[----:B0-----:R-:W-:-:S07]  /*13080*/  FMUL.FTZ R126, R101, UR4 ;  /* 0x00000004657e7c20 */ /* 0x001fce0008410000 */
[----:B------:R-:W0:Y:S08]  /*13090*/  MUFU.TANH R129, R129 ;  /* 0x0000008100817308 */ /* 0x000e300000002400 */
[----:B------:R-:W0:Y:S08]  /*130a0*/  MUFU.TANH R131, R131 ;  /* 0x0000008300837308 */ /* 0x000e300000002400 */
[----:B------:R-:W0:Y:S01]  /*130b0*/  MUFU.TANH R130, R130 ;  /* 0x0000008200827308 */ /* 0x000e220000002400 */
[----:B------:R-:W-:Y:S01]  /*130c0*/  FMUL.FTZ R99, R94, UR4 ;  /* 0x000000045e637c20 */ /* 0x000fe20008410000 */
[----:B------:R-:W-:-:S06]  /*130d0*/  FMUL.FTZ R143, R84, UR4 ;  /* 0x00000004548f7c20 */ /* 0x000fcc0008410000 */
[----:B------:R-:W0:Y:S01]  /*130e0*/  MUFU.TANH R141, R141 ;  /* 0x0000008d008d7308 */ /* 0x000e220000002400 */
[----:B------:R-:W-:Y:S01]  /*130f0*/  FMUL.FTZ R101, R86, UR4 ;  /* 0x0000000456657c20 */ /* 0x000fe20008410000 */
[----:B------:R-:W-:-:S06]  /*13100*/  IMAD.MOV.U32 R94, RZ, RZ, R116 ;  /* 0x000000ffff5e7224 */ /* 0x000fcc00078e0074 */
[----:B------:R-:W0:Y:S01]  /*13110*/  MUFU.TANH R140, R140 ;  /* 0x0000008c008c7308 */ /* 0x000e220000002400 */
[----:B-1----:R-:W-:-:S07]  /*13120*/  IMAD.MOV.U32 R97, RZ, RZ, R142 ;  /* 0x000000ffff617224 */ /* 0x002fce00078e008e */
[----:B------:R-:W1:Y:S08]  /*13130*/  MUFU.TANH R139, R139 ;  /* 0x0000008b008b7308 */ /* 0x000e700000002400 */
[----:B------:R-:W1:Y:S01]  /*13140*/  MUFU.TANH R121, R121 ;  /* 0x0000007900797308 */ /* 0x000e620000002400 */
[----:B------:R-:W-:Y:S01]  /*13150*/  FMUL.FTZ R123, R92, UR4 ;  /* 0x000000045c7b7c20 */ /* 0x000fe20008410000 */
[----:B------:R-:W-:Y:S01]  /*13160*/  FMUL.FTZ R89, R93, UR4 ;  /* 0x000000045d597c20 */ /* 0x000fe20008410000 */
[----:B------:R-:W-:-:S05]  /*13170*/  FMUL.FTZ R98, R95, UR4 ;  /* 0x000000045f627c20 */ /* 0x000fca0008410000 */
[----:B------:R-:W1:Y:S01]  /*13180*/  MUFU.TANH R122, R122 ;  /* 0x0000007a007a7308 */ /* 0x000e620000002400 */
[----:B------:R-:W-:Y:S01]  /*13190*/  FMUL.FTZ R142, R81, UR4 ;  /* 0x00000004518e7c20 */ /* 0x000fe20008410000 */
[----:B------:R-:W-:-:S06]  /*131a0*/  IMAD.MOV.U32 R92, RZ, RZ, R109 ;  /* 0x000000ffff5c7224 */ /* 0x000fcc00078e006d */
[----:B------:R-:W1:Y:S01]  /*131b0*/  MUFU.TANH R112, R112 ;  /* 0x0000007000707308 */ /* 0x000e620000002400 */
[----:B------:R-:W-:-:S07]  /*131c0*/  IMAD.MOV.U32 R93, RZ, RZ, R108 ;  /* 0x000000ffff5d7224 */ /* 0x000fce00078e006c */
[----:B------:R-:W1:Y:S01]  /*131d0*/  MUFU.TANH R135, R135 ;  /* 0x0000008700877308 */ /* 0x000e620000002400 */
[----:B------:R-:W-:-:S07]  /*131e0*/  IMAD.MOV.U32 R109, RZ, RZ, R115 ;  /* 0x000000ffff6d7224 */ /* 0x000fce00078e0073 */
[----:B------:R-:W1:Y:S01]  /*131f0*/  MUFU.TANH R134, R134 ;  /* 0x0000008600867308 */ /* 0x000e620000002400 */
[----:B------:R-:W-:Y:S02]  /*13200*/  IMAD.MOV.U32 R95, RZ, RZ, R114 ;  /* 0x000000ffff5f7224 */ /* 0x000fe400078e0072 */
[----:B------:R-:W-:Y:S02]  /*13210*/  IMAD.MOV.U32 R108, RZ, RZ, R113 ;  /* 0x000000ffff6c7224 */ /* 0x000fe400078e0071 */
[----:B------:R-:W-:-:S03]  /*13220*/  IMAD.MOV.U32 R81, RZ, RZ, R120 ;  /* 0x000000ffff517224 */ /* 0x000fc600078e0078 */
[----:B------:R-:W1:Y:S08]  /*13230*/  MUFU.TANH R133, R133 ;  /* 0x0000008500857308 */ /* 0x000e700000002400 */
[----:B------:R-:W1:Y:S08]  /*13240*/  MUFU.TANH R132, R132 ;  /* 0x0000008400847308 */ /* 0x000e700000002400 */
[----:B------:R-:W1:Y:S08]  /*13250*/  MUFU.TANH R105, R105 ;  /* 0x0000006900697308 */ /* 0x000e700000002400 */
[----:B------:R-:W1:Y:S01]  /*13260*/  MUFU.TANH R104, R104 ;  /* 0x0000006800687308 */ /* 0x000e620000002400 */
[----:B------:R-:W-:Y:S01]  /*13270*/  FMUL.FTZ R80, R80, UR4 ;  /* 0x0000000450507c20 */ /* 0x000fe20008410000 */
[----:B------:R-:W-:-:S06]  /*13280*/  FMUL.FTZ R145, R85, UR4 ;  /* 0x0000000455917c20 */ /* 0x000fcc0008410000 */
        /* <DEDUP_REMOVED lines=8> */
[----:B------:R-:W-:Y:S08]  /*13310*/  MUFU.TANH R155, R155 ;  /* 0x0000009b009b7308 */ /* 0x000ff00000002400 */
[----:B------:R-:W-:Y:S01]  /*13320*/  MUFU.TANH R154, R154 ;  /* 0x0000009a009a7308 */ /* 0x000fe20000002400 */
[----:B------:R-:W-:-:S07]  /*13330*/  FMUL.FTZ R88, R82, UR4 ;  /* 0x0000000452587c20 */ /* 0x000fce0008410000 */
[----:B------:R-:W-:Y:S08]  /*13340*/  MUFU.TANH R157, R157 ;  /* 0x0000009d009d7308 */ /* 0x000ff00000002400 */
[----:B------:R-:W-:Y:S08]  /*13350*/  MUFU.TANH R153, R153 ;  /* 0x0000009900997308 */ /* 0x000ff00000002400 */
[----:B------:R-:W-:Y:S01]  /*13360*/  MUFU.TANH R119, R119 ;  /* 0x0000007700777308 */ /* 0x000fe20000002400 */
[----:B--2---:R-:W-:-:S07]  /*13370*/  IMAD R72, R147, 0xc0, RZ ;  /* 0x000000c093487824 */ /* 0x004fce00078e02ff */
[----:B------:R-:W-:Y:S01]  /*13380*/  MUFU.TANH R146, R146 ;  /* 0x0000009200927308 */ /* 0x000fe20000002400 */
[----:B-----5:R-:W-:-:S05]  /*13390*/  IMAD R72, R14, -0x90, R72 ;  /* 0xffffff700e487824 */ /* 0x020fca00078e0248 */
[----:B----4-:R-:W-:Y:S02]  /*133a0*/  IADD3 R72, R72, 0x1, R148 ;  /* 0x0000000148487810 */ /* 0x010fe40007ffe094 */
[----:B------:R-:W-:Y:S03]  /*133b0*/  MUFU.TANH R20, R20 ;  /* 0x0000001400147308 */ /* 0x000fe60000002400 */
[----:B------:R-:W-:-:S04]  /*133c0*/  IMAD.IADD R72, R72, 0x1, -R91 ;  /* 0x0000000148487824 */ /* 0x000fc800078e0a5b */
[----:B---3--:R-:W-:Y:S01]  /*133d0*/  IMAD R72, R149, -0x2, R72 ;  /* 0xfffffffe95487824 */ /* 0x008fe200078e0248 */
[----:B------:R-:W-:Y:S03]  /*133e0*/  MUFU.TANH R150, R150 ;  /* 0x0000009600967308 */ /* 0x000fe60000002400 */
[----:B------:R-:W-:Y:S02]  /*133f0*/  IMAD.IADD R103, R103, 0x1, R72 ;  /* 0x0000000167677824 */ /* 0x000fe400078e0248 */
[----:B------:R-:W-:-:S03]  /*13400*/  IMAD.MOV.U32 R91, RZ, RZ, R111 ;  /* 0x000000ffff5b7224 */ /* 0x000fc600078e006f */
[C---:B------:R-:W-:Y:S01]  /*13410*/  ISETP.GT.AND P2, PT, R103.reuse, RZ, PT ;  /* 0x000000ff6700720c */ /* 0x040fe20003f44270 */
[----:B------:R-:W-:Y:S01]  /*13420*/  MUFU.TANH R156, R156 ;  /* 0x0000009c009c7308 */ /* 0x000fe20000002400 */
[C---:B------:R-:W-:Y:S02]  /*13430*/  ISETP.GT.AND P3, PT, R103.reuse, 0x1, PT ;  /* 0x000000016700780c */ /* 0x040fe40003f64270 */
[C---:B------:R-:W-:Y:S02]  /*13440*/  ISETP.GT.AND P4, PT, R103.reuse, 0x8, PT ;  /* 0x000000086700780c */ /* 0x040fe40003f84270 */
[----:B------:R-:W-:Y:S02]  /*13450*/  ISETP.GT.AND P5, PT, R103, 0x9, PT ;  /* 0x000000096700780c */ /* 0x000fe40003fa4270 */
[----:B------:R-:W-:Y:S01]  /*13460*/  FSEL R111, R136, -INF , P2 ;  /* 0xff800000886f7808 */ /* 0x000fe20001000000 */
[----:B------:R-:W-:Y:S01]  /*13470*/  MUFU.TANH R110, R110 ;  /* 0x0000006e006e7308 */ /* 0x000fe20000002400 */
[----:B------:R-:W-:-:S02]  /*13480*/  FSEL R84, R21, -INF , P3 ;  /* 0xff80000015547808 */ /* 0x000fc40001800000 */
[----:B------:R-:W-:Y:S02]  /*13490*/  FSEL R86, R138, -INF , P4 ;  /* 0xff8000008a567808 */ /* 0x000fe40002000000 */
[----:B------:R-:W-:Y:S02]  /*134a0*/  FSEL R116, R137, -INF , P5 ;  /* 0xff80000089747808 */ /* 0x000fe40002800000 */
[C---:B------:R-:W-:Y:S01]  /*134b0*/  ISETP.GT.AND P2, PT, R103.reuse, 0x10, PT ;  /* 0x000000106700780c */ /* 0x040fe20003f44270 */
[----:B------:R-:W-:Y:S01]  /*134c0*/  MUFU.TANH R152, R152 ;  /* 0x0000009800987308 */ /* 0x000fe20000002400 */
[C---:B------:R-:W-:Y:S02]  /*134d0*/  ISETP.GT.AND P3, PT, R103.reuse, 0x11, PT ;  /* 0x000000116700780c */ /* 0x040fe40003f64270 */
[C---:B------:R-:W-:Y:S02]  /*134e0*/  ISETP.GT.AND P4, PT, R103.reuse, 0x18, PT ;  /* 0x000000186700780c */ /* 0x040fe40003f84270 */
[----:B------:R-:W-:-:S02]  /*134f0*/  ISETP.GT.AND P5, PT, R103, 0x19, PT ;  /* 0x000000196700780c */ /* 0x000fc40003fa4270 */
[----:B------:R-:W-:Y:S01]  /*13500*/  FSEL R120, R128, -INF , P2 ;  /* 0xff80000080787808 */ /* 0x000fe20001000000 */
[----:B------:R-:W-:Y:S01]  /*13510*/  MUFU.TANH R151, R151 ;  /* 0x0000009700977308 */ /* 0x000fe20000002400 */
[----:B0-----:R-:W-:Y:S02]  /*13520*/  FSEL R113, R129, -INF , P3 ;  /* 0xff80000081717808 */ /* 0x001fe40001800000 */
[----:B------:R-:W-:Y:S02]  /*13530*/  FSEL R114, R131, -INF , P4 ;  /* 0xff80000083727808 */ /* 0x000fe40002000000 */
[----:B------:R-:W-:Y:S02]  /*13540*/  FSEL R115, R130, -INF , P5 ;  /* 0xff80000082737808 */ /* 0x000fe40002800000 */
[C---:B------:R-:W-:Y:S01]  /*13550*/  ISETP.GT.AND P2, PT, R103.reuse, 0x20, PT ;  /* 0x000000206700780c */ /* 0x040fe20003f44270 */
[----:B------:R-:W-:Y:S01]  /*13560*/  MUFU.TANH R118, R118 ;  /* 0x0000007600767308 */ /* 0x000fe20000002400 */
[----:B------:R-:W-:-:S02]  /*13570*/  ISETP.GT.AND P3, PT, R103, 0x21, PT ;  /* 0x000000216700780c */ /* 0x000fc40003f64270 */
[C---:B------:R-:W-:Y:S02]  /*13580*/  ISETP.GT.AND P4, PT, R103.reuse, 0x28, PT ;  /* 0x000000286700780c */ /* 0x040fe40003f84270 */
[----:B------:R-:W-:Y:S02]  /*13590*/  ISETP.GT.AND P5, PT, R103, 0x29, PT ;  /* 0x000000296700780c */ /* 0x000fe40003fa4270 */
[----:B------:R-:W-:Y:S01]  /*135a0*/  FSEL R141, R141, -INF , P2 ;  /* 0xff8000008d8d7808 */ /* 0x000fe20001000000 */
[----:B------:R-:W-:Y:S01]  /*135b0*/  MUFU.TANH R117, R117 ;  /* 0x0000007500757308 */ /* 0x000fe20000002400 */
[----:B------:R-:W-:Y:S02]  /*135c0*/  FSEL R140, R140, -INF , P3 ;  /* 0xff8000008c8c7808 */ /* 0x000fe40001800000 */
[----:B-1----:R-:W-:Y:S02]  /*135d0*/  FSEL R139, R139, -INF , P4 ;  /* 0xff8000008b8b7808 */ /* 0x002fe40002000000 */
[----:B------:R-:W-:-:S02]  /*135e0*/  FSEL R138, R121, -INF , P5 ;  /* 0xff800000798a7808 */ /* 0x000fc40002800000 */
[C---:B------:R-:W-:Y:S02]  /*135f0*/  ISETP.GT.AND P2, PT, R103.reuse, 0x30, PT ;  /* 0x000000306700780c */ /* 0x040fe40003f44270 */
[C---:B------:R-:W-:Y:S02]  /*13600*/  ISETP.GT.AND P3, PT, R103.reuse, 0x31, PT ;  /* 0x000000316700780c */ /* 0x040fe40003f64270 */
[C---:B------:R-:W-:Y:S02]  /*13610*/  ISETP.GT.AND P4, PT, R103.reuse, 0x38, PT ;  /* 0x000000386700780c */ /* 0x040fe40003f84270 */
[----:B------:R-:W-:Y:S02]  /*13620*/  ISETP.GT.AND P5, PT, R103, 0x39, PT ;  /* 0x000000396700780c */ /* 0x000fe40003fa4270 */
[----:B------:R-:W-:Y:S02]  /*13630*/  FSEL R137, R122, -INF , P2 ;  /* 0xff8000007a897808 */ /* 0x000fe40001000000 */
[----:B------:R-:W-:-:S02]  /*13640*/  FSEL R136, R112, -INF , P3 ;  /* 0xff80000070887808 */ /* 0x000fc40001800000 */
[----:B------:R-:W-:Y:S02]  /*13650*/  FSEL R135, R135, -INF , P4 ;  /* 0xff80000087877808 */ /* 0x000fe40002000000 */
[----:B------:R-:W-:Y:S02]  /*13660*/  FSEL R134, R134, -INF , P5 ;  /* 0xff80000086867808 */ /* 0x000fe40002800000 */
[C---:B------:R-:W-:Y:S02]  /*13670*/  ISETP.GT.AND P2, PT, R103.reuse, 0x40, PT ;  /* 0x000000406700780c */ /* 0x040fe40003f44270 */
[C---:B------:R-:W-:Y:S02]  /*13680*/  ISETP.GT.AND P3, PT, R103.reuse, 0x41, PT ;  /* 0x000000416700780c */ /* 0x040fe40003f64270 */
[C---:B------:R-:W-:Y:S02]  /*13690*/  ISETP.GT.AND P4, PT, R103.reuse, 0x48, PT ;  /* 0x000000486700780c */ /* 0x040fe40003f84270 */
[----:B------:R-:W-:Y:S01]  /*136a0*/  ISETP.GT.AND P5, PT, R103, 0x49, PT ;  /* 0x000000496700780c */ /* 0x000fe20003fa4270 */
[----:B------:R-:W0:Y:S01]  /*136b0*/  MUFU.TANH R80, R80 ;  /* 0x0000005000507308 */ /* 0x000e220000002400 */
[----:B------:R-:W-:Y:S01]  /*136c0*/  FMUL.FTZ R147, R73, UR4 ;  /* 0x0000000449937c20 */ /* 0x000fe20008410000 */
[----:B------:R-:W-:Y:S01]  /*136d0*/  FMUL.FTZ R148, R76, UR4 ;  /* 0x000000044c947c20 */ /* 0x000fe20008410000 */
[----:B------:R-:W-:-:S02]  /*136e0*/  FSEL R133, R133, -INF , P2 ;  /* 0xff80000085857808 */ /* 0x000fc40001000000 */
[----:B------:R-:W-:-:S03]  /*136f0*/  FSEL R132, R132, -INF , P3 ;  /* 0xff80000084847808 */ /* 0x000fc60001800000 */
[----:B------:R-:W1:Y:S01]  /*13700*/  MUFU.TANH R142, R142 ;  /* 0x0000008e008e7308 */ /* 0x000e620000002400 */
[----:B------:R-:W-:Y:S02]  /*13710*/  FSEL R131, R105, -INF , P4 ;  /* 0xff80000069837808 */ /* 0x000fe40002000000 */
[----:B------:R-:W-:Y:S02]  /*13720*/  FSEL R130, R104, -INF , P5 ;  /* 0xff80000068827808 */ /* 0x000fe40002800000 */
[----:B------:R-:W-:-:S03]  /*13730*/  ISETP.GT.AND P2, PT, R103, 0x50, PT ;  /* 0x000000506700780c */ /* 0x000fc60003f44270 */
[----:B------:R-:W2:Y:S01]  /*13740*/  MUFU.TANH R143, R143 ;  /* 0x0000008f008f7308 */ /* 0x000ea20000002400 */
[C---:B------:R-:W-:Y:S02]  /*13750*/  ISETP.GT.AND P3, PT, R103.reuse, 0x51, PT ;  /* 0x000000516700780c */ /* 0x040fe40003f64270 */
[C---:B------:R-:W-:Y:S02]  /*13760*/  ISETP.GT.AND P4, PT, R103.reuse, 0x58, PT ;  /* 0x000000586700780c */ /* 0x040fe40003f84270 */
[----:B------:R-:W-:-:S03]  /*13770*/  ISETP.GT.AND P5, PT, R103, 0x59, PT ;  /* 0x000000596700780c */ /* 0x000fc60003fa4270 */
[----:B------:R-:W3:Y:S01]  /*13780*/  MUFU.TANH R145, R145 ;  /* 0x0000009100917308 */ /* 0x000ee20000002400 */
[----:B------:R-:W-:Y:S02]  /*13790*/  FSEL R129, R106, -INF , P2 ;  /* 0xff8000006a817808 */ /* 0x000fe40001000000 */
[----:B------:R-:W-:Y:S02]  /*137a0*/  FSEL R128, R96, -INF , P3 ;  /* 0xff80000060807808 */ /* 0x000fe40001800000 */
[----:B------:R-:W-:Y:S02]  /*137b0*/  FSEL R127, R127, -INF , P4 ;  /* 0xff8000007f7f7808 */ /* 0x000fe40002000000 */
[----:B------:R-:W-:Y:S01]  /*137c0*/  FSEL R126, R126, -INF , P5 ;  /* 0xff8000007e7e7808 */ /* 0x000fe20002800000 */
[----:B------:R-:W4:Y:S01]  /*137d0*/  MUFU.TANH R147, R147 ;  /* 0x0000009300937308 */ /* 0x000f220000002400 */
[----:B------:R-:W-:Y:S01]  /*137e0*/  ISETP.GT.AND P2, PT, R103, 0x60, PT ;  /* 0x000000606700780c */ /* 0x000fe20003f44270 */
[----:B------:R-:W-:Y:S01]  /*137f0*/  FMUL.FTZ R149, R77, UR4 ;  /* 0x000000044d957c20 */ /* 0x000fe20008410000 */
[----:B------:R-:W-:-:S02]  /*13800*/  ISETP.GT.AND P3, PT, R103, 0x61, PT ;  /* 0x000000616700780c */ /* 0x000fc40003f64270 */
[C---:B------:R-:W-:Y:S02]  /*13810*/  ISETP.GT.AND P4, PT, R103.reuse, 0x68, PT ;  /* 0x000000686700780c */ /* 0x040fe40003f84270 */
[----:B------:R-:W-:Y:S01]  /*13820*/  ISETP.GT.AND P5, PT, R103, 0x69, PT ;  /* 0x000000696700780c */ /* 0x000fe20003fa4270 */
[----:B------:R-:W4:Y:S01]  /*13830*/  MUFU.TANH R148, R148 ;  /* 0x0000009400947308 */ /* 0x000f220000002400 */
[----:B------:R-:W-:Y:S02]  /*13840*/  FSEL R125, R125, -INF , P2 ;  /* 0xff8000007d7d7808 */ /* 0x000fe40001000000 */
[----:B------:R-:W-:Y:S02]  /*13850*/  FSEL R124, R124, -INF , P3 ;  /* 0xff8000007c7c7808 */ /* 0x000fe40001800000 */
[----:B------:R-:W-:Y:S02]  /*13860*/  FSEL R123, R123, -INF , P4 ;  /* 0xff8000007b7b7808 */ /* 0x000fe40002000000 */
[----:B------:R-:W-:-:S02]  /*13870*/  FSEL R122, R89, -INF , P5 ;  /* 0xff800000597a7808 */ /* 0x000fc40002800000 */
[C---:B------:R-:W-:Y:S02]  /*13880*/  ISETP.GT.AND P2, PT, R103.reuse, 0x70, PT ;  /* 0x000000706700780c */ /* 0x040fe40003f44270 */
[C---:B------:R-:W-:Y:S02]  /*13890*/  ISETP.GT.AND P3, PT, R103.reuse, 0x71, PT ;  /* 0x000000716700780c */ /* 0x040fe40003f64270 */
[C---:B------:R-:W-:Y:S02]  /*138a0*/  ISETP.GT.AND P4, PT, R103.reuse, 0x78, PT ;  /* 0x000000786700780c */ /* 0x040fe40003f84270 */
[----:B------:R-:W-:Y:S01]  /*138b0*/  ISETP.GT.AND P5, PT, R103, 0x79, PT ;  /* 0x000000796700780c */ /* 0x000fe20003fa4270 */
[----:B------:R-:W4:Y:S01]  /*138c0*/  MUFU.TANH R149, R149 ;  /* 0x0000009500957308 */ /* 0x000f220000002400 */
[----:B0-----:R-:W-:Y:S02]  /*138d0*/  FSEL R121, R80, -INF , P2 ;  /* 0xff80000050797808 */ /* 0x001fe40001000000 */
[----:B-1----:R-:W-:-:S02]  /*138e0*/  FSEL R142, R142, -INF , P3 ;  /* 0xff8000008e8e7808 */ /* 0x002fc40001800000 */
[----:B--2---:R-:W-:Y:S02]  /*138f0*/  FSEL R143, R143, -INF , P4 ;  /* 0xff8000008f8f7808 */ /* 0x004fe40002000000 */
[----:B---3--:R-:W-:Y:S02]  /*13900*/  FSEL R145, R145, -INF , P5 ;  /* 0xff80000091917808 */ /* 0x008fe40002800000 */
[C---:B------:R-:W-:Y:S02]  /*13910*/  ISETP.GT.AND P2, PT, R103.reuse, 0x80, PT ;  /* 0x000000806700780c */ /* 0x040fe40003f44270 */
[C---:B------:R-:W-:Y:S02]  /*13920*/  ISETP.GT.AND P3, PT, R103.reuse, 0x81, PT ;  /* 0x000000816700780c */ /* 0x040fe40003f64270 */
[C---:B------:R-:W-:Y:S02]  /*13930*/  ISETP.GT.AND P4, PT, R103.reuse, 0x88, PT ;  /* 0x000000886700780c */ /* 0x040fe40003f84270 */
[C---:B------:R-:W-:Y:S01]  /*13940*/  ISETP.GT.AND P5, PT, R103.reuse, 0x89, PT ;  /* 0x000000896700780c */ /* 0x040fe20003fa4270 */
[----:B------:R-:W-:Y:S01]  /*13950*/  VIADD R103, R103, 0x8 ;  /* 0x0000000867677836 */ /* 0x000fe20000000000 */
[----:B----4-:R-:W-:-:S02]  /*13960*/  FSEL R147, R147, -INF , P3 ;  /* 0xff80000093937808 */ /* 0x010fc40001800000 */
[----:B------:R-:W-:Y:S02]  /*13970*/  FSEL R148, R148, -INF , P4 ;  /* 0xff80000094947808 */ /* 0x000fe40002000000 */
[C---:B------:R-:W-:Y:S02]  /*13980*/  ISETP.GT.AND P3, PT, R103.reuse, 0x1, PT ;  /* 0x000000016700780c */ /* 0x040fe40003f64270 */
[C---:B------:R-:W-:Y:S02]  /*13990*/  ISETP.GT.AND P4, PT, R103.reuse, 0x8, PT ;  /* 0x000000086700780c */ /* 0x040fe40003f84270 */
[----:B------:R-:W-:Y:S02]  /*139a0*/  FSEL R108, R108, -INF , P3 ;  /* 0xff8000006c6c7808 */ /* 0x000fe40001800000 */
[----:B------:R-:W-:Y:S02]  /*139b0*/  ISETP.GT.AND P3, PT, R103, 0x11, PT ;  /* 0x000000116700780c */ /* 0x000fe40003f64270 */
[----:B------:R-:W-:-:S02]  /*139c0*/  FSEL R85, R95, -INF , P4 ;  /* 0xff8000005f557808 */ /* 0x000fc40002000000 */
[----:B------:R-:W-:Y:S02]  /*139d0*/  ISETP.GT.AND P4, PT, R103, 0x18, PT ;  /* 0x000000186700780c */ /* 0x000fe40003f84270 */
[----:B------:R-:W-:Y:S02]  /*139e0*/  FSEL R149, R149, -INF , P5 ;  /* 0xff80000095957808 */ /* 0x000fe40002800000 */
[----:B------:R-:W-:Y:S02]  /*139f0*/  ISETP.GT.AND P5, PT, R103, 0x9, PT ;  /* 0x000000096700780c */ /* 0x000fe40003fa4270 */
[----:B------:R-:W-:Y:S02]  /*13a00*/  FSEL R107, R107, -INF , P3 ;  /* 0xff8000006b6b7808 */ /* 0x000fe40001800000 */
[----:B------:R-:W-:Y:S02]  /*13a10*/  ISETP.GT.AND P3, PT, R103, 0x21, PT ;  /* 0x000000216700780c */ /* 0x000fe40003f64270 */
[----:B------:R-:W-:-:S02]  /*13a20*/  FSEL R105, R93, -INF , P4 ;  /* 0xff8000005d697808 */ /* 0x000fc40002000000 */
[----:B------:R-:W-:Y:S02]  /*13a30*/  ISETP.GT.AND P4, PT, R103, 0x28, PT ;  /* 0x000000286700780c */ /* 0x000fe40003f84270 */
[----:B------:R-:W-:Y:S02]  /*13a40*/  FSEL R109, R109, -INF , P5 ;  /* 0xff8000006d6d7808 */ /* 0x000fe40002800000 */
[C---:B------:R-:W-:Y:S02]  /*13a50*/  ISETP.GT.AND P5, PT, R103.reuse, 0x19, PT ;  /* 0x000000196700780c */ /* 0x040fe40003fa4270 */
[----:B------:R-:W-:Y:S02]  /*13a60*/  FSEL R93, R90, -INF , P3 ;  /* 0xff8000005a5d7808 */ /* 0x000fe40001800000 */
[----:B------:R-:W-:Y:S02]  /*13a70*/  ISETP.GT.AND P3, PT, R103, 0x31, PT ;  /* 0x000000316700780c */ /* 0x000fe40003f64270 */
[----:B------:R-:W-:-:S02]  /*13a80*/  FSEL R82, R97, -INF , P4 ;  /* 0xff80000061527808 */ /* 0x000fc40002000000 */
[----:B------:R-:W-:Y:S02]  /*13a90*/  ISETP.GT.AND P4, PT, R103, 0x38, PT ;  /* 0x000000386700780c */ /* 0x000fe40003f84270 */
[----:B------:R-:W-:Y:S02]  /*13aa0*/  FSEL R104, R92, -INF , P5 ;  /* 0xff8000005c687808 */ /* 0x000fe40002800000 */
[----:B------:R-:W-:Y:S02]  /*13ab0*/  FSEL R92, R155, -INF , P3 ;  /* 0xff8000009b5c7808 */ /* 0x000fe40001800000 */
[----:B------:R-:W2:Y:S01]  /*13ac0*/  LDL.LU R155, [R1+0x1c] ;  /* 0x00001c00019b7983 */ /* 0x000ea20000300800 */
[----:B------:R-:W-:-:S03]  /*13ad0*/  FSEL R90, R154, -INF , P4 ;  /* 0xff8000009a5a7808 */ /* 0x000fc60002000000 */
[----:B------:R-:W3:Y:S01]  /*13ae0*/  LDL.LU R154, [R1+0x18] ;  /* 0x00001800019a7983 */ /* 0x000ee20000300800 */
[----:B------:R-:W-:Y:S02]  /*13af0*/  FSEL R146, R146, -INF , P2 ;  /* 0xff80000092927808 */ /* 0x000fe40001000000 */
[----:B------:R-:W-:-:S04]  /*13b00*/  ISETP.GT.AND P2, PT, R103, RZ, PT ;  /* 0x000000ff6700720c */ /* 0x000fc80003f44270 */
[----:B------:R-:W-:Y:S02]  /*13b10*/  FSEL R112, R81, -INF , P2 ;  /* 0xff80000051707808 */ /* 0x000fe40001000000 */
[C---:B------:R-:W-:Y:S02]  /*13b20*/  ISETP.GT.AND P2, PT, R103.reuse, 0x10, PT ;  /* 0x000000106700780c */ /* 0x040fe40003f44270 */
[C---:B------:R-:W-:Y:S02]  /*13b30*/  ISETP.GT.AND P5, PT, R103.reuse, 0x29, PT ;  /* 0x000000296700780c */ /* 0x040fe40003fa4270 */
[----:B------:R-:W-:Y:S02]  /*13b40*/  FSEL R106, R94, -INF , P2 ;  /* 0xff8000005e6a7808 */ /* 0x000fe40001000000 */
[----:B------:R-:W-:-:S04]  /*13b50*/  ISETP.GT.AND P2, PT, R103, 0x20, PT ;  /* 0x000000206700780c */ /* 0x000fc80003f44270 */
[----:B------:R-:W-:Y:S02]  /*13b60*/  FSEL R96, R91, -INF , P2 ;  /* 0xff8000005b607808 */ /* 0x000fe40001000000 */
[----:B------:R-:W-:Y:S02]  /*13b70*/  FSEL R91, R157, -INF , P5 ;  /* 0xff8000009d5b7808 */ /* 0x000fe40002800000 */
[----:B------:R-:W-:-:S04]  /*13b80*/  ISETP.GT.AND P5, PT, R103, 0x39, PT ;  /* 0x000000396700780c */ /* 0x000fc80003fa4270 */
[----:B------:R-:W-:Y:S02]  /*13b90*/  FSEL R72, R153, -INF , P5 ;  /* 0xff80000099487808 */ /* 0x000fe40002800000 */
[----:B------:R-:W-:-:S04]  /*13ba0*/  ISETP.GT.AND P5, PT, R103, 0x49, PT ;  /* 0x000000496700780c */ /* 0x000fc80003fa4270 */
[----:B------:R-:W-:Y:S02]  /*13bb0*/  FSEL R97, R119, -INF , P5 ;  /* 0xff80000077617808 */ /* 0x000fe40002800000 */
[----:B------:R-:W-:-:S04]  /*13bc0*/  ISETP.GT.AND P5, PT, R103, 0x59, PT ;  /* 0x000000596700780c */ /* 0x000fc80003fa4270 */
[----:B------:R-:W-:Y:S02]  /*13bd0*/  FSEL R94, R20, -INF , P5 ;  /* 0xff800000145e7808 */ /* 0x000fe40002800000 */
        /* <DEDUP_REMOVED lines=36> */
[----:B------:R-:W0:Y:S01]  /*13e20*/  SHFL.BFLY PT, R21, R20, 0x2, 0x1f ;  /* 0x0c401f0014157f89 */ /* 0x000e2200000e0000 */
[----:B------:R-:W-:-:S04]  /*13e30*/  ISETP.GT.AND P4, PT, R103, 0x48, PT ;  /* 0x000000486700780c */ /* 0x000fc80003f84270 */
[----:B------:R-:W-:Y:S02]  /*13e40*/  FSEL R76, R150, -INF , P4 ;  /* 0xff800000964c7808 */ /* 0x000fe40002000000 */
[----:B------:R-:W4:Y:S01]  /*13e50*/  LDL R150, [R1+0x5c] ;  /* 0x00005c0001967983 */ /* 0x000f220000100800 */
[----:B0-----:R-:W-:-:S05]  /*13e60*/  FMNMX.FTZ R20, R20, R21, !PT ;  /* 0x0000001514147209 */ /* 0x001fca0007810000 */
[----:B------:R-:W0:Y:S01]  /*13e70*/  SHFL.BFLY PT, R21, R20, 0x1, 0x1f ;  /* 0x0c201f0014157f89 */ /* 0x000e2200000e0000 */
[----:B------:R-:W-:Y:S01]  /*13e80*/  ISETP.GT.AND P2, PT, R103, 0x30, PT ;  /* 0x000000306700780c */ /* 0x000fe20003f44270 */
[----:B------:R-:W-:Y:S01]  /*13e90*/  FMUL.FTZ R83, R83, UR4 ;  /* 0x0000000453537c20 */ /* 0x000fe20008410000 */
[----:B------:R-:W-:Y:S01]  /*13ea0*/  ISETP.GT.AND P4, PT, R103, 0x58, PT ;  /* 0x000000586700780c */ /* 0x000fe20003f84270 */
[----:B------:R-:W1:Y:S01]  /*13eb0*/  MUFU.TANH R102, R102 ;  /* 0x0000006600667308 */ /* 0x000e620000002400 */
[----:B------:R-:W-:Y:S01]  /*13ec0*/  FMUL.FTZ R87, R87, UR4 ;  /* 0x0000000457577c20 */ /* 0x000fe20008410000 */
[----:B------:R-:W-:Y:S02]  /*13ed0*/  FSEL R89, R156, -INF , P2 ;  /* 0xff8000009c597808 */ /* 0x000fe40001000000 */
[----:B0-----:R-:W-:-:S04]  /*13ee0*/  FMNMX.FTZ R20, R20, R21, !PT ;  /* 0x0000001514147209 */ /* 0x001fc80007810000 */
[----:B------:R-:W-:-:S04]  /*13ef0*/  FSETP.NEU.FTZ.AND P6, PT, R20, -INF , PT ;  /* 0xff8000001400780b */ /* 0x000fc80003fdd000 */
[----:B------:R-:W-:Y:S01]  /*13f00*/  FSEL R21, R20, RZ, P6 ;  /* 0x000000ff14157208 */ /* 0x000fe20003000000 */
[----:B------:R-:W0:Y:S04]  /*13f10*/  MUFU.TANH R100, R100 ;  /* 0x0000006400647308 */ /* 0x000e280000002400 */
[----:B------:R-:W-:Y:S01]  /*13f20*/  FADD.FTZ R0, -R21, R0 ;  /* 0x0000000015007221 */ /* 0x000fe20000010100 */
[----:B------:R-:W-:Y:S01]  /*13f30*/  IMAD.U32 R21, RZ, RZ, UR5 ;  /* 0x00000005ff157e24 */ /* 0x000fe2000f8e00ff */
[----:B------:R-:W-:Y:S02]  /*13f40*/  FSEL R73, R110, -INF , P4 ;  /* 0xff8000006e497808 */ /* 0x000fe40002000000 */
[----:B------:R-:W0:Y:S01]  /*13f50*/  MUFU.TANH R99, R99 ;  /* 0x0000006300637308 */ /* 0x000e220000002400 */
[C---:B------:R-:W-:Y:S01]  /*13f60*/  ISETP.GT.AND P2, PT, R103.reuse, 0x40, PT ;  /* 0x000000406700780c */ /* 0x040fe20003f44270 */
[----:B------:R-:W-:Y:S01]  /*13f70*/  FMUL.FTZ R110, R20, R21 ;  /* 0x00000015146e7220 */ /* 0x000fe20000410000 */
[----:B------:R-:W-:-:S02]  /*13f80*/  ISETP.GT.AND P3, PT, R103, 0x41, PT ;  /* 0x000000416700780c */ /* 0x000fc40003f64270 */
[----:B------:R-:W-:-:S03]  /*13f90*/  FSEL R81, R152, -INF , P2 ;  /* 0xff80000098517808 */ /* 0x000fc60001000000 */
[----:B------:R-:W0:Y:S01]  /*13fa0*/  MUFU.TANH R98, R98 ;  /* 0x0000006200627308 */ /* 0x000e220000002400 */
[----:B------:R-:W-:Y:S02]  /*13fb0*/  FSEL R80, R151, -INF , P3 ;  /* 0xff80000097507808 */ /* 0x000fe40001800000 */
[C---:B------:R-:W-:Y:S02]  /*13fc0*/  ISETP.GT.AND P2, PT, R103.reuse, 0x50, PT ;  /* 0x000000506700780c */ /* 0x040fe40003f44270 */
[----:B------:R-:W-:-:S03]  /*13fd0*/  ISETP.GT.AND P3, PT, R103, 0x51, PT ;  /* 0x000000516700780c */ /* 0x000fc60003f64270 */
[----:B------:R-:W2:Y:S01]  /*13fe0*/  MUFU.TANH R88, R88 ;  /* 0x0000005800587308 */ /* 0x000ea20000002400 */
[----:B------:R-:W-:-:S07]  /*13ff0*/  FSEL R110, R110, RZ, P6 ;  /* 0x000000ff6e6e7208 */ /* 0x000fce0003000000 */
[----:B------:R-:W2:Y:S01]  /*14000*/  MUFU.TANH R83, R83 ;  /* 0x0000005300537308 */ /* 0x000ea20000002400 */
[----:B------:R-:W-:-:S07]  /*14010*/  FSEL R77, R118, -INF , P2 ;  /* 0xff800000764d7808 */ /* 0x000fce0001000000 */
[----:B------:R-:W3:Y:S01]  /*14020*/  MUFU.TANH R101, R101 ;  /* 0x0000006500657308 */ /* 0x000ee20000002400 */
[----:B------:R-:W-:Y:S01]  /*14030*/  FSEL R95, R117, -INF , P3 ;  /* 0xff800000755f7808 */ /* 0x000fe20001800000 */
[----:B------:R-:W-:-:S06]  /*14040*/  FFMA.FTZ R111, R111, R21, -R110 ;  /* 0x000000156f6f7223 */ /* 0x000fcc000001086e */
[----:B------:R-:W3:Y:S01]  /*14050*/  MUFU.TANH R87, R87 ;  /* 0x0000005700577308 */ /* 0x000ee20000002400 */
[C---:B------:R-:W-:Y:S01]  /*14060*/  ISETP.GT.AND P2, PT, R103.reuse, 0x60, PT ;  /* 0x000000606700780c */ /* 0x040fe20003f44270 */
[-C--:B------:R-:W-:Y:S01]  /*14070*/  FMUL.FTZ R0, R0, R21.reuse ;  /* 0x0000001500007220 */ /* 0x080fe20000410000 */
[C---:B------:R-:W-:Y:S02]  /*14080*/  ISETP.GT.AND P3, PT, R103.reuse, 0x61, PT ;  /* 0x000000616700780c */ /* 0x040fe40003f64270 */
[----:B------:R-:W-:Y:S01]  /*14090*/  ISETP.GT.AND P4, PT, R103, 0x68, PT ;  /* 0x000000686700780c */ /* 0x000fe20003f84270 */
[----:B------:R-:W-:Y:S01]  /*140a0*/  FFMA.FTZ R84, R84, R21, -R110 ;  /* 0x0000001554547223 */ /* 0x000fe2000001086e */
[----:B-1----:R-:W-:Y:S02]  /*140b0*/  FSEL R102, R102, -INF , P2 ;  /* 0xff80000066667808 */ /* 0x002fe40001000000 */
[----:B0-----:R-:W-:Y:S02]  /*140c0*/  FSEL R100, R100, -INF , P3 ;  /* 0xff80000064647808 */ /* 0x001fe40001800000 */
[----:B------:R-:W-:Y:S01]  /*140d0*/  FSEL R99, R99, -INF , P4 ;  /* 0xff80000063637808 */ /* 0x000fe20002000000 */
[----:B------:R-:W-:Y:S01]  /*140e0*/  MUFU.EX2 R111, R111 ;  /* 0x0000006f006f7308 */ /* 0x000fe20000000800 */
[----:B------:R-:W-:-:S02]  /*140f0*/  ISETP.GT.AND P5, PT, R103, 0x69, PT ;  /* 0x000000696700780c */ /* 0x000fc40003fa4270 */
[C---:B------:R-:W-:Y:S02]  /*14100*/  ISETP.GT.AND P2, PT, R103.reuse, 0x70, PT ;  /* 0x000000706700780c */ /* 0x040fe40003f44270 */
[C---:B------:R-:W-:Y:S02]  /*14110*/  ISETP.GT.AND P3, PT, R103.reuse, 0x71, PT ;  /* 0x000000716700780c */ /* 0x040fe40003f64270 */
[C---:B------:R-:W-:Y:S01]  /*14120*/  ISETP.GT.AND P4, PT, R103.reuse, 0x78, PT ;  /* 0x000000786700780c */ /* 0x040fe20003f84270 */
[----:B------:R-:W0:Y:S01]  /*14130*/  MUFU.EX2 R0, R0 ;  /* 0x0000000000007308 */ /* 0x000e220000000800 */
[----:B------:R-:W-:Y:S01]  /*14140*/  ISETP.GT.AND P6, PT, R103, 0x79, PT ;  /* 0x000000796700780c */ /* 0x000fe20003fc4270 */
[----:B------:R-:W-:Y:S01]  /*14150*/  FFMA.FTZ R86, R86, R21, -R110 ;  /* 0x0000001556567223 */ /* 0x000fe2000001086e */
[----:B------:R-:W-:Y:S02]  /*14160*/  FSEL R98, R98, -INF , P5 ;  /* 0xff80000062627808 */ /* 0x000fe40002800000 */
[----:B--2---:R-:W-:-:S02]  /*14170*/  FSEL R88, R88, -INF , P2 ;  /* 0xff80000058587808 */ /* 0x004fc40001000000 */
[----:B------:R-:W-:Y:S01]  /*14180*/  FSEL R83, R83, -INF , P3 ;  /* 0xff80000053537808 */ /* 0x000fe20001800000 */
[----:B------:R-:W1:Y:S01]  /*14190*/  MUFU.EX2 R84, R84 ;  /* 0x0000005400547308 */ /* 0x000e620000000800 */
[----:B---3--:R-:W-:Y:S02]  /*141a0*/  FSEL R101, R101, -INF , P4 ;  /* 0xff80000065657808 */ /* 0x008fe40002000000 */
[C---:B------:R-:W-:Y:S02]  /*141b0*/  ISETP.GT.AND P2, PT, R103.reuse, 0x80, PT ;  /* 0x000000806700780c */ /* 0x040fe40003f44270 */
[C---:B------:R-:W-:Y:S02]  /*141c0*/  ISETP.GT.AND P3, PT, R103.reuse, 0x81, PT ;  /* 0x000000816700780c */ /* 0x040fe40003f64270 */
[C---:B------:R-:W-:Y:S02]  /*141d0*/  ISETP.GT.AND P4, PT, R103.reuse, 0x88, PT ;  /* 0x000000886700780c */ /* 0x040fe40003f84270 */
[----:B------:R-:W-:-:S02]  /*141e0*/  ISETP.GT.AND P5, PT, R103, 0x89, PT ;  /* 0x000000896700780c */ /* 0x000fc40003fa4270 */
[----:B------:R-:W-:Y:S01]  /*141f0*/  FSEL R103, R87, -INF , P6 ;  /* 0xff80000057677808 */ /* 0x000fe20003000000 */
[-CC-:B------:R-:W-:Y:S01]  /*14200*/  FFMA.FTZ R87, R116, R21.reuse, -R110.reuse ;  /* 0x0000001574577223 */ /* 0x180fe2000001086e */
[----:B------:R-:W2:Y:S01]  /*14210*/  MUFU.EX2 R86, R86 ;  /* 0x0000005600567308 */ /* 0x000ea20000000800 */
[-CC-:B------:R-:W-:Y:S01]  /*14220*/  FFMA.FTZ R120, R120, R21.reuse, -R110.reuse ;  /* 0x0000001578787223 */ /* 0x180fe2000001086e */
[-CC-:B------:R-:W-:Y:S01]  /*14230*/  FFMA.FTZ R113, R113, R21.reuse, -R110.reuse ;  /* 0x0000001571717223 */ /* 0x180fe2000001086e */
[-CC-:B------:R-:W-:Y:S01]  /*14240*/  FFMA.FTZ R114, R114, R21.reuse, -R110.reuse ;  /* 0x0000001572727223 */ /* 0x180fe2000001086e */
[----:B------:R-:W-:-:S04]  /*14250*/  FFMA.FTZ R115, R115, R21, -R110 ;  /* 0x0000001573737223 */ /* 0x000fc8000001086e */
        /* <DEDUP_REMOVED lines=29> */
[----:B0-----:R-:W-:-:S04]  /*14430*/  FFMA.FTZ R110, R0, R154, R111 ;  /* 0x0000009a006e7223 */ /* 0x001fc8000001006f */
[----:B-1----:R-:W-:-:S04]  /*14440*/  FADD.FTZ R110, R84, R110 ;  /* 0x0000006e546e7221 */ /* 0x002fc80000010000 */
[----:B--2---:R-:W-:Y:S01]  /*14450*/  FADD.FTZ R110, R86, R110 ;  /* 0x0000006e566e7221 */ /* 0x004fe20000010000 */
[----:B---3--:R-:W-:-:S03]  /*14460*/  F2FP.BF16.F32.PACK_AB R86, R87, R86 ;  /* 0x000000565756723e */ /* 0x008fc600000010ff */
[----:B------:R-:W-:Y:S01]  /*14470*/  FADD.FTZ R116, R87, R110 ;  /* 0x0000006e57747221 */ /* 0x000fe20000010000 */
        /* <DEDUP_REMOVED lines=25> */
[----:B------:R-:W-:-:S03]  /*14610*/  FMUL.FTZ R74, R74, UR4 ;  /* 0x000000044a4a7c20 */ /* 0x000fc60008410000 */
[----:B------:R-:W-:Y:S01]  /*14620*/  FMNMX.FTZ R87, R100, R87, !PT ;  /* 0x0000005764577209 */ /* 0x000fe20007810000 */
[----:B------:R-:W-:-:S03]  /*14630*/  FMUL.FTZ R117, R75, UR4 ;  /* 0x000000044b757c20 */ /* 0x000fc60008410000 */
[----:B------:R-:W-:Y:S01]  /*14640*/  FMNMX.FTZ R87, R99, R87, !PT ;  /* 0x0000005763577209 */ /* 0x000fe20007810000 */
[----:B------:R-:W0:Y:S01]  /*14650*/  MUFU.TANH R74, R74 ;  /* 0x0000004a004a7308 */ /* 0x000e220000002400 */
[----:B------:R-:W-:Y:S02]  /*14660*/  FMUL.FTZ R118, R78, UR4 ;  /* 0x000000044e767c20 */ /* 0x000fe40008410000 */
[----:B------:R-:W-:Y:S01]  /*14670*/  FMNMX.FTZ R87, R98, R87, !PT ;  /* 0x0000005762577209 */ /* 0x000fe20007810000 */
[----:B------:R-:W-:-:S03]  /*14680*/  FMUL.FTZ R119, R79, UR4 ;  /* 0x000000044f777c20 */ /* 0x000fc60008410000 */
[----:B------:R-:W-:Y:S01]  /*14690*/  FMNMX.FTZ R87, R88, R87, !PT ;  /* 0x0000005758577209 */ /* 0x000fe20007810000 */
[----:B------:R-:W1:Y:S03]  /*146a0*/  MUFU.TANH R117, R117 ;  /* 0x0000007500757308 */ /* 0x000e660000002400 */
[----:B------:R-:W-:-:S05]  /*146b0*/  FMNMX.FTZ R87, R83, R87, !PT ;  /* 0x0000005753577209 */ /* 0x000fca0007810000 */
[----:B------:R-:W2:Y:S01]  /*146c0*/  MUFU.TANH R118, R118 ;  /* 0x0000007600767308 */ /* 0x000ea20000002400 */
[----:B------:R-:W-:Y:S02]  /*146d0*/  FMNMX.FTZ R87, R101, R87, !PT ;  /* 0x0000005765577209 */ /* 0x000fe40007810000 */
[----:B0-----:R-:W-:-:S05]  /*146e0*/  FSEL R75, R74, -INF , P2 ;  /* 0xff8000004a4b7808 */ /* 0x001fca0001000000 */
[----:B------:R-:W0:Y:S01]  /*146f0*/  MUFU.TANH R119, R119 ;  /* 0x0000007700777308 */ /* 0x000e220000002400 */
[----:B------:R-:W-:Y:S02]  /*14700*/  FMNMX.FTZ R87, R103, R87, !PT ;  /* 0x0000005767577209 */ /* 0x000fe40007810000 */
[----:B-1----:R-:W-:Y:S02]  /*14710*/  FSEL R117, R117, -INF , P3 ;  /* 0xff80000075757808 */ /* 0x002fe40001800000 */
[----:B------:R-:W-:Y:S02]  /*14720*/  FMNMX.FTZ R87, R75, R87, !PT ;  /* 0x000000574b577209 */ /* 0x000fe40007810000 */
[----:B--2---:R-:W-:Y:S02]  /*14730*/  FSEL R118, R118, -INF , P4 ;  /* 0xff80000076767808 */ /* 0x004fe40002000000 */
[----:B------:R-:W-:-:S04]  /*14740*/  FMNMX.FTZ R87, R117, R87, !PT ;  /* 0x0000005775577209 */ /* 0x000fc80007810000 */
[----:B------:R-:W-:Y:S02]  /*14750*/  FMNMX.FTZ R74, R118, R87, !PT ;  /* 0x00000057764a7209 */ /* 0x000fe40007810000 */
[----:B0-----:R-:W-:-:S04]  /*14760*/  FSEL R119, R119, -INF , P5 ;  /* 0xff80000077777808 */ /* 0x001fc80002800000 */
[----:B------:R-:W-:-:S05]  /*14770*/  FMNMX.FTZ R74, R119, R74, !PT ;  /* 0x0000004a774a7209 */ /* 0x000fca0007810000 */
[----:B------:R-:W0:Y:S02]  /*14780*/  SHFL.BFLY PT, R78, R74, 0x2, 0x1f ;  /* 0x0c401f004a4e7f89 */ /* 0x000e2400000e0000 */
[----:B0-----:R-:W-:-:S05]  /*14790*/  FMNMX.FTZ R74, R74, R78, !PT ;  /* 0x0000004e4a4a7209 */ /* 0x001fca0007810000 */
[----:B------:R-:W0:Y:S02]  /*147a0*/  SHFL.BFLY PT, R78, R74, 0x1, 0x1f ;  /* 0x0c201f004a4e7f89 */ /* 0x000e2400000e0000 */
[----:B0-----:R-:W-:Y:S02]  /*147b0*/  FMNMX.FTZ R74, R74, R78, !PT ;  /* 0x0000004e4a4a7209 */ /* 0x001fe40007810000 */
[----:B----4-:R-:W-:Y:S01]  /*147c0*/  LOP3.LUT R78, R150, 0x10000, RZ, 0xfc, !PT ;  /* 0x00010000964e7812 */ /* 0x010fe200078efcff */
[----:B------:R-:W-:Y:S01]  /*147d0*/  IMAD.MOV.U32 R79, RZ, RZ, -0x3ffffff0 ;  /* 0xc0000010ff4f7424 */ /* 0x000fe200078e00ff */
[----:B------:R-:W-:Y:S01]  /*147e0*/  WARPGROUP.ARRIVE ;  /* 0x00000000000079c5 */ /* 0x000fe20000000000 */
[----:B------:R-:W-:Y:S01]  /*147f0*/  F2FP.BF16.F32.PACK_AB R84, R84, R111 ;  /* 0x0000006f5454723e */ /* 0x000fe200000010ff */
[----:B------:R-:W2:Y:S01]  /*14800*/  LDL.LU R150, [R1+0x3c] ;  /* 0x00003c0001967983 */ /* 0x000ea20000300800 */
        /* <DEDUP_REMOVED lines=10> */
[C---:B------:R-:W-:Y:S01]  /*148b0*/  VIADD R110, R78.reuse, 0x900 ;  /* 0x000009004e6e7836 */ /* 0x040fe20000000000 */
[----:B------:R-:W-:-:S04]  /*148c0*/  R2UR UR4, R78 ;  /* 0x000000004e0472ca */ /* 0x000fc800000e0000 */
[----:B------:R-:W-:Y:S01]  /*148d0*/  R2UR UR28, R110 ;  /* 0x000000006e1c72ca */ /* 0x000fe200000e0000 */
[C---:B------:R-:W-:Y:S02]  /*148e0*/  VIADD R110, R78.reuse, 0xa80 ;  /* 0x00000a804e6e7836 */ /* 0x040fe40000000000 */
[----:B------:R-:W-:-:S05]  /*148f0*/  VIADD R78, R78, 0xc00 ;  /* 0x00000c004e4e7836 */ /* 0x000fca0000000000 */
[----:B------:R-:W-:Y:S01]  /*14900*/  R2UR UR36, R78 ;  /* 0x000000004e2472ca */ /* 0x000fe200000e0000 */
[----:B------:R-:W-:-:S05]  /*14910*/  VIADD R78, R16, 0x200 ;  /* 0x00000200104e7836 */ /* 0x000fca0000000000 */
[----:B------:R-:W-:-:S04]  /*14920*/  SHF.R.U32.HI R78, RZ, 0x4, R78 ;  /* 0x00000004ff4e7819 */ /* 0x000fc8000001164e */
[----:B------:R-:W-:-:S04]  /*14930*/  LOP3.LUT R78, R78, 0x3fff, RZ, 0xc0, !PT ;  /* 0x00003fff4e4e7812 */ /* 0x000fc800078ec0ff */
[----:B------:R-:W-:Y:S02]  /*14940*/  LOP3.LUT R78, R78, 0x2400000, RZ, 0xfc, !PT ;  /* 0x024000004e4e7812 */ /* 0x000fe400078efcff */
[C---:B------:R-:W-:Y:S02]  /*14950*/  R2UR UR5, R79.reuse ;  /* 0x000000004f0572ca */ /* 0x040fe400000e0000 */
[----:B------:R-:W-:Y:S01]  /*14960*/  R2UR UR37, R79 ;  /* 0x000000004f2572ca */ /* 0x000fe200000e0000 */
[----:B------:R-:W-:Y:S02]  /*14970*/  IMAD R78, R15, 0x6c0, R78 ;  /* 0x000006c00f4e7824 */ /* 0x000fe400078e024e */
[----:B------:R-:W-:-:S03]  /*14980*/  IMAD.MOV.U32 R79, RZ, RZ, -0x7fffffe0 ;  /* 0x80000020ff4f7424 */ /* 0x000fc600078e00ff */
[----:B------:R-:W-:Y:S02]  /*14990*/  R2UR UR6, R78 ;  /* 0x000000004e0672ca */ /* 0x000fe400000e0000 */
[----:B------:R-:W-:-:S13]  /*149a0*/  R2UR UR7, R79 ;  /* 0x000000004f0772ca */ /* 0x000fda00000e0000 */
[----:B------:R-:W-:Y:S01]  /*149b0*/  HGMMA.64x96x16.F32.BF16 R24, gdesc[UR4].tnspB, R24, gsb0 ;  /* 0x41600000041879f0 */ /* 0x000fe20008001818 */
[----:B------:R-:W-:Y:S01]  /*149c0*/  IMAD.MOV.U32 R111, RZ, RZ, -0x3ffffff0 ;  /* 0xc0000010ff6f7424 */ /* 0x000fe200078e00ff */
[----:B------:R-:W-:Y:S01]  /*149d0*/  R2UR UR32, R110 ;  /* 0x000000006e2072ca */ /* 0x000fe200000e0000 */
[----:B------:R-:W-:-:S03]  /*149e0*/  VIADD R110, R78, 0x40 ;  /* 0x000000404e6e7836 */ /* 0x000fc60000000000 */
[C---:B------:R-:W-:Y:S02]  /*149f0*/  R2UR UR9, R111.reuse ;  /* 0x000000006f0972ca */ /* 0x040fe400000e0000 */
[C---:B------:R-:W-:Y:S02]  /*14a00*/  R2UR UR13, R111.reuse ;  /* 0x000000006f0d72ca */ /* 0x040fe400000e0000 */
[C---:B------:R-:W-:Y:S02]  /*14a10*/  R2UR UR17, R111.reuse ;  /* 0x000000006f1172ca */ /* 0x040fe400000e0000 */
[C---:B------:R-:W-:Y:S02]  /*14a20*/  R2UR UR21, R111.reuse ;  /* 0x000000006f1572ca */ /* 0x040fe400000e0000 */
[C---:B------:R-:W-:Y:S02]  /*14a30*/  R2UR UR25, R111.reuse ;  /* 0x000000006f1972ca */ /* 0x040fe400000e0000 */
[----:B------:R-:W-:-:S02]  /*14a40*/  R2UR UR29, R111 ;  /* 0x000000006f1d72ca */ /* 0x000fc400000e0000 */
[----:B------:R-:W-:Y:S01]  /*14a50*/  R2UR UR33, R111 ;  /* 0x000000006f2172ca */ /* 0x000fe200000e0000 */
[----:B------:R-:W-:Y:S01]  /*14a60*/  IMAD.MOV.U32 R111, RZ, RZ, -0x7fffffe0 ;  /* 0x80000020ff6f7424 */ /* 0x000fe200078e00ff */
[----:B------:R-:W-:-:S04]  /*14a70*/  R2UR UR10, R110 ;  /* 0x000000006e0a72ca */ /* 0x000fc800000e0000 */
[----:B------:R-:W-:Y:S01]  /*14a80*/  R2UR UR11, R111 ;  /* 0x000000006f0b72ca */ /* 0x000fe200000e0000 */
[----:B------:R-:W-:Y:S02]  /*14a90*/  WARPGROUP.DEPBAR.LE gsb0, 0x0 ;  /* 0x00008000000079c5 */ /* 0x000fe40000010000 */
[----:B------:R-:W-:-:S10]  /*14aa0*/  WARPGROUP.ARRIVE ;  /* 0x00000000000079c5 */ /* 0x000fd40000000000 */
[----:B------:R-:W-:Y:S01]  /*14ab0*/  HGMMA.64x96x16.F32.BF16 R24, gdesc[UR8].tnspB, R24, gsb0 ;  /* 0x41600000081879f0 */ /* 0x000fe20008001818 */
[----:B------:R-:W-:Y:S02]  /*14ac0*/  VIADD R110, R78, 0x80 ;  /* 0x000000804e6e7836 */ /* 0x000fe40000000000 */
[----:B------:R-:W-:-:S03]  /*14ad0*/  IMAD.MOV.U32 R111, RZ, RZ, -0x7fffffe0 ;  /* 0x80000020ff6f7424 */ /* 0x000fc600078e00ff */
[----:B------:R-:W-:Y:S02]  /*14ae0*/  R2UR UR14, R110 ;  /* 0x000000006e0e72ca */ /* 0x000fe400000e0000 */
[----:B------:R-:W-:Y:S01]  /*14af0*/  R2UR UR15, R111 ;  /* 0x000000006f0f72ca */ /* 0x000fe200000e0000 */
[----:B------:R-:W-:Y:S02]  /*14b00*/  VIADD R110, R78, 0xc0 ;  /* 0x000000c04e6e7836 */ /* 0x000fe40000000000 */
[----:B------:R-:W-:Y:S01]  /*14b10*/  IMAD.MOV.U32 R111, RZ, RZ, -0x7fffffe0 ;  /* 0x80000020ff6f7424 */ /* 0x000fe200078e00ff */
[----:B------:R-:W-:Y:S02]  /*14b20*/  WARPGROUP.DEPBAR.LE gsb0, 0x0 ;  /* 0x00008000000079c5 */ /* 0x000fe40000010000 */
[----:B------:R-:W-:-:S07]  /*14b30*/  WARPGROUP.ARRIVE ;  /* 0x00000000000079c5 */ /* 0x000fce0000000000 */
[----:B------:R-:W-:Y:S01]  /*14b40*/  HGMMA.64x96x16.F32.BF16 R24, gdesc[UR12].tnspB, R24, gsb0 ;  /* 0x416000000c1879f0 */ /* 0x000fe20008001818 */
[----:B------:R-:W-:Y:S02]  /*14b50*/  R2UR UR18, R110 ;  /* 0x000000006e1272ca */ /* 0x000fe400000e0000 */
[----:B------:R-:W-:Y:S01]  /*14b60*/  R2UR UR19, R111 ;  /* 0x000000006f1372ca */ /* 0x000fe200000e0000 */
[----:B------:R-:W-:Y:S02]  /*14b70*/  VIADD R110, R78, 0x100 ;  /* 0x000001004e6e7836 */ /* 0x000fe40000000000 */
[----:B------:R-:W-:-:S03]  /*14b80*/  IMAD.MOV.U32 R111, RZ, RZ, -0x7fffffe0 ;  /* 0x80000020ff6f7424 */ /* 0x000fc600078e00ff */
[----:B------:R-:W-:Y:S01]  /*14b90*/  R2UR UR22, R110 ;  /* 0x000000006e1672ca */ /* 0x000fe200000e0000 */
[----:B------:R-:W-:Y:S02]  /*14ba0*/  WARPGROUP.DEPBAR.LE gsb0, 0x0 ;  /* 0x00008000000079c5 */ /* 0x000fe40000010000 */
[----:B------:R-:W-:-:S06]  /*14bb0*/  WARPGROUP.ARRIVE ;  /* 0x00000000000079c5 */ /* 0x000fcc0000000000 */
        /* <DEDUP_REMOVED lines=30> */
[C---:B------:R-:W-:Y:S01]  /*14da0*/  FMUL.FTZ R78, R74.reuse, R21 ;  /* 0x000000154a4e7220 */ /* 0x040fe20000410000 */
[----:B------:R-:W-:-:S04]  /*14db0*/  FSETP.NEU.FTZ.AND P3, PT, R74, -INF , PT ;  /* 0xff8000004a00780b */ /* 0x000fc80003f7d000 */
[----:B------:R-:W-:-:S05]  /*14dc0*/  FSEL R78, R78, RZ, P3 ;  /* 0x000000ff4e4e7208 */ /* 0x000fca0001800000 */
[----:B------:R-:W-:Y:S02]  /*14dd0*/  FFMA.FTZ R79, R112, R21, -R78 ;  /* 0x00000015704f7223 */ /* 0x000fe4000001084e */
[----:B------:R0:W-:Y:S02]  /*14de0*/  MUFU.EX2 R112, R143 ;  /* 0x0000008f00707308 */ /* 0x0001e40000000800 */
[----:B0-----:R-:W3:Y:S01]  /*14df0*/  LDL R143, [R1+0x30] ;  /* 0x00003000018f7983 */ /* 0x001ee20000100800 */
[----:B------:R-:W0:Y:S01]  /*14e00*/  S2R R154, SR_TID.X ;  /* 0x00000000009a7919 */ /* 0x000e220000002100 */
[----:B------:R-:W-:Y:S02]  /*14e10*/  WARPGROUP.DEPBAR.LE gsb0, 0x0 ;  /* 0x00008000000079c5 */ /* 0x000fe40000010000 */
[----:B------:R-:W-:-:S06]  /*14e20*/  WARPGROUP.ARRIVE ;  /* 0x00000000000079c5 */ /* 0x000fcc0000000000 */
[----:B------:R-:W-:Y:S01]  /*14e30*/  HGMMA.64x96x16.F32.BF16 R24, gdesc[UR36].tnspB, R24, gsb0 ;  /* 0x41600000241879f0 */ /* 0x000fe20008001818 */
[----:B0-----:R-:W-:Y:S02]  /*14e40*/  SHF.R.U32.HI R87, RZ, 0x7, R154 ;  /* 0x00000007ff577819 */ /* 0x001fe4000001169a */
[----:B------:R-:W-:-:S03]  /*14e50*/  ISETP.GE.U32.AND P2, PT, R154, 0x180, PT ;  /* 0x000001809a00780c */ /* 0x000fc60003f46070 */
[----:B------:R-:W-:Y:S02]  /*14e60*/  VIADD R87, R87, 0x9 ;  /* 0x0000000957577836 */ /* 0x000fe40000000000 */
[-CC-:B------:R-:W-:Y:S01]  /*14e70*/  FFMA.FTZ R108, R108, R21.reuse, -R78.reuse ;  /* 0x000000156c6c7223 */ /* 0x180fe2000001084e */
[-CC-:B------:R-:W-:Y:S01]  /*14e80*/  FFMA.FTZ R110, R85, R21.reuse, -R78.reuse ;  /* 0x00000015556e7223 */ /* 0x180fe2000001084e */
[----:B------:R-:W-:Y:S01]  /*14e90*/  FFMA.FTZ R109, R109, R21, -R78 ;  /* 0x000000156d6d7223 */ /* 0x000fe2000001084e */
[----:B------:R-:W-:Y:S01]  /*14ea0*/  SEL R85, R87, 0x9, !P2 ;  /* 0x0000000957557807 */ /* 0x000fe20005000000 */
[----:B------:R-:W-:Y:S08]  /*14eb0*/  MUFU.EX2 R79, R79 ;  /* 0x0000004f004f7308 */ /* 0x000ff00000000800 */
[----:B------:R-:W-:Y:S08]  /*14ec0*/  MUFU.EX2 R108, R108 ;  /* 0x0000006c006c7308 */ /* 0x000ff00000000800 */
[----:B------:R-:W-:Y:S08]  /*14ed0*/  MUFU.EX2 R110, R110 ;  /* 0x0000006e006e7308 */ /* 0x000ff00000000800 */
[----:B------:R-:W0:Y:S02]  /*14ee0*/  MUFU.EX2 R109, R109 ;  /* 0x0000006d006d7308 */ /* 0x000e240000000800 */
[----:B0-----:R-:W-:Y:S01]  /*14ef0*/  F2FP.BF16.F32.PACK_AB R87, R109, R110 ;  /* 0x0000006e6d57723e */ /* 0x001fe200000010ff */
[----:B------:R-:W-:-:S02]  /*14f00*/  WARPGROUP.DEPBAR.LE gsb0, 0x0 ;  /* 0x00008000000079c5 */ /* 0x000fc40000010000 */
[----:B------:R0:W-:Y:S06]  /*14f10*/  BAR.ARV R85, 0x100 ;  /* 0x000400550000751d */ /* 0x0001ec0000002000 */
[--C-:B0-----:R-:W-:Y:S02]  /*14f20*/  @!P1 IMAD R85, R15, 0x8, R16.reuse ;  /* 0x000000080f559824 */ /* 0x101fe400078e0210 */
[----:B------:R-:W-:Y:S02]  /*14f30*/  @!P1 IMAD R15, R22, 0x8, R16 ;  /* 0x00000008160f9824 */ /* 0x000fe400078e0210 */
[----:B------:R-:W-:-:S02]  /*14f40*/  @!P1 VIADD R85, R85, 0x31c60 ;  /* 0x00031c6055559836 */ /* 0x000fc40000000000 */
[----:B------:R-:W-:-:S03]  /*14f50*/  @!P1 VIADD R15, R15, 0x31c40 ;  /* 0x00031c400f0f9836 */ /* 0x000fc60000000000 */
[----:B------:R-:W-:Y:S02]  /*14f60*/  @!P1 PRMT R85, RZ, 0x654, R85 ;  /* 0x00000654ff559816 */ /* 0x000fe40000000055 */
[----:B------:R-:W-:-:S04]  /*14f70*/  @!P1 PRMT R15, RZ, 0x654, R15 ;  /* 0x00000654ff0f9816 */ /* 0x000fc8000000000f */
[----:B------:R-:W-:Y:S01]  /*14f80*/  @!P1 SYNCS.ARRIVE.TRANS64.RED.A1T0 RZ, [R15+URZ], RZ ;  /* 0x000000ff0fff99a7 */ /* 0x000fe2000810043f */
[----:B------:R0:W-:Y:S02]  /*14f90*/  @!P1 SYNCS.ARRIVE.TRANS64.RED.A1T0 RZ, [R85+URZ], RZ ;  /* 0x000000ff55ff99a7 */ /* 0x0001e4000810043f */
[----:B0-----:R-:W-:-:S05]  /*14fa0*/  F2FP.BF16.F32.PACK_AB R85, R108, R79 ;  /* 0x0000004f6c55723e */ /* 0x001fca00000010ff */
[----:B------:R0:W-:Y:S01]  /*14fb0*/  STSM.16.M88.4 [R17+0x24300], R84 ;  /* 0x0243005411007844 */ /* 0x0001e20000000200 */
[-CC-:B------:R-:W-:Y:S01]  /*14fc0*/  FFMA.FTZ R15, R106, R21.reuse, -R78.reuse ;  /* 0x000000156a0f7223 */ /* 0x180fe2000001084e */
[----:B0-----:R-:W0:Y:S01]  /*14fd0*/  MUFU.EX2 R84, R120 ;  /* 0x0000007800547308 */ /* 0x001e220000000800 */
[----:B------:R-:W-:Y:S01]  /*14fe0*/  FFMA.FTZ R106, R107, R21, -R78 ;  /* 0x000000156b6a7223 */ /* 0x000fe2000001084e */
[----:B0-----:R-:W-:-:S06]  /*14ff0*/  FADD.FTZ R107, R84, R116 ;  /* 0x00000074546b7221 */ /* 0x001fcc0000010000 */
[----:B------:R0:W-:Y:S02]  /*15000*/  MUFU.EX2 R116, R128 ;  /* 0x0000008000747308 */ /* 0x0001e40000000800 */
[----:B0-----:R-:W-:Y:S01]  /*15010*/  FFMA.FTZ R128, R82, R21, -R78 ;  /* 0x0000001552807223 */ /* 0x001fe2000001084e */
[----:B------:R-:W-:-:S05]  /*15020*/  FSEL R82, R74, RZ, P3 ;  /* 0x000000ff4a527208 */ /* 0x000fca0001800000 */
[----:B------:R-:W-:-:S04]  /*15030*/  FADD.FTZ R82, -R82, R155 ;  /* 0x0000009b52527221 */ /* 0x000fc80000010100 */
[----:B------:R-:W-:-:S06]  /*15040*/  FMUL.FTZ R82, R82, R21 ;  /* 0x0000001552527220 */ /* 0x000fcc0000410000 */
[----:B------:R-:W2:Y:S01]  /*15050*/  MUFU.EX2 R82, R82 ;  /* 0x0000005200527308 */ /* 0x000ea20000000800 */
[----:B------:R-:W-:-:S07]  /*15060*/  FFMA.FTZ R105, R105, R21, -R78 ;  /* 0x0000001569697223 */ /* 0x000fce000001084e */
[----:B------:R-:W0:Y:S01]  /*15070*/  MUFU.EX2 R113, R113 ;  /* 0x0000007100717308 */ /* 0x000e220000000800 */
[----:B------:R-:W-:-:S07]  /*15080*/  FFMA.FTZ R104, R104, R21, -R78 ;  /* 0x0000001568687223 */ /* 0x000fce000001084e */
[----:B------:R-:W1:Y:S01]  /*15090*/  MUFU.EX2 R15, R15 ;  /* 0x0000000f000f7308 */ /* 0x000e620000000800 */
[----:B--2---:R-:W-:-:S04]  /*150a0*/  FFMA.FTZ R79, R82, R150, R79 ;  /* 0x00000096524f7223 */ /* 0x004fc8000001004f */
[----:B------:R-:W-:-:S03]  /*150b0*/  FADD.FTZ R79, R108, R79 ;  /* 0x0000004f6c4f7221 */ /* 0x000fc60000010000 */
[----:B------:R-:W2:Y:S01]  /*150c0*/  MUFU.EX2 R114, R114 ;  /* 0x0000007200727308 */ /* 0x000ea20000000800 */
[----:B------:R-:W-:Y:S01]  /*150d0*/  FADD.FTZ R79, R110, R79 ;  /* 0x0000004f6e4f7221 */ /* 0x000fe20000010000 */
[----:B------:R-:W-:-:S06]  /*150e0*/  FFMA.FTZ R96, R96, R21, -R78 ;  /* 0x0000001560607223 */ /* 0x000fcc000001084e */
[----:B------:R-:W4:Y:S01]  /*150f0*/  MUFU.EX2 R106, R106 ;  /* 0x0000006a006a7308 */ /* 0x000f220000000800 */
[----:B------:R-:W-:-:S07]  /*15100*/  FADD.FTZ R79, R109, R79 ;  /* 0x0000004f6d4f7221 */ /* 0x000fce0000010000 */
[----:B------:R-:W4:Y:S01]  /*15110*/  MUFU.EX2 R115, R115 ;  /* 0x0000007300737308 */ /* 0x000f220000000800 */
[----:B------:R-:W-:-:S07]  /*15120*/  FFMA.FTZ R93, R93, R21, -R78 ;  /* 0x000000155d5d7223 */ /* 0x000fce000001084e */
[----:B------:R-:W4:Y:S01]  /*15130*/  MUFU.EX2 R105, R105 ;  /* 0x0000006900697308 */ /* 0x000f220000000800 */
[----:B0-----:R-:W-:Y:S01]  /*15140*/  FADD.FTZ R107, R113, R107 ;  /* 0x0000006b716b7221 */ /* 0x001fe20000010000 */
[----:B-1----:R-:W-:-:S06]  /*15150*/  FADD.FTZ R79, R15, R79 ;  /* 0x0000004f0f4f7221 */ /* 0x002fcc0000010000 */
[----:B------:R-:W0:Y:S08]  /*15160*/  MUFU.EX2 R141, R141 ;  /* 0x0000008d008d7308 */ /* 0x000e300000000800 */
[----:B------:R-:W1:Y:S01]  /*15170*/  MUFU.EX2 R104, R104 ;  /* 0x0000006800687308 */ /* 0x000e620000000800 */
[----:B--2---:R-:W-:Y:S01]  /*15180*/  FADD.FTZ R107, R114, R107 ;  /* 0x0000006b726b7221 */ /* 0x004fe20000010000 */
[----:B----4-:R-:W-:-:S06]  /*15190*/  FADD.FTZ R79, R106, R79 ;  /* 0x0000004f6a4f7221 */ /* 0x010fcc0000010000 */
[----:B------:R-:W2:Y:S01]  /*151a0*/  MUFU.EX2 R140, R140 ;  /* 0x0000008c008c7308 */ /* 0x000ea20000000800 */
[----:B------:R-:W-:-:S07]  /*151b0*/  FFMA.FTZ R91, R91, R21, -R78 ;  /* 0x000000155b5b7223 */ /* 0x000fce000001084e */
[----:B------:R-:W4:Y:S01]  /*151c0*/  MUFU.EX2 R96, R96 ;  /* 0x0000006000607308 */ /* 0x000f220000000800 */
[----:B------:R-:W-:Y:S01]  /*151d0*/  F2FP.BF16.F32.PACK_AB R84, R113, R84 ;  /* 0x000000547154723e */ /* 0x000fe200000010ff */
[----:B------:R-:W-:-:S06]  /*151e0*/  FADD.FTZ R107, R115, R107 ;  /* 0x0000006b736b7221 */ /* 0x000fcc0000010000 */
[----:B------:R-:W3:Y:S01]  /*151f0*/  MUFU.EX2 R139, R139 ;  /* 0x0000008b008b7308 */ /* 0x000ee20000000800 */
[----:B------:R-:W-:Y:S01]  /*15200*/  FADD.FTZ R79, R105, R79 ;  /* 0x0000004f694f7221 */ /* 0x000fe20000010000 */
[----:B------:R-:W-:-:S06]  /*15210*/  FFMA.FTZ R89, R89, R21, -R78 ;  /* 0x0000001559597223 */ /* 0x000fcc000001084e */
[----:B------:R-:W3:Y:S01]  /*15220*/  MUFU.EX2 R93, R93 ;  /* 0x0000005d005d7308 */ /* 0x000ee20000000800 */
[----:B0-----:R-:W-:-:S07]  /*15230*/  FADD.FTZ R107, R141, R107 ;  /* 0x0000006b8d6b7221 */ /* 0x001fce0000010000 */
[----:B------:R-:W0:Y:S01]  /*15240*/  MUFU.EX2 R138, R138 ;  /* 0x0000008a008a7308 */ /* 0x000e220000000800 */
[----:B------:R-:W-:-:S07]  /*15250*/  FFMA.FTZ R92, R92, R21, -R78 ;  /* 0x000000155c5c7223 */ /* 0x000fce000001084e */
[----:B------:R-:W0:Y:S08]  /*15260*/  MUFU.EX2 R128, R128 ;  /* 0x0000008000807308 */ /* 0x000e300000000800 */
[----:B------:R1:W-:Y:S01]  /*15270*/  MUFU.EX2 R113, R142 ;  /* 0x0000008e00717308 */ /* 0x0003e20000000800 */
[----:B------:R-:W-:-:S07]  /*15280*/  F2FP.BF16.F32.PACK_AB R85, R106, R15 ;  /* 0x0000000f6a55723e */ /* 0x000fce00000010ff */
[----:B------:R-:W0:Y:S01]  /*15290*/  MUFU.EX2 R137, R137 ;  /* 0x0000008900897308 */ /* 0x000e220000000800 */
[-CC-:B-1----:R-:W-:Y:S01]  /*152a0*/  FFMA.FTZ R142, R72, R21.reuse, -R78.reuse ;  /* 0x00000015488e7223 */ /* 0x182fe2000001084e */
[-CC-:B------:R-:W-:Y:S01]  /*152b0*/  FFMA.FTZ R72, R81, R21.reuse, -R78.reuse ;  /* 0x0000001551487223 */ /* 0x180fe2000001084e */
[----:B------:R-:W-:Y:S01]  /*152c0*/  FFMA.FTZ R81, R76, R21, -R78 ;  /* 0x000000154c517223 */ /* 0x000fe2000001084e */
[----:B------:R-:W-:-:S04]  /*152d0*/  FADD.FTZ R76, R104, R79 ;  /* 0x0000004f684c7221 */ /* 0x000fc80000010000 */
[----:B------:R-:W1:Y:S01]  /*152e0*/  MUFU.EX2 R91, R91 ;  /* 0x0000005b005b7308 */ /* 0x000e620000000800 */
[----:B--2---:R-:W-:Y:S01]  /*152f0*/  FADD.FTZ R79, R140, R107 ;  /* 0x0000006b8c4f7221 */ /* 0x004fe20000010000 */
[----:B----4-:R-:W-:Y:S01]  /*15300*/  FADD.FTZ R76, R96, R76 ;  /* 0x0000004c604c7221 */ /* 0x010fe20000010000 */
[-CC-:B------:R-:W-:Y:S01]  /*15310*/  FFMA.FTZ R90, R90, R21.reuse, -R78.reuse ;  /* 0x000000155a5a7223 */ /* 0x180fe2000001084e */
[----:B------:R-:W-:-:S04]  /*15320*/  FFMA.FTZ R106, R94, R21, -R78 ;  /* 0x000000155e6a7223 */ /* 0x000fc8000001084e */
[----:B------:R-:W2:Y:S01]  /*15330*/  MUFU.EX2 R120, R136 ;  /* 0x0000008800787308 */ /* 0x000ea20000000800 */
[----:B---3--:R-:W-:Y:S01]  /*15340*/  FADD.FTZ R79, R139, R79 ;  /* 0x0000004f8b4f7221 */ /* 0x008fe20000010000 */
[----:B------:R-:W-:Y:S01]  /*15350*/  FFMA.FTZ R94, R100, R21, -R78 ;  /* 0x00000015645e7223 */ /* 0x000fe2000001084e */
[----:B------:R-:W-:-:S05]  /*15360*/  FADD.FTZ R100, R93, R76 ;  /* 0x0000004c5d647221 */ /* 0x000fca0000010000 */
[----:B------:R-:W-:Y:S01]  /*15370*/  MUFU.EX2 R89, R89 ;  /* 0x0000005900597308 */ /* 0x000fe20000000800 */
[----:B0-----:R-:W-:Y:S01]  /*15380*/  FADD.FTZ R79, R138, R79 ;  /* 0x0000004f8a4f7221 */ /* 0x001fe20000010000 */
[----:B------:R-:W-:-:S06]  /*15390*/  FADD.FTZ R100, R128, R100 ;  /* 0x0000006480647221 */ /* 0x000fcc0000010000 */
[----:B------:R-:W0:Y:S01]  /*153a0*/  MUFU.EX2 R135, R135 ;  /* 0x0000008700877308 */ /* 0x000e220000000800 */
[----:B------:R-:W-:-:S07]  /*153b0*/  FFMA.FTZ R108, R77, R21, -R78 ;  /* 0x000000154d6c7223 */ /* 0x000fce000001084e */
[----:B------:R-:W-:Y:S01]  /*153c0*/  MUFU.EX2 R92, R92 ;  /* 0x0000005c005c7308 */ /* 0x000fe20000000800 */
[-CC-:B------:R-:W-:Y:S01]  /*153d0*/  FFMA.FTZ R76, R98, R21.reuse, -R78.reuse ;  /* 0x00000015624c7223 */ /* 0x180fe2000001084e */
[----:B------:R-:W-:Y:S01]  /*153e0*/  FFMA.FTZ R77, R99, R21, -R78 ;  /* 0x00000015634d7223 */ /* 0x000fe2000001084e */
[----:B------:R-:W-:-:S05]  /*153f0*/  FADD.FTZ R79, R137, R79 ;  /* 0x0000004f894f7221 */ /* 0x000fca0000010000 */
[----:B------:R-:W3:Y:S01]  /*15400*/  MUFU.EX2 R134, R134 ;  /* 0x0000008600867308 */ /* 0x000ee20000000800 */
[----:B------:R-:W-:Y:S01]  /*15410*/  FFMA.FTZ R98, R88, R21, -R78 ;  /* 0x0000001558627223 */ /* 0x000fe2000001084e */
[----:B-1----:R-:W-:-:S06]  /*15420*/  FADD.FTZ R88, R91, R100 ;  /* 0x000000645b587221 */ /* 0x002fcc0000010000 */
[----:B------:R-:W1:Y:S01]  /*15430*/  MUFU.EX2 R90, R90 ;  /* 0x0000005a005a7308 */ /* 0x000e620000000800 */
[-CC-:B------:R-:W-:Y:S01]  /*15440*/  FFMA.FTZ R80, R80, R21.reuse, -R78.reuse ;  /* 0x0000001550507223 */ /* 0x180fe2000001084e */
[----:B------:R-:W-:Y:S01]  /*15450*/  FFMA.FTZ R99, R83, R21, -R78 ;  /* 0x0000001553637223 */ /* 0x000fe2000001084e */
[----:B--2---:R-:W-:-:S05]  /*15460*/  FADD.FTZ R79, R120, R79 ;  /* 0x0000004f784f7221 */ /* 0x004fca0000010000 */
[----:B------:R-:W2:Y:S08]  /*15470*/  MUFU.EX2 R133, R133 ;  /* 0x0000008500857308 */ /* 0x000eb00000000800 */
[----:B------:R-:W4:Y:S01]  /*15480*/  MUFU.EX2 R142, R142 ;  /* 0x0000008e008e7308 */ /* 0x000f220000000800 */
[----:B0-----:R-:W-:-:S07]  /*15490*/  FADD.FTZ R79, R135, R79 ;  /* 0x0000004f874f7221 */ /* 0x001fce0000010000 */
[----:B------:R-:W0:Y:S01]  /*154a0*/  MUFU.EX2 R132, R132 ;  /* 0x0000008400847308 */ /* 0x000e220000000800 */
[----:B------:R-:W-:-:S07]  /*154b0*/  FFMA.FTZ R97, R97, R21, -R78 ;  /* 0x0000001561617223 */ /* 0x000fce000001084e */
[----:B------:R-:W0:Y:S08]  /*154c0*/  MUFU.EX2 R72, R72 ;  /* 0x0000004800487308 */ /* 0x000e300000000800 */
[----:B------:R1:W-:Y:S01]  /*154d0*/  MUFU.EX2 R83, R77 ;  /* 0x0000004d00537308 */ /* 0x0003e20000000800 */
[----:B---3--:R-:W-:Y:S01]  /*154e0*/  FADD.FTZ R79, R134, R79 ;  /* 0x0000004f864f7221 */ /* 0x008fe20000010000 */
[----:B-1----:R-:W-:-:S06]  /*154f0*/  FADD.FTZ R77, R89, R88 ;  /* 0x00000058594d7221 */ /* 0x002fcc0000010000 */
[----:B------:R-:W1:Y:S01]  /*15500*/  MUFU.EX2 R131, R131 ;  /* 0x0000008300837308 */ /* 0x000e620000000800 */
[----:B------:R-:W-:-:S07]  /*15510*/  FADD.FTZ R77, R92, R77 ;  /* 0x0000004d5c4d7221 */ /* 0x000fce0000010000 */
[----:B------:R-:W3:Y:S01]  /*15520*/  MUFU.EX2 R80, R80 ;  /* 0x0000005000507308 */ /* 0x000ee20000000800 */
[----:B------:R-:W-:Y:S01]  /*15530*/  FADD.FTZ R77, R90, R77 ;  /* 0x0000004d5a4d7221 */ /* 0x000fe20000010000 */
[----:B--2---:R-:W-:-:S06]  /*15540*/  FADD.FTZ R79, R133, R79 ;  /* 0x0000004f854f7221 */ /* 0x004fcc0000010000 */
[----:B------:R-:W2:Y:S01]  /*15550*/  MUFU.EX2 R130, R130 ;  /* 0x0000008200827308 */ /* 0x000ea20000000800 */
[----:B----4-:R-:W-:Y:S01]  /*15560*/  FADD.FTZ R77, R142, R77 ;  /* 0x0000004d8e4d7221 */ /* 0x010fe20000010000 */
[----:B------:R-:W-:-:S06]  /*15570*/  FFMA.FTZ R95, R95, R21, -R78 ;  /* 0x000000155f5f7223 */ /* 0x000fcc000001084e */
[----:B------:R-:W4:Y:S01]  /*15580*/  MUFU.EX2 R81, R81 ;  /* 0x0000005100517308 */ /* 0x000f220000000800 */
[----:B0-----:R-:W-:Y:S01]  /*15590*/  FADD.FTZ R79, R132, R79 ;  /* 0x0000004f844f7221 */ /* 0x001fe20000010000 */
[----:B------:R-:W-:-:S06]  /*155a0*/  FADD.FTZ R77, R72, R77 ;  /* 0x0000004d484d7221 */ /* 0x000fcc0000010000 */
[----:B------:R-:W0:Y:S01]  /*155b0*/  MUFU.EX2 R129, R129 ;  /* 0x0000008100817308 */ /* 0x000e220000000800 */
[----:B------:R-:W-:-:S07]  /*155c0*/  FFMA.FTZ R15, R73, R21, -R78 ;  /* 0x00000015490f7223 */ /* 0x000fce000001084e */
[----:B------:R-:W0:Y:S01]  /*155d0*/  MUFU.EX2 R97, R97 ;  /* 0x0000006100617308 */ /* 0x000e220000000800 */
[----:B-1----:R-:W-:Y:S01]  /*155e0*/  FADD.FTZ R79, R131, R79 ;  /* 0x0000004f834f7221 */ /* 0x002fe20000010000 */
[----:B---3--:R-:W-:-:S06]  /*155f0*/  FADD.FTZ R77, R80, R77 ;  /* 0x0000004d504d7221 */ /* 0x008fcc0000010000 */
[----:B------:R-:W1:Y:S01]  /*15600*/  MUFU.EX2 R108, R108 ;  /* 0x0000006c006c7308 */ /* 0x000e620000000800 */
[----:B--2---:R-:W-:Y:S01]  /*15610*/  FADD.FTZ R79, R130, R79 ;  /* 0x0000004f824f7221 */ /* 0x004fe20000010000 */
[----:B----4-:R-:W-:-:S06]  /*15620*/  FADD.FTZ R77, R81, R77 ;  /* 0x0000004d514d7221 */ /* 0x010fcc0000010000 */
[----:B------:R-:W2:Y:S01]  /*15630*/  MUFU.EX2 R127, R127 ;  /* 0x0000007f007f7308 */ /* 0x000ea20000000800 */
[----:B------:R-:W-:-:S07]  /*15640*/  FFMA.FTZ R73, R102, R21, -R78 ;  /* 0x0000001566497223 */ /* 0x000fce000001084e */
[----:B------:R-:W3:Y:S01]  /*15650*/  MUFU.EX2 R95, R95 ;  /* 0x0000005f005f7308 */ /* 0x000ee20000000800 */
[----:B------:R-:W-:Y:S01]  /*15660*/  F2FP.BF16.F32.PACK_AB R138, R138, R139 ;  /* 0x0000008b8a8a723e */ /* 0x000fe200000010ff */
[----:B0-----:R-:W-:Y:S01]  /*15670*/  FADD.FTZ R79, R129, R79 ;  /* 0x0000004f814f7221 */ /* 0x001fe20000010000 */
[----:B------:R-:W-:-:S05]  /*15680*/  F2FP.BF16.F32.PACK_AB R139, R91, R128 ;  /* 0x000000805b8b723e */ /* 0x000fca00000010ff */
[----:B------:R-:W0:Y:S01]  /*15690*/  MUFU.EX2 R126, R126 ;  /* 0x0000007e007e7308 */ /* 0x000e220000000800 */
[----:B------:R-:W-:-:S07]  /*156a0*/  FADD.FTZ R91, R97, R77 ;  /* 0x0000004d615b7221 */ /* 0x000fce0000010000 */
[----:B------:R-:W4:Y:S01]  /*156b0*/  MUFU.EX2 R15, R15 ;  /* 0x0000000f000f7308 */ /* 0x000f220000000800 */
[----:B------:R-:W-:Y:S01]  /*156c0*/  FADD.FTZ R79, R116, R79 ;  /* 0x0000004f744f7221 */ /* 0x000fe20000010000 */
[----:B------:R-:W-:-:S06]  /*156d0*/  F2FP.BF16.F32.PACK_AB R77, R92, R89 ;  /* 0x000000595c4d723e */ /* 0x000fcc00000010ff */
[----:B------:R-:W4:Y:S01]  /*156e0*/  MUFU.EX2 R125, R125 ;  /* 0x0000007d007d7308 */ /* 0x000f220000000800 */
[----:B-1----:R-:W-:-:S07]  /*156f0*/  FADD.FTZ R92, R108, R91 ;  /* 0x0000005b6c5c7221 */ /* 0x002fce0000010000 */
[----:B------:R-:W1:Y:S01]  /*15700*/  MUFU.EX2 R106, R106 ;  /* 0x0000006a006a7308 */ /* 0x000e620000000800 */
[----:B--2---:R-:W-:Y:S01]  /*15710*/  FADD.FTZ R89, R127, R79 ;  /* 0x0000004f7f597221 */ /* 0x004fe20000010000 */
[----:B---3--:R-:W-:-:S06]  /*15720*/  FADD.FTZ R92, R95, R92 ;  /* 0x0000005c5f5c7221 */ /* 0x008fcc0000010000 */
[----:B------:R-:W2:Y:S01]  /*15730*/  MUFU.EX2 R124, R124 ;  /* 0x0000007c007c7308 */ /* 0x000ea20000000800 */
[----:B------:R-:W-:-:S07]  /*15740*/  F2FP.BF16.F32.PACK_AB R79, R142, R90 ;  /* 0x0000005a8e4f723e */ /* 0x000fce00000010ff */
[----:B------:R-:W3:Y:S01]  /*15750*/  MUFU.EX2 R73, R73 ;  /* 0x0000004900497308 */ /* 0x000ee20000000800 */
[----:B0-----:R-:W-:Y:S01]  /*15760*/  FADD.FTZ R90, R126, R89 ;  /* 0x000000597e5a7221 */ /* 0x001fe20000010000 */
[----:B------:R-:W-:-:S06]  /*15770*/  FFMA.FTZ R88, R75, R21, -R78 ;  /* 0x000000154b587223 */ /* 0x000fcc000001084e */
[----:B------:R-:W0:Y:S01]  /*15780*/  MUFU.EX2 R123, R123 ;  /* 0x0000007b007b7308 */ /* 0x000e220000000800 */
[----:B----4-:R-:W-:-:S07]  /*15790*/  FADD.FTZ R89, R15, R92 ;  /* 0x0000005c0f597221 */ /* 0x010fce0000010000 */
[----:B------:R-:W-:Y:S01]  /*157a0*/  MUFU.EX2 R94, R94 ;  /* 0x0000005e005e7308 */ /* 0x000fe20000000800 */
[----:B------:R-:W-:Y:S01]  /*157b0*/  F2FP.BF16.F32.PACK_AB R86, R115, R114 ;  /* 0x000000727356723e */ /* 0x000fe200000010ff */
[----:B------:R-:W-:Y:S01]  /*157c0*/  FFMA.FTZ R101, R101, R21, -R78 ;  /* 0x0000001565657223 */ /* 0x000fe2000001084e */
[----:B------:R-:W-:-:S05]  /*157d0*/  F2FP.BF16.F32.PACK_AB R87, R104, R105 ;  /* 0x000000696857723e */ /* 0x000fca00000010ff */
[----:B------:R-:W4:Y:S01]  /*157e0*/  MUFU.EX2 R122, R122 ;  /* 0x0000007a007a7308 */ /* 0x000f220000000800 */
[-CC-:B------:R-:W-:Y:S01]  /*157f0*/  FFMA.FTZ R103, R103, R21.reuse, -R78.reuse ;  /* 0x0000001567677223 */ /* 0x180fe2000001084e */
[-CC-:B------:R-:W-:Y:S01]  /*15800*/  FFMA.FTZ R117, R117, R21.reuse, -R78.reuse ;  /* 0x0000001575757223 */ /* 0x180fe2000001084e */
[-CC-:B------:R-:W-:Y:S01]  /*15810*/  FFMA.FTZ R118, R118, R21.reuse, -R78.reuse ;  /* 0x0000001576767223 */ /* 0x180fe2000001084e */
[----:B------:R-:W-:Y:S01]  /*15820*/  FFMA.FTZ R119, R119, R21, -R78 ;  /* 0x0000001577777223 */ /* 0x000fe2000001084e */
[----:B------:R-:W-:Y:S01]  /*15830*/  F2FP.BF16.F32.PACK_AB R136, R140, R141 ;  /* 0x0000008d8c88723e */ /* 0x000fe200000010ff */
[----:B------:R-:W-:Y:S02]  /*15840*/  FADD.FTZ R91, R125, R90 ;  /* 0x0000005a7d5b7221 */ /* 0x000fe40000010000 */
[----:B------:R2:W-:Y:S01]  /*15850*/  MUFU.EX2 R75, R76 ;  /* 0x0000004c004b7308 */ /* 0x0005e20000000800 */
[----:B------:R-:W-:Y:S01]  /*15860*/  F2FP.BF16.F32.PACK_AB R78, R134, R135 ;  /* 0x00000087864e723e */ /* 0x000fe200000010ff */
[----:B-1----:R-:W-:Y:S01]  /*15870*/  FADD.FTZ R90, R106, R89 ;  /* 0x000000596a5a7221 */ /* 0x002fe20000010000 */
[----:B------:R-:W-:Y:S05]  /*15880*/  STSM.16.M88.4 [R17+0x25b00], R84 ;  /* 0x025b005411007844 */ /* 0x000fea0000000200 */
[----:B------:R-:W1:Y:S01]  /*15890*/  MUFU.EX2 R121, R121 ;  /* 0x0000007900797308 */ /* 0x000e620000000800 */
[----:B--2---:R-:W-:-:S02]  /*158a0*/  F2FP.BF16.F32.PACK_AB R76, R120, R137 ;  /* 0x00000089784c723e */ /* 0x004fc400000010ff */
[----:B------:R-:W-:Y:S01]  /*158b0*/  F2FP.BF16.F32.PACK_AB R137, R93, R96 ;  /* 0x000000605d89723e */ /* 0x000fe200000010ff */
[----:B------:R-:W-:Y:S01]  /*158c0*/  FADD.FTZ R92, R124, R91 ;  /* 0x0000005b7c5c7221 */ /* 0x000fe20000010000 */
[----:B---3--:R-:W-:-:S03]  /*158d0*/  FADD.FTZ R91, R73, R90 ;  /* 0x0000005a495b7221 */ /* 0x008fc60000010000 */
[----:B------:R-:W2:Y:S01]  /*158e0*/  MUFU.EX2 R98, R98 ;  /* 0x0000006200627308 */ /* 0x000ea20000000800 */
[----:B------:R-:W-:Y:S01]  /*158f0*/  STSM.16.M88.4 [R17+0x27300], R136 ;  /* 0x0273008811007844 */ /* 0x000fe20000000200 */
[----:B0-----:R-:W-:-:S03]  /*15900*/  FADD.FTZ R93, R123, R92 ;  /* 0x0000005c7b5d7221 */ /* 0x001fc60000010000 */
[----:B------:R0:W-:Y:S03]  /*15910*/  STSM.16.M88.4 [R17+0x28b00], R76 ;  /* 0x028b004c11007844 */ /* 0x0001e60000000200 */
[----:B------:R-:W3:Y:S01]  /*15920*/  MUFU.EX2 R99, R99 ;  /* 0x0000006300637308 */ /* 0x000ee20000000800 */
[----:B----4-:R-:W-:-:S07]  /*15930*/  FADD.FTZ R90, R122, R93 ;  /* 0x0000005d7a5a7221 */ /* 0x010fce0000010000 */
[----:B------:R-:W-:Y:S01]  /*15940*/  MUFU.EX2 R111, R145 ;  /* 0x00000091006f7308 */ /* 0x000fe20000000800 */
[----:B0-----:R-:W-:Y:S02]  /*15950*/  F2FP.BF16.F32.PACK_AB R76, R116, R129 ;  /* 0x00000081744c723e */ /* 0x001fe400000010ff */
[----:B------:R-:W-:Y:S01]  /*15960*/  F2FP.BF16.F32.PACK_AB R129, R80, R72 ;  /* 0x000000485081723e */ /* 0x000fe200000010ff */
[----:B------:R-:W-:-:S04]  /*15970*/  FADD.FTZ R80, R94, R91 ;  /* 0x0000005b5e507221 */ /* 0x000fc80000010000 */
[----:B------:R-:W0:Y:S01]  /*15980*/  MUFU.EX2 R101, R101 ;  /* 0x0000006500657308 */ /* 0x000e220000000800 */
[----:B------:R-:W-:Y:S01]  /*15990*/  FADD.FTZ R80, R83, R80 ;  /* 0x0000005053507221 */ /* 0x000fe20000010000 */
[----:B-1----:R-:W-:Y:S01]  /*159a0*/  FADD.FTZ R90, R121, R90 ;  /* 0x0000005a795a7221 */ /* 0x002fe20000010000 */
[----:B------:R-:W-:-:S05]  /*159b0*/  F2FP.BF16.F32.PACK_AB R79, R106, R15 ;  /* 0x0000000f6a4f723e */ /* 0x000fca00000010ff */
[----:B------:R-:W1:Y:S01]  /*159c0*/  MUFU.EX2 R87, R146 ;  /* 0x0000009200577308 */ /* 0x000e620000000800 */
[----:B------:R-:W-:Y:S01]  /*159d0*/  FADD.FTZ R15, R75, R80 ;  /* 0x000000504b0f7221 */ /* 0x000fe20000010000 */
[----:B------:R-:W-:Y:S02]  /*159e0*/  F2FP.BF16.F32.PACK_AB R130, R130, R131 ;  /* 0x000000838282723e */ /* 0x000fe400000010ff */
[----:B------:R-:W-:-:S04]  /*159f0*/  F2FP.BF16.F32.PACK_AB R131, R97, R81 ;  /* 0x000000516183723e */ /* 0x000fc800000010ff */
[----:B------:R-:W4:Y:S01]  /*15a00*/  MUFU.EX2 R103, R103 ;  /* 0x0000006700677308 */ /* 0x000f220000000800 */
[----:B------:R-:W-:Y:S01]  /*15a10*/  FADD.FTZ R81, R113, R90 ;  /* 0x0000005a71517221 */ /* 0x000fe20000010000 */
[----:B--2---:R-:W-:-:S06]  /*15a20*/  FADD.FTZ R80, R98, R15 ;  /* 0x0000000f62507221 */ /* 0x004fcc0000010000 */
[----:B------:R-:W2:Y:S01]  /*15a30*/  MUFU.EX2 R86, R147 ;  /* 0x0000009300567308 */ /* 0x000ea20000000800 */
[----:B---3--:R-:W-:-:S07]  /*15a40*/  FADD.FTZ R80, R99, R80 ;  /* 0x0000005063507221 */ /* 0x008fce0000010000 */
[----:B------:R3:W2:Y:S01]  /*15a50*/  MUFU.EX2 R89, R88 ;  /* 0x0000005800597308 */ /* 0x0006a20000000800 */
[----:B0-----:R-:W-:-:S07]  /*15a60*/  FADD.FTZ R80, R101, R80 ;  /* 0x0000005065507221 */ /* 0x001fce0000010000 */
[----:B------:R-:W0:Y:S01]  /*15a70*/  MUFU.EX2 R72, R117 ;  /* 0x0000007500487308 */ /* 0x000e220000000800 */
[----:B---3--:R-:W-:-:S04]  /*15a80*/  FADD.FTZ R88, R112, R81 ;  /* 0x0000005170587221 */ /* 0x008fc80000010000 */
[----:B------:R-:W-:-:S03]  /*15a90*/  FADD.FTZ R88, R111, R88 ;  /* 0x000000586f587221 */ /* 0x000fc60000010000 */
[----:B------:R-:W-:Y:S01]  /*15aa0*/  MUFU.EX2 R84, R148 ;  /* 0x0000009400547308 */ /* 0x000fe20000000800 */
[----:B-1----:R-:W-:-:S07]  /*15ab0*/  FADD.FTZ R15, R87, R88 ;  /* 0x00000058570f7221 */ /* 0x002fce0000010000 */
[----:B------:R-:W1:Y:S01]  /*15ac0*/  MUFU.EX2 R85, R149 ;  /* 0x0000009500557308 */ /* 0x000e620000000800 */
[----:B----4-:R-:W-:-:S07]  /*15ad0*/  FADD.FTZ R80, R103, R80 ;  /* 0x0000005067507221 */ /* 0x010fce0000010000 */
[----:B------:R-:W-:Y:S08]  /*15ae0*/  MUFU.EX2 R118, R118 ;  /* 0x0000007600767308 */ /* 0x000ff00000000800 */
[----:B------:R-:W3:Y:S01]  /*15af0*/  MUFU.EX2 R119, R119 ;  /* 0x0000007700777308 */ /* 0x000ee20000000800 */
[----:B------:R-:W-:Y:S01]  /*15b00*/  F2FP.BF16.F32.PACK_AB R128, R132, R133 ;  /* 0x000000858480723e */ /* 0x000fe200000010ff */
[----:B--2---:R-:W-:Y:S01]  /*15b10*/  FADD.FTZ R81, R86, R15 ;  /* 0x0000000f56517221 */ /* 0x004fe20000010000 */
[----:B------:R-:W-:Y:S01]  /*15b20*/  F2FP.BF16.F32.PACK_AB R78, R126, R127 ;  /* 0x0000007f7e4e723e */ /* 0x000fe200000010ff */
[----:B------:R-:W-:Y:S01]  /*15b30*/  FADD.FTZ R15, R89, R80 ;  /* 0x00000050590f7221 */ /* 0x000fe20000010000 */
[----:B------:R-:W-:Y:S01]  /*15b40*/  F2FP.BF16.F32.PACK_AB R77, R95, R108 ;  /* 0x0000006c5f4d723e */ /* 0x000fe200000010ff */
[----:B------:R-:W-:Y:S01]  /*15b50*/  STSM.16.M88.4 [R17+0x2a300], R128 ;  /* 0x02a3008011007844 */ /* 0x000fe20000000200 */
[----:B------:R-:W-:Y:S01]  /*15b60*/  F2FP.BF16.F32.PACK_AB R124, R124, R125 ;  /* 0x0000007d7c7c723e */ /* 0x000fe200000010ff */
[----:B0-----:R-:W-:Y:S01]  /*15b70*/  FADD.FTZ R15, R72, R15 ;  /* 0x0000000f480f7221 */ /* 0x001fe20000010000 */
[----:B------:R-:W-:Y:S01]  /*15b80*/  F2FP.BF16.F32.PACK_AB R126, R122, R123 ;  /* 0x0000007b7a7e723e */ /* 0x000fe200000010ff */
[----:B------:R0:W-:Y:S01]  /*15b90*/  STSM.16.M88.4 [R17+0x2bb00], R76 ;  /* 0x02bb004c11007844 */ /* 0x0001e20000000200 */
[----:B------:R-:W-:-:S02]  /*15ba0*/  F2FP.BF16.F32.PACK_AB R125, R94, R73 ;  /* 0x000000495e7d723e */ /* 0x000fc400000010ff */
[----:B------:R-:W-:Y:S02]  /*15bb0*/  F2FP.BF16.F32.PACK_AB R127, R75, R83 ;  /* 0x000000534b7f723e */ /* 0x000fe400000010ff */
[----:B------:R-:W-:Y:S02]  /*15bc0*/  F2FP.BF16.F32.PACK_AB R88, R86, R87 ;  /* 0x000000575658723e */ /* 0x000fe400000010ff */
[----:B------:R-:W-:Y:S02]  /*15bd0*/  F2FP.BF16.F32.PACK_AB R89, R72, R89 ;  /* 0x000000594859723e */ /* 0x000fe400000010ff */
[----:B-1----:R-:W-:Y:S01]  /*15be0*/  F2FP.BF16.F32.PACK_AB R90, R85, R84 ;  /* 0x00000054555a723e */ /* 0x002fe200000010ff */
[----:B------:R-:W-:Y:S01]  /*15bf0*/  FADD.FTZ R84, R84, R81 ;  /* 0x0000005154547221 */ /* 0x000fe20000010000 */
[----:B---3--:R-:W-:Y:S01]  /*15c00*/  F2FP.BF16.F32.PACK_AB R91, R119, R118 ;  /* 0x00000076775b723e */ /* 0x008fe200000010ff */
[----:B------:R-:W-:Y:S01]  /*15c10*/  FADD.FTZ R15, R118, R15 ;  /* 0x0000000f760f7221 */ /* 0x000fe20000010000 */
[----:B0-----:R-:W-:-:S02]  /*15c20*/  F2FP.BF16.F32.PACK_AB R76, R113, R121 ;  /* 0x00000079714c723e */ /* 0x001fc400000010ff */
[----:B------:R-:W-:Y:S02]  /*15c30*/  F2FP.BF16.F32.PACK_AB R78, R111, R112 ;  /* 0x000000706f4e723e */ /* 0x000fe400000010ff */
[----:B------:R-:W-:Y:S02]  /*15c40*/  F2FP.BF16.F32.PACK_AB R77, R99, R98 ;  /* 0x00000062634d723e */ /* 0x000fe400000010ff */
[----:B------:R-:W-:Y:S01]  /*15c50*/  F2FP.BF16.F32.PACK_AB R79, R103, R101 ;  /* 0x00000065674f723e */ /* 0x000fe200000010ff */
[----:B------:R-:W-:Y:S01]  /*15c60*/  STSM.16.M88.4 [R17+0x2d300], R124 ;  /* 0x02d3007c11007844 */ /* 0x000fe20000000200 */
[----:B------:R-:W-:Y:S01]  /*15c70*/  FADD.FTZ R72, R85, R84 ;  /* 0x0000005455487221 */ /* 0x000fe20000010000 */
[----:B------:R-:W-:Y:S02]  /*15c80*/  FADD.FTZ R15, R119, R15 ;  /* 0x0000000f770f7221 */ /* 0x000fe40000010000 */
[----:B------:R-:W-:Y:S04]  /*15c90*/  STSM.16.M88.4 [R17+0x2eb00], R76 ;  /* 0x02eb004c11007844 */ /* 0x000fe80000000200 */
[----:B------:R-:W-:Y:S01]  /*15ca0*/  STSM.16.M88.4 [R17+0x30300], R88 ;  /* 0x0303005811007844 */ /* 0x000fe20000000200 */
[----:B------:R-:W-:Y:S01]  /*15cb0*/  @!PT LDS RZ, [RZ] ;  /* 0x00000000fffff984 */ /* 0x000fe20000000800 */
[----:B------:R-:W-:Y:S01]  /*15cc0*/  @!PT LDS RZ, [RZ] ;  /* 0x00000000fffff984 */ /* 0x000fe20000000800 */
[----:B------:R-:W-:Y:S01]  /*15cd0*/  @!PT LDS RZ, [RZ] ;  /* 0x00000000fffff984 */ /* 0x000fe20000000800 */
[----:B------:R-:W-:Y:S01]  /*15ce0*/  @!PT LDS RZ, [RZ] ;  /* 0x00000000fffff984 */ /* 0x000fe20000000800 */
[----:B------:R0:W-:Y:S06]  /*15cf0*/  MEMBAR.ALL.CTA ;  /* 0x0000000000007992 */ /* 0x0001ec0000008000 */
[----:B0-----:R-:W0:Y:S04]  /*15d00*/  FENCE.VIEW.ASYNC.S ;  /* 0x00000000000073c6 */ /* 0x001e280000000000 */
[----:B------:R-:W-:Y:S04]  /*15d10*/  STL [R1+0x18], R72 ;  /* 0x0000184801007387 */ /* 0x000fe80000100800 */
[----:B------:R1:W-:Y:S04]  /*15d20*/  STL [R1+0x3c], R15 ;  /* 0x00003c0f01007387 */ /* 0x0003e80000100800 */
[----:B------:R2:W5:Y:S04]  /*15d30*/  LDL R145, [R1+0x38] ;  /* 0x0000380001917983 */ /* 0x0005680000100800 */
[----:B------:R2:W-:Y:S01]  /*15d40*/  STL [R1+0x1c], R74 ;  /* 0x00001c4a01007387 */ /* 0x0005e20000100800 */
[----:B------:R-:W-:Y:S01]  /*15d50*/  ISETP.GT.AND P2, PT, R14, R143, PT ;  /* 0x0000008f0e00720c */ /* 0x000fe20003f44270 */
        /* <DEDUP_REMOVED lines=49> */
[----:B-1----:R-:W-:-:S02]  /*16070*/  IMAD.MOV.U32 R15, RZ, RZ, R22 ;  /* 0x000000ffff0f7224 */ /* 0x002fc400078e0016 */
[----:B------:R-:W-:Y:S01]  /*16080*/  IMAD.MOV.U32 R0, RZ, RZ, R20 ;  /* 0x000000ffff007224 */ /* 0x000fe200078e0014 */
[----:B0-----:R-:W-:Y:S01]  /*16090*/  NOP ;  /* 0x0000000000007918 */ /* 0x001fe20000000000 */
[----:B--2---:R-:W-:Y:S05]  /*160a0*/  @P2 BRA `(.L_x_1976) ;  /* 0xffffffa4002c2947 */ /* 0x004fea000383ffff */
[----:B------:R0:W-:Y:S02]  /*160b0*/  STL [R1+0x20], R14 ;  /* 0x0000200e01007387 */ /* 0x0001e40000100800 */
.L_x_1966:
[----:B------:R-:W2:Y:S02]  /*160c0*/  LDL R0, [R1+0x20] ;  /* 0x0000200001007983 */ /* 0x000ea40000100800 */
[----:B--2---:R-:W-:-:S13]  /*160d0*/  ISETP.GE.AND P2, PT, R0, RZ, PT ;  /* 0x000000ff0000720c */ /* 0x004fda0003f46270 */
[----:B------:R-:W-:Y:S05]  /*160e0*/  @!P2 BRA `(.L_x_1977) ;  /* 0x000000500068a947 */ /* 0x000fea0003800000 */
[----:B------:R1:W-:Y:S01]  /*160f0*/  STL [R1+0x14], R74 ;  /* 0x0000144a01007387 */ /* 0x0003e20000100800 */
[----:B------:R-:W-:-:S03]  /*16100*/  IMAD.MOV.U32 R0, RZ, RZ, R20 ;  /* 0x000000ffff007224 */ /* 0x000fc600078e0014 */
[----:B0-----:R1:W5:Y:S01]  /*16110*/  LDL.LU R14, [R1+0x38] ;  /* 0x00003800010e7983 */ /* 0x0013620000300800 */
[----:B------:R-:W-:-:S07]  /*16120*/  IMAD.MOV.U32 R15, RZ, RZ, R22 ;  /* 0x000000ffff0f7224 */ /* 0x000fce00078e0016 */
.L_x_1987:
[----:B--2---:R-:W2:Y:S01]  /*16130*/  LDL R20, [R1+0x54] ;  /* 0x0000540001147983 */ /* 0x004ea20000100800 */
[----:B------:R-:W-:Y:S01]  /*16140*/  VIADD R22, R15, 0x1 ;  /* 0x000000010f167836 */ /* 0x000fe20000000000 */
[----:B------:R-:W-:Y:S05]  /*16150*/  YIELD ;  /* 0x0000000000007946 */ /* 0x000fea0003800000 */
[----:B------:R-:W-:-:S04]  /*16160*/  ISETP.NE.AND P3, PT, R22, 0x2, PT ;  /* 0x000000021600780c */ /* 0x000fc80003f65270 */
[----:B------:R-:W-:Y:S02]  /*16170*/  SEL R21, RZ, 0x1, P3 ;  /* 0x00000001ff157807 */ /* 0x000fe40001800000 */
[----:B------:R-:W-:Y:S02]  /*16180*/  SEL R22, R22, RZ, P3 ;  /* 0x000000ff16167207 */ /* 0x000fe40001800000 */
[----:B-----5:R-:W-:-:S05]  /*16190*/  LOP3.LUT R21, R14, R21, RZ, 0x3c, !PT ;  /* 0x000000150e157212 */ /* 0x020fca00078e3cff */
[----:B------:R0:W-:Y:S01]  /*161a0*/  STL [R1+0x38], R21 ;  /* 0x0000381501007387 */ /* 0x0001e20000100800 */
[----:B--2---:R-:W-:-:S13]  /*161b0*/  ISETP.NE.AND P2, PT, R20, RZ, PT ;  /* 0x000000ff1400720c */ /* 0x004fda0003f45270 */
[----:B0-----:R-:W-:Y:S05]  /*161c0*/  @P2 BRA `(.L_x_1978) ;  /* 0x0000000000302947 */ /* 0x001fea0003800000 */
[----:B------:R-:W-:Y:S05]  /*161d0*/  @!P0 BRA `(.L_x_1979) ;  /* 0x0000000000048947 */ /* 0x000fea0003800000 */
[----:B------:R-:W-:Y:S01]  /*161e0*/  BPT.TRAP 0x1 ;  /* 0x000000040000795c */ /* 0x000fe20000300000 */
.L_x_1979:
[----:B------:R-:W-:Y:S01]  /*161f0*/  IMAD R20, R22, 0x8, R16 ;  /* 0x0000000816147824 */ /* 0x000fe200078e0210 */
[----:B------:R-:W-:-:S04]  /*16200*/  SHF.L.U32 R21, R21, 0x1f, RZ ;  /* 0x0000001f15157819 */ /* 0x000fc800000006ff */
[----:B------:R0:W2:Y:S01]  /*16210*/  SYNCS.PHASECHK.TRANS64.TRYWAIT P3, [R20+URZ+0x31c30], R21 ;  /* 0x031c3015140075a7 */ /* 0x0000a2000806017f */
[----:B------:R-:W-:Y:S05]  /*16220*/  @!P0 BRA `(.L_x_1980) ;  /* 0x0000000000048947 */ /* 0x000fea0003800000 */
[----:B------:R-:W-:Y:S01]  /*16230*/  BPT.TRAP 0x1 ;  /* 0x000000040000795c */ /* 0x000fe20000300000 */
.L_x_1980:
[----:B------:R-:W-:Y:S04]  /*16240*/  BSSY B0, `(.L_x_1978) ;  /* 0x0000004000007945 */ /* 0x000fe80003800000 */
[----:B--2---:R-:W-:Y:S05]  /*16250*/  @P3 BRA `(.L_x_1981) ;  /* 0x0000000000083947 */ /* 0x004fea0003800000 */
[----:B------:R-:W2:Y:S02]  /*16260*/  SYNCS.PHASECHK.TRANS64.TRYWAIT P3, [R20+URZ+0x31c30], R21 ;  /* 0x031c3015140075a7 */ /* 0x000ea4000806017f */
[----:B--2---:R-:W-:Y:S05]  /*16270*/  @!P3 BRA `(.L_x_1982) ;  /* 0x000000d80050b947 */ /* 0x004fea0003800000 */
.L_x_1981:
[----:B------:R-:W-:Y:S05]  /*16280*/  BSYNC B0 ;  /* 0x0000000000007941 */ /* 0x000fea0003800000 */
.L_x_1978:
[----:B0-2---:R-:W2:Y:S01]  /*16290*/  LDL R20, [R1+0x58] ;  /* 0x0000580001147983 */ /* 0x005ea20000100800 */
        /* <DEDUP_REMOVED lines=14> */
[----:B------:R3:W-:Y:S01]  /*16380*/  STL [R1+0xa8], R19 ;  /* 0x0000a81301007387 */ /* 0x0007e20000100800 */
        /* <DEDUP_REMOVED lines=9> */
[----:B------:R4:W-:Y:S01]  /*16420*/  STL [R1+0x9c], R16 ;  /* 0x00009c1001007387 */ /* 0x0009e20000100800 */
[C---:B------:R-:W-:Y:S02]  /*16430*/  R2UR UR5, R77.reuse ;  /* 0x000000004d0572ca */ /* 0x040fe400000e0000 */
[C---:B------:R-:W-:Y:S01]  /*16440*/  R2UR UR19, R77.reuse ;  /* 0x000000004d1372ca */ /* 0x040fe200000e0000 */
[----:B------:R4:W-:Y:S01]  /*16450*/  STL [R1+0x98], R15 ;  /* 0x0000980f01007387 */ /* 0x0009e20000100800 */
[----:B------:R-:W-:-:S02]  /*16460*/  R2UR UR35, R77 ;  /* 0x000000004d2372ca */ /* 0x000fc400000e0000 */
[----:B0-----:R-:W-:Y:S01]  /*16470*/  SHF.R.U32.HI R72, RZ, 0x7, R72 ;  /* 0x00000007ff487819 */ /* 0x001fe20000011648 */
[----:B------:R0:W-:Y:S01]  /*16480*/  STL [R1+0x94], R14 ;  /* 0x0000940e01007387 */ /* 0x0001e20000100800 */
[C---:B------:R-:W-:Y:S02]  /*16490*/  R2UR UR9, R77.reuse ;  /* 0x000000004d0972ca */ /* 0x040fe400000e0000 */
[C---:B------:R-:W-:Y:S01]  /*164a0*/  R2UR UR37, R77.reuse ;  /* 0x000000004d2572ca */ /* 0x040fe200000e0000 */
[----:B------:R-:W-:Y:S01]  /*164b0*/  VIADD R78, R72, 0x8 ;  /* 0x00000008484e7836 */ /* 0x000fe20000000000 */
[----:B------:R-:W-:Y:S01]  /*164c0*/  R2UR UR57, R77 ;  /* 0x000000004d3972ca */ /* 0x000fe200000e0000 */
[----:B------:R-:W-:Y:S01]  /*164d0*/  IMAD.MOV.U32 R77, RZ, RZ, -0x7fffffe0 ;  /* 0x80000020ff4d7424 */ /* 0x000fe200078e00ff */
[C---:B------:R-:W-:Y:S01]  /*164e0*/  R2UR UR11, R75.reuse ;  /* 0x000000004b0b72ca */ /* 0x040fe200000e0000 */
[----:B------:R0:W-:Y:S01]  /*164f0*/  STL [R1+0x90], R0 ;  /* 0x0000900001007387 */ /* 0x0001e20000100800 */
[----:B------:R-:W-:-:S02]  /*16500*/  R2UR UR27, R75 ;  /* 0x000000004b1b72ca */ /* 0x000fc400000e0000 */
[C---:B------:R-:W-:Y:S01]  /*16510*/  R2UR UR39, R75.reuse ;  /* 0x000000004b2772ca */ /* 0x040fe200000e0000 */
[----:B------:R0:W-:Y:S01]  /*16520*/  BAR.SYNC.DEFER_BLOCKING R78, 0x100 ;  /* 0x0004004e0000751d */ /* 0x0001e20000010000 */
[----:B------:R-:W-:Y:S01]  /*16530*/  R2UR UR29, R75 ;  /* 0x000000004b1d72ca */ /* 0x000fe200000e0000 */
[----:B------:R-:W-:Y:S01]  /*16540*/  IMAD.U32 R75, RZ, RZ, UR5 ;  /* 0x00000005ff4b7e24 */ /* 0x000fe2000f8e00ff */
[C---:B------:R-:W-:Y:S02]  /*16550*/  R2UR UR5, R73.reuse ;  /* 0x00000000490572ca */ /* 0x040fe400000e0000 */
[C---:B------:R-:W-:Y:S02]  /*16560*/  R2UR UR7, R73.reuse ;  /* 0x00000000490772ca */ /* 0x040fe400000e0000 */
[C---:B------:R-:W-:Y:S02]  /*16570*/  R2UR UR23, R73.reuse ;  /* 0x00000000491772ca */ /* 0x040fe400000e0000 */
[----:B------:R-:W-:-:S02]  /*16580*/  R2UR UR31, R73 ;  /* 0x00000000491f72ca */ /* 0x000fc400000e0000 */
[C---:B------:R-:W-:Y:S02]  /*16590*/  R2UR UR25, R73.reuse ;  /* 0x00000000491972ca */ /* 0x040fe400000e0000 */
[C---:B------:R-:W-:Y:S02]  /*165a0*/  R2UR UR21, R73.reuse ;  /* 0x00000000491572ca */ /* 0x040fe400000e0000 */
[----:B------:R-:W-:Y:S02]  /*165b0*/  R2UR UR41, R73 ;  /* 0x00000000492972ca */ /* 0x000fe400000e0000 */
[----:B------:R-:W-:Y:S02]  /*165c0*/  R2UR UR16, R2 ;  /* 0x00000000021072ca */ /* 0x000fe400000e0000 */
[----:B------:R-:W-:Y:S02]  /*165d0*/  R2UR UR17, R3 ;  /* 0x00000000031172ca */ /* 0x000fe400000e0000 */
[----:B------:R-:W-:-:S02]  /*165e0*/  R2UR UR33, R79 ;  /* 0x000000004f2172ca */ /* 0x000fc400000e0000 */
[----:B------:R-:W-:Y:S01]  /*165f0*/  R2UR UR43, R79 ;  /* 0x000000004f2b72ca */ /* 0x000fe200000e0000 */
[----:B------:R-:W-:-:S12]  /*16600*/  WARPGROUP.ARRIVE ;  /* 0x00000000000079c5 */ /* 0x000fd80000000000 */
[----:B---3--:R-:W-:Y:S01]  /*16610*/  MOV R19, UR43 ;  /* 0x0000002b00137c02 */ /* 0x008fe20008000f00 */
[----:B------:R-:W-:Y:S01]  /*16620*/  UMOV UR43, UR33 ;  /* 0x00000021002b7c82 */ /* 0x000fe20008000000 */
[----:B------:R-:W-:Y:S01]  /*16630*/  R2UR UR33, R13 ;  /* 0x000000000d2172ca */ /* 0x000fe200000e0000 */
[----:B--2---:R-:W-:-:S04]  /*16640*/  IMAD R20, R22, 0x6c0, R20 ;  /* 0x000006c016147824 */ /* 0x004fc800078e0214 */
[C---:B------:R-:W-:Y:S01]  /*16650*/  VIADD R72, R20.reuse, 0x40 ;  /* 0x0000004014487836 */ /* 0x040fe20000000000 */
[C---:B------:R-:W-:Y:S01]  /*16660*/  R2UR UR46, R20.reuse ;  /* 0x00000000142e72ca */ /* 0x040fe200000e0000 */
[C---:B-1----:R-:W-:Y:S02]  /*16670*/  VIADD R74, R20.reuse, 0x80 ;  /* 0x00000080144a7836 */ /* 0x042fe40000000000 */
        /* <DEDUP_REMOVED lines=11> */
[----:B------:R-:W-:Y:S01]  /*16730*/  R2UR UR18, R76 ;  /* 0x000000004c1272ca */ /* 0x000fe200000e0000 */
[----:B------:R-:W-:Y:S01]  /*16740*/  VIADD R76, R20, 0x42 ;  /* 0x00000042144c7836 */ /* 0x000fe20000000000 */
[----:B------:R-:W-:Y:S01]  /*16750*/  R2UR UR22, R72 ;  /* 0x00000000481672ca */ /* 0x000fe200000e0000 */
[C---:B------:R-:W-:Y:S01]  /*16760*/  VIADD R72, R20.reuse, 0x2 ;  /* 0x0000000214487836 */ /* 0x040fe20000000000 */
        /* <DEDUP_REMOVED lines=19> */
[----:B------:R-:W-:Y:S01]  /*168a0*/  IMAD.MOV.U32 R73, RZ, RZ, -0x7fffffe0 ;  /* 0x80000020ff497424 */ /* 0x000fe200078e00ff */
[----:B------:R-:W-:Y:S01]  /*168b0*/  R2UR UR36, R76 ;  /* 0x000000004c2472ca */ /* 0x000fe200000e0000 */
[----:B------:R-:W-:Y:S01]  /*168c0*/  VIADD R76, R20, 0x300 ;  /* 0x00000300144c7836 */ /* 0x000fe20000000000 */
[----:B----4-:R-:W-:Y:S01]  /*168d0*/  MOV R17, UR47 ;  /* 0x0000002f00117c02 */ /* 0x010fe20008000f00 */
[----:B------:R-:W-:Y:S01]  /*168e0*/  IMAD.U32 R74, RZ, RZ, UR4 ;  /* 0x00000004ff4a7e24 */ /* 0x000fe2000f8e00ff */
[----:B------:R-:W-:Y:S01]  /*168f0*/  R2UR UR4, R72 ;  /* 0x00000000480472ca */ /* 0x000fe200000e0000 */
[----:B------:R-:W-:Y:S01]  /*16900*/  VIADD R72, R20, 0x2c0 ;  /* 0x000002c014487836 */ /* 0x000fe20000000000 */
[----:B------:R-:W-:Y:S01]  /*16910*/  R2UR UR56, R76 ;  /* 0x000000004c3872ca */ /* 0x000fe200000e0000 */
[C---:B------:R-:W-:Y:S01]  /*16920*/  VIADD R76, R20.reuse, 0x3c0 ;  /* 0x000003c0144c7836 */ /* 0x040fe20000000000 */
[----:B------:R-:W-:Y:S01]  /*16930*/  UMOV UR47, UR37 ;  /* 0x00000025002f7c82 */ /* 0x000fe20008000000 */
[----:B0-----:R-:W-:Y:S01]  /*16940*/  VIADD R78, R20, 0x240 ;  /* 0x00000240144e7836 */ /* 0x001fe20000000000 */
[----:B------:R-:W-:Y:S01]  /*16950*/  R2UR UR40, R72 ;  /* 0x00000000482872ca */ /* 0x000fe200000e0000 */
[C---:B------:R-:W-:Y:S01]  /*16960*/  VIADD R72, R20.reuse, 0x380 ;  /* 0x0000038014487836 */ /* 0x040fe20000000000 */
[----:B------:R-:W-:Y:S01]  /*16970*/  R2UR UR37, R13 ;  /* 0x000000000d2572ca */ /* 0x000fe200000e0000 */
[----:B------:R-:W-:Y:S01]  /*16980*/  VIADD R146, R20, 0x382 ;  /* 0x0000038214927836 */ /* 0x000fe20000000000 */
[----:B------:R-:W-:Y:S01]  /*16990*/  R2UR UR32, R78 ;  /* 0x000000004e2072ca */ /* 0x000fe200000e0000 */
[----:B------:R-:W-:Y:S01]  /*169a0*/  VIADD R78, R20, 0x340 ;  /* 0x00000340144e7836 */ /* 0x000fe20000000000 */
[----:B------:R-:W-:Y:S01]  /*169b0*/  R2UR UR46, R72 ;  /* 0x00000000482e72ca */ /* 0x000fe200000e0000 */
[----:B------:R-:W-:-:S03]  /*169c0*/  VIADD R72, R20, 0x400 ;  /* 0x0000040014487836 */ /* 0x000fc60000000000 */
[----:B------:R-:W-:Y:S01]  /*169d0*/  R2UR UR42, R78 ;  /* 0x000000004e2a72ca */ /* 0x000fe200000e0000 */
[----:B------:R-:W-:Y:S02]  /*169e0*/  WARPGROUP.DEPBAR.LE gsb0, 0x0 ;  /* 0x00008000000079c5 */ /* 0x000fe40000010000 */
[----:B------:R-:W-:-:S06]  /*169f0*/  WARPGROUP.ARRIVE ;  /* 0x00000000000079c5 */ /* 0x000fcc0000000000 */
[----:B------:R-:W-:Y:S01]  /*16a00*/  MOV R16, UR46 ;  /* 0x0000002e00107c02 */ /* 0x000fe20008000f00 */
[----:B------:R-:W-:Y:S01]  /*16a10*/  UMOV UR46, UR36 ;  /* 0x00000024002e7c82 */ /* 0x000fe20008000000 */
[----:B------:R-:W-:Y:S02]  /*16a20*/  R2UR UR36, R12 ;  /* 0x000000000c2472ca */ /* 0x000fe400000e0000 */
[----:B------:R-:W-:Y:S01]  /*16a30*/  MOV R18, UR42 ;  /* 0x0000002a00127c02 */ /* 0x000fe20008000f00 */
[----:B------:R-:W-:Y:S01]  /*16a40*/  HGMMA.64x16x16.F32.BF16 R128, gdesc[UR48], RZ, !UPT, gsb0 ;  /* 0x00200000308079f0 */ /* 0x000fe2000c0018ff */
[----:B------:R-:W-:Y:S01]  /*16a50*/  R2UR UR50, R76 ;  /* 0x000000004c3272ca */ /* 0x000fe200000e0000 */
[----:B------:R-:W-:Y:S01]  /*16a60*/  VIADD R76, R20, 0x440 ;  /* 0x00000440144c7836 */ /* 0x000fe20000000000 */
[----:B------:R-:W-:Y:S01]  /*16a70*/  R2UR UR51, R77 ;  /* 0x000000004d3372ca */ /* 0x000fe200000e0000 */
[----:B------:R-:W-:Y:S01]  /*16a80*/  IMAD.MOV.U32 R77, RZ, RZ, -0x7fffffe0 ;  /* 0x80000020ff4d7424 */ /* 0x000fe200078e00ff */
[----:B------:R-:W-:Y:S01]  /*16a90*/  UMOV UR42, UR32 ;  /* 0x00000020002a7c82 */ /* 0x000fe20008000000 */
[----:B------:R-:W-:-:S02]  /*16aa0*/  R2UR UR32, R12 ;  /* 0x000000000c2072ca */ /* 0x000fc400000e0000 */
[----:B------:R-:W-:Y:S01]  /*16ab0*/  R2UR UR58, R76 ;  /* 0x000000004c3a72ca */ /* 0x000fe200000e0000 */
[----:B------:R-:W-:Y:S01]  /*16ac0*/  VIADD R76, R20, 0x282 ;  /* 0x00000282144c7836 */ /* 0x000fe20000000000 */
[----:B------:R-:W-:Y:S01]  /*16ad0*/  R2UR UR59, R77 ;  /* 0x000000004d3b72ca */ /* 0x000fe200000e0000 */
[----:B------:R-:W-:Y:S01]  /*16ae0*/  IMAD.MOV.U32 R77, RZ, RZ, -0x7fffffe0 ;  /* 0x80000020ff4d7424 */ /* 0x000fe200078e00ff */
[----:B------:R-:W-:Y:S02]  /*16af0*/  R2UR UR48, R12 ;  /* 0x000000000c3072ca */ /* 0x000fe400000e0000 */
[----:B------:R-:W-:Y:S01]  /*16b00*/  MOV R150, UR50 ;  /* 0x0000003200967c02 */ /* 0x000fe20008000f00 */
[----:B------:R-:W-:Y:S01]  /*16b10*/  UMOV UR50, UR4 ;  /* 0x0000000400327c82 */ /* 0x000fe20008000000 */
[----:B------:R-:W-:Y:S01]  /*16b20*/  MOV R151, UR51 ;  /* 0x0000003300977c02 */ /* 0x000fe20008000f00 */
[----:B------:R-:W-:Y:S01]  /*16b30*/  UMOV UR51, UR5 ;  /* 0x0000000500337c82 */ /* 0x000fe20008000000 */
[----:B------:R-:W-:-:S02]  /*16b40*/  R2UR UR4, R2 ;  /* 0x00000000020472ca */ /* 0x000fc400000e0000 */
[----:B------:R-:W-:Y:S02]  /*16b50*/  R2UR UR5, R3 ;  /* 0x00000000030572ca */ /* 0x000fe400000e0000 */
[----:B------:R-:W-:Y:S01]  /*16b60*/  MOV R21, UR51 ;  /* 0x0000003300157c02 */ /* 0x000fe20008000f00 */
[----:B------:R-:W-:Y:S01]  /*16b70*/  UMOV UR51, UR29 ;  /* 0x0000001d00337c82 */ /* 0x000fe20008000000 */
[----:B------:R-:W-:Y:S01]  /*16b80*/  MOV R145, UR50 ;  /* 0x0000003200917c02 */ /* 0x000fe20008000f00 */
[----:B------:R-:W-:Y:S01]  /*16b90*/  UMOV UR50, UR28 ;  /* 0x0000001c00327c82 */ /* 0x000fe20008000000 */
[----:B------:R-:W-:Y:S02]  /*16ba0*/  R2UR UR28, R12 ;  /* 0x000000000c1c72ca */ /* 0x000fe400000e0000 */
[C---:B------:R-:W-:Y:S02]  /*16bb0*/  R2UR UR29, R13.reuse ;  /* 0x000000000d1d72ca */ /* 0x040fe400000e0000 */
[----:B------:R-:W-:-:S02]  /*16bc0*/  R2UR UR49, R13 ;  /* 0x000000000d3172ca */ /* 0x000fc400000e0000 */
[----:B------:R-:W-:Y:S01]  /*16bd0*/  MOV R15, UR59 ;  /* 0x0000003b000f7c02 */ /* 0x000fe20008000f00 */
        /* <DEDUP_REMOVED lines=136> */
[----:B------:R-:W-:Y:S01]  /*17460*/  R2UR UR12, R146 ;  /* 0x00000000920c72ca */ /* 0x000fe200000e0000 */
[----:B------:R-:W-:Y:S01]  /*17470*/  VIADD R146, R20, 0x500 ;  /* 0x0000050014927836 */ /* 0x000fe20000000000 */
[----:B------:R-:W-:-:S02]  /*17480*/  R2UR UR7, R155 ;  /* 0x000000009b0772ca */ /* 0x000fc400000e0000 */
[----:B------:R-:W-:Y:S01]  /*17490*/  R2UR UR13, R147 ;  /* 0x00000000930d72ca */ /* 0x000fe200000e0000 */
[----:B------:R-:W-:Y:S01]  /*174a0*/  IMAD.MOV.U32 R147, RZ, RZ, -0x7fffffe0 ;  /* 0x80000020ff937424 */ /* 0x000fe200078e00ff */
[----:B------:R-:W-:Y:S01]  /*174b0*/  R2UR UR8, R146 ;  /* 0x00000000920872ca */ /* 0x000fe200000e0000 */
[----:B------:R-:W-:Y:S01]  /*174c0*/  VIADD R146, R20, 0x540 ;  /* 0x0000054014927836 */ /* 0x000fe20000000000 */
        /* <DEDUP_REMOVED lines=41> */
[C---:B------:R-:W-:Y:S02]  /*17760*/  R2UR UR44, R8.reuse ;  /* 0x00000000082c72ca */ /* 0x040fe400000e0000 */
[C---:B------:R-:W-:Y:S02]  /*17770*/  R2UR UR45, R9.reuse ;  /* 0x00000000092d72ca */ /* 0x040fe400000e0000 */
[----:B------:R-:W-:Y:S02]  /*17780*/  R2UR UR49, R9 ;  /* 0x00000000093172ca */ /* 0x000fe400000e0000 */
[----:B------:R-:W-:-:S02]  /*17790*/  R2UR UR52, R8 ;  /* 0x00000000083472ca */ /* 0x000fc400000e0000 */
[----:B------:R-:W-:Y:S02]  /*177a0*/  R2UR UR53, R9 ;  /* 0x00000000093572ca */ /* 0x000fe400000e0000 */
[----:B------:R-:W-:Y:S02]  /*177b0*/  R2UR UR59, R15 ;  /* 0x000000000f3b72ca */ /* 0x000fe400000e0000 */
[----:B------:R-:W-:Y:S02]  /*177c0*/  R2UR UR58, R14 ;  /* 0x000000000e3a72ca */ /* 0x000fe400000e0000 */
[----:B------:R-:W-:Y:S02]  /*177d0*/  R2UR UR56, R8 ;  /* 0x00000000083872ca */ /* 0x000fe400000e0000 */
[----:B------:R-:W-:Y:S01]  /*177e0*/  R2UR UR57, R9 ;  /* 0x00000000093972ca */ /* 0x000fe200000e0000 */
[----:B------:R-:W-:Y:S01]  /*177f0*/  UMOV UR40, UR16 ;  /* 0x0000001000287c82 */ /* 0x000fe20008000000 */
[----:B------:R-:W-:-:S02]  /*17800*/  WARPGROUP.DEPBAR.LE gsb0, 0x0 ;  /* 0x00008000000079c5 */ /* 0x000fc40000010000 */
[----:B------:R-:W-:Y:S01]  /*17810*/  WARPGROUP.ARRIVE ;  /* 0x00000000000079c5 */ /* 0x000fe20000000000 */
[----:B------:R-:W-:Y:S01]  /*17820*/  UMOV UR41, UR17 ;  /* 0x0000001100297c82 */ /* 0x000fe20008000000 */
[----:B------:R-:W-:Y:S01]  /*17830*/  R2UR UR20, R146 ;  /* 0x00000000921472ca */ /* 0x000fe200000e0000 */
[----:B------:R0:W5:Y:S03]  /*17840*/  LDL.LU R17, [R1+0xa0] ;  /* 0x0000a00001117983 */ /* 0x0001660000300800 */
[----:B------:R-:W-:Y:S01]  /*17850*/  HGMMA.64x16x16.F32.BF16 R96, gdesc[UR44], R96, gsb0 ;  /* 0x002000002c6079f0 */ /* 0x000fe20008001860 */
[----:B------:R-:W-:Y:S02]  /*17860*/  R2UR UR16, R6 ;  /* 0x00000000061072ca */ /* 0x000fe400000e0000 */
[----:B------:R-:W-:Y:S02]  /*17870*/  R2UR UR17, R7 ;  /* 0x00000000071172ca */ /* 0x000fe400000e0000 */
[----:B------:R-:W-:-:S02]  /*17880*/  R2UR UR21, R147 ;  /* 0x00000000931572ca */ /* 0x000fc400000e0000 */
[----:B------:R-:W-:Y:S02]  /*17890*/  R2UR UR27, R0 ;  /* 0x00000000001b72ca */ /* 0x000fe400000e0000 */
[----:B------:R-:W-:Y:S02]  /*178a0*/  R2UR UR26, R157 ;  /* 0x000000009d1a72ca */ /* 0x000fe400000e0000 */
[C---:B------:R-:W-:Y:S02]  /*178b0*/  R2UR UR24, R6.reuse ;  /* 0x00000000061872ca */ /* 0x040fe400000e0000 */
[C---:B------:R-:W-:Y:S02]  /*178c0*/  R2UR UR25, R7.reuse ;  /* 0x00000000071972ca */ /* 0x040fe400000e0000 */
[----:B------:R-:W-:Y:S02]  /*178d0*/  R2UR UR28, R6 ;  /* 0x00000000061c72ca */ /* 0x000fe400000e0000 */
[----:B------:R-:W-:-:S02]  /*178e0*/  R2UR UR29, R7 ;  /* 0x00000000071d72ca */ /* 0x000fc400000e0000 */
[C---:B------:R-:W-:Y:S02]  /*178f0*/  R2UR UR32, R6.reuse ;  /* 0x00000000062072ca */ /* 0x040fe400000e0000 */
[C---:B------:R-:W-:Y:S02]  /*17900*/  R2UR UR33, R7.reuse ;  /* 0x00000000072172ca */ /* 0x040fe400000e0000 */
[----:B------:R-:W-:Y:S02]  /*17910*/  R2UR UR36, R6 ;  /* 0x00000000062472ca */ /* 0x000fe400000e0000 */
[----:B------:R-:W-:Y:S01]  /*17920*/  R2UR UR37, R7 ;  /* 0x00000000072572ca */ /* 0x000fe200000e0000 */
[----:B------:R-:W-:Y:S01]  /*17930*/  VIADD R146, R20, 0x5c0 ;  /* 0x000005c014927836 */ /* 0x000fe20000000000 */
[----:B------:R0:W5:Y:S01]  /*17940*/  LDL.LU R16, [R1+0x9c] ;  /* 0x00009c0001107983 */ /* 0x0001620000300800 */
[----:B------:R-:W-:Y:S02]  /*17950*/  WARPGROUP.DEPBAR.LE gsb0, 0x0 ;  /* 0x00008000000079c5 */ /* 0x000fe40000010000 */
        /* <DEDUP_REMOVED lines=207> */
.L_x_1984:
[----:B-----5:R-:W-:Y:S01]  /*18650*/  SHF.L.U32 R14, R14, 0x1f, RZ ;  /* 0x0000001f0e0e7819 */ /* 0x020fe200000006ff */
[----:B------:R-:W-:-:S04]  /*18660*/  IMAD R20, R15, 0x8, R16 ;  /* 0x000000080f147824 */ /* 0x000fc800078e0210 */
[----:B------:R0:W1:Y:S01]  /*18670*/  SYNCS.PHASECHK.TRANS64.TRYWAIT P2, [R20+URZ+0x31c50], R14 ;  /* 0x031c500e140075a7 */ /* 0x000062000804017f */
[----:B------:R-:W-:Y:S05]  /*18680*/  @!P0 BRA `(.L_x_1985) ;  /* 0x0000000000048947 */ /* 0x000fea0003800000 */
[----:B------:R-:W-:Y:S01]  /*18690*/  BPT.TRAP 0x1 ;  /* 0x000000040000795c */ /* 0x000fe20000300000 */
.L_x_1985:
[----:B-1----:R-:W-:Y:S05]  /*186a0*/  @P2 BRA `(.L_x_1983) ;  /* 0x0000000000082947 */ /* 0x002fea0003800000 */
[----:B------:R-:W1:Y:S02]  /*186b0*/  SYNCS.PHASECHK.TRANS64.TRYWAIT P2, [R20+URZ+0x31c50], R14 ;  /* 0x031c500e140075a7 */ /* 0x000e64000804017f */
[----:B-1----:R-:W-:Y:S05]  /*186c0*/  @!P2 BRA `(.L_x_1986) ;  /* 0x000000b40050a947 */ /* 0x002fea0003800000 */
.L_x_1983:
[----:B------:R-:W-:Y:S05]  /*186d0*/  WARPSYNC.ALL ;  /* 0x0000000000007948 */ /* 0x000fea0003800000 */
[----:B------:R-:W-:Y:S01]  /*186e0*/  ULDC UR4, c[0x0][0x9d8] ;  /* 0x0002760000047ab9 */ /* 0x000fe20000000800 */
[----:B------:R-:W-:Y:S01]  /*186f0*/  STL [R1+0x98], R4 ;  /* 0x0000980401007387 */ /* 0x000fe20000100800 */
        /* <DEDUP_REMOVED lines=9> */
[----:B------:R-:W-:Y:S01]  /*18790*/  STL [R1+0x94], R3 ;  /* 0x0000940301007387 */ /* 0x000fe20000100800 */
[----:B------:R-:W-:Y:S01]  /*187a0*/  FMUL.FTZ R137, R120, UR4 ;  /* 0x0000000478897c20 */ /* 0x000fe20008410000 */
[----:B------:R-:W-:Y:S01]  /*187b0*/  FMUL.FTZ R129, R121, UR4 ;  /* 0x0000000479817c20 */ /* 0x000fe20008410000 */
[----:B------:R-:W-:Y:S01]  /*187c0*/  FMUL.FTZ R128, R124, UR4 ;  /* 0x000000047c807c20 */ /* 0x000fe20008410000 */
[----:B------:R3:W-:Y:S01]  /*187d0*/  STL [R1+0x90], R2 ;  /* 0x0000900201007387 */ /* 0x0007e20000100800 */
[----:B------:R-:W4:Y:S01]  /*187e0*/  MUFU.TANH R155, R155 ;  /* 0x0000009b009b7308 */ /* 0x000f220000002400 */
[----:B01---5:R-:W-:Y:S01]  /*187f0*/  FMUL.FTZ R14, R125, UR4 ;  /* 0x000000047d0e7c20 */ /* 0x023fe20008410000 */
[----:B------:R-:W-:Y:S01]  /*18800*/  FMUL.FTZ R112, R112, UR4 ;  /* 0x0000000470707c20 */ /* 0x000fe20008410000 */
[----:B------:R-:W-:Y:S01]  /*18810*/  FMUL.FTZ R125, R113, UR4 ;  /* 0x00000004717d7c20 */ /* 0x000fe20008410000 */
[----:B------:R-:W-:Y:S01]  /*18820*/  FMUL.FTZ R113, R116, UR4 ;  /* 0x0000000474717c20 */ /* 0x000fe20008410000 */
[----:B------:R-:W-:Y:S01]  /*18830*/  FMUL.FTZ R116, R117, UR4 ;  /* 0x0000000475747c20 */ /* 0x000fe20008410000 */
[----:B------:R-:W-:Y:S01]  /*18840*/  FMUL.FTZ R104, R104, UR4 ;  /* 0x0000000468687c20 */ /* 0x000fe20008410000 */
[----:B------:R-:W-:Y:S01]  /*18850*/  FMUL.FTZ R105, R105, UR4 ;  /* 0x0000000469697c20 */ /* 0x000fe20008410000 */
[----:B------:R-:W0:Y:S01]  /*18860*/  MUFU.TANH R146, R146 ;  /* 0x0000009200927308 */ /* 0x000e220000002400 */
[----:B--2---:R-:W-:Y:S01]  /*18870*/  FMNMX.FTZ R20, R156, R0, !PT ;  /* 0x000000009c147209 */ /* 0x004fe20007810000 */
[----:B------:R-:W-:Y:S01]  /*18880*/  FMUL.FTZ R108, R108, UR4 ;  /* 0x000000046c6c7c20 */ /* 0x000fe20008410000 */
[----:B------:R-:W-:Y:S01]  /*18890*/  FMUL.FTZ R109, R109, UR4 ;  /* 0x000000046d6d7c20 */ /* 0x000fe20008410000 */
[----:B------:R-:W-:Y:S01]  /*188a0*/  FMUL.FTZ R96, R96, UR4 ;  /* 0x0000000460607c20 */ /* 0x000fe20008410000 */
[----:B------:R-:W-:Y:S01]  /*188b0*/  FMUL.FTZ R117, R97, UR4 ;  /* 0x0000000461757c20 */ /* 0x000fe20008410000 */
[----:B------:R-:W-:Y:S01]  /*188c0*/  FMUL.FTZ R100, R100, UR4 ;  /* 0x0000000464647c20 */ /* 0x000fe20008410000 */
[----:B------:R-:W-:Y:S01]  /*188d0*/  FMUL.FTZ R101, R101, UR4 ;  /* 0x0000000465657c20 */ /* 0x000fe20008410000 */
[----:B------:R-:W1:Y:S01]  /*188e0*/  MUFU.TANH R145, R145 ;  /* 0x0000009100917308 */ /* 0x000e620000002400 */
[----:B----4-:R-:W-:Y:S01]  /*188f0*/  FMNMX.FTZ R20, R155, R20, !PT ;  /* 0x000000149b147209 */ /* 0x010fe20007810000 */
        /* <DEDUP_REMOVED lines=17> */
[----:B------:R-:W-:Y:S01]  /*18a10*/  ULDC UR5, c[0x0][0x988] ;  /* 0x0002620000057ab9 */ /* 0x000fe20000000800 */
[----:B------:R-:W-:Y:S01]  /*18a20*/  FMUL.FTZ R123, R123, UR4 ;  /* 0x000000047b7b7c20 */ /* 0x000fe20008410000 */
[----:B------:R-:W-:Y:S01]  /*18a30*/  FMUL.FTZ R139, R139, UR4 ;  /* 0x000000048b8b7c20 */ /* 0x000fe20008410000 */
[----:B------:R-:W-:Y:S01]  /*18a40*/  FMUL.FTZ R115, R115, UR4 ;  /* 0x0000000473737c20 */ /* 0x000fe20008410000 */
[----:B------:R-:W-:Y:S01]  /*18a50*/  FMUL.FTZ R130, R130, UR4 ;  /* 0x0000000482827c20 */ /* 0x000fe20008410000 */
[----:B---3--:R1:W3:Y:S01]  /*18a60*/  MUFU.TANH R2, R138 ;  /* 0x0000008a00027308 */ /* 0x0082e20000002400 */
        /* <DEDUP_REMOVED lines=8> */
[----:B-1----:R-:W-:Y:S01]  /*18af0*/  FMUL.FTZ R138, R133, UR4 ;  /* 0x00000004858a7c20 */ /* 0x002fe20008410000 */
[----:B0-----:R-:W-:Y:S01]  /*18b00*/  FMNMX.FTZ R20, R140, R20, !PT ;  /* 0x000000148c147209 */ /* 0x001fe20007810000 */
[----:B------:R-:W-:Y:S01]  /*18b10*/  FMUL.FTZ R122, R122, UR4 ;  /* 0x000000047a7a7c20 */ /* 0x000fe20008410000 */
[----:B------:R-:W-:-:S04]  /*18b20*/  FMUL.FTZ R135, R135, UR4 ;  /* 0x0000000487877c20 */ /* 0x000fc80008410000 */
[----:B------:R-:W0:Y:S01]  /*18b30*/  MUFU.TANH R138, R138 ;  /* 0x0000008a008a7308 */ /* 0x000e220000002400 */
[----:B---3--:R-:W-:Y:S07]  /*18b40*/  STL [R1+0x40], R2 ;  /* 0x0000400201007387 */ /* 0x008fee0000100800 */
        /* <DEDUP_REMOVED lines=58> */
[----:B------:R0:W-:Y:S01]  /*18ef0*/  MUFU.TANH R81, R123 ;  /* 0x0000007b00517308 */ /* 0x0001e20000002400 */
[----:B-1----:R-:W-:-:S05]  /*18f00*/  FMNMX.FTZ R20, R148, R20, !PT ;  /* 0x0000001494147209 */ /* 0x002fca0007810000 */
[----:B------:R-:W1:Y:S02]  /*18f10*/  SHFL.BFLY PT, R21, R20, 0x2, 0x1f ;  /* 0x0c401f0014157f89 */ /* 0x000e6400000e0000 */
[----:B------:R3:W-:Y:S02]  /*18f20*/  MUFU.TANH R97, R115 ;  /* 0x0000007300617308 */ /* 0x0007e40000002400 */
[----:B0-----:R-:W4:Y:S06]  /*18f30*/  LDL.LU R123, [R1+0x40] ;  /* 0x00004000017b7983 */ /* 0x001f2c0000300800 */
[----:B------:R-:W-:Y:S08]  /*18f40*/  MUFU.TANH R4, R139 ;  /* 0x0000008b00047308 */ /* 0x000ff00000002400 */
[----:B------:R0:W-:Y:S01]  /*18f50*/  MUFU.TANH R139, R130 ;  /* 0x00000082008b7308 */ /* 0x0001e20000002400 */
[----:B-1----:R-:W-:-:S07]  /*18f60*/  FMNMX.FTZ R20, R20, R21, !PT ;  /* 0x0000001514147209 */ /* 0x002fce0007810000 */
[----:B------:R-:W1:Y:S01]  /*18f70*/  MUFU.TANH R93, R127 ;  /* 0x0000007f005d7308 */ /* 0x000e620000002400 */
[----:B------:R-:W2:Y:S07]  /*18f80*/  SHFL.BFLY PT, R21, R20, 0x1, 0x1f ;  /* 0x0c201f0014157f89 */ /* 0x000eae00000e0000 */
[----:B------:R1:W-:Y:S08]  /*18f90*/  MUFU.TANH R92, R114 ;  /* 0x00000072005c7308 */ /* 0x0003f00000002400 */
[----:B------:R-:W-:Y:S08]  /*18fa0*/  MUFU.TANH R3, R142 ;  /* 0x0000008e00037308 */ /* 0x000ff00000002400 */
[----:B------:R-:W-:Y:S01]  /*18fb0*/  MUFU.TANH R89, R131 ;  /* 0x0000008300597308 */ /* 0x000fe20000002400 */
[----:B--2---:R-:W-:Y:S01]  /*18fc0*/  FMNMX.FTZ R20, R20, R21, !PT ;  /* 0x0000001514147209 */ /* 0x004fe20007810000 */
[----:B------:R-:W-:-:S04]  /*18fd0*/  IMAD.U32 R21, RZ, RZ, UR5 ;  /* 0x00000005ff157e24 */ /* 0x000fc8000f8e00ff */
[CC--:B------:R-:W-:Y:S02]  /*18fe0*/  FMUL.FTZ R154, R20.reuse, R21.reuse ;  /* 0x00000015149a7220 */ /* 0x0c0fe40000410000 */
[----:B------:R-:W-:Y:S02]  /*18ff0*/  MUFU.TANH R2, R143 ;  /* 0x0000008f00027308 */ /* 0x000fe40000002400 */
[-CC-:B---3--:R-:W-:Y:S01]  /*19000*/  FFMA.FTZ R115, R155, R21.reuse, -R154.reuse ;  /* 0x000000159b737223 */ /* 0x188fe2000001089a */
[-C--:B0-----:R-:W-:Y:S01]  /*19010*/  FFMA.FTZ R130, R137, R21.reuse, -R154 ;  /* 0x0000001589827223 */ /* 0x081fe2000001089a */
[----:B------:R-:W4:Y:S01]  /*19020*/  LDL.LU R155, [R1+0x14] ;  /* 0x00001400019b7983 */ /* 0x000f220000300800 */
[----:B------:R-:W-:Y:S02]  /*19030*/  IMAD.MOV.U32 R137, RZ, RZ, R80 ;  /* 0x000000ffff897224 */ /* 0x000fe400078e0050 */
[-C--:B------:R-:W-:Y:S01]  /*19040*/  FFMA.FTZ R80, R105, R21.reuse, -R154 ;  /* 0x0000001569507223 */ /* 0x080fe2000001089a */
[----:B------:R0:W2:Y:S01]  /*19050*/  MUFU.TANH R85, R134 ;  /* 0x0000008600557308 */ /* 0x0000a20000002400 */
[----:B------:R-:W3:Y:S01]  /*19060*/  LDL.LU R105, [R1+0x18] ;  /* 0x0000180001697983 */ /* 0x000ee20000300800 */
[----:B------:R-:W-:Y:S01]  /*19070*/  FADD.FTZ R0, -R20, R0 ;  /* 0x0000000014007221 */ /* 0x000fe20000010100 */
[----:B-1----:R-:W-:-:S03]  /*19080*/  FFMA.FTZ R114, R156, R21, -R154 ;  /* 0x000000159c727223 */ /* 0x002fc6000001089a */
[-C--:B------:R-:W-:Y:S01]  /*19090*/  FMUL.FTZ R0, R0, R21.reuse ;  /* 0x0000001500007220 */ /* 0x080fe20000410000 */
[-CC-:B------:R-:W-:Y:S01]  /*190a0*/  FFMA.FTZ R73, R104, R21.reuse, -R154.reuse ;  /* 0x0000001568497223 */ /* 0x180fe2000001089a */
[----:B------:R-:W-:Y:S01]  /*190b0*/  MUFU.TANH R122, R122 ;  /* 0x0000007a007a7308 */ /* 0x000fe20000002400 */
[-CC-:B------:R-:W-:Y:S01]  /*190c0*/  FFMA.FTZ R146, R146, R21.reuse, -R154.reuse ;  /* 0x0000001592927223 */ /* 0x180fe2000001089a */
[----:B------:R-:W-:-:S06]  /*190d0*/  FFMA.FTZ R72, R117, R21, -R154 ;  /* 0x0000001575487223 */ /* 0x000fcc000001089a */
[----:B------:R-:W-:Y:S01]  /*190e0*/  MUFU.EX2 R0, R0 ;  /* 0x0000000000007308 */ /* 0x000fe20000000800 */
[----:B------:R-:W-:-:S07]  /*190f0*/  FMUL.FTZ R117, R106, UR4 ;  /* 0x000000046a757c20 */ /* 0x000fce0008410000 */
[----:B------:R-:W-:Y:S01]  /*19100*/  MUFU.EX2 R104, R114 ;  /* 0x0000007200687308 */ /* 0x000fe20000000800 */
[-CC-:B------:R-:W-:Y:S01]  /*19110*/  FFMA.FTZ R145, R145, R21.reuse, -R154.reuse ;  /* 0x0000001591917223 */ /* 0x180fe2000001089a */
[----:B------:R-:W-:-:S06]  /*19120*/  FFMA.FTZ R126, R112, R21, -R154 ;  /* 0x00000015707e7223 */ /* 0x000fcc000001089a */
[----:B------:R-:W-:Y:S01]  /*19130*/  MUFU.EX2 R115, R115 ;  /* 0x0000007300737308 */ /* 0x000fe20000000800 */
[-CC-:B------:R-:W-:Y:S01]  /*19140*/  FFMA.FTZ R127, R14, R21.reuse, -R154.reuse ;  /* 0x000000150e7f7223 */ /* 0x180fe2000001089a */
[----:B------:R-:W-:Y:S02]  /*19150*/  IMAD.MOV.U32 R112, RZ, RZ, R93 ;  /* 0x000000ffff707224 */ /* 0x000fe400078e005d */
[-CC-:B------:R-:W-:Y:S01]  /*19160*/  FFMA.FTZ R14, R101, R21.reuse, -R154.reuse ;  /* 0x00000015650e7223 */ /* 0x180fe2000001089a */
[----:B------:R-:W-:-:S03]  /*19170*/  FFMA.FTZ R93, R121, R21, -R154 ;  /* 0x00000015795d7223 */ /* 0x000fc6000001089a */
[----:B------:R-:W-:Y:S01]  /*19180*/  MUFU.EX2 R106, R146 ;  /* 0x00000092006a7308 */ /* 0x000fe20000000800 */
[----:B------:R-:W-:Y:S01]  /*19190*/  FMUL.FTZ R121, R98, UR4 ;  /* 0x0000000462797c20 */ /* 0x000fe20008410000 */
[-CC-:B0-----:R-:W-:Y:S01]  /*191a0*/  FFMA.FTZ R134, R141, R21.reuse, -R154.reuse ;  /* 0x000000158d867223 */ /* 0x181fe2000001089a */
[----:B------:R-:W-:Y:S02]  /*191b0*/  IMAD.MOV.U32 R141, RZ, RZ, R97 ;  /* 0x000000ffff8d7224 */ /* 0x000fe400078e0061 */
[----:B------:R-:W-:-:S03]  /*191c0*/  FFMA.FTZ R97, R96, R21, -R154 ;  /* 0x0000001560617223 */ /* 0x000fc6000001089a */
[----:B------:R-:W-:Y:S01]  /*191d0*/  MUFU.EX2 R101, R145 ;  /* 0x0000009100657308 */ /* 0x000fe20000000800 */
[----:B------:R-:W-:-:S07]  /*191e0*/  FFMA.FTZ R96, R100, R21, -R154 ;  /* 0x0000001564607223 */ /* 0x000fce000001089a */
[----:B------:R0:W1:Y:S01]  /*191f0*/  MUFU.TANH R84, R135 ;  /* 0x0000008700547308 */ /* 0x0000620000002400 */
[-CC-:B------:R-:W-:Y:S01]  /*19200*/  FFMA.FTZ R133, R140, R21.reuse, -R154.reuse ;  /* 0x000000158c857223 */ /* 0x180fe2000001089a */
[----:B--2---:R-:W-:Y:S02]  /*19210*/  IMAD.MOV.U32 R140, RZ, RZ, R85 ;  /* 0x000000ffff8c7224 */ /* 0x004fe400078e0055 */
[----:B0-----:R-:W-:Y:S02]  /*19220*/  IMAD.MOV.U32 R135, RZ, RZ, R89 ;  /* 0x000000ffff877224 */ /* 0x001fe400078e0059 */
[-CC-:B------:R-:W-:Y:S01]  /*19230*/  FFMA.FTZ R89, R108, R21.reuse, -R154.reuse ;  /* 0x000000156c597223 */ /* 0x180fe2000001089a */
[----:B------:R-:W-:Y:S01]  /*19240*/  FMUL.FTZ R108, R102, UR4 ;  /* 0x00000004666c7c20 */ /* 0x000fe20008410000 */
[----:B------:R-:W-:Y:S02]  /*19250*/  IMAD.MOV.U32 R102, RZ, RZ, R135 ;  /* 0x000000ffff667224 */ /* 0x000fe400078e0087 */
[----:B------:R-:W-:Y:S01]  /*19260*/  FFMA.FTZ R131, R138, R21, -R154 ;  /* 0x000000158a837223 */ /* 0x000fe2000001089a */
[----:B-1----:R-:W-:-:S02]  /*19270*/  IMAD.MOV.U32 R138, RZ, RZ, R84 ;  /* 0x000000ffff8a7224 */ /* 0x002fc400078e0054 */
[----:B------:R-:W-:Y:S01]  /*19280*/  FMUL.FTZ R157, R118, UR4 ;  /* 0x00000004769d7c20 */ /* 0x000fe20008410000 */
[----:B------:R-:W-:Y:S02]  /*19290*/  IMAD.MOV.U32 R118, RZ, RZ, R81 ;  /* 0x000000ffff767224 */ /* 0x000fe400078e0051 */
[-CC-:B------:R-:W-:Y:S01]  /*192a0*/  FFMA.FTZ R81, R116, R21.reuse, -R154.reuse ;  /* 0x0000001574517223 */ /* 0x180fe2000001089a */
[----:B------:R-:W-:Y:S02]  /*192b0*/  IMAD.MOV.U32 R114, RZ, RZ, R137 ;  /* 0x000000ffff727224 */ /* 0x000fe400078e0089 */
[----:B------:R-:W-:Y:S01]  /*192c0*/  FMUL.FTZ R116, R119, UR4 ;  /* 0x0000000477747c20 */ /* 0x000fe20008410000 */
[----:B------:R-:W0:Y:S01]  /*192d0*/  MUFU.TANH R157, R157 ;  /* 0x0000009d009d7308 */ /* 0x000e220000002400 */
[----:B------:R-:W-:Y:S01]  /*192e0*/  FFMA.FTZ R76, R113, R21, -R154 ;  /* 0x00000015714c7223 */ /* 0x000fe2000001089a */
[----:B------:R-:W-:-:S06]  /*192f0*/  IMAD.MOV.U32 R113, RZ, RZ, R92 ;  /* 0x000000ffff717224 */ /* 0x000fcc00078e005c */
[----:B------:R-:W1:Y:S01]  /*19300*/  MUFU.TANH R116, R116 ;  /* 0x0000007400747308 */ /* 0x000e620000002400 */
[----:B------:R-:W-:Y:S01]  /*19310*/  FMUL.FTZ R119, R110, UR4 ;  /* 0x000000046e777c20 */ /* 0x000fe20008410000 */
[----:B------:R-:W-:-:S06]  /*19320*/  FFMA.FTZ R85, R120, R21, -R154 ;  /* 0x0000001578557223 */ /* 0x000fcc000001089a */
[----:B------:R-:W2:Y:S01]  /*19330*/  MUFU.TANH R117, R117 ;  /* 0x0000007500757308 */ /* 0x000ea20000002400 */
[----:B------:R-:W-:-:S07]  /*19340*/  FMUL.FTZ R120, R111, UR4 ;  /* 0x000000046f787c20 */ /* 0x000fce0008410000 */
[----:B------:R-:W-:Y:S08]  /*19350*/  MUFU.TANH R119, R119 ;  /* 0x0000007700777308 */ /* 0x000ff00000002400 */
[----:B------:R-:W-:Y:S01]  /*19360*/  MUFU.TANH R120, R120 ;  /* 0x0000007800787308 */ /* 0x000fe20000002400 */
[----:B------:R-:W-:Y:S01]  /*19370*/  FFMA.FTZ R77, R109, R21, -R154 ;  /* 0x000000156d4d7223 */ /* 0x000fe2000001089a */
[----:B------:R-:W-:-:S06]  /*19380*/  FMUL.FTZ R109, R103, UR4 ;  /* 0x00000004676d7c20 */ /* 0x000fcc0008410000 */
[----:B------:R-:W-:Y:S01]  /*19390*/  MUFU.TANH R121, R121 ;  /* 0x0000007900797308 */ /* 0x000fe20000002400 */
[----:B------:R-:W-:Y:S01]  /*193a0*/  FMUL.FTZ R90, R90, UR4 ;  /* 0x000000045a5a7c20 */ /* 0x000fe20008410000 */
[----:B------:R-:W-:-:S06]  /*193b0*/  FMUL.FTZ R110, R91, UR4 ;  /* 0x000000045b6e7c20 */ /* 0x000fcc0008410000 */
[----:B------:R-:W-:Y:S01]  /*193c0*/  MUFU.TANH R108, R108 ;  /* 0x0000006c006c7308 */ /* 0x000fe20000002400 */
[----:B------:R-:W-:-:S07]  /*193d0*/  FMUL.FTZ R111, R94, UR4 ;  /* 0x000000045e6f7c20 */ /* 0x000fce0008410000 */
[----:B------:R-:W-:Y:S01]  /*193e0*/  MUFU.TANH R109, R109 ;  /* 0x0000006d006d7308 */ /* 0x000fe20000002400 */
[----:B------:R-:W-:-:S07]  /*193f0*/  FMUL.FTZ R135, R95, UR4 ;  /* 0x000000045f877c20 */ /* 0x000fce0008410000 */
[----:B------:R-:W-:Y:S01]  /*19400*/  MUFU.TANH R90, R90 ;  /* 0x0000005a005a7308 */ /* 0x000fe20000002400 */
[-CC-:B------:R-:W-:Y:S01]  /*19410*/  FFMA.FTZ R92, R88, R21.reuse, -R154.reuse ;  /* 0x00000015585c7223 */ /* 0x180fe2000001089a */
[----:B------:R-:W-:-:S06]  /*19420*/  FFMA.FTZ R88, R136, R21, -R154 ;  /* 0x0000001588587223 */ /* 0x000fcc000001089a */
[----:B------:R-:W-:Y:S01]  /*19430*/  MUFU.TANH R110, R110 ;  /* 0x0000006e006e7308 */ /* 0x000fe20000002400 */
[----:B------:R-:W-:Y:S01]  /*19440*/  FMUL.FTZ R136, R82, UR4 ;  /* 0x0000000452887c20 */ /* 0x000fe20008410000 */
[----:B------:R-:W-:-:S06]  /*19450*/  FMUL.FTZ R137, R83, UR4 ;  /* 0x0000000453897c20 */ /* 0x000fcc0008410000 */
[----:B------:R-:W-:Y:S08]  /*19460*/  MUFU.TANH R111, R111 ;  /* 0x0000006f006f7308 */ /* 0x000ff00000002400 */
[----:B------:R-:W-:Y:S01]  /*19470*/  MUFU.TANH R135, R135 ;  /* 0x0000008700877308 */ /* 0x000fe20000002400 */
[----:B------:R-:W-:-:S07]  /*19480*/  IMAD.MOV.U32 R103, RZ, RZ, R139 ;  /* 0x000000ffff677224 */ /* 0x000fce00078e008b */
[----:B------:R-:W-:Y:S01]  /*19490*/  MUFU.TANH R136, R136 ;  /* 0x0000008800887308 */ /* 0x000fe20000002400 */
[----:B------:R-:W-:-:S07]  /*194a0*/  FMUL.FTZ R146, R74, UR4 ;  /* 0x000000044a927c20 */ /* 0x000fce0008410000 */
[----:B------:R-:W-:Y:S01]  /*194b0*/  MUFU.TANH R137, R137 ;  /* 0x0000008900897308 */ /* 0x000fe20000002400 */
[-CC-:B------:R-:W-:Y:S01]  /*194c0*/  FFMA.FTZ R132, R132, R21.reuse, -R154.reuse ;  /* 0x0000001584847223 */ /* 0x180fe2000001089a */
[-CC-:B------:R-:W-:Y:S01]  /*194d0*/  FFMA.FTZ R129, R129, R21.reuse, -R154.reuse ;  /* 0x0000001581817223 */ /* 0x180fe2000001089a */
[-CC-:B------:R-:W-:Y:S01]  /*194e0*/  FFMA.FTZ R128, R128, R21.reuse, -R154.reuse ;  /* 0x0000001580807223 */ /* 0x180fe2000001089a */
[-CC-:B------:R-:W-:Y:S01]  /*194f0*/  FFMA.FTZ R125, R125, R21.reuse, -R154.reuse ;  /* 0x000000157d7d7223 */ /* 0x180fe2000001089a */
[-CC-:B------:R-:W-:Y:S01]  /*19500*/  FFMA.FTZ R84, R124, R21.reuse, -R154.reuse ;  /* 0x000000157c547223 */ /* 0x180fe2000001089a */
[----:B------:R-:W-:Y:S01]  /*19510*/  FFMA.FTZ R142, R150, R21, -R154 ;  /* 0x00000015968e7223 */ /* 0x000fe2000001089a */
[----:B----4-:R-:W-:Y:S01]  /*19520*/  FMNMX.FTZ R98, R123, R155, !PT ;  /* 0x0000009b7b627209 */ /* 0x010fe20007810000 */
[----:B---3--:R-:W-:-:S03]  /*19530*/  FFMA.FTZ R100, R0, R105, R104 ;  /* 0x0000006900647223 */ /* 0x008fc60000010068 */
[----:B------:R-:W-:Y:S01]  /*19540*/  FMNMX.FTZ R98, R4, R98, !PT ;  /* 0x0000006204627209 */ /* 0x000fe20007810000 */
[----:B------:R-:W-:-:S03]  /*19550*/  FADD.FTZ R100, R115, R100 ;  /* 0x0000006473647221 */ /* 0x000fc60000010000 */
[----:B------:R-:W-:Y:S01]  /*19560*/  FMNMX.FTZ R98, R3, R98, !PT ;  /* 0x0000006203627209 */ /* 0x000fe20007810000 */
[----:B------:R-:W-:-:S03]  /*19570*/  FADD.FTZ R100, R106, R100 ;  /* 0x000000646a647221 */ /* 0x000fc60000010000 */
[----:B------:R-:W-:Y:S02]  /*19580*/  FMNMX.FTZ R98, R2, R98, !PT ;  /* 0x0000006202627209 */ /* 0x000fe40007810000 */
[C---:B------:R-:W-:Y:S01]  /*19590*/  F2FP.BF16.F32.PACK_AB R106, R101.reuse, R106 ;  /* 0x0000006a656a723e */ /* 0x040fe200000010ff */
[----:B------:R-:W-:Y:S01]  /*195a0*/  FADD.FTZ R145, R101, R100 ;  /* 0x0000006465917221 */ /* 0x000fe20000010000 */
[----:B------:R-:W-:Y:S01]  /*195b0*/  FMNMX.FTZ R98, R139, R98, !PT ;  /* 0x000000628b627209 */ /* 0x000fe20007810000 */
[----:B------:R-:W-:Y:S02]  /*195c0*/  IMAD.MOV.U32 R101, RZ, RZ, R122 ;  /* 0x000000ffff657224 */ /* 0x000fe400078e007a */
[----:B------:R-:W-:Y:S01]  /*195d0*/  FMUL.FTZ R122, R99, UR4 ;  /* 0x00000004637a7c20 */ /* 0x000fe20008410000 */
[----:B------:R-:W-:Y:S01]  /*195e0*/  IMAD.MOV.U32 R99, RZ, RZ, R140 ;  /* 0x000000ffff637224 */ /* 0x000fe200078e008c */
[----:B------:R-:W-:Y:S01]  /*195f0*/  FMNMX.FTZ R98, R102, R98, !PT ;  /* 0x0000006266627209 */ /* 0x000fe20007810000 */
[----:B------:R-:W-:-:S03]  /*19600*/  IMAD.MOV.U32 R100, RZ, RZ, R138 ;  /* 0x000000ffff647224 */ /* 0x000fc600078e008a */
[----:B------:R-:W-:Y:S02]  /*19610*/  FMNMX.FTZ R98, R99, R98, !PT ;  /* 0x0000006263627209 */ /* 0x000fe40007810000 */
[----:B------:R-:W-:Y:S02]  /*19620*/  F2FP.BF16.F32.PACK_AB R104, R115, R104 ;  /* 0x000000687368723e */ /* 0x000fe400000010ff */
[----:B------:R-:W-:Y:S01]  /*19630*/  FMNMX.FTZ R98, R100, R98, !PT ;  /* 0x0000006264627209 */ /* 0x000fe20007810000 */
[----:B------:R-:W-:-:S03]  /*19640*/  IMAD.MOV.U32 R115, RZ, RZ, R118 ;  /* 0x000000ffff737224 */ /* 0x000fc600078e0076 */
[----:B------:R-:W-:-:S04]  /*19650*/  FMNMX.FTZ R98, R101, R98, !PT ;  /* 0x0000006265627209 */ /* 0x000fc80007810000 */
[----:B------:R-:W-:-:S04]  /*19660*/  FMNMX.FTZ R98, R115, R98, !PT ;  /* 0x0000006273627209 */ /* 0x000fc80007810000 */
[----:B------:R-:W-:Y:S01]  /*19670*/  FMNMX.FTZ R98, R114, R98, !PT ;  /* 0x0000006272627209 */ /* 0x000fe20007810000 */
[----:B------:R-:W-:-:S03]  /*19680*/  FMUL.FTZ R118, R107, UR4 ;  /* 0x000000046b767c20 */ /* 0x000fc60008410000 */
[----:B------:R-:W-:-:S04]  /*19690*/  FMNMX.FTZ R98, R112, R98, !PT ;  /* 0x0000006270627209 */ /* 0x000fc80007810000 */
[----:B------:R-:W-:Y:S01]  /*196a0*/  FMNMX.FTZ R98, R113, R98, !PT ;  /* 0x0000006271627209 */ /* 0x000fe20007810000 */
[----:B------:R-:W3:Y:S03]  /*196b0*/  MUFU.TANH R118, R118 ;  /* 0x0000007600767308 */ /* 0x000ee60000002400 */
[----:B------:R-:W-:-:S04]  /*196c0*/  FMNMX.FTZ R98, R141, R98, !PT ;  /* 0x000000628d627209 */ /* 0x000fc80007810000 */
[----:B0-----:R-:W-:-:S04]  /*196d0*/  FMNMX.FTZ R98, R157, R98, !PT ;  /* 0x000000629d627209 */ /* 0x001fc80007810000 */
[----:B-1----:R-:W-:Y:S01]  /*196e0*/  FMNMX.FTZ R98, R116, R98, !PT ;  /* 0x0000006274627209 */ /* 0x002fe20007810000 */
[----:B------:R-:W0:Y:S03]  /*196f0*/  MUFU.TANH R122, R122 ;  /* 0x0000007a007a7308 */ /* 0x000e260000002400 */
[----:B--2---:R-:W-:-:S04]  /*19700*/  FMNMX.FTZ R98, R117, R98, !PT ;  /* 0x0000006275627209 */ /* 0x004fc80007810000 */
[----:B---3--:R-:W-:-:S04]  /*19710*/  FMNMX.FTZ R98, R118, R98, !PT ;  /* 0x0000006276627209 */ /* 0x008fc80007810000 */
[----:B------:R-:W-:-:S04]  /*19720*/  FMNMX.FTZ R98, R119, R98, !PT ;  /* 0x0000006277627209 */ /* 0x000fc80007810000 */
[----:B------:R-:W-:-:S04]  /*19730*/  FMNMX.FTZ R98, R120, R98, !PT ;  /* 0x0000006278627209 */ /* 0x000fc80007810000 */
[----:B------:R-:W-:-:S04]  /*19740*/  FMNMX.FTZ R98, R121, R98, !PT ;  /* 0x0000006279627209 */ /* 0x000fc80007810000 */
[----:B0-----:R-:W-:-:S04]  /*19750*/  FMNMX.FTZ R98, R122, R98, !PT ;  /* 0x000000627a627209 */ /* 0x001fc80007810000 */
[----:B------:R-:W-:-:S04]  /*19760*/  FMNMX.FTZ R98, R108, R98, !PT ;  /* 0x000000626c627209 */ /* 0x000fc80007810000 */
[----:B------:R-:W-:Y:S01]  /*19770*/  FMNMX.FTZ R98, R109, R98, !PT ;  /* 0x000000626d627209 */ /* 0x000fe20007810000 */
[----:B------:R-:W-:-:S03]  /*19780*/  FMUL.FTZ R138, R86, UR4 ;  /* 0x00000004568a7c20 */ /* 0x000fc60008410000 */
[----:B------:R-:W-:Y:S01]  /*19790*/  FMNMX.FTZ R98, R90, R98, !PT ;  /* 0x000000625a627209 */ /* 0x000fe20007810000 */
[----:B------:R-:W-:-:S03]  /*197a0*/  FMUL.FTZ R139, R87, UR4 ;  /* 0x00000004578b7c20 */ /* 0x000fc60008410000 */
[----:B------:R-:W-:Y:S01]  /*197b0*/  FMNMX.FTZ R98, R110, R98, !PT ;  /* 0x000000626e627209 */ /* 0x000fe20007810000 */
[----:B------:R-:W0:Y:S03]  /*197c0*/  MUFU.TANH R138, R138 ;  /* 0x0000008a008a7308 */ /* 0x000e260000002400 */
[----:B------:R-:W-:Y:S01]  /*197d0*/  FMNMX.FTZ R98, R111, R98, !PT ;  /* 0x000000626f627209 */ /* 0x000fe20007810000 */
[-CC-:B------:R-:W-:Y:S01]  /*197e0*/  FFMA.FTZ R143, R149, R21.reuse, -R154.reuse ;  /* 0x00000015958f7223 */ /* 0x180fe2000001089a */
[-CC-:B------:R-:W-:Y:S01]  /*197f0*/  FFMA.FTZ R147, R147, R21.reuse, -R154.reuse ;  /* 0x0000001593937223 */ /* 0x180fe2000001089a */
[-CC-:B------:R-:W-:Y:S01]  /*19800*/  FFMA.FTZ R151, R151, R21.reuse, -R154.reuse ;  /* 0x0000001597977223 */ /* 0x180fe2000001089a */
[-CC-:B------:R-:W-:Y:S01]  /*19810*/  FFMA.FTZ R152, R152, R21.reuse, -R154.reuse ;  /* 0x0000001598987223 */ /* 0x180fe2000001089a */
[-CC-:B------:R-:W-:Y:S01]  /*19820*/  FFMA.FTZ R153, R153, R21.reuse, -R154.reuse ;  /* 0x0000001599997223 */ /* 0x180fe2000001089a */
[----:B------:R-:W1:Y:S01]  /*19830*/  MUFU.TANH R139, R139 ;  /* 0x0000008b008b7308 */ /* 0x000e620000002400 */
[----:B------:R-:W-:Y:S01]  /*19840*/  FFMA.FTZ R154, R148, R21, -R154 ;  /* 0x00000015949a7223 */ /* 0x000fe2000001089a */
[----:B------:R-:W-:Y:S01]  /*19850*/  FMNMX.FTZ R98, R135, R98, !PT ;  /* 0x0000006287627209 */ /* 0x000fe20007810000 */
[----:B------:R-:W-:Y:S01]  /*19860*/  FMUL.FTZ R148, R75, UR4 ;  /* 0x000000044b947c20 */ /* 0x000fe20008410000 */
[----:B------:R-:W-:-:S02]  /*19870*/  FMUL.FTZ R149, R78, UR4 ;  /* 0x000000044e957c20 */ /* 0x000fc40008410000 */
[----:B------:R-:W-:Y:S02]  /*19880*/  FMNMX.FTZ R98, R136, R98, !PT ;  /* 0x0000006288627209 */ /* 0x000fe40007810000 */
[----:B------:R-:W2:Y:S01]  /*19890*/  MUFU.TANH R146, R146 ;  /* 0x0000009200927308 */ /* 0x000ea20000002400 */
[----:B------:R-:W-:Y:S01]  /*198a0*/  FMUL.FTZ R150, R79, UR4 ;  /* 0x000000044f967c20 */ /* 0x000fe20008410000 */
[----:B------:R-:W-:-:S06]  /*198b0*/  FMNMX.FTZ R98, R137, R98, !PT ;  /* 0x0000006289627209 */ /* 0x000fcc0007810000 */
[----:B------:R-:W3:Y:S01]  /*198c0*/  MUFU.TANH R148, R148 ;  /* 0x0000009400947308 */ /* 0x000ee20000002400 */
[----:B0-----:R-:W-:-:S07]  /*198d0*/  FMNMX.FTZ R98, R138, R98, !PT ;  /* 0x000000628a627209 */ /* 0x001fce0007810000 */
[----:B------:R-:W0:Y:S01]  /*198e0*/  MUFU.TANH R149, R149 ;  /* 0x0000009500957308 */ /* 0x000e220000002400 */
[----:B-1----:R-:W-:-:S07]  /*198f0*/  FMNMX.FTZ R98, R139, R98, !PT ;  /* 0x000000628b627209 */ /* 0x002fce0007810000 */
[----:B------:R-:W1:Y:S01]  /*19900*/  MUFU.TANH R150, R150 ;  /* 0x0000009600967308 */ /* 0x000e620000002400 */
[----:B--2---:R-:W-:-:S04]  /*19910*/  FMNMX.FTZ R98, R146, R98, !PT ;  /* 0x0000006292627209 */ /* 0x004fc80007810000 */
[----:B---3--:R-:W-:-:S04]  /*19920*/  FMNMX.FTZ R98, R148, R98, !PT ;  /* 0x0000006294627209 */ /* 0x008fc80007810000 */
[----:B0-----:R-:W-:-:S04]  /*19930*/  FMNMX.FTZ R74, R149, R98, !PT ;  /* 0x00000062954a7209 */ /* 0x001fc80007810000 */
[----:B-1----:R-:W-:-:S05]  /*19940*/  FMNMX.FTZ R74, R150, R74, !PT ;  /* 0x0000004a964a7209 */ /* 0x002fca0007810000 */
[----:B------:R-:W0:Y:S02]  /*19950*/  SHFL.BFLY PT, R75, R74, 0x2, 0x1f ;  /* 0x0c401f004a4b7f89 */ /* 0x000e2400000e0000 */
[----:B0-----:R-:W-:-:S05]  /*19960*/  FMNMX.FTZ R74, R74, R75, !PT ;  /* 0x0000004b4a4a7209 */ /* 0x001fca0007810000 */
[----:B------:R-:W0:Y:S02]  /*19970*/  SHFL.BFLY PT, R75, R74, 0x1, 0x1f ;  /* 0x0c201f004a4b7f89 */ /* 0x000e2400000e0000 */
[----:B0-----:R-:W-:-:S05]  /*19980*/  FMNMX.FTZ R74, R74, R75, !PT ;  /* 0x0000004b4a4a7209 */ /* 0x001fca0007810000 */
[----:B------:R-:W-:-:S04]  /*19990*/  FMUL.FTZ R140, R74, R21 ;  /* 0x000000154a8c7220 */ /* 0x000fc80000410000 */
[-CC-:B------:R-:W-:Y:S01]  /*199a0*/  FFMA.FTZ R105, R123, R21.reuse, -R140.reuse ;  /* 0x000000157b697223 */ /* 0x180fe2000001088c */
[-CC-:B------:R-:W-:Y:S01]  /*199b0*/  FFMA.FTZ R107, R4, R21.reuse, -R140.reuse ;  /* 0x00000015046b7223 */ /* 0x180fe2000001088c */
[-CC-:B------:R-:W-:Y:S01]  /*199c0*/  FFMA.FTZ R123, R3, R21.reuse, -R140.reuse ;  /* 0x00000015037b7223 */ /* 0x180fe2000001088c */
[----:B------:R2:W5:Y:S01]  /*199d0*/  LDL.LU R4, [R1+0x98] ;  /* 0x0000980001047983 */ /* 0x0005620000300800 */
[-CC-:B------:R-:W-:Y:S01]  /*199e0*/  FFMA.FTZ R95, R103, R21.reuse, -R140.reuse ;  /* 0x00000015675f7223 */ /* 0x180fe2000001088c */
[-CC-:B------:R-:W-:Y:S01]  /*199f0*/  FFMA.FTZ R124, R2, R21.reuse, -R140.reuse ;  /* 0x00000015027c7223 */ /* 0x180fe2000001088c */
[-CC-:B------:R-:W-:Y:S01]  /*19a00*/  FFMA.FTZ R103, R114, R21.reuse, -R140.reuse ;  /* 0x0000001572677223 */ /* 0x180fe2000001088c */
[----:B------:R2:W5:Y:S01]  /*19a10*/  LDL.LU R3, [R1+0x94] ;  /* 0x0000940001037983 */ /* 0x0005620000300800 */
[----:B------:R-:W-:-:S03]  /*19a20*/  FFMA.FTZ R114, R141, R21, -R140 ;  /* 0x000000158d727223 */ /* 0x000fc6000001088c */
[----:B------:R2:W5:Y:S04]  /*19a30*/  LDL.LU R2, [R1+0x90] ;  /* 0x0000900001027983 */ /* 0x0005680000300800 */
[----:B------:R-:W3:Y:S01]  /*19a40*/  LDL R141, [R1+0x5c] ;  /* 0x00005c00018d7983 */ /* 0x000ee20000100800 */
[----:B------:R-:W-:Y:S01]  /*19a50*/  FFMA.FTZ R94, R108, R21, -R140 ;  /* 0x000000156c5e7223 */ /* 0x000fe2000001088c */
[----:B------:R-:W-:-:S05]  /*19a60*/  VIADD R108, R16, 0x200 ;  /* 0x00000200106c7836 */ /* 0x000fca0000000000 */
        /* <DEDUP_REMOVED lines=41> */
[----:B---3--:R-:W-:-:S04]  /*19d00*/  LOP3.LUT R108, R141, 0x10000, RZ, 0xfc, !PT ;  /* 0x000100008d6c7812 */ /* 0x008fc800078efcff */
[----:B------:R-:W-:-:S13]  /*19d10*/  R2UR UR4, R108 ;  /* 0x000000006c0472ca */ /* 0x000fda00000e0000 */
[----:B------:R-:W-:Y:S01]  /*19d20*/  HGMMA.64x96x16.F32.BF16 R24, gdesc[UR4].tnspB, R24, gsb0 ;  /* 0x41600000041879f0 */ /* 0x000fe20008001818 */
[----:B------:R-:W-:-:S05]  /*19d30*/  VIADD R110, R108, 0x180 ;  /* 0x000001806c6e7836 */ /* 0x000fca0000000000 */
[----:B------:R-:W-:Y:S01]  /*19d40*/  R2UR UR8, R110 ;  /* 0x000000006e0872ca */ /* 0x000fe200000e0000 */
[----:B------:R-:W-:Y:S01]  /*19d50*/  VIADD R110, R108, 0x300 ;  /* 0x000003006c6e7836 */ /* 0x000fe20000000000 */
[----:B------:R-:W-:Y:S01]  /*19d60*/  R2UR UR13, R111 ;  /* 0x000000006f0d72ca */ /* 0x000fe200000e0000 */
[----:B------:R-:W-:Y:S02]  /*19d70*/  WARPGROUP.DEPBAR.LE gsb0, 0x0 ;  /* 0x00008000000079c5 */ /* 0x000fe40000010000 */
[----:B------:R-:W-:-:S08]  /*19d80*/  WARPGROUP.ARRIVE ;  /* 0x00000000000079c5 */ /* 0x000fd00000000000 */
        /* <DEDUP_REMOVED lines=24> */
[----:B------:R-:W-:Y:S02]  /*19f10*/  IMAD.MOV.U32 R111, RZ, RZ, -0x3ffffff0 ;  /* 0xc0000010ff6f7424 */ /* 0x000fe400078e00ff */
[----:B------:R-:W-:Y:S01]  /*19f20*/  FFMA.FTZ R82, R135, R21, -R140 ;  /* 0x0000001587527223 */ /* 0x000fe2000001088c */
[----:B------:R-:W-:Y:S01]  /*19f30*/  R2UR UR28, R110 ;  /* 0x000000006e1c72ca */ /* 0x000fe200000e0000 */
[----:B------:R-:W3:Y:S01]  /*19f40*/  LDL.LU R135, [R1+0x3c] ;  /* 0x00003c0001877983 */ /* 0x000ee20000300800 */
        /* <DEDUP_REMOVED lines=18> */
[----:B0-----:R-:W-:Y:S01]  /*1a070*/  IMAD.MOV.U32 R109, RZ, RZ, -0x3ffffff0 ;  /* 0xc0000010ff6d7424 */ /* 0x001fe200078e00ff */
[----:B------:R-:W-:-:S04]  /*1a080*/  R2UR UR36, R108 ;  /* 0x000000006c2472ca */ /* 0x000fc800000e0000 */
[----:B------:R-:W-:Y:S01]  /*1a090*/  R2UR UR37, R109 ;  /* 0x000000006d2572ca */ /* 0x000fe200000e0000 */
[----:B------:R-:W0:Y:S01]  /*1a0a0*/  S2R R155, SR_TID.X ;  /* 0x00000000009b7919 */ /* 0x000e220000002100 */
[----:B------:R-:W3:Y:S01]  /*1a0b0*/  MUFU.EX2 R105, R105 ;  /* 0x0000006900697308 */ /* 0x000ee20000000800 */
[----:B------:R-:W-:-:S07]  /*1a0c0*/  FFMA.FTZ R83, R136, R21, -R140 ;  /* 0x0000001588537223 */ /* 0x000fce000001088c */
[----:B------:R-:W1:Y:S01]  /*1a0d0*/  MUFU.EX2 R108, R107 ;  /* 0x0000006b006c7308 */ /* 0x000e620000000800 */
[----:B------:R-:W-:Y:S02]  /*1a0e0*/  WARPGROUP.DEPBAR.LE gsb0, 0x0 ;  /* 0x00008000000079c5 */ /* 0x000fe40000010000 */
[----:B------:R-:W-:-:S06]  /*1a0f0*/  WARPGROUP.ARRIVE ;  /* 0x00000000000079c5 */ /* 0x000fcc0000000000 */
[----:B------:R-:W-:Y:S01]  /*1a100*/  HGMMA.64x96x16.F32.BF16 R24, gdesc[UR36].tnspB, R24, gsb0 ;  /* 0x41600000241879f0 */ /* 0x000fe20008001818 */
[----:B0-----:R-:W-:Y:S02]  /*1a110*/  SHF.R.U32.HI R136, RZ, 0x7, R155 ;  /* 0x00000007ff887819 */ /* 0x001fe4000001169b */
[----:B------:R-:W-:-:S03]  /*1a120*/  ISETP.GE.U32.AND P2, PT, R155, 0x180, PT ;  /* 0x000001809b00780c */ /* 0x000fc60003f46070 */
[----:B------:R-:W-:Y:S02]  /*1a130*/  VIADD R109, R136, 0x9 ;  /* 0x00000009886d7836 */ /* 0x000fe40000000000 */
[----:B---3--:R-:W-:-:S03]  /*1a140*/  FFMA.FTZ R111, R110, R135, R105 ;  /* 0x000000876e6f7223 */ /* 0x008fc60000010069 */
[----:B------:R-:W-:Y:S02]  /*1a150*/  SEL R109, R109, 0x9, !P2 ;  /* 0x000000096d6d7807 */ /* 0x000fe40005000000 */
[----:B-1----:R-:W-:Y:S01]  /*1a160*/  F2FP.BF16.F32.PACK_AB R105, R108, R105 ;  /* 0x000000696c69723e */ /* 0x002fe200000010ff */
[----:B------:R-:W-:Y:S01]  /*1a170*/  MUFU.EX2 R107, R123 ;  /* 0x0000007b006b7308 */ /* 0x000fe20000000800 */
[----:B------:R-:W-:-:S07]  /*1a180*/  FFMA.FTZ R98, R102, R21, -R140 ;  /* 0x0000001566627223 */ /* 0x000fce000001088c */
[----:B------:R-:W0:Y:S08]  /*1a190*/  MUFU.EX2 R134, R134 ;  /* 0x0000008600867308 */ /* 0x000e300000000800 */
[----:B------:R-:W-:Y:S01]  /*1a1a0*/  MUFU.EX2 R124, R124 ;  /* 0x0000007c007c7308 */ /* 0x000fe20000000800 */
[----:B------:R-:W-:-:S07]  /*1a1b0*/  FFMA.FTZ R99, R99, R21, -R140 ;  /* 0x0000001563637223 */ /* 0x000fce000001088c */
[----:B------:R-:W1:Y:S01]  /*1a1c0*/  MUFU.EX2 R133, R133 ;  /* 0x0000008500857308 */ /* 0x000e620000000800 */
[----:B------:R-:W-:-:S07]  /*1a1d0*/  FFMA.FTZ R100, R100, R21, -R140 ;  /* 0x0000001564647223 */ /* 0x000fce000001088c */
[----:B------:R-:W3:Y:S01]  /*1a1e0*/  MUFU.EX2 R132, R132 ;  /* 0x0000008400847308 */ /* 0x000ee20000000800 */
[----:B0-----:R-:W-:-:S07]  /*1a1f0*/  FADD.FTZ R145, R134, R145 ;  /* 0x0000009186917221 */ /* 0x001fce0000010000 */
[----:B------:R-:W-:Y:S01]  /*1a200*/  MUFU.EX2 R98, R98 ;  /* 0x0000006200627308 */ /* 0x000fe20000000800 */
[----:B------:R-:W-:-:S07]  /*1a210*/  FFMA.FTZ R101, R101, R21, -R140 ;  /* 0x0000001565657223 */ /* 0x000fce000001088c */
[----:B------:R-:W0:Y:S01]  /*1a220*/  MUFU.EX2 R131, R131 ;  /* 0x0000008300837308 */ /* 0x000e220000000800 */
[-CC-:B------:R-:W-:Y:S01]  /*1a230*/  FFMA.FTZ R102, R115, R21.reuse, -R140.reuse ;  /* 0x0000001573667223 */ /* 0x180fe2000001088c */
[----:B------:R-:W-:Y:S01]  /*1a240*/  FFMA.FTZ R86, R137, R21, -R140 ;  /* 0x0000001589567223 */ /* 0x000fe2000001088c */
[----:B-1----:R-:W-:-:S05]  /*1a250*/  FADD.FTZ R145, R133, R145 ;  /* 0x0000009185917221 */ /* 0x002fca0000010000 */
[----:B------:R-:W-:Y:S01]  /*1a260*/  MUFU.EX2 R130, R130 ;  /* 0x0000008200827308 */ /* 0x000fe20000000800 */
[----:B------:R-:W-:Y:S02]  /*1a270*/  WARPGROUP.DEPBAR.LE gsb0, 0x0 ;  /* 0x00008000000079c5 */ /* 0x000fe40000010000 */
[----:B------:R1:W-:Y:S06]  /*1a280*/  BAR.ARV R109, 0x100 ;  /* 0x0004006d0000751d */ /* 0x0003ec0000002000 */
[----:B-1----:R-:W-:Y:S01]  /*1a290*/  FADD.FTZ R109, R108, R111 ;  /* 0x0000006f6c6d7221 */ /* 0x002fe20000010000 */
[----:B------:R-:W-:-:S02]  /*1a2a0*/  @!P1 IMAD R108, R15, 0x8, R16 ;  /* 0x000000080f6c9824 */ /* 0x000fc400078e0210 */
[----:B------:R-:W-:Y:S02]  /*1a2b0*/  @!P1 IMAD R111, R22, 0x8, R16 ;  /* 0x00000008166f9824 */ /* 0x000fe400078e0210 */
[----:B------:R-:W-:Y:S02]  /*1a2c0*/  @!P1 VIADD R108, R108, 0x31c60 ;  /* 0x00031c606c6c9836 */ /* 0x000fe40000000000 */
[----:B------:R-:W-:-:S03]  /*1a2d0*/  @!P1 VIADD R111, R111, 0x31c40 ;  /* 0x00031c406f6f9836 */ /* 0x000fc60000000000 */
[----:B------:R-:W-:Y:S02]  /*1a2e0*/  @!P1 PRMT R108, RZ, 0x654, R108 ;  /* 0x00000654ff6c9816 */ /* 0x000fe4000000006c */
[----:B------:R-:W-:-:S04]  /*1a2f0*/  @!P1 PRMT R111, RZ, 0x654, R111 ;  /* 0x00000654ff6f9816 */ /* 0x000fc8000000006f */
[----:B------:R-:W-:Y:S01]  /*1a300*/  @!P1 SYNCS.ARRIVE.TRANS64.RED.A1T0 RZ, [R111+URZ], RZ ;  /* 0x000000ff6fff99a7 */ /* 0x000fe2000810043f */
[----:B------:R1:W-:Y:S02]  /*1a310*/  @!P1 SYNCS.ARRIVE.TRANS64.RED.A1T0 RZ, [R108+URZ], RZ ;  /* 0x000000ff6cff99a7 */ /* 0x0003e4000810043f */
[----:B-1----:R-:W-:Y:S08]  /*1a320*/  MUFU.EX2 R108, R89 ;  /* 0x00000059006c7308 */ /* 0x002ff00000000800 */
[----:B------:R-:W-:Y:S08]  /*1a330*/  MUFU.EX2 R89, R93 ;  /* 0x0000005d00597308 */ /* 0x000ff00000000800 */
[----:B------:R-:W1:Y:S01]  /*1a340*/  MUFU.EX2 R93, R95 ;  /* 0x0000005f005d7308 */ /* 0x000e620000000800 */
[----:B------:R-:W-:Y:S01]  /*1a350*/  FADD.FTZ R15, R107, R109 ;  /* 0x0000006d6b0f7221 */ /* 0x000fe20000010000 */
[----:B------:R-:W-:-:S06]  /*1a360*/  F2FP.BF16.F32.PACK_AB R107, R124, R107 ;  /* 0x0000006b7c6b723e */ /* 0x000fcc00000010ff */
[----:B------:R-:W4:Y:S01]  /*1a370*/  MUFU.EX2 R95, R99 ;  /* 0x00000063005f7308 */ /* 0x000f220000000800 */
[----:B------:R-:W-:Y:S01]  /*1a380*/  FADD.FTZ R124, R124, R15 ;  /* 0x0000000f7c7c7221 */ /* 0x000fe20000010000 */
[----:B---3--:R-:W-:-:S06]  /*1a390*/  FADD.FTZ R145, R132, R145 ;  /* 0x0000009184917221 */ /* 0x008fcc0000010000 */
[----:B------:R-:W3:Y:S08]  /*1a3a0*/  MUFU.EX2 R100, R100 ;  /* 0x0000006400647308 */ /* 0x000ef00000000800 */
[----:B------:R-:W2:Y:S01]  /*1a3b0*/  MUFU.EX2 R129, R129 ;  /* 0x0000008100817308 */ /* 0x000ea20000000800 */
[----:B------:R-:W-:-:S07]  /*1a3c0*/  FFMA.FTZ R112, R112, R21, -R140 ;  /* 0x0000001570707223 */ /* 0x000fce000001088c */
[----:B------:R-:W-:Y:S01]  /*1a3d0*/  MUFU.EX2 R137, R77 ;  /* 0x0000004d00897308 */ /* 0x000fe20000000800 */
[----:B0-----:R-:W-:-:S07]  /*1a3e0*/  FADD.FTZ R145, R131, R145 ;  /* 0x0000009183917221 */ /* 0x001fce0000010000 */
[----:B------:R1:W-:Y:S08]  /*1a3f0*/  MUFU.EX2 R111, R76 ;  /* 0x0000004c006f7308 */ /* 0x0003f00000000800 */
[----:B------:R-:W0:Y:S01]  /*1a400*/  MUFU.EX2 R77, R101 ;  /* 0x00000065004d7308 */ /* 0x000e220000000800 */
[----:B-1----:R-:W-:-:S07]  /*1a410*/  FADD.FTZ R76, R93, R124 ;  /* 0x0000007c5d4c7221 */ /* 0x002fce0000010000 */
[----:B------:R-:W1:Y:S01]  /*1a420*/  MUFU.EX2 R128, R128 ;  /* 0x0000008000807308 */ /* 0x000e620000000800 */
[----:B------:R-:W-:Y:S01]  /*1a430*/  FADD.FTZ R76, R98, R76 ;  /* 0x0000004c624c7221 */ /* 0x000fe20000010000 */
[----:B------:R-:W-:-:S06]  /*1a440*/  FADD.FTZ R145, R130, R145 ;  /* 0x0000009182917221 */ /* 0x000fcc0000010000 */
[----:B------:R-:W1:Y:S01]  /*1a450*/  MUFU.EX2 R102, R102 ;  /* 0x0000006600667308 */ /* 0x000e620000000800 */
[----:B----4-:R-:W-:-:S07]  /*1a460*/  FADD.FTZ R76, R95, R76 ;  /* 0x0000004c5f4c7221 */ /* 0x010fce0000010000 */
[----:B------:R-:W4:Y:S01]  /*1a470*/  MUFU.EX2 R127, R127 ;  /* 0x0000007f007f7308 */ /* 0x000f220000000800 */
[-CC-:B------:R-:W-:Y:S01]  /*1a480*/  FFMA.FTZ R113, R113, R21.reuse, -R140.reuse ;  /* 0x0000001571717223 */ /* 0x180fe2000001088c */
[----:B------:R-:W-:Y:S01]  /*1a490*/  FFMA.FTZ R75, R90, R21, -R140 ;  /* 0x000000155a4b7223 */ /* 0x000fe2000001088c */
[----:B---3--:R-:W-:-:S05]  /*1a4a0*/  FADD.FTZ R76, R100, R76 ;  /* 0x0000004c644c7221 */ /* 0x008fca0000010000 */
[----:B------:R-:W3:Y:S01]  /*1a4b0*/  MUFU.EX2 R103, R103 ;  /* 0x0000006700677308 */ /* 0x000ee20000000800 */
[----:B------:R0:W-:Y:S01]  /*1a4c0*/  STSM.16.M88.4 [R17+0x24300], R104 ;  /* 0x0243006811007844 */ /* 0x0001e20000000200 */
[----:B--2---:R-:W-:-:S06]  /*1a4d0*/  FADD.FTZ R145, R129, R145 ;  /* 0x0000009181917221 */ /* 0x004fcc0000010000 */
[----:B------:R-:W2:Y:S01]  /*1a4e0*/  MUFU.EX2 R126, R126 ;  /* 0x0000007e007e7308 */ /* 0x000ea20000000800 */
[----:B------:R-:W-:-:S07]  /*1a4f0*/  F2FP.BF16.F32.PACK_AB R95, R100, R95 ;  /* 0x0000005f645f723e */ /* 0x000fce00000010ff */
[----:B------:R-:W2:Y:S01]  /*1a500*/  MUFU.EX2 R112, R112 ;  /* 0x0000007000707308 */ /* 0x000ea20000000800 */
[----:B------:R-:W-:-:S07]  /*1a510*/  FFMA.FTZ R115, R157, R21, -R140 ;  /* 0x000000159d737223 */ /* 0x000fce000001088c */
[----:B------:R-:W2:Y:S01]  /*1a520*/  MUFU.EX2 R125, R125 ;  /* 0x0000007d007d7308 */ /* 0x000ea20000000800 */
[----:B------:R-:W-:-:S07]  /*1a530*/  FFMA.FTZ R116, R116, R21, -R140 ;  /* 0x0000001574747223 */ /* 0x000fce000001088c */
[----:B0-----:R-:W-:Y:S08]  /*1a540*/  MUFU.EX2 R107, R97 ;  /* 0x00000061006b7308 */ /* 0x001ff00000000800 */
[----:B------:R-:W0:Y:S08]  /*1a550*/  MUFU.EX2 R97, R113 ;  /* 0x0000007100617308 */ /* 0x000e300000000800 */
[----:B------:R1:W-:Y:S02]  /*1a560*/  MUFU.EX2 R100, R75 ;  /* 0x0000004b00647308 */ /* 0x0003e40000000800 */
[----:B-1----:R-:W-:Y:S01]  /*1a570*/  FADD.FTZ R75, R77, R76 ;  /* 0x0000004c4d4b7221 */ /* 0x002fe20000010000 */
[----:B------:R-:W-:-:S05]  /*1a580*/  FADD.FTZ R76, R128, R145 ;  /* 0x00000091804c7221 */ /* 0x000fca0000010000 */
[----:B------:R-:W-:Y:S01]  /*1a590*/  MUFU.EX2 R114, R114 ;  /* 0x0000007200727308 */ /* 0x000fe20000000800 */
[----:B------:R-:W-:Y:S01]  /*1a5a0*/  FADD.FTZ R75, R102, R75 ;  /* 0x0000004b664b7221 */ /* 0x000fe20000010000 */
[----:B----4-:R-:W-:-:S06]  /*1a5b0*/  FADD.FTZ R76, R127, R76 ;  /* 0x0000004c7f4c7221 */ /* 0x010fcc0000010000 */
[----:B------:R-:W1:Y:S01]  /*1a5c0*/  MUFU.EX2 R135, R81 ;  /* 0x0000005100877308 */ /* 0x000e620000000800 */
[----:B---3--:R-:W-:Y:S01]  /*1a5d0*/  FADD.FTZ R75, R103, R75 ;  /* 0x0000004b674b7221 */ /* 0x008fe20000010000 */
[----:B------:R-:W-:-:S06]  /*1a5e0*/  FFMA.FTZ R117, R117, R21, -R140 ;  /* 0x0000001575757223 */ /* 0x000fcc000001088c */
[----:B------:R-:W-:Y:S01]  /*1a5f0*/  MUFU.EX2 R99, R115 ;  /* 0x0000007300637308 */ /* 0x000fe20000000800 */
[----:B------:R-:W-:-:S07]  /*1a600*/  FFMA.FTZ R118, R118, R21, -R140 ;  /* 0x0000001576767223 */ /* 0x000fce000001088c */
[----:B------:R-:W3:Y:S08]  /*1a610*/  MUFU.EX2 R109, R73 ;  /* 0x00000049006d7308 */ /* 0x000ef00000000800 */
[----:B------:R2:W-:Y:S01]  /*1a620*/  MUFU.EX2 R101, R78 ;  /* 0x0000004e00657308 */ /* 0x0005e20000000800 */
[----:B------:R-:W-:Y:S01]  /*1a630*/  FFMA.FTZ R119, R119, R21, -R140 ;  /* 0x0000001577777223 */ /* 0x000fe2000001088c */
[----:B--2---:R-:W-:-:S06]  /*1a640*/  FADD.FTZ R78, R126, R76 ;  /* 0x0000004c7e4e7221 */ /* 0x004fcc0000010000 */
[----:B------:R-:W2:Y:S01]  /*1a650*/  MUFU.EX2 R116, R116 ;  /* 0x0000007400747308 */ /* 0x000ea20000000800 */
[----:B------:R-:W-:Y:S01]  /*1a660*/  FADD.FTZ R76, R112, R75 ;  /* 0x0000004b704c7221 */ /* 0x000fe20000010000 */
[----:B------:R-:W-:-:S06]  /*1a670*/  FADD.FTZ R78, R125, R78 ;  /* 0x0000004e7d4e7221 */ /* 0x000fcc0000010000 */
[----:B------:R-:W4:Y:S01]  /*1a680*/  MUFU.EX2 R136, R80 ;  /* 0x0000005000887308 */ /* 0x000f220000000800 */
[----:B0-----:R-:W-:Y:S01]  /*1a690*/  FADD.FTZ R76, R97, R76 ;  /* 0x0000004c614c7221 */ /* 0x001fe20000010000 */
[----:B------:R-:W-:-:S06]  /*1a6a0*/  FADD.FTZ R78, R111, R78 ;  /* 0x0000004e6f4e7221 */ /* 0x000fcc0000010000 */
[----:B------:R-:W0:Y:S01]  /*1a6b0*/  MUFU.EX2 R117, R117 ;  /* 0x0000007500757308 */ /* 0x000e220000000800 */
[----:B------:R-:W-:Y:S01]  /*1a6c0*/  FFMA.FTZ R120, R120, R21, -R140 ;  /* 0x0000001578787223 */ /* 0x000fe2000001088c */
[----:B-1----:R-:W-:-:S06]  /*1a6d0*/  FADD.FTZ R78, R135, R78 ;  /* 0x0000004e874e7221 */ /* 0x002fcc0000010000 */
[----:B------:R-:W1:Y:S01]  /*1a6e0*/  MUFU.EX2 R118, R118 ;  /* 0x0000007600767308 */ /* 0x000e620000000800 */
[----:B---3--:R-:W-:-:S07]  /*1a6f0*/  FADD.FTZ R78, R109, R78 ;  /* 0x0000004e6d4e7221 */ /* 0x008fce0000010000 */
[----:B------:R3:W-:Y:S01]  /*1a700*/  MUFU.EX2 R75, R79 ;  /* 0x0000004f004b7308 */ /* 0x0007e20000000800 */
[-CC-:B------:R-:W-:Y:S01]  /*1a710*/  FFMA.FTZ R121, R121, R21.reuse, -R140.reuse ;  /* 0x0000001579797223 */ /* 0x180fe2000001088c */
[----:B------:R-:W-:Y:S01]  /*1a720*/  FFMA.FTZ R87, R138, R21, -R140 ;  /* 0x000000158a577223 */ /* 0x000fe2000001088c */
[----:B---3--:R-:W-:-:S05]  /*1a730*/  FADD.FTZ R79, R114, R76 ;  /* 0x0000004c724f7221 */ /* 0x008fca0000010000 */
[----:B------:R-:W3:Y:S01]  /*1a740*/  MUFU.EX2 R119, R119 ;  /* 0x0000007700777308 */ /* 0x000ee20000000800 */
[----:B------:R-:W-:Y:S01]  /*1a750*/  FADD.FTZ R79, R99, R79 ;  /* 0x0000004f634f7221 */ /* 0x000fe20000010000 */
[-CC-:B------:R-:W-:Y:S01]  /*1a760*/  FFMA.FTZ R122, R122, R21.reuse, -R140.reuse ;  /* 0x000000157a7a7223 */ /* 0x180fe2000001088c */
[-CC-:B------:R-:W-:Y:S01]  /*1a770*/  FFMA.FTZ R90, R139, R21.reuse, -R140.reuse ;  /* 0x000000158b5a7223 */ /* 0x180fe2000001088c */
[----:B------:R-:W-:Y:S01]  /*1a780*/  FFMA.FTZ R146, R146, R21, -R140 ;  /* 0x0000001592927223 */ /* 0x000fe2000001088c */
[----:B--2---:R-:W-:-:S03]  /*1a790*/  FADD.FTZ R79, R116, R79 ;  /* 0x0000004f744f7221 */ /* 0x004fc60000010000 */
[----:B------:R-:W2:Y:S01]  /*1a7a0*/  MUFU.EX2 R120, R120 ;  /* 0x0000007800787308 */ /* 0x000ea20000000800 */
[-CC-:B------:R-:W-:Y:S01]  /*1a7b0*/  FFMA.FTZ R148, R148, R21.reuse, -R140.reuse ;  /* 0x0000001594947223 */ /* 0x180fe2000001088c */
[-CC-:B------:R-:W-:Y:S01]  /*1a7c0*/  FFMA.FTZ R149, R149, R21.reuse, -R140.reuse ;  /* 0x0000001595957223 */ /* 0x180fe2000001088c */
[----:B------:R-:W-:-:S05]  /*1a7d0*/  FFMA.FTZ R150, R150, R21, -R140 ;  /* 0x0000001596967223 */ /* 0x000fca000001088c */
[----:B------:R-:W2:Y:S08]  /*1a7e0*/  MUFU.EX2 R138, R72 ;  /* 0x00000048008a7308 */ /* 0x000eb00000000800 */
[----:B------:R4:W-:Y:S08]  /*1a7f0*/  MUFU.EX2 R141, R84 ;  /* 0x00000054008d7308 */ /* 0x0009f00000000800 */
[----:B------:R-:W-:Y:S01]  /*1a800*/  MUFU.EX2 R140, R85 ;  /* 0x00000055008c7308 */ /* 0x000fe20000000800 */
[----:B----4-:R-:W-:-:S04]  /*1a810*/  FADD.FTZ R84, R136, R78 ;  /* 0x0000004e88547221 */ /* 0x010fc80000010000 */
[----:B------:R-:W-:-:S03]  /*1a820*/  FADD.FTZ R84, R108, R84 ;  /* 0x000000546c547221 */ /* 0x000fc60000010000 */
[----:B------:R0:W-:Y:S01]  /*1a830*/  MUFU.EX2 R106, R96 ;  /* 0x00000060006a7308 */ /* 0x0001e20000000800 */
[----:B------:R-:W-:-:S07]  /*1a840*/  FADD.FTZ R84, R137, R84 ;  /* 0x0000005489547221 */ /* 0x000fce0000010000 */
[----:B------:R-:W4:Y:S01]  /*1a850*/  MUFU.EX2 R85, R121 ;  /* 0x0000007900557308 */ /* 0x000f220000000800 */
[----:B0-----:R-:W-:Y:S01]  /*1a860*/  FADD.FTZ R96, R117, R79 ;  /* 0x0000004f75607221 */ /* 0x001fe20000010000 */
[----:B------:R-:W-:-:S03]  /*1a870*/  F2FP.BF16.F32.PACK_AB R79, R112, R103 ;  /* 0x00000067704f723e */ /* 0x000fc600000010ff */
[----:B-1----:R-:W-:-:S03]  /*1a880*/  FADD.FTZ R96, R118, R96 ;  /* 0x0000006076607221 */ /* 0x002fc60000010000 */
[----:B------:R-:W0:Y:S01]  /*1a890*/  MUFU.EX2 R122, R122 ;  /* 0x0000007a007a7308 */ /* 0x000e220000000800 */
[----:B---3--:R-:W-:Y:S01]  /*1a8a0*/  FADD.FTZ R103, R119, R96 ;  /* 0x0000006077677221 */ /* 0x008fe20000010000 */
[----:B------:R-:W-:-:S06]  /*1a8b0*/  FADD.FTZ R113, R107, R84 ;  /* 0x000000546b717221 */ /* 0x000fcc0000010000 */
[----:B------:R-:W1:Y:S01]  /*1a8c0*/  MUFU.EX2 R139, R14 ;  /* 0x0000000e008b7308 */ /* 0x000e620000000800 */
[----:B------:R-:W-:Y:S01]  /*1a8d0*/  F2FP.BF16.F32.PACK_AB R93, R98, R93 ;  /* 0x0000005d625d723e */ /* 0x000fe200000010ff */
[----:B--2---:R-:W-:-:S06]  /*1a8e0*/  FADD.FTZ R84, R120, R103 ;  /* 0x0000006778547221 */ /* 0x004fcc0000010000 */
[----:B------:R2:W3:Y:S01]  /*1a8f0*/  MUFU.EX2 R15, R94 ;  /* 0x0000005e000f7308 */ /* 0x0004e20000000800 */
[----:B------:R-:W-:Y:S01]  /*1a900*/  FADD.FTZ R113, R138, R113 ;  /* 0x000000718a717221 */ /* 0x000fe20000010000 */
[----:B------:R-:W-:-:S06]  /*1a910*/  F2FP.BF16.F32.PACK_AB R76, R129, R130 ;  /* 0x00000082814c723e */ /* 0x000fcc00000010ff */
[----:B------:R4:W3:Y:S01]  /*1a920*/  MUFU.EX2 R105, R92 ;  /* 0x0000005c00697308 */ /* 0x0008e20000000800 */
[----:B--2---:R-:W-:Y:S02]  /*1a930*/  F2FP.BF16.F32.PACK_AB R94, R131, R132 ;  /* 0x00000084835e723e */ /* 0x004fe400000010ff */
[----:B------:R-:W-:Y:S02]  /*1a940*/  F2FP.BF16.F32.PACK_AB R77, R102, R77 ;  /* 0x0000004d664d723e */ /* 0x000fe400000010ff */
[----:B------:R-:W-:-:S03]  /*1a950*/  F2FP.BF16.F32.PACK_AB R78, R127, R128 ;  /* 0x000000807f4e723e */ /* 0x000fc600000010ff */
[----:B------:R-:W2:Y:S01]  /*1a960*/  MUFU.EX2 R91, R91 ;  /* 0x0000005b005b7308 */ /* 0x000ea20000000800 */
[----:B----4-:R-:W-:-:S05]  /*1a970*/  F2FP.BF16.F32.PACK_AB R92, R133, R134 ;  /* 0x00000086855c723e */ /* 0x010fca00000010ff */
[----:B------:R4:W-:Y:S04]  /*1a980*/  STSM.16.M88.4 [R17+0x25b00], R92 ;  /* 0x025b005c11007844 */ /* 0x0009e80000000200 */
[----:B------:R0:W-:Y:S01]  /*1a990*/  STSM.16.M88.4 [R17+0x27300], R76 ;  /* 0x0273004c11007844 */ /* 0x0001e20000000200 */
[----:B------:R-:W2:Y:S01]  /*1a9a0*/  MUFU.EX2 R88, R88 ;  /* 0x0000005800587308 */ /* 0x000ea20000000800 */
[----:B----4-:R-:W-:Y:S01]  /*1a9b0*/  FADD.FTZ R95, R85, R84 ;  /* 0x00000054555f7221 */ /* 0x010fe20000010000 */
[----:B------:R-:W-:-:S06]  /*1a9c0*/  FADD.FTZ R84, R106, R113 ;  /* 0x000000716a547221 */ /* 0x000fcc0000010000 */
[----:B------:R1:W-:Y:S01]  /*1a9d0*/  MUFU.EX2 R92, R86 ;  /* 0x00000056005c7308 */ /* 0x0003e20000000800 */
[----:B0-----:R-:W-:Y:S01]  /*1a9e0*/  FADD.FTZ R78, R122, R95 ;  /* 0x0000005f7a4e7221 */ /* 0x001fe20000010000 */
[----:B-1----:R-:W-:-:S03]  /*1a9f0*/  FADD.FTZ R86, R139, R84 ;  /* 0x000000548b567221 */ /* 0x002fc60000010000 */
[----:B---3--:R-:W-:-:S03]  /*1aa00*/  FADD.FTZ R84, R15, R78 ;  /* 0x0000004e0f547221 */ /* 0x008fc60000010000 */
[----:B------:R-:W0:Y:S01]  /*1aa10*/  MUFU.EX2 R82, R82 ;  /* 0x0000005200527308 */ /* 0x000e220000000800 */
[----:B------:R-:W-:-:S04]  /*1aa20*/  FADD.FTZ R95, R105, R86 ;  /* 0x00000056695f7221 */ /* 0x000fc80000010000 */
[----:B------:R-:W-:-:S03]  /*1aa30*/  FADD.FTZ R86, R140, R95 ;  /* 0x0000005f8c567221 */ /* 0x000fc60000010000 */
[----:B------:R2:W-:Y:S08]  /*1aa40*/  MUFU.EX2 R93, R87 ;  /* 0x00000057005d7308 */ /* 0x0005f00000000800 */
[----:B------:R-:W1:Y:S01]  /*1aa50*/  MUFU.EX2 R123, R142 ;  /* 0x0000008e007b7308 */ /* 0x000e620000000800 */
[----:B--2---:R-:W-:-:S04]  /*1aa60*/  FADD.FTZ R87, R91, R84 ;  /* 0x000000545b577221 */ /* 0x004fc80000010000 */
[----:B------:R-:W-:-:S03]  /*1aa70*/  FADD.FTZ R84, R100, R87 ;  /* 0x0000005764547221 */ /* 0x000fc60000010000 */
[----:B------:R-:W2:Y:S08]  /*1aa80*/  MUFU.EX2 R83, R83 ;  /* 0x0000005300537308 */ /* 0x000eb00000000800 */
[----:B------:R-:W3:Y:S08]  /*1aa90*/  MUFU.EX2 R81, R143 ;  /* 0x0000008f00517308 */ /* 0x000ef00000000800 */
[----:B------:R4:W-:Y:S02]  /*1aaa0*/  MUFU.EX2 R94, R90 ;  /* 0x0000005a005e7308 */ /* 0x0009e40000000800 */
[----:B----4-:R-:W-:-:S06]  /*1aab0*/  FADD.FTZ R90, R89, R86 ;  /* 0x00000056595a7221 */ /* 0x010fcc0000010000 */
[----:B------:R-:W4:Y:S01]  /*1aac0*/  MUFU.EX2 R104, R147 ;  /* 0x0000009300687308 */ /* 0x000f220000000800 */
[----:B------:R-:W-:Y:S01]  /*1aad0*/  FADD.FTZ R86, R101, R84 ;  /* 0x0000005465567221 */ /* 0x000fe20000010000 */
[----:B------:R-:W-:-:S03]  /*1aae0*/  FADD.FTZ R103, R141, R90 ;  /* 0x0000005a8d677221 */ /* 0x000fc60000010000 */
[----:B------:R-:W-:Y:S01]  /*1aaf0*/  FADD.FTZ R87, R75, R86 ;  /* 0x000000564b577221 */ /* 0x000fe20000010000 */
[----:B------:R-:W-:Y:S01]  /*1ab00*/  F2FP.BF16.F32.PACK_AB R96, R125, R126 ;  /* 0x0000007e7d60723e */ /* 0x000fe200000010ff */
[----:B------:R-:W-:Y:S01]  /*1ab10*/  FADD.FTZ R102, R88, R103 ;  /* 0x0000006758667221 */ /* 0x000fe20000010000 */
[----:B------:R-:W4:Y:S01]  /*1ab20*/  MUFU.EX2 R14, R151 ;  /* 0x00000097000e7308 */ /* 0x000f220000000800 */
[----:B------:R-:W-:Y:S02]  /*1ab30*/  F2FP.BF16.F32.PACK_AB R97, R114, R97 ;  /* 0x000000617261723e */ /* 0x000fe400000010ff */
[----:B------:R-:W-:Y:S02]  /*1ab40*/  F2FP.BF16.F32.PACK_AB R98, R135, R111 ;  /* 0x0000006f8762723e */ /* 0x000fe400000010ff */
[----:B------:R-:W-:Y:S01]  /*1ab50*/  F2FP.BF16.F32.PACK_AB R99, R116, R99 ;  /* 0x000000637463723e */ /* 0x000fe200000010ff */
[----:B0-----:R-:W-:Y:S01]  /*1ab60*/  FADD.FTZ R90, R82, R87 ;  /* 0x00000057525a7221 */ /* 0x001fe20000010000 */
[----:B------:R-:W-:Y:S01]  /*1ab70*/  F2FP.BF16.F32.PACK_AB R76, R136, R109 ;  /* 0x0000006d884c723e */ /* 0x000fe200000010ff */
[----:B------:R-:W0:Y:S01]  /*1ab80*/  MUFU.EX2 R72, R152 ;  /* 0x0000009800487308 */ /* 0x000e220000000800 */
[----:B------:R-:W-:-:S02]  /*1ab90*/  F2FP.BF16.F32.PACK_AB R77, R118, R117 ;  /* 0x00000075764d723e */ /* 0x000fc400000010ff */
[----:B------:R-:W-:Y:S02]  /*1aba0*/  F2FP.BF16.F32.PACK_AB R78, R137, R108 ;  /* 0x0000006c894e723e */ /* 0x000fe400000010ff */
[----:B------:R-:W-:Y:S01]  /*1abb0*/  F2FP.BF16.F32.PACK_AB R79, R120, R119 ;  /* 0x00000077784f723e */ /* 0x000fe200000010ff */
[----:B-1----:R-:W-:Y:S01]  /*1abc0*/  FADD.FTZ R102, R123, R102 ;  /* 0x000000667b667221 */ /* 0x002fe20000010000 */
[----:B------:R-:W-:Y:S01]  /*1abd0*/  STSM.16.M88.4 [R17+0x28b00], R96 ;  /* 0x028b006011007844 */ /* 0x000fe20000000200 */
[----:B------:R-:W1:Y:S01]  /*1abe0*/  MUFU.EX2 R146, R146 ;  /* 0x0000009200927308 */ /* 0x000e620000000800 */
[----:B------:R-:W-:Y:S01]  /*1abf0*/  F2FP.BF16.F32.PACK_AB R87, R91, R15 ;  /* 0x0000000f5b57723e */ /* 0x000fe200000010ff */
[----:B--2---:R-:W-:Y:S01]  /*1ac00*/  FADD.FTZ R15, R83, R90 ;  /* 0x0000005a530f7221 */ /* 0x004fe20000010000 */
[----:B------:R3:W-:Y:S05]  /*1ac10*/  STSM.16.M88.4 [R17+0x2a300], R76 ;  /* 0x02a3004c11007844 */ /* 0x0007ea0000000200 */
[----:B------:R-:W2:Y:S01]  /*1ac20*/  MUFU.EX2 R73, R153 ;  /* 0x0000009900497308 */ /* 0x000ea20000000800 */
[----:B------:R-:W-:Y:S01]  /*1ac30*/  FADD.FTZ R90, R92, R15 ;  /* 0x0000000f5c5a7221 */ /* 0x000fe20000010000 */
[----:B---3--:R-:W-:Y:S01]  /*1ac40*/  FADD.FTZ R79, R81, R102 ;  /* 0x00000066514f7221 */ /* 0x008fe20000010000 */
[----:B------:R-:W-:-:S03]  /*1ac50*/  F2FP.BF16.F32.PACK_AB R78, R141, R89 ;  /* 0x000000598d4e723e */ /* 0x000fc600000010ff */
[----:B----4-:R-:W-:Y:S01]  /*1ac60*/  FADD.FTZ R89, R104, R79 ;  /* 0x0000004f68597221 */ /* 0x010fe20000010000 */
[----:B------:R-:W-:Y:S01]  /*1ac70*/  FADD.FTZ R15, R93, R90 ;  /* 0x0000005a5d0f7221 */ /* 0x000fe20000010000 */
[----:B------:R-:W-:Y:S02]  /*1ac80*/  F2FP.BF16.F32.PACK_AB R79, R82, R75 ;  /* 0x0000004b524f723e */ /* 0x000fe400000010ff */
[----:B------:R-:W-:Y:S01]  /*1ac90*/  FADD.FTZ R75, R14, R89 ;  /* 0x000000590e4b7221 */ /* 0x000fe20000010000 */
[----:B------:R-:W-:Y:S01]  /*1aca0*/  FADD.FTZ R15, R94, R15 ;  /* 0x0000000f5e0f7221 */ /* 0x000fe20000010000 */
[----:B------:R-:W-:Y:S02]  /*1acb0*/  F2FP.BF16.F32.PACK_AB R89, R92, R83 ;  /* 0x000000535c59723e */ /* 0x000fe400000010ff */
[----:B0-----:R-:W-:Y:S01]  /*1acc0*/  FADD.FTZ R92, R72, R75 ;  /* 0x0000004b485c7221 */ /* 0x001fe20000010000 */
[----:B-1----:R-:W-:-:S03]  /*1acd0*/  FADD.FTZ R82, R146, R15 ;  /* 0x0000000f92527221 */ /* 0x002fc60000010000 */
[----:B--2---:R-:W-:Y:S01]  /*1ace0*/  FADD.FTZ R15, R73, R92 ;  /* 0x0000005c490f7221 */ /* 0x004fe20000010000 */
[----:B------:R-:W-:Y:S02]  /*1acf0*/  F2FP.BF16.F32.PACK_AB R92, R72, R14 ;  /* 0x0000000e485c723e */ /* 0x000fe400000010ff */
[----:B------:R-:W2:Y:S01]  /*1ad00*/  LDL.LU R14, [R1+0x20] ;  /* 0x00002000010e7983 */ /* 0x000ea20000300800 */
[----:B------:R-:W0:Y:S08]  /*1ad10*/  MUFU.EX2 R95, R148 ;  /* 0x00000094005f7308 */ /* 0x000e300000000800 */
[----:B------:R-:W1:Y:S08]  /*1ad20*/  MUFU.EX2 R80, R154 ;  /* 0x0000009a00507308 */ /* 0x000e700000000800 */
[----:B------:R-:W3:Y:S08]  /*1ad30*/  MUFU.EX2 R149, R149 ;  /* 0x0000009500957308 */ /* 0x000ef00000000800 */
[----:B------:R-:W4:Y:S01]  /*1ad40*/  MUFU.EX2 R150, R150 ;  /* 0x0000009600967308 */ /* 0x000f220000000800 */
[----:B------:R-:W-:Y:S01]  /*1ad50*/  F2FP.BF16.F32.PACK_AB R84, R138, R107 ;  /* 0x0000006b8a54723e */ /* 0x000fe200000010ff */
[----:B0-----:R-:W-:Y:S01]  /*1ad60*/  FADD.FTZ R82, R95, R82 ;  /* 0x000000525f527221 */ /* 0x001fe20000010000 */
[----:B------:R-:W-:-:S02]  /*1ad70*/  F2FP.BF16.F32.PACK_AB R85, R122, R85 ;  /* 0x000000557a55723e */ /* 0x000fc400000010ff */
[----:B------:R-:W-:Y:S01]  /*1ad80*/  F2FP.BF16.F32.PACK_AB R86, R139, R106 ;  /* 0x0000006a8b56723e */ /* 0x000fe200000010ff */
[----:B-1----:R-:W-:Y:S01]  /*1ad90*/  FADD.FTZ R15, R80, R15 ;  /* 0x0000000f500f7221 */ /* 0x002fe20000010000 */
[----:B------:R-:W-:Y:S02]  /*1ada0*/  F2FP.BF16.F32.PACK_AB R76, R140, R105 ;  /* 0x000000698c4c723e */ /* 0x000fe400000010ff */
[----:B------:R-:W-:Y:S02]  /*1adb0*/  F2FP.BF16.F32.PACK_AB R77, R101, R100 ;  /* 0x00000064654d723e */ /* 0x000fe400000010ff */
[----:B------:R-:W-:Y:S02]  /*1adc0*/  F2FP.BF16.F32.PACK_AB R91, R94, R93 ;  /* 0x0000005d5e5b723e */ /* 0x000fe400000010ff */
[----:B------:R-:W-:Y:S02]  /*1add0*/  F2FP.BF16.F32.PACK_AB R88, R123, R88 ;  /* 0x000000587b58723e */ /* 0x000fe400000010ff */
[----:B------:R-:W-:-:S02]  /*1ade0*/  F2FP.BF16.F32.PACK_AB R90, R104, R81 ;  /* 0x00000051685a723e */ /* 0x000fc400000010ff */
[----:B------:R-:W-:Y:S01]  /*1adf0*/  F2FP.BF16.F32.PACK_AB R93, R95, R146 ;  /* 0x000000925f5d723e */ /* 0x000fe200000010ff */
[----:B---3--:R-:W-:Y:S01]  /*1ae00*/  FADD.FTZ R82, R149, R82 ;  /* 0x0000005295527221 */ /* 0x008fe20000010000 */
[----:B------:R-:W-:Y:S02]  /*1ae10*/  F2FP.BF16.F32.PACK_AB R94, R80, R73 ;  /* 0x00000049505e723e */ /* 0x000fe400000010ff */
[----:B----4-:R-:W-:Y:S01]  /*1ae20*/  F2FP.BF16.F32.PACK_AB R95, R150, R149 ;  /* 0x00000095965f723e */ /* 0x010fe200000010ff */
[----:B------:R-:W-:Y:S01]  /*1ae30*/  STSM.16.M88.4 [R17+0x2bb00], R84 ;  /* 0x02bb005411007844 */ /* 0x000fe20000000200 */
[----:B------:R-:W-:-:S03]  /*1ae40*/  FMUL.FTZ R24, R24, R0 ;  /* 0x0000000018187220 */ /* 0x000fc60000410000 */
[----:B------:R-:W-:Y:S01]  /*1ae50*/  STSM.16.M88.4 [R17+0x2d300], R76 ;  /* 0x02d3004c11007844 */ /* 0x000fe20000000200 */
[-C--:B------:R-:W-:Y:S01]  /*1ae60*/  FMUL.FTZ R25, R25, R0.reuse ;  /* 0x0000000019197220 */ /* 0x080fe20000410000 */
[-C--:B------:R-:W-:Y:S02]  /*1ae70*/  FMUL.FTZ R28, R28, R0.reuse ;  /* 0x000000001c1c7220 */ /* 0x080fe40000410000 */
[----:B------:R0:W-:Y:S01]  /*1ae80*/  STL [R1+0x18], R15 ;  /* 0x0000180f01007387 */ /* 0x0001e20000100800 */
[-C--:B------:R-:W-:Y:S01]  /*1ae90*/  FMUL.FTZ R29, R29, R0.reuse ;  /* 0x000000001d1d7220 */ /* 0x080fe20000410000 */
[-C--:B------:R-:W-:Y:S02]  /*1aea0*/  FMUL.FTZ R32, R32, R0.reuse ;  /* 0x0000000020207220 */ /* 0x080fe40000410000 */
[----:B------:R-:W-:Y:S01]  /*1aeb0*/  STSM.16.M88.4 [R17+0x2eb00], R88 ;  /* 0x02eb005811007844 */ /* 0x000fe20000000200 */
[-C--:B------:R-:W-:Y:S01]  /*1aec0*/  FMUL.FTZ R33, R33, R0.reuse ;  /* 0x0000000021217220 */ /* 0x080fe20000410000 */
[-C--:B------:R-:W-:Y:S01]  /*1aed0*/  FMUL.FTZ R36, R36, R0.reuse ;  /* 0x0000000024247220 */ /* 0x080fe20000410000 */
[-C--:B------:R-:W-:Y:S01]  /*1aee0*/  FMUL.FTZ R37, R37, R0.reuse ;  /* 0x0000000025257220 */ /* 0x080fe20000410000 */
[----:B------:R-:W-:Y:S01]  /*1aef0*/  STSM.16.M88.4 [R17+0x30300], R92 ;  /* 0x0303005c11007844 */ /* 0x000fe20000000200 */
[-C--:B------:R-:W-:Y:S01]  /*1af00*/  FMUL.FTZ R40, R40, R0.reuse ;  /* 0x0000000028287220 */ /* 0x080fe20000410000 */
[----:B0-----:R-:W-:Y:S01]  /*1af10*/  FADD.FTZ R15, R150, R82 ;  /* 0x00000052960f7221 */ /* 0x001fe20000010000 */
        /* <DEDUP_REMOVED lines=15> */
[----:B------:R-:W-:Y:S01]  /*1b010*/  @!PT LDS RZ, [RZ] ;  /* 0x00000000fffff984 */ /* 0x000fe20000000800 */
[----:B------:R-:W-:Y:S01]  /*1b020*/  @!PT LDS RZ, [RZ] ;  /* 0x00000000fffff984 */ /* 0x000fe20000000800 */
[----:B------:R-:W-:Y:S01]  /*1b030*/  @!PT LDS RZ, [RZ] ;  /* 0x00000000fffff984 */ /* 0x000fe20000000800 */
[----:B------:R-:W-:Y:S01]  /*1b040*/  @!PT LDS RZ, [RZ] ;  /* 0x00000000fffff984 */ /* 0x000fe20000000800 */
[----:B------:R0:W-:Y:S06]  /*1b050*/  MEMBAR.ALL.CTA ;  /* 0x0000000000007992 */ /* 0x0001ec0000008000 */
[----:B0-----:R-:W0:Y:S04]  /*1b060*/  FENCE.VIEW.ASYNC.S ;  /* 0x00000000000073c6 */ /* 0x001e280000000000 */
[----:B------:R1:W-:Y:S01]  /*1b070*/  STL [R1+0x3c], R15 ;  /* 0x00003c0f01007387 */ /* 0x0003e20000100800 */
        /* <DEDUP_REMOVED lines=25> */
[C---:B--2---:R-:W-:Y:S01]  /*1b210*/  VIADD R0, R14.reuse, 0xffffffff ;  /* 0xffffffff0e007836 */ /* 0x044fe20000000000 */
[----:B------:R-:W-:Y:S02]  /*1b220*/  ISETP.GT.AND P2, PT, R14, RZ, PT ;  /* 0x000000ff0e00720c */ /* 0x000fe40003f44270 */
[----:B------:R2:W5:Y:S04]  /*1b230*/  LDL R14, [R1+0x38] ;  /* 0x00003800010e7983 */ /* 0x0005680000100800 */
[----:B------:R1:W-:Y:S04]  /*1b240*/  STL [R1+0x20], R0 ;  /* 0x0000200001007387 */ /* 0x0003e80000100800 */
[----:B------:R2:W-:Y:S01]  /*1b250*/  STL [R1+0x14], R74 ;  /* 0x0000144a01007387 */ /* 0x0005e20000100800 */
[----:B-1----:R-:W-:Y:S01]  /*1b260*/  IMAD.MOV.U32 R0, RZ, RZ, R20 ;  /* 0x000000ffff007224 */ /* 0x002fe200078e0014 */
[----:B0-----:R-:W-:Y:S01]  /*1b270*/  NOP ;  /* 0x0000000000007918 */ /* 0x001fe20000000000 */
[----:B------:R-:W-:Y:S05]  /*1b280*/  @P2 BRA `(.L_x_1987) ;  /* 0xffffffac00a82947 */ /* 0x000fea000383ffff */
.L_x_1977:
[----:B------:R-:W-:Y:S05]  /*1b290*/  WARPSYNC.ALL ;  /* 0x0000000000007948 */ /* 0x000fea0003800000 */
[----:B------:R-:W-:Y:S06]  /*1b2a0*/  BAR.ARV 0x8, 0x1a0 ;  /* 0x0206800000007b1d */ /* 0x000fec0000002000 */
[----:B------:R-:W-:Y:S05]  /*1b2b0*/  @!P0 BRA `(.L_x_1988) ;  /* 0x0000000000048947 */ /* 0x000fea0003800000 */
[----:B------:R-:W-:Y:S01]  /*1b2c0*/  BPT.TRAP 0x1 ;  /* 0x000000040000795c */ /* 0x000fe20000300000 */
.L_x_1988:
[----:B------:R-:W3:Y:S01]  /*1b2d0*/  LDL R0, [R1+0x38] ;  /* 0x0000380001007983 */ /* 0x000ee20000100800 */
[----:B------:R-:W-:Y:S01]  /*1b2e0*/  IMAD R7, R22, 0x8, R16 ;  /* 0x0000000816077824 */ /* 0x000fe200078e0210 */
[----:B---3--:R-:W-:-:S04]  /*1b2f0*/  SHF.L.U32 R0, R0, 0x1f, RZ ;  /* 0x0000001f00007819 */ /* 0x008fc800000006ff */
[----:B------:R1:W3:Y:S01]  /*1b300*/  SYNCS.PHASECHK.TRANS64.TRYWAIT P2, [R7+URZ+0x31c50], R0 ;  /* 0x031c5000070075a7 */ /* 0x0002e2000804017f */
[----:B------:R-:W-:Y:S05]  /*1b310*/  @!P0 BRA `(.L_x_1989) ;  /* 0x0000000000048947 */ /* 0x000fea0003800000 */
[----:B------:R-:W-:Y:S01]  /*1b320*/  BPT.TRAP 0x1 ;  /* 0x000000040000795c */ /* 0x000fe20000300000 */
.L_x_1989:
[----:B-----5:R-:W4:Y:S01]  /*1b330*/  LDL.LU R2, [R1+0x5c] ;  /* 0x00005c0001027983 */ /* 0x020f220000300800 */
[----:B------:R-:W-:Y:S02]  /*1b340*/  VIADD R16, R16, 0x200 ;  /* 0x0000020010107836 */ /* 0x000fe40000000000 */
[----:B------:R-:W-:-:S03]  /*1b350*/  IMAD.MOV.U32 R3, RZ, RZ, -0x3ffffff0 ;  /* 0xc0000010ff037424 */ /* 0x000fc600078e00ff */
[----:B------:R-:W-:-:S04]  /*1b360*/  SHF.R.U32.HI R16, RZ, 0x4, R16 ;  /* 0x00000004ff107819 */ /* 0x000fc80000011610 */
[----:B------:R-:W-:-:S04]  /*1b370*/  LOP3.LUT R16, R16, 0x3fff, RZ, 0xc0, !PT ;  /* 0x00003fff10107812 */ /* 0x000fc800078ec0ff */
[----:B------:R-:W-:Y:S02]  /*1b380*/  LOP3.LUT R5, R16, 0x2400000, RZ, 0xfc, !PT ;  /* 0x0240000010057812 */ /* 0x000fe400078efcff */
[----:B----4-:R-:W-:Y:S01]  /*1b390*/  LOP3.LUT R2, R2, 0x10000, RZ, 0xfc, !PT ;  /* 0x0001000002027812 */ /* 0x010fe200078efcff */
[----:B---3--:R-:W-:Y:S06]  /*1b3a0*/  @P2 BRA `(.L_x_1990) ;  /* 0x0000000000082947 */ /* 0x008fec0003800000 */
[----:B------:R-:W3:Y:S02]  /*1b3b0*/  SYNCS.PHASECHK.TRANS64.TRYWAIT P0, [R7+URZ+0x31c50], R0 ;  /* 0x031c5000070075a7 */ /* 0x000ee4000800017f */
[----:B---3--:R-:W-:Y:S05]  /*1b3c0*/  @!P0 BRA `(.L_x_1991) ;  /* 0x0000008800248947 */ /* 0x008fea0003800000 */
.L_x_1990:
[----:B------:R-:W-:Y:S01]  /*1b3d0*/  IMAD R4, R22, 0x6c0, R5 ;  /* 0x000006c016047824 */ /* 0x000fe200078e0205 */
[----:B------:R-:W1:Y:S01]  /*1b3e0*/  LDL.LU R13, [R1+0x18] ;  /* 0x00001800010d7983 */ /* 0x000e620000300800 */
        /* <DEDUP_REMOVED lines=11> */
[----:B------:R-:W4:Y:S01]  /*1b4a0*/  LDL.LU R6, [R1+0x3c] ;  /* 0x00003c0001067983 */ /* 0x000f220000300800 */
[----:B------:R-:W-:-:S02]  /*1b4b0*/  IMAD.MOV.U32 R3, RZ, RZ, -0x3ffffff0 ;  /* 0xc0000010ff037424 */ /* 0x000fc400078e00ff */
[----:B------:R-:W-:Y:S01]  /*1b4c0*/  IMAD.MOV.U32 R5, RZ, RZ, -0x7fffffe0 ;  /* 0x80000020ff057424 */ /* 0x000fe200078e00ff */
[----:B------:R-:W5:Y:S01]  /*1b4d0*/  LDL.LU R12, [R1+0x38] ;  /* 0x00003800010c7983 */ /* 0x000f620000300800 */
        /* <DEDUP_REMOVED lines=33> */
[----:B-1-3--:R-:W1:Y:S02]  /*1b6f0*/  SHFL.BFLY PT, R0, R13, 0x2, 0x1f ;  /* 0x0c401f000d007f89 */ /* 0x00ae6400000e0000 */
[----:B-1----:R-:W-:Y:S01]  /*1b700*/  FADD.FTZ R0, R0, R13 ;  /* 0x0000000d00007221 */ /* 0x002fe20000010000 */
        /* <DEDUP_REMOVED lines=46> */
[----:B----4-:R-:W1:Y:S01]  /*1b9f0*/  SHFL.BFLY PT, R2, R6, 0x2, 0x1f ;  /* 0x0c401f0006027f89 */ /* 0x010e6200000e0000 */
[----:B------:R-:W-:Y:S02]  /*1ba00*/  R2UR UR5, R3 ;  /* 0x00000000030572ca */ /* 0x000fe400000e0000 */
[----:B------:R-:W-:Y:S01]  /*1ba10*/  R2UR UR7, R5 ;  /* 0x00000000050772ca */ /* 0x000fe200000e0000 */
[----:B------:R-:W3:Y:S01]  /*1ba20*/  SHFL.BFLY PT, R3, R0, 0x1, 0x1f ;  /* 0x0c201f0000037f89 */ /* 0x000ee200000e0000 */
[----:B------:R-:W-:Y:S01]  /*1ba30*/  R2UR UR6, R4 ;  /* 0x00000000040672ca */ /* 0x000fe200000e0000 */
[----:B-1----:R-:W-:Y:S01]  /*1ba40*/  FADD.FTZ R2, R2, R6 ;  /* 0x0000000602027221 */ /* 0x002fe20000010000 */
[----:B---3--:R-:W-:-:S04]  /*1ba50*/  FADD.FTZ R9, R0, R3 ;  /* 0x0000000300097221 */ /* 0x008fc80000010000 */
[----:B------:R-:W1:Y:S01]  /*1ba60*/  SHFL.BFLY PT, R5, R2, 0x1, 0x1f ;  /* 0x0c201f0002057f89 */ /* 0x000e6200000e0000 */
[----:B------:R-:W-:Y:S02]  /*1ba70*/  SEL R0, RZ, 0x1, P0 ;  /* 0x00000001ff007807 */ /* 0x000fe40000000000 */
[----:B------:R-:W-:Y:S02]  /*1ba80*/  FSETP.NE.FTZ.AND P2, PT, R9, RZ, PT ;  /* 0x000000ff0900720b */ /* 0x000fe40003f55000 */
[----:B-----5:R-:W-:-:S11]  /*1ba90*/  LOP3.LUT R12, R12, R0, RZ, 0x3c, !PT ;  /* 0x000000000c0c7212 */ /* 0x020fd600078e3cff */
[----:B------:R-:W-:Y:S01]  /*1baa0*/  @P2 MUFU.LG2 R4, R9 ;  /* 0x0000000900042308 */ /* 0x000fe20000000c00 */
[----:B-1----:R-:W-:Y:S01]  /*1bab0*/  FADD.FTZ R10, R2, R5 ;  /* 0x00000005020a7221 */ /* 0x002fe20000010000 */
[----:B------:R-:W-:-:S04]  /*1bac0*/  CS2R R2, SRZ ;  /* 0x0000000000027805 */ /* 0x000fc8000001ff00 */
[----:B------:R-:W-:Y:S02]  /*1bad0*/  FSETP.NE.FTZ.AND P3, PT, R10, RZ, PT ;  /* 0x000000ff0a00720b */ /* 0x000fe40003f75000 */
[----:B------:R1:W-:Y:S02]  /*1bae0*/  @P2 MUFU.RCP R3, R9 ;  /* 0x0000000900032308 */ /* 0x0003e40000001000 */
[----:B-1----:R-:W3:Y:S09]  /*1baf0*/  LDL.LU R9, [R1+0x80] ;  /* 0x0000800001097983 */ /* 0x002ef20000300800 */
[----:B------:R-:W1:Y:S01]  /*1bb00*/  @P3 MUFU.LG2 R6, R10 ;  /* 0x0000000a00063308 */ /* 0x000e620000000c00 */
[----:B------:R-:W-:-:S02]  /*1bb10*/  WARPGROUP.DEPBAR.LE gsb0, 0x0 ;  /* 0x00008000000079c5 */ /* 0x000fc40000010000 */
[----:B------:R-:W-:-:S06]  /*1bb20*/  WARPGROUP.ARRIVE ;  /* 0x00000000000079c5 */ /* 0x000fcc0000000000 */
[----:B------:R-:W-:Y:S01]  /*1bb30*/  HGMMA.64x96x16.F32.BF16 R24, gdesc[UR4].tnspB, R24, gsb0 ;  /* 0x41600000041879f0 */ /* 0x000fe20008001818 */
[----:B------:R4:W-:Y:S01]  /*1bb40*/  STL [R1+0x38], R12 ;  /* 0x0000380c01007387 */ /* 0x0009e20000100800 */
[----:B------:R-:W5:Y:S01]  /*1bb50*/  @P3 MUFU.RCP R2, R10 ;  /* 0x0000000a00023308 */ /* 0x000f620000001000 */
[----:B------:R-:W-:Y:S02]  /*1bb60*/  @!P1 VIADD R8, R7, 0x31c60 ;  /* 0x00031c6007089836 */ /* 0x000fe40000000000 */
[----:B-1----:R-:W-:Y:S01]  /*1bb70*/  @P3 FMUL.FTZ R7, R6, 0.69314718246459960938 ;  /* 0x3f31721806073820 */ /* 0x002fe20000410000 */
[----:B------:R-:W-:Y:S02]  /*1bb80*/  IMAD.MOV.U32 R72, RZ, RZ, -0x800000 ;  /* 0xff800000ff487424 */ /* 0x000fe400078e00ff */
[C---:B------:R-:W-:Y:S01]  /*1bb90*/  @P2 FMUL.FTZ R5, R21.reuse, 0.69314718246459960938 ;  /* 0x3f31721815052820 */ /* 0x040fe20000410000 */
[----:B------:R-:W-:Y:S01]  /*1bba0*/  @P2 FMUL.FTZ R4, R4, 0.69314718246459960938 ;  /* 0x3f31721804042820 */ /* 0x000fe20000410000 */
[----:B------:R-:W-:Y:S01]  /*1bbb0*/  @!P1 PRMT R8, RZ, 0x654, R8 ;  /* 0x00000654ff089816 */ /* 0x000fe20000000008 */
[----:B----4-:R-:W-:Y:S01]  /*1bbc0*/  @P3 FMUL.FTZ R12, R21, 0.69314718246459960938 ;  /* 0x3f317218150c3820 */ /* 0x010fe20000410000 */
[----:B------:R-:W-:-:S03]  /*1bbd0*/  IMAD.MOV.U32 R0, RZ, RZ, -0x800000 ;  /* 0xff800000ff007424 */ /* 0x000fc600078e00ff */
[----:B------:R-:W-:Y:S01]  /*1bbe0*/  @P3 FFMA.FTZ R72, R12, R74, R7 ;  /* 0x0000004a0c483223 */ /* 0x000fe20000010007 */
[----:B------:R-:W-:Y:S01]  /*1bbf0*/  @P2 FFMA.FTZ R0, R5, R20, R4 ;  /* 0x0000001405002223 */ /* 0x000fe20000010004 */
[----:B------:R-:W-:Y:S01]  /*1bc00*/  SEL R22, R22, RZ, P0 ;  /* 0x000000ff16167207 */ /* 0x000fe20000000000 */
[----:B------:R-:W-:Y:S02]  /*1bc10*/  WARPGROUP.DEPBAR.LE gsb0, 0x0 ;  /* 0x00008000000079c5 */ /* 0x000fe40000010000 */
        /* <DEDUP_REMOVED lines=19> */
[-C--:B-----5:R-:W-:Y:S01]  /*1bd50*/  FMUL.FTZ R68, R43, R2.reuse ;  /* 0x000000022b447220 */ /* 0x0a0fe20000410000 */
        /* <DEDUP_REMOVED lines=30> */
[----:B---3--:R-:W-:-:S05]  /*1bf40*/  VIADD R9, R9, 0x1 ;  /* 0x0000000109097836 */ /* 0x008fca0000000000 */
[----:B------:R1:W-:Y:S02]  /*1bf50*/  STL [R1+0x80], R9 ;  /* 0x0000800901007387 */ /* 0x0003e40000100800 */
.L_x_1919:
[----:B------:R-:W2:Y:S01]  /*1bf60*/  LDL R62, [R1+0x78] ;  /* 0x00007800013e7983 */ /* 0x000ea20000100800 */
[----:B------:R-:W-:Y:S05]  /*1bf70*/  WARPSYNC.ALL ;  /* 0x0000000000007948 */ /* 0x000fea0003800000 */
[----:B------:R-:W3:Y:S01]  /*1bf80*/  S2UR UR5, SR_CgaCtaId ;  /* 0x00000000000579c3 */ /* 0x000ee20000008800 */
[----:B------:R-:W-:Y:S01]  /*1bf90*/  UMOV UR4, 0x400 ;  /* 0x0000040000047882 */ /* 0x000fe20000000000 */
[----:B------:R-:W4:Y:S01]  /*1bfa0*/  S2R R2, SR_TID.X ;  /* 0x0000000000027919 */ /* 0x000f220000002100 */
[----:B------:R-:W-:Y:S01]  /*1bfb0*/  BSSY B0, `(.L_x_1992) ;  /* 0x0000187000007945 */ /* 0x000fe20003800000 */
[----:B---3--:R-:W-:-:S06]  /*1bfc0*/  ULEA UR4, UR5, UR4, 0x18 ;  /* 0x0000000405047291 */ /* 0x008fcc000f8ec03f */
[----:B------:R-:W-:Y:S01]  /*1bfd0*/  IMAD.U32 R16, RZ, RZ, UR4 ;  /* 0x00000004ff107e24 */ /* 0x000fe2000f8e00ff */
[----:B------:R-:W-:Y:S01]  /*1bfe0*/  BAR.SYNC.DEFER_BLOCKING 0x5, 0x1a0 ;  /* 0x0146800000007b1d */ /* 0x000fe20000010000 */
[----:B----4-:R-:W-:-:S05]  /*1bff0*/  VIADD R66, R2, 0xffffff80 ;  /* 0xffffff8002427836 */ /* 0x010fca0000000000 */
[----:B------:R-:W-:-:S04]  /*1c000*/  SHF.R.S32.HI R47, RZ, 0x1f, R66 ;  /* 0x0000001fff2f7819 */ /* 0x000fc80000011442 */
[----:B------:R-:W-:-:S04]  /*1c010*/  LEA.HI R2, R47, R66, RZ, 0x2 ;  /* 0x000000422f027211 */ /* 0x000fc800078f10ff */
[----:B------:R-:W-:-:S05]  /*1c020*/  LOP3.LUT R2, R2, 0x1ffffffc, RZ, 0xc0, !PT ;  /* 0x1ffffffc02027812 */ /* 0x000fca00078ec0ff */
[----:B------:R-:W-:Y:S01]  /*1c030*/  IMAD.IADD R2, R66, 0x1, -R2 ;  /* 0x0000000142027824 */ /* 0x000fe200078e0a02 */
[----:B------:R-:W3:Y:S03]  /*1c040*/  LDS.128 R4, [R16+0x31cd0] ;  /* 0x031cd00010047984 */ /* 0x000ee60000000c00 */
[----:B------:R-:W-:Y:S01]  /*1c050*/  IMAD.SHL.U32 R38, R2, 0x8, RZ ;  /* 0x0000000802267824 */ /* 0x000fe200078e00ff */
[----:B---3--:R3:W-:Y:S04]  /*1c060*/  STL.64 [R1+0x28], R4 ;  /* 0x0000280401007387 */ /* 0x0087e80000100a00 */
[----:B------:R3:W-:Y:S01]  /*1c070*/  STL.64 [R1+0x30], R6 ;  /* 0x0000300601007387 */ /* 0x0007e20000100a00 */
[----:B--2---:R-:W-:Y:S01]  /*1c080*/  SHF.R.S32.HI R30, RZ, 0x1f, R62 ;  /* 0x0000001fff1e7819 */ /* 0x004fe2000001143e */
[----:B------:R-:W-:-:S03]  /*1c090*/  IMAD.SHL.U32 R50, R62, 0x4, RZ ;  /* 0x000000043e327824 */ /* 0x000fc600078e00ff */
[----:B0-----:R-:W-:Y:S01]  /*1c0a0*/  SHF.L.U64.HI R31, R62, 0x2, R30 ;  /* 0x000000023e1f7819 */ /* 0x001fe2000001021e */
[----:B------:R-:W-:Y:S06]  /*1c0b0*/  BAR.ARV 0x4, 0x1a0 ;  /* 0x0106800000007b1d */ /* 0x000fec0000002000 */
[----:B---3--:R-:W-:Y:S05]  /*1c0c0*/  @P1 BRA `(.L_x_1993) ;  /* 0x0000000c00e01947 */ /* 0x008fea0003800000 */
[----:B------:R-:W2:Y:S01]  /*1c0d0*/  LDL R4, [R1+0x8c] ;  /* 0x00008c0001047983 */ /* 0x000ea20000100800 */
[----:B------:R-:W-:Y:S05]  /*1c0e0*/  WARPSYNC.ALL ;  /* 0x0000000000007948 */ /* 0x000fea0003800000 */
[----:B------:R-:W0:Y:S01]  /*1c0f0*/  S2R R5, SR_SWINHI ;  /* 0x0000000000057919 */ /* 0x000e220000002f00 */
[----:B------:R-:W-:Y:S01]  /*1c100*/  F2FP.BF16.F32.PACK_AB R12, R13, R12 ;  /* 0x0000000c0d0c723e */ /* 0x000fe200000010ff */
[----:B------:R-:W-:Y:S01]  /*1c110*/  ULDC.64 UR4, c[0x0][0xbd8] ;  /* 0x0002f60000047ab9 */ /* 0x000fe20000000a00 */
[----:B------:R-:W-:Y:S01]  /*1c120*/  F2FP.BF16.F32.PACK_AB R14, R15, R14 ;  /* 0x0000000e0f0e723e */ /* 0x000fe200000010ff */
[----:B------:R-:W-:Y:S01]  /*1c130*/  ULDC.64 UR6, c[0x0][0x208] ;  /* 0x0000820000067ab9 */ /* 0x000fe20000000a00 */
[----:B------:R-:W-:-:S02]  /*1c140*/  F2FP.BF16.F32.PACK_AB R13, R83, R82 ;  /* 0x00000052530d723e */ /* 0x000fc400000010ff */
[----:B------:R-:W-:Y:S02]  /*1c150*/  F2FP.BF16.F32.PACK_AB R15, R84, R81 ;  /* 0x00000051540f723e */ /* 0x000fe400000010ff */
[----:B------:R-:W-:Y:S02]  /*1c160*/  F2FP.BF16.F32.PACK_AB R27, R54, R27 ;  /* 0x0000001b361b723e */ /* 0x000fe400000010ff */
[----:B------:R-:W-:Y:S02]  /*1c170*/  MOV R2, R16 ;  /* 0x0000001000027202 */ /* 0x000fe40000000f00 */
[----:B0-----:R-:W-:Y:S02]  /*1c180*/  MOV R3, R5 ;  /* 0x0000000500037202 */ /* 0x001fe40000000f00 */
[----:B------:R-:W-:Y:S01]  /*1c190*/  LEA.HI R47, R47, R66, RZ, 0x7 ;  /* 0x000000422f2f7211 */ /* 0x000fe200078f38ff */
[----:B------:R-:W-:Y:S01]  /*1c1a0*/  BAR.SYNC.DEFER_BLOCKING 0x1, 0x180 ;  /* 0x0046000000007b1d */ /* 0x000fe20000010000 */
[----:B--2---:R-:W-:-:S03]  /*1c1b0*/  IMAD.WIDE R10, R4, 0x2, R2 ;  /* 0x00000002040a7825 */ /* 0x004fc600078e0202 */
[C---:B-1----:R-:W-:Y:S02]  /*1c1c0*/  LOP3.LUT R9, R10.reuse, 0x180, RZ, 0xc0, !PT ;  /* 0x000001800a097812 */ /* 0x042fe400078ec0ff */
[C---:B------:R-:W-:Y:S02]  /*1c1d0*/  IADD3 R55, P4, R10.reuse, 0x20, RZ ;  /* 0x000000200a377810 */ /* 0x040fe40007f9e0ff */
[C---:B------:R-:W-:Y:S02]  /*1c1e0*/  IADD3 R59, P3, R10.reuse, 0x3000, RZ ;  /* 0x000030000a3b7810 */ /* 0x040fe40007f7e0ff */
[----:B------:R-:W-:Y:S01]  /*1c1f0*/  IADD3 R63, P2, R10, 0x3020, RZ ;  /* 0x000030200a3f7810 */ /* 0x000fe20007f5e0ff */
[--C-:B------:R-:W-:Y:S01]  /*1c200*/  IMAD.X R5, RZ, RZ, R11.reuse, P4 ;  /* 0x000000ffff057224 */ /* 0x100fe200020e060b */
[----:B------:R-:W-:Y:S01]  /*1c210*/  SHF.R.U64 R9, R9, 0x3, RZ ;  /* 0x0000000309097819 */ /* 0x000fe200000012ff */
[----:B------:R-:W-:Y:S01]  /*1c220*/  IMAD.X R7, RZ, RZ, R11, P3 ;  /* 0x000000ffff077224 */ /* 0x000fe200018e060b */
[----:B------:R-:W-:-:S02]  /*1c230*/  LOP3.LUT R4, R55, 0x180, RZ, 0xc0, !PT ;  /* 0x0000018037047812 */ /* 0x000fc400078ec0ff */
[----:B------:R-:W-:Y:S02]  /*1c240*/  LOP3.LUT R6, R59, 0x180, RZ, 0xc0, !PT ;  /* 0x000001803b067812 */ /* 0x000fe400078ec0ff */
[----:B------:R-:W-:Y:S02]  /*1c250*/  LOP3.LUT R8, R63, 0x180, RZ, 0xc0, !PT ;  /* 0x000001803f087812 */ /* 0x000fe400078ec0ff */
[C---:B------:R-:W-:Y:S02]  /*1c260*/  IADD3 R67, P1, R10.reuse, 0x6000, RZ ;  /* 0x000060000a437810 */ /* 0x040fe40007f3e0ff */
[----:B------:R-:W-:Y:S02]  /*1c270*/  IADD3 R71, P0, R10, 0x6020, RZ ;  /* 0x000060200a477810 */ /* 0x000fe40007f1e0ff */
[----:B------:R-:W-:Y:S01]  /*1c280*/  LOP3.LUT R10, R9, R10, RZ, 0x3c, !PT ;  /* 0x0000000a090a7212 */ /* 0x000fe200078e3cff */
[--C-:B------:R-:W-:Y:S01]  /*1c290*/  IMAD.X R9, RZ, RZ, R11.reuse, P2 ;  /* 0x000000ffff097224 */ /* 0x100fe200010e060b */
[----:B------:R-:W-:Y:S01]  /*1c2a0*/  SHF.R.U64 R4, R4, 0x3, RZ ;  /* 0x0000000304047819 */ /* 0x000fe200000012ff */
[--C-:B------:R-:W-:Y:S01]  /*1c2b0*/  IMAD.X R21, RZ, RZ, R11.reuse, P1 ;  /* 0x000000ffff157224 */ /* 0x100fe200008e060b */
[----:B------:R-:W-:Y:S01]  /*1c2c0*/  SHF.R.U64 R6, R6, 0x3, RZ ;  /* 0x0000000306067819 */ /* 0x000fe200000012ff */
[----:B------:R-:W-:Y:S01]  /*1c2d0*/  IMAD.X R25, RZ, RZ, R11, P0 ;  /* 0x000000ffff197224 */ /* 0x000fe200000e060b */
[----:B------:R-:W-:-:S02]  /*1c2e0*/  SHF.R.U64 R8, R8, 0x3, RZ ;  /* 0x0000000308087819 */ /* 0x000fc400000012ff */
[----:B------:R-:W-:Y:S02]  /*1c2f0*/  LOP3.LUT R20, R67, 0x180, RZ, 0xc0, !PT ;  /* 0x0000018043147812 */ /* 0x000fe400078ec0ff */
[----:B------:R-:W-:Y:S02]  /*1c300*/  LOP3.LUT R4, R4, R55, RZ, 0x3c, !PT ;  /* 0x0000003704047212 */ /* 0x000fe400078e3cff */
[----:B------:R-:W-:Y:S02]  /*1c310*/  LOP3.LUT R24, R71, 0x180, RZ, 0xc0, !PT ;  /* 0x0000018047187812 */ /* 0x000fe400078ec0ff */
[----:B------:R-:W-:Y:S02]  /*1c320*/  LOP3.LUT R6, R6, R59, RZ, 0x3c, !PT ;  /* 0x0000003b06067212 */ /* 0x000fe400078e3cff */
[----:B------:R-:W-:Y:S02]  /*1c330*/  MOV R11, R10 ;  /* 0x0000000a000b7202 */ /* 0x000fe40000000f00 */
[----:B------:R-:W-:-:S02]  /*1c340*/  LOP3.LUT R8, R8, R63, RZ, 0x3c, !PT ;  /* 0x0000003f08087212 */ /* 0x000fc400078e3cff */
[----:B------:R-:W-:Y:S01]  /*1c350*/  SHF.R.U64 R20, R20, 0x3, RZ ;  /* 0x0000000314147819 */ /* 0x000fe200000012ff */
[----:B------:R0:W-:Y:S01]  /*1c360*/  STSM.16.M88.4 [R11], R12 ;  /* 0x0000000c0b007844 */ /* 0x0001e20000000200 */
[----:B------:R-:W-:Y:S02]  /*1c370*/  SHF.R.U64 R24, R24, 0x3, RZ ;  /* 0x0000000318187819 */ /* 0x000fe400000012ff */
[----:B------:R-:W-:Y:S02]  /*1c380*/  MOV R59, R4 ;  /* 0x00000004003b7202 */ /* 0x000fe40000000f00 */
[----:B------:R-:W-:Y:S02]  /*1c390*/  MOV R58, R6 ;  /* 0x00000006003a7202 */ /* 0x000fe40000000f00 */
[----:B------:R-:W-:Y:S02]  /*1c3a0*/  MOV R55, R8 ;  /* 0x0000000800377202 */ /* 0x000fe40000000f00 */
[----:B------:R-:W-:-:S02]  /*1c3b0*/  F2FP.BF16.F32.PACK_AB R4, R77, R28 ;  /* 0x0000001c4d04723e */ /* 0x000fc400000010ff */
[----:B------:R-:W-:Y:S02]  /*1c3c0*/  F2FP.BF16.F32.PACK_AB R5, R80, R65 ;  /* 0x000000415005723e */ /* 0x000fe400000010ff */
[----:B------:R-:W-:Y:S02]  /*1c3d0*/  F2FP.BF16.F32.PACK_AB R6, R78, R29 ;  /* 0x0000001d4e06723e */ /* 0x000fe400000010ff */
[----:B------:R-:W-:Y:S02]  /*1c3e0*/  F2FP.BF16.F32.PACK_AB R7, R79, R64 ;  /* 0x000000404f07723e */ /* 0x000fe400000010ff */
[----:B------:R-:W-:Y:S02]  /*1c3f0*/  F2FP.BF16.F32.PACK_AB R8, R75, R32 ;  /* 0x000000204b08723e */ /* 0x000fe400000010ff */
[----:B------:R-:W-:Y:S01]  /*1c400*/  F2FP.BF16.F32.PACK_AB R9, R68, R61 ;  /* 0x0000003d4409723e */ /* 0x000fe200000010ff */
[----:B------:R-:W-:Y:S01]  /*1c410*/  STSM.16.M88.4 [R59], R4 ;  /* 0x000000043b007844 */ /* 0x000fe20000000200 */
[----:B------:R-:W-:-:S02]  /*1c420*/  F2FP.BF16.F32.PACK_AB R10, R76, R33 ;  /* 0x000000214c0a723e */ /* 0x000fc400000010ff */
[----:B0-----:R-:W-:Y:S02]  /*1c430*/  F2FP.BF16.F32.PACK_AB R11, R69, R60 ;  /* 0x0000003c450b723e */ /* 0x001fe400000010ff */
[----:B------:R-:W-:Y:S02]  /*1c440*/  LOP3.LUT R20, R20, R67, RZ, 0x3c, !PT ;  /* 0x0000004314147212 */ /* 0x000fe400078e3cff */
[----:B------:R-:W-:Y:S01]  /*1c450*/  LOP3.LUT R24, R24, R71, RZ, 0x3c, !PT ;  /* 0x0000004718187212 */ /* 0x000fe200078e3cff */
[----:B------:R0:W-:Y:S01]  /*1c460*/  STSM.16.M88.4 [R58], R8 ;  /* 0x000000083a007844 */ /* 0x0001e20000000200 */
[----:B------:R-:W-:Y:S02]  /*1c470*/  MOV R21, R20 ;  /* 0x0000001400157202 */ /* 0x000fe40000000f00 */
[----:B------:R-:W-:Y:S02]  /*1c480*/  MOV R20, R24 ;  /* 0x0000001800147202 */ /* 0x000fe40000000f00 */
[----:B------:R-:W-:-:S02]  /*1c490*/  ISETP.NE.U32.AND P1, PT, RZ, UR4, PT ;  /* 0x00000004ff007c0c */ /* 0x000fc4000bf25070 */
[----:B------:R-:W-:Y:S02]  /*1c4a0*/  F2FP.BF16.F32.PACK_AB R12, R73, R36 ;  /* 0x00000024490c723e */ /* 0x000fe400000010ff */
[----:B------:R-:W-:Y:S02]  /*1c4b0*/  F2FP.BF16.F32.PACK_AB R13, R57, R46 ;  /* 0x0000002e390d723e */ /* 0x000fe400000010ff */
[----:B------:R-:W-:Y:S02]  /*1c4c0*/  F2FP.BF16.F32.PACK_AB R14, R74, R37 ;  /* 0x000000254a0e723e */ /* 0x000fe400000010ff */
[----:B------:R-:W-:Y:S02]  /*1c4d0*/  F2FP.BF16.F32.PACK_AB R15, R56, R43 ;  /* 0x0000002b380f723e */ /* 0x000fe400000010ff */
[----:B------:R-:W-:Y:S02]  /*1c4e0*/  F2FP.BF16.F32.PACK_AB R25, R51, R26 ;  /* 0x0000001a3319723e */ /* 0x000fe400000010ff */
[----:B0-----:R-:W-:Y:S01]  /*1c4f0*/  IADD3 R8, P0, R50, UR4, RZ ;  /* 0x0000000432087c10 */ /* 0x001fe2000ff1e0ff */
[----:B------:R0:W-:Y:S01]  /*1c500*/  STSM.16.M88.4 [R55], R12 ;  /* 0x0000000c37007844 */ /* 0x0001e20000000200 */
[----:B------:R-:W-:-:S02]  /*1c510*/  F2FP.BF16.F32.PACK_AB R24, R53, R40 ;  /* 0x000000283518723e */ /* 0x000fc400000010ff */
[----:B------:R-:W-:Y:S01]  /*1c520*/  F2FP.BF16.F32.PACK_AB R26, R52, R41 ;  /* 0x00000029341a723e */ /* 0x000fe200000010ff */
[----:B------:R-:W-:Y:S01]  /*1c530*/  IMAD.MOV.U32 R41, RZ, RZ, RZ ;  /* 0x000000ffff297224 */ /* 0x000fe200078e00ff */
[----:B------:R-:W-:Y:S02]  /*1c540*/  F2FP.BF16.F32.PACK_AB R4, R49, R44 ;  /* 0x0000002c3104723e */ /* 0x000fe400000010ff */
[----:B------:R-:W-:Y:S01]  /*1c550*/  F2FP.BF16.F32.PACK_AB R5, R39, R34 ;  /* 0x000000222705723e */ /* 0x000fe200000010ff */
[----:B------:R0:W-:Y:S01]  /*1c560*/  STSM.16.M88.4 [R21], R24 ;  /* 0x0000001815007844 */ /* 0x0001e20000000200 */
[----:B------:R-:W-:Y:S02]  /*1c570*/  F2FP.BF16.F32.PACK_AB R6, R48, R45 ;  /* 0x0000002d3006723e */ /* 0x000fe400000010ff */
[----:B------:R-:W-:Y:S02]  /*1c580*/  F2FP.BF16.F32.PACK_AB R7, R42, R35 ;  /* 0x000000232a07723e */ /* 0x000fe400000010ff */
[----:B------:R-:W-:-:S02]  /*1c590*/  ISETP.NE.AND.EX P1, PT, RZ, UR5, PT, P1 ;  /* 0x00000005ff007c0c */ /* 0x000fc4000bf25310 */
[----:B------:R-:W-:Y:S01]  /*1c5a0*/  IADD3.X R9, R31, UR5, RZ, P0, !PT ;  /* 0x000000051f097c10 */ /* 0x000fe200087fe4ff */
[----:B------:R-:W-:Y:S01]  /*1c5b0*/  ULDC.64 UR4, c[0x0][0xbe0] ;  /* 0x0002f80000047ab9 */ /* 0x000fe20000000a00 */
[----:B------:R0:W-:Y:S01]  /*1c5c0*/  STSM.16.M88.4 [R20], R4 ;  /* 0x0000000414007844 */ /* 0x0001e20000000200 */
[----:B------:R-:W-:Y:S01]  /*1c5d0*/  BAR.SYNC.DEFER_BLOCKING 0x1, 0x180 ;  /* 0x0046000000007b1d */ /* 0x000fe20000010000 */
[----:B------:R-:W-:-:S04]  /*1c5e0*/  ISETP.NE.U32.AND P0, PT, RZ, UR4, PT ;  /* 0x00000004ff007c0c */ /* 0x000fc8000bf05070 */
[----:B------:R-:W-:-:S13]  /*1c5f0*/  ISETP.NE.AND.EX P0, PT, RZ, UR5, PT, P0 ;  /* 0x00000005ff007c0c */ /* 0x000fda000bf05300 */
[----:B------:R-:W-:Y:S01]  /*1c600*/  @P0 IADD3 R50, P2, R50, UR4, RZ ;  /* 0x0000000432320c10 */ /* 0x000fe2000ff5e0ff */
[----:B------:R-:W-:Y:S02]  /*1c610*/  ULDC UR4, c[0x0][0xa88] ;  /* 0x0002a20000047ab9 */ /* 0x000fe40000000800 */
[----:B------:R-:W-:Y:S01]  /*1c620*/  IMAD.U32 R40, RZ, RZ, UR4 ;  /* 0x00000004ff287e24 */ /* 0x000fe2000f8e00ff */
[----:B------:R-:W-:Y:S01]  /*1c630*/  @P0 IADD3.X R51, R31, UR5, RZ, P2, !PT ;  /* 0x000000051f330c10 */ /* 0x000fe200097fe4ff */
[----:B------:R0:W5:Y:S04]  /*1c640*/  @P1 LDG.E R41, desc[UR6][R8.64] ;  /* 0x0000000608291981 */ /* 0x000168000c1e1900 */
[----:B------:R0:W5:Y:S01]  /*1c650*/  @P0 LDG.E R40, desc[UR6][R50.64] ;  /* 0x0000000632280981 */ /* 0x000162000c1e1900 */
[----:B------:R-:W-:Y:S05]  /*1c660*/  @P0 BRA `(.L_x_1994) ;  /* 0x0000000000140947 */ /* 0x000fea0003800000 */
[----:B------:R-:W-:Y:S05]  /*1c670*/  @!P1 BRA `(.L_x_1994) ;  /* 0x0000000000109947 */ /* 0x000fea0003800000 */
[----:B------:R-:W-:Y:S02]  /*1c680*/  ULDC.64 UR4, c[0x0][0x208] ;  /* 0x0000820000047ab9 */ /* 0x000fe40000000a00 */
[----:B0-----:R-:W2:Y:S04]  /*1c690*/  LDG.E R5, desc[UR4][R8.64] ;  /* 0x0000000408057981 */ /* 0x001ea8000c1e1900 */
[----:B-----5:R-:W2:Y:S02]  /*1c6a0*/  LDG.E R40, desc[UR4][R8.64+0x4] ;  /* 0x0000040408287981 */ /* 0x020ea4000c1e1900 */
[----:B--2---:R-:W-:-:S07]  /*1c6b0*/  IMAD.IADD R40, R40, 0x1, -R5 ;  /* 0x0000000128287824 */ /* 0x004fce00078e0a05 */
.L_x_1994:
[----:B0-----:R-:W2:Y:S01]  /*1c6c0*/  LDL.64 R4, [R1+0x70] ;  /* 0x0000700001047983 */ /* 0x001ea20000100a00 */
[----:B------:R-:W-:-:S03]  /*1c6d0*/  ULDC.64 UR4, c[0x0][0xb70] ;  /* 0x0002dc0000047ab9 */ /* 0x000fc60000000a00 */
[----:B------:R-:W3:Y:S04]  /*1c6e0*/  LDL R8, [R1+0x6c] ;  /* 0x00006c0001087983 */ /* 0x000ee80000100800 */
[----:B------:R-:W4:Y:S04]  /*1c6f0*/  LDL.LU R50, [R1+0x7c] ;  /* 0x00007c0001327983 */ /* 0x000f280000300800 */
[----:B------:R-:W2:Y:S04]  /*1c700*/  LDL.64 R48, [R1+0x70] ;  /* 0x0000700001307983 */ /* 0x000ea80000100a00 */
[----:B------:R-:W3:Y:S01]  /*1c710*/  LDL.LU R46, [R1+0x84] ;  /* 0x00008400012e7983 */ /* 0x000ee20000300800 */
[--C-:B-----5:R-:W-:Y:S01]  /*1c720*/  SHF.R.S32.HI R21, RZ, 0x1f, R41.reuse ;  /* 0x0000001fff157819 */ /* 0x120fe20000011429 */
[----:B------:R-:W-:Y:S01]  /*1c730*/  IMAD.MOV.U32 R20, RZ, RZ, R41 ;  /* 0x000000ffff147224 */ /* 0x000fe200078e0029 */
[----:B------:R-:W-:Y:S01]  /*1c740*/  SEL R44, R30, RZ, !P1 ;  /* 0x000000ff1e2c7207 */ /* 0x000fe20004800000 */
[----:B------:R-:W-:Y:S01]  /*1c750*/  ULDC.64 UR6, c[0x0][0x208] ;  /* 0x0000820000067ab9 */ /* 0x000fe20000000a00 */
[----:B------:R-:W-:-:S02]  /*1c760*/  SEL R45, R62, RZ, !P1 ;  /* 0x000000ff3e2d7207 */ /* 0x000fc40004800000 */
[----:B------:R-:W-:-:S05]  /*1c770*/  LOP3.LUT R47, R47, 0xffffff80, RZ, 0xc0, !PT ;  /* 0xffffff802f2f7812 */ /* 0x000fca00078ec0ff */
[----:B------:R-:W-:-:S05]  /*1c780*/  IMAD.IADD R47, R66, 0x1, -R47 ;  /* 0x00000001422f7824 */ /* 0x000fca00078e0a2f */
[----:B------:R-:W-:Y:S02]  /*1c790*/  LOP3.LUT P0, RZ, R47, 0x3, RZ, 0xc0, !PT ;  /* 0x000000032fff7812 */ /* 0x000fe4000780c0ff */
[----:B------:R-:W-:Y:S01]  /*1c7a0*/  SHF.R.S32.HI R39, RZ, 0x1f, R38 ;  /* 0x0000001fff277819 */ /* 0x000fe20000011426 */
[----:B------:R-:W-:Y:S01]  /*1c7b0*/  BSSY B1, `(.L_x_1995) ;  /* 0x000006f000017945 */ /* 0x000fe20003800000 */
[----:B----4-:R-:W-:Y:S01]  /*1c7c0*/  SHF.R.S32.HI R43, RZ, 0x1f, R50 ;  /* 0x0000001fff2b7819 */ /* 0x010fe20000011432 */
[----:B--2---:R-:W-:-:S04]  /*1c7d0*/  IMAD.MOV.U32 R48, RZ, RZ, R4 ;  /* 0x000000ffff307224 */ /* 0x004fc800078e0004 */
[----:B------:R-:W-:Y:S02]  /*1c7e0*/  IMAD R4, R43, UR4, RZ ;  /* 0x000000042b047c24 */ /* 0x000fe4000f8e02ff */
[----:B------:R-:W-:Y:S02]  /*1c7f0*/  IMAD R5, R48, 0x20, R38 ;  /* 0x0000002030057824 */ /* 0x000fe400078e0226 */
[----:B------:R-:W-:Y:S02]  /*1c800*/  IMAD R7, R50, UR5, R4 ;  /* 0x0000000532077c24 */ /* 0x000fe4000f8e0204 */
[----:B------:R-:W-:-:S04]  /*1c810*/  IMAD.WIDE R2, R5, 0x2, R2 ;  /* 0x0000000205027825 */ /* 0x000fc800078e0202 */
[----:B------:R-:W-:Y:S01]  /*1c820*/  IMAD.WIDE.U32 R4, R50, UR4, R20 ;  /* 0x0000000432047c25 */ /* 0x000fe2000f8e0014 */
[----:B------:R-:W-:Y:S01]  /*1c830*/  ULDC.64 UR4, c[0x0][0xb78] ;  /* 0x0002de0000047ab9 */ /* 0x000fe20000000a00 */
[C---:B------:R-:W-:Y:S02]  /*1c840*/  IADD3 R29, P2, R2.reuse, 0x1800, RZ ;  /* 0x00001800021d7810 */ /* 0x040fe40007f5e0ff */
[----:B------:R-:W-:Y:S01]  /*1c850*/  IMAD.IADD R5, R5, 0x1, R7 ;  /* 0x0000000105057824 */ /* 0x000fe200078e0207 */
[----:B------:R-:W-:Y:S01]  /*1c860*/  IADD3 R25, P1, R2, 0x3000, RZ ;  /* 0x0000300002197810 */ /* 0x000fe20007f3e0ff */
[----:B------:R-:W-:Y:S01]  /*1c870*/  IMAD R6, R44, UR4, RZ ;  /* 0x000000042c067c24 */ /* 0x000fe2000f8e02ff */
[----:B------:R-:W-:Y:S01]  /*1c880*/  LOP3.LUT R28, R29, 0x180, RZ, 0xc0, !PT ;  /* 0x000001801d1c7812 */ /* 0x000fe200078ec0ff */
[----:B---3--:R-:W-:Y:S01]  /*1c890*/  IMAD R11, R46, 0xc0, R8 ;  /* 0x000000c02e0b7824 */ /* 0x008fe200078e0208 */
[----:B------:R-:W-:Y:S01]  /*1c8a0*/  IADD3 R13, P5, R2, 0x4800, RZ ;  /* 0x00004800020d7810 */ /* 0x000fe20007fbe0ff */
[----:B------:R-:W-:Y:S01]  /*1c8b0*/  IMAD.WIDE.U32 R4, R45, UR4, R4 ;  /* 0x000000042d047c25 */ /* 0x000fe2000f8e0004 */
[----:B------:R-:W-:-:S02]  /*1c8c0*/  SHF.R.U64 R28, R28, 0x3, RZ ;  /* 0x000000031c1c7819 */ /* 0x000fc400000012ff */
[----:B------:R-:W-:Y:S01]  /*1c8d0*/  SHF.R.S32.HI R7, RZ, 0x1f, R11 ;  /* 0x0000001fff077819 */ /* 0x000fe2000001140b */
[----:B------:R-:W-:Y:S01]  /*1c8e0*/  IMAD R6, R45, UR5, R6 ;  /* 0x000000052d067c24 */ /* 0x000fe2000f8e0206 */
[----:B------:R-:W-:Y:S01]  /*1c8f0*/  IADD3 R4, P3, R11, R4, RZ ;  /* 0x000000040b047210 */ /* 0x000fe20007f7e0ff */
[----:B------:R-:W-:Y:S01]  /*1c900*/  ULDC.64 UR4, c[0x0][0xb40] ;  /* 0x0002d00000047ab9 */ /* 0x000fe20000000a00 */
[----:B------:R-:W-:Y:S01]  /*1c910*/  LOP3.LUT R28, R28, R29, RZ, 0x3c, !PT ;  /* 0x0000001d1c1c7212 */ /* 0x000fe200078e3cff */
[----:B------:R-:W-:Y:S01]  /*1c920*/  IMAD.X R29, RZ, RZ, R3, P2 ;  /* 0x000000ffff1d7224 */ /* 0x000fe200010e0603 */
[----:B------:R-:W-:Y:S01]  /*1c930*/  IADD3.X R7, R7, R5, R6, P3, !PT ;  /* 0x0000000507077210 */ /* 0x000fe20001ffe406 */
[----:B------:R-:W-:Y:S01]  /*1c940*/  VIADD R5, R11, 0x8 ;  /* 0x000000080b057836 */ /* 0x000fe20000000000 */
[----:B------:R-:W-:Y:S02]  /*1c950*/  LEA R36, P3, R4, UR4, 0x2 ;  /* 0x0000000404247c11 */ /* 0x000fe4000f8610ff */
[----:B------:R-:W-:-:S02]  /*1c960*/  IADD3 R9, P4, R2, 0x6000, RZ ;  /* 0x0000600002097810 */ /* 0x000fc40007f9e0ff */
[----:B------:R-:W-:Y:S01]  /*1c970*/  LEA.HI.X R37, R4, UR5, R7, 0x2, P3 ;  /* 0x0000000504257c11 */ /* 0x000fe200098f1407 */
[----:B------:R-:W-:Y:S01]  /*1c980*/  ULDC.64 UR4, c[0x0][0xaa0] ;  /* 0x0002a80000047ab9 */ /* 0x000fe20000000a00 */
[C---:B------:R-:W-:Y:S02]  /*1c990*/  LOP3.LUT R4, R2.reuse, 0x180, RZ, 0xc0, !PT ;  /* 0x0000018002047812 */ /* 0x040fe400078ec0ff */
[----:B------:R-:W-:Y:S02]  /*1c9a0*/  IADD3 R7, P2, R2, 0x7800, RZ ;  /* 0x0000780002077810 */ /* 0x000fe40007f5e0ff */
[-C--:B------:R-:W-:Y:S02]  /*1c9b0*/  ISETP.GE.OR P3, PT, R11, R40.reuse, P0 ;  /* 0x000000280b00720c */ /* 0x080fe40000766670 */
[----:B------:R-:W-:Y:S02]  /*1c9c0*/  ISETP.GE.OR P0, PT, R5, R40, P0 ;  /* 0x000000280500720c */ /* 0x000fe40000706670 */
[----:B------:R-:W-:-:S02]  /*1c9d0*/  LOP3.LUT R24, R25, 0x180, RZ, 0xc0, !PT ;  /* 0x0000018019187812 */ /* 0x000fc400078ec0ff */
[----:B------:R-:W-:Y:S02]  /*1c9e0*/  LOP3.LUT R12, R13, 0x180, RZ, 0xc0, !PT ;  /* 0x000001800d0c7812 */ /* 0x000fe400078ec0ff */
[----:B------:R-:W-:Y:S02]  /*1c9f0*/  LOP3.LUT R8, R9, 0x180, RZ, 0xc0, !PT ;  /* 0x0000018009087812 */ /* 0x000fe400078ec0ff */
[----:B------:R-:W-:Y:S02]  /*1ca00*/  SHF.R.U64 R5, R4, 0x3, RZ ;  /* 0x0000000304057819 */ /* 0x000fe400000012ff */
[----:B------:R-:W-:Y:S01]  /*1ca10*/  LOP3.LUT R4, R7, 0x180, RZ, 0xc0, !PT ;  /* 0x0000018007047812 */ /* 0x000fe200078ec0ff */
[----:B------:R-:W-:Y:S01]  /*1ca20*/  @!P3 STG.E desc[UR6][R36.64], R0 ;  /* 0x000000002400b986 */ /* 0x000fe2000c101906 */
[----:B------:R-:W-:Y:S02]  /*1ca30*/  SHF.R.U64 R24, R24, 0x3, RZ ;  /* 0x0000000318187819 */ /* 0x000fe400000012ff */
[----:B------:R-:W-:Y:S01]  /*1ca40*/  SHF.R.U64 R12, R12, 0x3, RZ ;  /* 0x000000030c0c7819 */ /* 0x000fe200000012ff */
[----:B------:R0:W-:Y:S01]  /*1ca50*/  @!P0 STG.E desc[UR6][R36.64+0x20], R72 ;  /* 0x0000204824008986 */ /* 0x0001e2000c101906 */
[----:B------:R-:W-:-:S02]  /*1ca60*/  SHF.R.U64 R8, R8, 0x3, RZ ;  /* 0x0000000308087819 */ /* 0x000fc400000012ff */
[----:B------:R-:W-:Y:S01]  /*1ca70*/  SHF.R.U64 R4, R4, 0x3, RZ ;  /* 0x0000000304047819 */ /* 0x000fe200000012ff */
[----:B------:R-:W5:Y:S01]  /*1ca80*/  LD.E.128 R28, desc[UR6][R28.64] ;  /* 0x000000061c1c7980 */ /* 0x000f62000c101d00 */
[----:B------:R-:W-:Y:S01]  /*1ca90*/  LOP3.LUT R24, R24, R25, RZ, 0x3c, !PT ;  /* 0x0000001918187212 */ /* 0x000fe200078e3cff */
[--C-:B------:R-:W-:Y:S01]  /*1caa0*/  IMAD.X R25, RZ, RZ, R3.reuse, P1 ;  /* 0x000000ffff197224 */ /* 0x100fe200008e0603 */
[----:B------:R-:W-:Y:S01]  /*1cab0*/  LOP3.LUT R12, R12, R13, RZ, 0x3c, !PT ;  /* 0x0000000d0c0c7212 */ /* 0x000fe200078e3cff */
[--C-:B------:R-:W-:Y:S01]  /*1cac0*/  IMAD.X R13, RZ, RZ, R3.reuse, P5 ;  /* 0x000000ffff0d7224 */ /* 0x100fe200028e0603 */
[----:B------:R-:W-:Y:S01]  /*1cad0*/  LOP3.LUT R8, R8, R9, RZ, 0x3c, !PT ;  /* 0x0000000908087212 */ /* 0x000fe200078e3cff */
[--C-:B------:R-:W-:Y:S01]  /*1cae0*/  IMAD.X R9, RZ, RZ, R3.reuse, P4 ;  /* 0x000000ffff097224 */ /* 0x100fe200020e0603 */
[----:B------:R-:W-:Y:S01]  /*1caf0*/  LOP3.LUT R2, R5, R2, RZ, 0x3c, !PT ;  /* 0x0000000205027212 */ /* 0x000fe200078e3cff */
[----:B------:R-:W-:Y:S01]  /*1cb00*/  IMAD.X R5, RZ, RZ, R3, P2 ;  /* 0x000000ffff057224 */ /* 0x000fe200010e0603 */
[----:B------:R-:W-:Y:S01]  /*1cb10*/  LOP3.LUT R4, R4, R7, RZ, 0x3c, !PT ;  /* 0x0000000704047212 */ /* 0x000fe200078e3cff */
[----:B------:R-:W5:Y:S01]  /*1cb20*/  LD.E.128 R24, desc[UR6][R24.64] ;  /* 0x0000000618187980 */ /* 0x000f62000c101d00 */
[----:B------:R-:W-:-:S03]  /*1cb30*/  SHF.R.S32.HI R49, RZ, 0x1f, R48 ;  /* 0x0000001fff317819 */ /* 0x000fc60000011430 */
[----:B------:R1:W5:Y:S04]  /*1cb40*/  LD.E.128 R32, desc[UR6][R2.64] ;  /* 0x0000000602207980 */ /* 0x000368000c101d00 */
        /* <DEDUP_REMOVED lines=10> */
[----:B------:R-:W-:-:S03]  /*1cbf0*/  IMAD.WIDE.U32 R20, R41, UR4, R38 ;  /* 0x0000000429147c25 */ /* 0x000fc6000f8e0026 */
[----:B------:R3:W-:Y:S01]  /*1cc00*/  STL [R1+0x74], R49 ;  /* 0x0000743101007387 */ /* 0x0007e20000100800 */
[----:B------:R-:W-:Y:S01]  /*1cc10*/  IMAD R41, R41, UR5, R42 ;  /* 0x0000000529297c24 */ /* 0x000fe2000f8e022a */
[----:B------:R-:W-:Y:S01]  /*1cc20*/  ULDC.64 UR4, c[0x0][0xae0] ;  /* 0x0002b80000047ab9 */ /* 0x000fe20000000a00 */
[----:B------:R-:W-:Y:S02]  /*1cc30*/  IMAD R39, R46, -0xc0, R40 ;  /* 0xffffff402e277824 */ /* 0x000fe400078e0228 */
[----:B-1----:R-:W-:Y:S02]  /*1cc40*/  IMAD R2, R43, UR4, RZ ;  /* 0x000000042b027c24 */ /* 0x002fe4000f8e02ff */
[----:B------:R-:W-:Y:S01]  /*1cc50*/  IMAD.IADD R21, R21, 0x1, R41 ;  /* 0x0000000115157824 */ /* 0x000fe200078e0229 */
[----:B------:R-:W-:Y:S01]  /*1cc60*/  ISETP.GE.AND P0, PT, R48, R39, PT ;  /* 0x000000273000720c */ /* 0x000fe20003f06270 */
[----:B0-----:R-:W-:Y:S02]  /*1cc70*/  IMAD R37, R50, UR5, R2 ;  /* 0x0000000532257c24 */ /* 0x001fe4000f8e0202 */
[----:B------:R-:W-:-:S02]  /*1cc80*/  VIADD R0, R16, 0x31c20 ;  /* 0x00031c2010007836 */ /* 0x000fc40000000000 */
[----:B------:R-:W-:Y:S01]  /*1cc90*/  IMAD.WIDE.U32 R2, R50, UR4, R20 ;  /* 0x0000000432027c25 */ /* 0x000fe2000f8e0014 */
[----:B------:R-:W-:-:S03]  /*1cca0*/  ULDC.64 UR4, c[0x0][0xae8] ;  /* 0x0002ba0000047ab9 */ /* 0x000fc60000000a00 */
[----:B------:R-:W-:Y:S01]  /*1ccb0*/  VIADD R36, R48, 0x60 ;  /* 0x0000006030247836 */ /* 0x000fe20000000000 */
[----:B------:R-:W-:Y:S01]  /*1ccc0*/  PRMT R0, RZ, 0x654, R0 ;  /* 0x00000654ff007816 */ /* 0x000fe20000000000 */
[----:B------:R-:W-:Y:S02]  /*1ccd0*/  IMAD.IADD R3, R3, 0x1, R37 ;  /* 0x0000000103037824 */ /* 0x000fe400078e0225 */
[----:B------:R-:W-:Y:S01]  /*1cce0*/  IMAD R20, R44, UR4, RZ ;  /* 0x000000042c147c24 */ /* 0x000fe2000f8e02ff */
[----:B------:R-:W-:Y:S01]  /*1ccf0*/  ISETP.GE.AND P3, PT, R36, R39, PT ;  /* 0x000000272400720c */ /* 0x000fe20003f66270 */
[C---:B------:R-:W-:Y:S01]  /*1cd00*/  IMAD.WIDE.U32 R36, R45.reuse, UR4, R2 ;  /* 0x000000042d247c25 */ /* 0x040fe2000f8e0002 */
[----:B--2---:R3:W-:Y:S03]  /*1cd10*/  SYNCS.ARRIVE.TRANS64.RED.A1T0 RZ, [R0+URZ], RZ ;  /* 0x000000ff00ff79a7 */ /* 0x0047e6000810043f */
[----:B------:R-:W-:-:S02]  /*1cd20*/  IMAD R39, R45, UR5, R20 ;  /* 0x000000052d277c24 */ /* 0x000fc4000f8e0214 */
[----:B------:R-:W-:-:S04]  /*1cd30*/  IMAD.WIDE R20, R46, 0xc0, R48 ;  /* 0x000000c02e147825 */ /* 0x000fc800078e0230 */
[----:B------:R-:W-:Y:S01]  /*1cd40*/  IMAD.IADD R43, R37, 0x1, R39 ;  /* 0x00000001252b7824 */ /* 0x000fe200078e0227 */
[----:B---3--:R-:W-:Y:S06]  /*1cd50*/  @P0 BRA `(.L_x_1996) ;  /* 0x0000000000500947 */ /* 0x008fec0003800000 */
        /* <DEDUP_REMOVED lines=20> */
.L_x_1996:
[----:B------:R-:W-:Y:S05]  /*1cea0*/  BSYNC B1 ;  /* 0x0000000000017941 */ /* 0x000fea0003800000 */
.L_x_1995:
[----:B------:R-:W-:Y:S05]  /*1ceb0*/  @P3 BRA `(.L_x_1997) ;  /* 0x0000000800583947 */ /* 0x000fea0003800000 */
[----:B0----5:R-:W-:Y:S01]  /*1cec0*/  IADD3 R9, P0, R20, 0x60, RZ ;  /* 0x0000006014097810 */ /* 0x021fe20007f1e0ff */
[----:B------:R-:W-:Y:S01]  /*1ced0*/  ULDC.64 UR4, c[0x0][0xad8] ;  /* 0x0002b60000047ab9 */ /* 0x000fe20000000a00 */
[----:B------:R-:W-:Y:S01]  /*1cee0*/  IMAD.MOV.U32 R2, RZ, RZ, R36 ;  /* 0x000000ffff027224 */ /* 0x000fe200078e0024 */
[----:B------:R-:W-:Y:S01]  /*1cef0*/  ULDC.64 UR6, c[0x0][0xa80] ;  /* 0x0002a00000067ab9 */ /* 0x000fe20000000a00 */
[----:B------:R-:W-:Y:S01]  /*1cf00*/  IMAD.MOV.U32 R3, RZ, RZ, R43 ;  /* 0x000000ffff037224 */ /* 0x000fe200078e002b */
[----:B------:R-:W-:Y:S01]  /*1cf10*/  ULDC.64 UR8, c[0x0][0x208] ;  /* 0x0000820000087ab9 */ /* 0x000fe20000000a00 */
[----:B------:R-:W-:Y:S02]  /*1cf20*/  IMAD.X R20, RZ, RZ, R21, P0 ;  /* 0x000000ffff147224 */ /* 0x000fe400000e0615 */
[----:B------:R-:W-:-:S04]  /*1cf30*/  IMAD.WIDE.U32 R2, R9, UR4, R2 ;  /* 0x0000000409027c25 */ /* 0x000fc8000f8e0002 */
[----:B------:R-:W-:Y:S01]  /*1cf40*/  IMAD R20, R20, UR4, RZ ;  /* 0x0000000414147c24 */ /* 0x000fe2000f8e02ff */
[----:B------:R-:W-:Y:S01]  /*1cf50*/  ULDC UR4, c[0x0][0xa8c] ;  /* 0x0002a30000047ab9 */ /* 0x000fe20000000800 */
[C---:B------:R-:W-:Y:S01]  /*1cf60*/  VIADD R0, R38.reuse, 0x20 ;  /* 0x0000002026007836 */ /* 0x040fe20000000000 */
[----:B------:R-:W-:Y:S01]  /*1cf70*/  ISETP.GE.AND P1, PT, R38, UR4, PT ;  /* 0x0000000426007c0c */ /* 0x000fe2000bf26270 */
[----:B------:R-:W-:Y:S01]  /*1cf80*/  IMAD R9, R9, UR5, R20 ;  /* 0x0000000509097c24 */ /* 0x000fe2000f8e0214 */
[----:B------:R-:W-:Y:S01]  /*1cf90*/  LEA R8, P0, R2, UR6, 0x1 ;  /* 0x0000000602087c11 */ /* 0x000fe2000f8008ff */
[----:B------:R-:W-:Y:S01]  /*1cfa0*/  VIADD R38, R38, 0x40 ;  /* 0x0000004026267836 */ /* 0x000fe20000000000 */
[----:B------:R-:W-:Y:S01]  /*1cfb0*/  ISETP.GE.AND P2, PT, R0, UR4, PT ;  /* 0x0000000400007c0c */ /* 0x000fe2000bf46270 */
[----:B------:R-:W-:-:S05]  /*1cfc0*/  IMAD.IADD R3, R3, 0x1, R9 ;  /* 0x0000000103037824 */ /* 0x000fca00078e0209 */
[----:B------:R-:W-:Y:S02]  /*1cfd0*/  LEA.HI.X R9, R2, UR7, R3, 0x1, P0 ;  /* 0x0000000702097c11 */ /* 0x000fe400080f0c03 */
[----:B------:R-:W-:-:S03]  /*1cfe0*/  ISETP.GE.AND P0, PT, R38, UR4, PT ;  /* 0x0000000426007c0c */ /* 0x000fc6000bf06270 */
[----:B------:R1:W-:Y:S04]  /*1cff0*/  @!P1 STG.E.128 desc[UR8][R8.64], R28 ;  /* 0x0000001c08009986 */ /* 0x0003e8000c101d08 */
[----:B------:R1:W-:Y:S06]  /*1d000*/  @!P2 STG.E.128 desc[UR8][R8.64+0x40], R12 ;  /* 0x0000400c0800a986 */ /* 0x0003ec000c101d08 */
[----:B------:R-:W-:Y:S05]  /*1d010*/  @P0 BRA `(.L_x_1997) ;  /* 0x0000000800000947 */ /* 0x000fea0003800000 */
[----:B------:R-:W-:Y:S02]  /*1d020*/  ULDC.64 UR4, c[0x0][0x208] ;  /* 0x0000820000047ab9 */ /* 0x000fe40000000a00 */
[----:B------:R2:W-:Y:S01]  /*1d030*/  STG.E.128 desc[UR4][R8.64+0x80], R4 ;  /* 0x0000800408007986 */ /* 0x0005e2000c101d04 */
[----:B------:R-:W-:Y:S05]  /*1d040*/  BRA `(.L_x_1997) ;  /* 0x0000000400f47947 */ /* 0x000fea0003800000 */
.L_x_1993:
[----:B------:R-:W-:Y:S01]  /*1d050*/  ULDC.64 UR4, c[0x0][0xbd8] ;  /* 0x0002f60000047ab9 */ /* 0x000fe20000000a00 */
[----:B------:R-:W-:Y:S01]  /*1d060*/  IMAD.MOV.U32 R7, RZ, RZ, RZ ;  /* 0x000000ffff077224 */ /* 0x000fe200078e00ff */
[----:B------:R-:W-:Y:S01]  /*1d070*/  ISETP.NE.U32.AND P0, PT, RZ, UR4, PT ;  /* 0x00000004ff007c0c */ /* 0x000fe2000bf05070 */
[----:B------:R-:W-:Y:S01]  /*1d080*/  ULDC.64 UR6, c[0x0][0x208] ;  /* 0x0000820000067ab9 */ /* 0x000fe20000000a00 */
[----:B------:R-:W-:Y:S02]  /*1d090*/  IADD3 R2, P1, R50, UR4, RZ ;  /* 0x0000000432027c10 */ /* 0x000fe4000ff3e0ff */
[----:B------:R-:W-:Y:S02]  /*1d0a0*/  ISETP.NE.AND.EX P0, PT, RZ, UR5, PT, P0 ;  /* 0x00000005ff007c0c */ /* 0x000fe4000bf05300 */
[----:B------:R-:W-:Y:S01]  /*1d0b0*/  IADD3.X R3, R31, UR5, RZ, P1, !PT ;  /* 0x000000051f037c10 */ /* 0x000fe20008ffe4ff */
[----:B------:R-:W-:Y:S02]  /*1d0c0*/  ULDC.64 UR4, c[0x0][0xbe0] ;  /* 0x0002f80000047ab9 */ /* 0x000fe40000000a00 */
[----:B------:R-:W-:-:S04]  /*1d0d0*/  ISETP.NE.U32.AND P1, PT, RZ, UR4, PT ;  /* 0x00000004ff007c0c */ /* 0x000fc8000bf25070 */
[----:B------:R-:W-:-:S04]  /*1d0e0*/  ISETP.NE.AND.EX P1, PT, RZ, UR5, PT, P1 ;  /* 0x00000005ff007c0c */ /* 0x000fc8000bf25310 */
[----:B------:R0:W5:Y:S09]  /*1d0f0*/  @P0 LDG.E R7, desc[UR6][R2.64] ;  /* 0x0000000602070981 */ /* 0x000172000c1e1900 */
[----:B------:R-:W-:Y:S01]  /*1d100*/  @P1 IADD3 R50, P2, R50, UR4, RZ ;  /* 0x0000000432321c10 */ /* 0x000fe2000ff5e0ff */
[----:B------:R-:W-:-:S02]  /*1d110*/  ULDC UR4, c[0x0][0xa88] ;  /* 0x0002a20000047ab9 */ /* 0x000fc40000000800 */
[----:B------:R-:W-:Y:S01]  /*1d120*/  IMAD.U32 R0, RZ, RZ, UR4 ;  /* 0x00000004ff007e24 */ /* 0x000fe2000f8e00ff */
[----:B------:R-:W-:Y:S02]  /*1d130*/  @P1 IADD3.X R51, R31, UR5, RZ, P2, !PT ;  /* 0x000000051f331c10 */ /* 0x000fe400097fe4ff */
[----:B------:R-:W-:-:S03]  /*1d140*/  ISETP.GT.AND P2, PT, R66, 0xbf, PT ;  /* 0x000000bf4200780c */ /* 0x000fc60003f44270 */
[----:B------:R0:W5:Y:S01]  /*1d150*/  @P1 LDG.E R0, desc[UR6][R50.64] ;  /* 0x0000000632001981 */ /* 0x000162000c1e1900 */
[----:B------:R-:W-:Y:S09]  /*1d160*/  @P1 BRA `(.L_x_1998) ;  /* 0x0000000000141947 */ /* 0x000ff20003800000 */
[----:B------:R-:W-:Y:S05]  /*1d170*/  @!P0 BRA `(.L_x_1998) ;  /* 0x0000000000108947 */ /* 0x000fea0003800000 */
[----:B------:R-:W-:Y:S02]  /*1d180*/  ULDC.64 UR4, c[0x0][0x208] ;  /* 0x0000820000047ab9 */ /* 0x000fe40000000a00 */
[----:B------:R-:W2:Y:S04]  /*1d190*/  LDG.E R5, desc[UR4][R2.64] ;  /* 0x0000000402057981 */ /* 0x000ea8000c1e1900 */
[----:B-----5:R-:W2:Y:S02]  /*1d1a0*/  LDG.E R0, desc[UR4][R2.64+0x4] ;  /* 0x0000040402007981 */ /* 0x020ea4000c1e1900 */
[----:B--2---:R-:W-:-:S07]  /*1d1b0*/  IMAD.IADD R0, R0, 0x1, -R5 ;  /* 0x0000000100007824 */ /* 0x004fce00078e0a05 */
.L_x_1998:
[----:B-1----:R-:W2:Y:S04]  /*1d1c0*/  LDL R9, [R1+0x7c] ;  /* 0x00007c0001097983 */ /* 0x002ea80000100800 */
[----:B------:R1:W5:Y:S01]  /*1d1d0*/  LDL R10, [R1+0x84] ;  /* 0x00008400010a7983 */ /* 0x0003620000100800 */
[----:B------:R-:W-:Y:S01]  /*1d1e0*/  BSSY B1, `(.L_x_1999) ;  /* 0x000001e000017945 */ /* 0x000fe20003800000 */
[----:B------:R-:W-:Y:S02]  /*1d1f0*/  SHF.R.S32.HI R39, RZ, 0x1f, R38 ;  /* 0x0000001fff277819 */ /* 0x000fe40000011426 */
[----:B------:R-:W-:Y:S02]  /*1d200*/  SEL R11, R62, RZ, !P0 ;  /* 0x000000ff3e0b7207 */ /* 0x000fe40004000000 */
[----:B------:R-:W-:-:S02]  /*1d210*/  SEL R30, R30, RZ, !P0 ;  /* 0x000000ff1e1e7207 */ /* 0x000fc40004000000 */
[----:B-----5:R-:W-:Y:S02]  /*1d220*/  SHF.R.S32.HI R6, RZ, 0x1f, R7 ;  /* 0x0000001fff067819 */ /* 0x020fe40000011407 */
[----:B--2---:R-:W-:Y:S01]  /*1d230*/  SHF.R.S32.HI R8, RZ, 0x1f, R9 ;  /* 0x0000001fff087819 */ /* 0x004fe20000011409 */
[----:B-1----:R-:W-:Y:S06]  /*1d240*/  @P2 BRA `(.L_x_2000) ;  /* 0x00000000005c2947 */ /* 0x002fec0003800000 */
[----:B0-----:R-:W0:Y:S02]  /*1d250*/  S2R R2, SR_TID.X ;  /* 0x0000000000027919 */ /* 0x001e240000002100 */
[----:B0-----:R-:W-:-:S04]  /*1d260*/  IMAD R2, R10, 0xc0, R2 ;  /* 0x000000c00a027824 */ /* 0x001fc800078e0202 */
[----:B------:R-:W-:-:S05]  /*1d270*/  VIADD R3, R2, 0xffffff80 ;  /* 0xffffff8002037836 */ /* 0x000fca0000000000 */
[----:B------:R-:W-:-:S13]  /*1d280*/  ISETP.GE.AND P0, PT, R3, R0, PT ;  /* 0x000000000300720c */ /* 0x000fda0003f06270 */
[----:B------:R-:W-:Y:S05]  /*1d290*/  @P0 BRA `(.L_x_2000) ;  /* 0x0000000000480947 */ /* 0x000fea0003800000 */
[C---:B------:R-:W-:Y:S01]  /*1d2a0*/  IADD3 R2, P0, R3.reuse, R7, RZ ;  /* 0x0000000703027210 */ /* 0x040fe20007f1e0ff */
[----:B------:R-:W-:Y:S01]  /*1d2b0*/  ULDC.64 UR4, c[0x0][0xb70] ;  /* 0x0002dc0000047ab9 */ /* 0x000fe20000000a00 */
[----:B------:R-:W-:Y:S01]  /*1d2c0*/  ULDC.64 UR6, c[0x0][0x208] ;  /* 0x0000820000067ab9 */ /* 0x000fe20000000a00 */
        /* <DEDUP_REMOVED lines=15> */
.L_x_2000:
[----:B------:R-:W-:Y:S05]  /*1d3c0*/  BSYNC B1 ;  /* 0x0000000000017941 */ /* 0x000fea0003800000 */
.L_x_1999:
[----:B------:R-:W2:Y:S01]  /*1d3d0*/  LDL.64 R12, [R1+0x70] ;  /* 0x00007000010c7983 */ /* 0x000ea20000100a00 */
[----:B------:R-:W-:Y:S01]  /*1d3e0*/  ULDC.64 UR4, c[0x0][0xaa0] ;  /* 0x0002a80000047ab9 */ /* 0x000fe20000000a00 */
[----:B------:R-:W-:Y:S01]  /*1d3f0*/  BSSY B1, `(.L_x_2001) ;  /* 0x000002b000017945 */ /* 0x000fe20003800000 */
[----:B-1----:R-:W-:Y:S02]  /*1d400*/  IMAD R4, R6, UR4, RZ ;  /* 0x0000000406047c24 */ /* 0x002fe4000f8e02ff */
[----:B0-----:R-:W-:-:S04]  /*1d410*/  IMAD.WIDE.U32 R2, R7, UR4, R38 ;  /* 0x0000000407027c25 */ /* 0x001fc8000f8e0026 */
        /* <DEDUP_REMOVED lines=11> */
[C---:B--2---:R-:W-:Y:S01]  /*1d4d0*/  ISETP.GE.AND P0, PT, R12.reuse, R4, PT ;  /* 0x000000040c00720c */ /* 0x044fe20003f06270 */
        /* <DEDUP_REMOVED lines=28> */
.L_x_2002:
[----:B------:R-:W-:Y:S05]  /*1d6a0*/  BSYNC B1 ;  /* 0x0000000000017941 */ /* 0x000fea0003800000 */
.L_x_2001:
[----:B------:R-:W-:Y:S05]  /*1d6b0*/  @P1 BRA `(.L_x_1997) ;  /* 0x0000000000581947 */ /* 0x000fea0003800000 */
[----:B------:R-:W-:Y:S01]  /*1d6c0*/  IADD3 R5, P0, R6, 0x60, RZ ;  /* 0x0000006006057810 */ /* 0x000fe20007f1e0ff */
[----:B------:R-:W-:Y:S01]  /*1d6d0*/  ULDC UR4, c[0x0][0xa8c] ;  /* 0x0002a30000047ab9 */ /* 0x000fe20000000800 */
[----:B------:R-:W-:Y:S01]  /*1d6e0*/  ULDC.64 UR6, c[0x0][0xad8] ;  /* 0x0002b60000067ab9 */ /* 0x000fe20000000a00 */
[----:B------:R-:W-:Y:S01]  /*1d6f0*/  IMAD.MOV.U32 R2, RZ, RZ, R4 ;  /* 0x000000ffff027224 */ /* 0x000fe200078e0004 */
[C---:B------:R-:W-:Y:S01]  /*1d700*/  ISETP.GE.AND P1, PT, R38.reuse, UR4, PT ;  /* 0x0000000426007c0c */ /* 0x040fe2000bf26270 */
[----:B------:R-:W-:Y:S01]  /*1d710*/  IMAD.X R6, RZ, RZ, R7, P0 ;  /* 0x000000ffff067224 */ /* 0x000fe200000e0607 */
[----:B------:R-:W-:Y:S01]  /*1d720*/  ULDC.64 UR8, c[0x0][0x208] ;  /* 0x0000820000087ab9 */ /* 0x000fe20000000a00 */
        /* <DEDUP_REMOVED lines=15> */
.L_x_1997:
[----:B------:R-:W-:Y:S05]  /*1d820*/  BSYNC B0 ;  /* 0x0000000000007941 */ /* 0x000fea0003800000 */
.L_x_1992:
[----:B------:R-:W4:Y:S01]  /*1d830*/  LDL R0, [R1+0x34] ;  /* 0x0000340001007983 */ /* 0x000f220000100800 */
[----:B------:R-:W-:Y:S02]  /*1d840*/  ULDC UR4, c[0x0][0xc14] ;  /* 0x0003050000047ab9 */ /* 0x000fe40000000800 */
[----:B----4-:R-:W-:-:S13]  /*1d850*/  ISETP.GE.AND P0, PT, R0, UR4, PT ;  /* 0x0000000400007c0c */ /* 0x010fda000bf06270 */
[----:B------:R-:W-:Y:S05]  /*1d860*/  @!P0 BRA `(.L_x_2003) ;  /* 0xfffffe38004c8947 */ /* 0x000fea000383ffff */
[----:B------:R-:W-:Y:S05]  /*1d870*/  BRA `(.L_x_1853) ;  /* 0x0000005800b47947 */ /* 0x000fea0003800000 */
.L_x_1851:
[----:B------:R-:W-:-:S08]  /*1d880*/  NOP ;  /* 0x0000000000007918 */ /* 0x000fd00000000000 */
[----:B------:R-:W0:-:S00]  /*1d890*/  USETMAXREG.DEALLOC.CTAPOOL 0x20 ;  /* 0x00000020000079c8 */ /* 0x000e0000080e0500 */
        /* <DEDUP_REMOVED lines=8> */
[----:B------:R-:W-:Y:S01]  /*1d920*/  ULDC.64 UR6, c[0x0][0x208] ;  /* 0x0000820000067ab9 */ /* 0x000fe20000000a00 */
        /* <DEDUP_REMOVED lines=16> */
[----:B------:R-:W0:Y:S01]  /*1da30*/  S2UR UR6, SR_CTAID.X ;  /* 0x00000000000679c3 */ /* 0x000e220000002500 */
[----:B------:R-:W-:Y:S02]  /*1da40*/  IMAD.MOV.U32 R16, RZ, RZ, RZ ;  /* 0x000000ffff107224 */ /* 0x000fe400078e00ff */
[----:B------:R-:W-:Y:S01]  /*1da50*/  IMAD.MOV.U32 R19, RZ, RZ, RZ ;  /* 0x000000ffff137224 */ /* 0x000fe200078e00ff */
[----:B--2---:R-:W1:Y:S02]  /*1da60*/  SHFL.UP PT, R4, R0, 0x1, RZ ;  /* 0x0420000000047989 */ /* 0x004e6400000e00ff */
[----:B-1----:R-:W-:-:S05]  /*1da70*/  SEL R5, R4, RZ, P1 ;  /* 0x000000ff04057207 */ /* 0x002fca0000800000 */
[----:B------:R-:W-:-:S05]  /*1da80*/  IMAD.IADD R5, R0, 0x1, R5 ;  /* 0x0000000100057824 */ /* 0x000fca00078e0205 */
[----:B------:R-:W1:Y:S02]  /*1da90*/  SHFL.UP PT, R4, R5, 0x2, RZ ;  /* 0x0440000005047989 */ /* 0x000e6400000e00ff */
[----:B-1----:R-:W-:-:S05]  /*1daa0*/  SEL R4, R4, RZ, P0 ;  /* 0x000000ff04047207 */ /* 0x002fca0000000000 */
[----:B------:R-:W-:-:S05]  /*1dab0*/  IMAD.IADD R4, R5, 0x1, R4 ;  /* 0x0000000105047824 */ /* 0x000fca00078e0204 */
[----:B------:R-:W1:Y:S01]  /*1dac0*/  SHFL.UP PT, R6, R4, 0x4, RZ ;  /* 0x0480000004067989 */ /* 0x000e6200000e00ff */
[----:B------:R-:W-:-:S04]  /*1dad0*/  ISETP.GE.U32.AND P0, PT, R28, 0x4, PT ;  /* 0x000000041c00780c */ /* 0x000fc80003f06070 */
[----:B-1----:R-:W-:-:S05]  /*1dae0*/  SEL R3, R6, RZ, P0 ;  /* 0x000000ff06037207 */ /* 0x002fca0000000000 */
[----:B------:R-:W-:-:S05]  /*1daf0*/  IMAD.IADD R3, R4, 0x1, R3 ;  /* 0x0000000104037824 */ /* 0x000fca00078e0203 */
[----:B------:R-:W1:Y:S01]  /*1db00*/  SHFL.UP PT, R2, R3, 0x8, RZ ;  /* 0x0500000003027989 */ /* 0x000e6200000e00ff */
[----:B------:R-:W-:Y:S02]  /*1db10*/  @P0 LOP3.LUT R7, R7, 0x8, RZ, 0xfc, !PT ;  /* 0x0000000807070812 */ /* 0x000fe400078efcff */
[----:B------:R-:W-:-:S04]  /*1db20*/  ISETP.GE.U32.AND P0, PT, R28, 0x8, PT ;  /* 0x000000081c00780c */ /* 0x000fc80003f06070 */
[----:B-1----:R-:W-:-:S05]  /*1db30*/  SEL R2, R2, RZ, P0 ;  /* 0x000000ff02027207 */ /* 0x002fca0000000000 */
[----:B------:R-:W-:-:S05]  /*1db40*/  IMAD.IADD R2, R3, 0x1, R2 ;  /* 0x0000000103027824 */ /* 0x000fca00078e0202 */
[----:B------:R-:W1:Y:S01]  /*1db50*/  SHFL.UP PT, R5, R2, 0x10, RZ ;  /* 0x0600000002057989 */ /* 0x000e6200000e00ff */
[----:B------:R-:W-:-:S04]  /*1db60*/  LOP3.LUT R7, R7, 0xfffffffb, RZ, 0xc0, !PT ;  /* 0xfffffffb07077812 */ /* 0x000fc800078ec0ff */
[----:B------:R-:W-:Y:S02]  /*1db70*/  @P0 LOP3.LUT R7, R7, 0x4, RZ, 0xfc, !PT ;  /* 0x0000000407070812 */ /* 0x000fe400078efcff */
[----:B------:R-:W-:-:S04]  /*1db80*/  ISETP.GE.U32.AND P0, PT, R28, 0x10, PT ;  /* 0x000000101c00780c */ /* 0x000fc80003f06070 */
[----:B-1----:R-:W-:-:S05]  /*1db90*/  SEL R5, R5, RZ, P0 ;  /* 0x000000ff05057207 */ /* 0x002fca0000000000 */
[----:B------:R-:W-:-:S05]  /*1dba0*/  IMAD.IADD R5, R2, 0x1, R5 ;  /* 0x0000000102057824 */ /* 0x000fca00078e0205 */
[----:B------:R-:W1:Y:S01]  /*1dbb0*/  SHFL.IDX PT, R4, R5, 0x1f, 0x1f ;  /* 0x03e01f0005047f89 */ /* 0x000e6200000e0000 */
[----:B------:R-:W-:-:S04]  /*1dbc0*/  LOP3.LUT R7, R7, 0xfffffffd, RZ, 0xc0, !PT ;  /* 0xfffffffd07077812 */ /* 0x000fc800078ec0ff */
[----:B------:R-:W-:-:S05]  /*1dbd0*/  @P0 LOP3.LUT R7, R7, 0x2, RZ, 0xfc, !PT ;  /* 0x0000000207070812 */ /* 0x000fca00078efcff */
[----:B------:R2:W-:Y:S01]  /*1dbe0*/  STL [R1+0x60], R7 ;  /* 0x0000600701007387 */ /* 0x0005e20000100800 */
[----:B-1----:R-:W-:-:S05]  /*1dbf0*/  IMAD R4, R4, UR4, RZ ;  /* 0x0000000404047c24 */ /* 0x002fca000f8e02ff */
[----:B0-----:R-:W-:Y:S01]  /*1dc00*/  ISETP.GT.AND P0, PT, R4, UR6, PT ;  /* 0x0000000604007c0c */ /* 0x001fe2000bf04270 */
[----:B------:R-:W-:-:S12]  /*1dc10*/  IMAD.MOV.U32 R3, RZ, RZ, R4 ;  /* 0x000000ffff037224 */ /* 0x000fd800078e0004 */
[----:B--2---:R-:W-:Y:S05]  /*1dc20*/  @P0 BRA `(.L_x_2004) ;  /* 0x0000000000bc0947 */ /* 0x004fea0003800000 */
[----:B------:R-:W-:Y:S01]  /*1dc30*/  IMAD.MOV.U32 R4, RZ, RZ, R3 ;  /* 0x000000ffff047224 */ /* 0x000fe200078e0003 */
[----:B------:R-:W-:Y:S01]  /*1dc40*/  ULDC UR5, c[0x0][0xc14] ;  /* 0x0003050000057ab9 */ /* 0x000fe20000000800 */
[----:B------:R-:W-:Y:S01]  /*1dc50*/  IMAD.MOV.U32 R19, RZ, RZ, RZ ;  /* 0x000000ffff137224 */ /* 0x000fe200078e00ff */
[----:B------:R-:W-:Y:S01]  /*1dc60*/  ULDC UR7, c[0x0][0xc14] ;  /* 0x0003050000077ab9 */ /* 0x000fe20000000800 */
[----:B------:R-:W-:-:S05]  /*1dc70*/  ULDC UR4, c[0x0][0xc10] ;  /* 0x0003040000047ab9 */ /* 0x000fca0000000800 */
.L_x_2008:
        /* <DEDUP_REMOVED lines=15> */
.L_x_2007:
[----:B------:R-:W-:Y:S05]  /*1dd70*/  BSYNC B0 ;  /* 0x0000000000007941 */ /* 0x000fea0003800000 */
.L_x_2006:
        /* <DEDUP_REMOVED lines=26> */
.L_x_2004:
[----:B------:R-:W-:Y:S01]  /*1df20*/  IMAD.IADD R11, R4, 0x1, -R3 ;  /* 0x00000001040b7824 */ /* 0x000fe200078e0a03 */
[----:B------:R-:W-:-:S03]  /*1df30*/  ULDC.64 UR8, c[0x0][0x208] ;  /* 0x0000820000087ab9 */ /* 0x000fc60000000a00 */
        /* <DEDUP_REMOVED lines=19> */
.L_x_2009:
        /* <DEDUP_REMOVED lines=59> */
.L_x_2005:
[----:B------:R-:W-:Y:S02]  /*1e420*/  IMAD.MOV.U32 R17, RZ, RZ, RZ ;  /* 0x000000ffff117224 */ /* 0x000fe400078e00ff */
[----:B------:R-:W-:Y:S02]  /*1e430*/  IMAD.U32 R16, RZ, RZ, UR6 ;  /* 0x00000006ff107e24 */ /* 0x000fe4000f8e00ff */
[----:B------:R-:W-:-:S07]  /*1e440*/  IMAD.MOV.U32 R18, RZ, RZ, RZ ;  /* 0x000000ffff127224 */ /* 0x000fce00078e00ff */
.L_x_2010:
        /* <DEDUP_REMOVED lines=18> */
.L_x_2097:
[----:B--2---:R-:W2:Y:S01]  /*1e570*/  LDC.64 R2, c[0x0][0xc60] ;  /* 0x00031800ff027b82 */ /* 0x004ea20000000a00 */
[----:B------:R-:W-:Y:S01]  /*1e580*/  ULDC.64 UR4, c[0x0][0x208] ;  /* 0x0000820000047ab9 */ /* 0x000fe20000000a00 */
[----:B--2---:R-:W-:-:S05]  /*1e590*/  IMAD.WIDE R2, R19, 0x4, R2 ;  /* 0x0000000413027825 */ /* 0x004fca00078e0202 */
[----:B0-----:R-:W0:Y:S01]  /*1e5a0*/  LDG.E R29, desc[UR4][R2.64] ;  /* 0x00000004021d7981 */ /* 0x001e22000c1e1900 */
[----:B------:R-:W-:Y:S05]  /*1e5b0*/  YIELD ;  /* 0x0000000000007946 */ /* 0x000fea0003800000 */
[----:B------:R-:W-:Y:S01]  /*1e5c0*/  ULDC.64 UR4, c[0x0][0xa28] ;  /* 0x00028a0000047ab9 */ /* 0x000fe20000000a00 */
[----:B------:R-:W-:Y:S02]  /*1e5d0*/  CS2R R10, SRZ ;  /* 0x00000000000a7805 */ /* 0x000fe4000001ff00 */
[----:B------:R-:W-:Y:S01]  /*1e5e0*/  ISETP.NE.U32.AND P1, PT, RZ, UR4, PT ;  /* 0x00000004ff007c0c */ /* 0x000fe2000bf25070 */
[----:B------:R-:W-:Y:S01]  /*1e5f0*/  ULDC.64 UR6, c[0x0][0x208] ;  /* 0x0000820000067ab9 */ /* 0x000fe20000000a00 */
[----:B------:R-:W-:Y:S01]  /*1e600*/  ULDC.64 UR8, c[0x0][0xa08] ;  /* 0x0002820000087ab9 */ /* 0x000fe20000000a00 */
[----:B------:R-:W-:Y:S01]  /*1e610*/  ULDC.64 UR10, c[0x0][0xa10] ;  /* 0x00028400000a7ab9 */ /* 0x000fe20000000a00 */
[----:B------:R-:W-:-:S02]  /*1e620*/  ISETP.NE.AND.EX P1, PT, RZ, UR5, PT, P1 ;  /* 0x00000005ff007c0c */ /* 0x000fc4000bf25310 */
[----:B0-----:R-:W-:Y:S01]  /*1e630*/  SHF.R.S32.HI R0, RZ, 0x1f, R29 ;  /* 0x0000001fff007819 */ /* 0x001fe2000001141d */
[----:B------:R-:W-:-:S10]  /*1e640*/  IMAD.SHL.U32 R13, R29, 0x4, RZ ;  /* 0x000000041d0d7824 */ /* 0x000fd400078e00ff */
[C---:B------:R-:W-:Y:S02]  /*1e650*/  @P1 LEA R2, P0, R29.reuse, UR4, 0x2 ;  /* 0x000000041d021c11 */ /* 0x040fe4000f8010ff */
[C-C-:B------:R-:W-:Y:S02]  /*1e660*/  SHF.L.U64.HI R12, R29.reuse, 0x2, R0.reuse ;  /* 0x000000021d0c7819 */ /* 0x140fe40000010200 */
[----:B------:R-:W-:Y:S01]  /*1e670*/  @P1 LEA.HI.X R3, R29, UR5, R0, 0x2, P0 ;  /* 0x000000051d031c11 */ /* 0x000fe200080f1400 */
[----:B------:R-:W-:Y:S01]  /*1e680*/  ULDC.64 UR4, c[0x0][0xa18] ;  /* 0x0002860000047ab9 */ /* 0x000fe20000000a00 */
[----:B------:R-:W-:Y:S01]  /*1e690*/  STL [R1+0x4], R13 ;  /* 0x0000040d01007387 */ /* 0x000fe20000100800 */
[----:B------:R-:W-:-:S03]  /*1e6a0*/  ISETP.NE.U32.AND P0, PT, RZ, UR4, PT ;  /* 0x00000004ff007c0c */ /* 0x000fc6000bf05070 */
[----:B------:R0:W5:Y:S01]  /*1e6b0*/  @P1 LDG.E R10, desc[UR6][R2.64] ;  /* 0x00000006020a1981 */ /* 0x000162000c1e1900 */
[----:B------:R-:W-:-:S03]  /*1e6c0*/  ISETP.NE.AND.EX P0, PT, RZ, UR5, PT, P0 ;  /* 0x00000005ff007c0c */ /* 0x000fc6000bf05300 */
[----:B------:R-:W-:Y:S10]  /*1e6d0*/  STL [R1+0x8], R12 ;  /* 0x0000080c01007387 */ /* 0x000ff40000100800 */
[----:B------:R-:W-:-:S04]  /*1e6e0*/  @P0 IADD3 R8, P2, R13, UR4, RZ ;  /* 0x000000040d080c10 */ /* 0x000fc8000ff5e0ff */
[----:B------:R-:W-:Y:S01]  /*1e6f0*/  @P0 IADD3.X R9, R12, UR5, RZ, P2, !PT ;  /* 0x000000050c090c10 */ /* 0x000fe200097fe4ff */
[----:B------:R-:W-:Y:S02]  /*1e700*/  ULDC.64 UR4, c[0x0][0xa00] ;  /* 0x0002800000047ab9 */ /* 0x000fe40000000a00 */
[----:B------:R-:W-:-:S04]  /*1e710*/  ISETP.NE.U32.AND P2, PT, RZ, UR4, PT ;  /* 0x00000004ff007c0c */ /* 0x000fc8000bf45070 */
[----:B------:R-:W-:Y:S02]  /*1e720*/  ISETP.NE.AND.EX P2, PT, RZ, UR5, PT, P2 ;  /* 0x00000005ff007c0c */ /* 0x000fe4000bf45320 */
[----:B0-----:R-:W-:-:S04]  /*1e730*/  IADD3 R2, P1, R13, UR4, RZ ;  /* 0x000000040d027c10 */ /* 0x001fc8000ff3e0ff */
[----:B------:R-:W-:-:S07]  /*1e740*/  IADD3.X R3, R12, UR5, RZ, P1, !PT ;  /* 0x000000050c037c10 */ /* 0x000fce0008ffe4ff */
[----:B------:R-:W2:Y:S01]  /*1e750*/  @P2 LDG.E R11, desc[UR6][R2.64] ;  /* 0x00000006020b2981 */ /* 0x000ea2000c1e1900 */
[----:B------:R-:W-:Y:S01]  /*1e760*/  ULDC UR4, c[0x0][0x288] ;  /* 0x0000a20000047ab9 */ /* 0x000fe20000000800 */
[----:B------:R-:W-:-:S04]  /*1e770*/  IADD3 R6, P1, R13, UR8, RZ ;  /* 0x000000080d067c10 */ /* 0x000fc8000ff3e0ff */
[----:B------:R-:W-:Y:S02]  /*1e780*/  IADD3.X R7, R12, UR9, RZ, P1, !PT ;  /* 0x000000090c077c10 */ /* 0x000fe40008ffe4ff */
[----:B------:R-:W-:-:S04]  /*1e790*/  IADD3 R4, P1, R13, UR10, RZ ;  /* 0x0000000a0d047c10 */ /* 0x000fc8000ff3e0ff */
[----:B------:R-:W-:Y:S02]  /*1e7a0*/  IADD3.X R5, R12, UR11, RZ, P1, !PT ;  /* 0x0000000b0c057c10 */ /* 0x000fe40008ffe4ff */
[----:B------:R-:W-:-:S04]  /*1e7b0*/  ISETP.NE.U32.AND P1, PT, RZ, UR8, PT ;  /* 0x00000008ff007c0c */ /* 0x000fc8000bf25070 */
[----:B------:R-:W-:Y:S02]  /*1e7c0*/  ISETP.NE.AND.EX P3, PT, RZ, UR9, PT, P1 ;  /* 0x00000009ff007c0c */ /* 0x000fe4000bf65310 */
        /* <DEDUP_REMOVED lines=11> */
[----:B------:R-:W-:Y:S01]  /*1e880*/  UIMAD UR4, UR4, UR5, URZ ;  /* 0x00000005040472a4 */ /* 0x000fe2000f8e023f */
[----:B------:R-:W-:Y:S02]  /*1e890*/  ULDC UR6, c[0x0][0x338] ;  /* 0x0000ce0000067ab9 */ /* 0x000fe40000000800 */
[----:B0-----:R-:W-:-:S03]  /*1e8a0*/  IMAD.U32 R8, RZ, RZ, UR6 ;  /* 0x00000006ff087e24 */ /* 0x001fc6000f8e00ff */
[----:B------:R-:W-:Y:S01]  /*1e8b0*/  IMAD.U32 R9, RZ, RZ, UR4 ;  /* 0x00000004ff097e24 */ /* 0x000fe2000f8e00ff */
[----:B------:R-:W-:Y:S06]  /*1e8c0*/  @P0 BRA `(.L_x_2012) ;  /* 0x0000000000140947 */ /* 0x000fec0003800000 */
[----:B------:R-:W-:Y:S05]  /*1e8d0*/  @!P2 BRA `(.L_x_2012) ;  /* 0x000000000010a947 */ /* 0x000fea0003800000 */
[----:B------:R-:W-:Y:S02]  /*1e8e0*/  ULDC.64 UR4, c[0x0][0x208] ;  /* 0x0000820000047ab9 */ /* 0x000fe40000000a00 */
[----:B------:R-:W2:Y:S04]  /*1e8f0*/  LDG.E R0, desc[UR4][R2.64] ;  /* 0x0000000402007981 */ /* 0x000ea8000c1e1900 */
[----:B-----5:R-:W2:Y:S02]  /*1e900*/  LDG.E R11, desc[UR4][R2.64+0x4] ;  /* 0x00000404020b7981 */ /* 0x020ea4000c1e1900 */
[----:B--2---:R-:W-:-:S07]  /*1e910*/  IMAD.IADD R11, R11, 0x1, -R0 ;  /* 0x000000010b0b7824 */ /* 0x004fce00078e0a00 */
.L_x_2012:
[----:B------:R-:W-:Y:S01]  /*1e920*/  IMAD.MOV.U32 R23, RZ, RZ, RZ ;  /* 0x000000ffff177224 */ /* 0x000fe200078e00ff */
[----:B------:R-:W-:-:S05]  /*1e930*/  ULDC.64 UR4, c[0x0][0x208] ;  /* 0x0000820000047ab9 */ /* 0x000fca0000000a00 */
[----:B------:R-:W2:Y:S01]  /*1e940*/  @P3 LDG.E R23, desc[UR4][R6.64] ;  /* 0x0000000406173981 */ /* 0x000ea2000c1e1900 */
[----:B------:R-:W-:-:S06]  /*1e950*/  IMAD.MOV.U32 R0, RZ, RZ, RZ ;  /* 0x000000ffff007224 */ /* 0x000fcc00078e00ff */
[----:B------:R0:W5:Y:S01]  /*1e960*/  @P1 LDG.E R0, desc[UR4][R4.64] ;  /* 0x0000000404001981 */ /* 0x000162000c1e1900 */
[----:B------:R-:W-:Y:S02]  /*1e970*/  ULDC.64 UR4, c[0x0][0xa20] ;  /* 0x0002880000047ab9 */ /* 0x000fe40000000a00 */
[----:B------:R-:W-:-:S04]  /*1e980*/  ISETP.NE.U32.AND P0, PT, RZ, UR4, PT ;  /* 0x00000004ff007c0c */ /* 0x000fc8000bf05070 */
[----:B------:R-:W-:Y:S01]  /*1e990*/  ISETP.NE.AND.EX P0, PT, RZ, UR5, PT, P0 ;  /* 0x00000005ff007c0c */ /* 0x000fe2000bf05300 */
[----:B--2--5:R-:W-:-:S12]  /*1e9a0*/  IMAD.IADD R23, R23, 0x1, R10 ;  /* 0x0000000117177824 */ /* 0x024fd800078e020a */
[----:B0-----:R-:W-:Y:S05]  /*1e9b0*/  @!P0 BRA `(.L_x_2013) ;  /* 0x0000000000148947 */ /* 0x001fea0003800000 */
[----:B------:R-:W-:Y:S01]  /*1e9c0*/  IADD3 R2, P0, R13, UR4, RZ ;  /* 0x000000040d027c10 */ /* 0x000fe2000ff1e0ff */
[----:B------:R-:W-:-:S03]  /*1e9d0*/  ULDC.64 UR6, c[0x0][0x208] ;  /* 0x0000820000067ab9 */ /* 0x000fc60000000a00 */
[----:B------:R-:W-:-:S05]  /*1e9e0*/  IADD3.X R3, R12, UR5, RZ, P0, !PT ;  /* 0x000000050c037c10 */ /* 0x000fca00087fe4ff */
[----:B------:R0:W5:Y:S01]  /*1e9f0*/  LDG.E R9, desc[UR6][R2.64] ;  /* 0x0000000602097981 */ /* 0x000162000c1e1900 */
[----:B------:R-:W-:Y:S05]  /*1ea00*/  BRA `(.L_x_2014) ;  /* 0x0000000000147947 */ /* 0x000fea0003800000 */
.L_x_2013:
[----:B------:R-:W-:Y:S05]  /*1ea10*/  @!P3 BRA `(.L_x_2014) ;  /* 0x000000000010b947 */ /* 0x000fea0003800000 */
[----:B------:R-:W-:Y:S02]  /*1ea20*/  ULDC.64 UR4, c[0x0][0x208] ;  /* 0x0000820000047ab9 */ /* 0x000fe40000000a00 */
[----:B------:R-:W2:Y:S04]  /*1ea30*/  LDG.E R2, desc[UR4][R6.64] ;  /* 0x0000000406027981 */ /* 0x000ea8000c1e1900 */
[----:B------:R-:W2:Y:S02]  /*1ea40*/  LDG.E R9, desc[UR4][R6.64+0x4] ;  /* 0x0000040406097981 */ /* 0x000ea4000c1e1900 */
[----:B--2---:R-:W-:-:S07]  /*1ea50*/  IMAD.IADD R9, R9, 0x1, -R2 ;  /* 0x0000000109097824 */ /* 0x004fce00078e0a02 */
.L_x_2014:
[----:B------:R-:W-:Y:S02]  /*1ea60*/  ULDC.64 UR4, c[0x0][0x208] ;  /* 0x0000820000047ab9 */ /* 0x000fe40000000a00 */
[----:B0-----:R-:W2:Y:S04]  /*1ea70*/  @P1 LDG.E R3, desc[UR4][R4.64] ;  /* 0x0000000404031981 */ /* 0x001ea8000c1e1900 */
[----:B------:R-:W2:Y:S01]  /*1ea80*/  @P1 LDG.E R2, desc[UR4][R4.64+0x4] ;  /* 0x0000040404021981 */ /* 0x000ea2000c1e1900 */
[----:B-----5:R-:W-:Y:S01]  /*1ea90*/  IMAD.IADD R9, R9, 0x1, -R10 ;  /* 0x0000000109097824 */ /* 0x020fe200078e0a0a */
[----:B------:R-:W-:Y:S01]  /*1eaa0*/  BSSY B0, `(.L_x_2015) ;  /* 0x00000de000007945 */ /* 0x000fe20003800000 */
[----:B------:R-:W-:Y:S01]  /*1eab0*/  PLOP3.LUT P2, PT, PT, PT, PT, 0x80, 0x0 ;  /* 0x000000000000781c */ /* 0x000fe20003f4f070 */
[----:B--2---:R-:W-:-:S02]  /*1eac0*/  @P1 IMAD.IADD R8, R2, 0x1, -R3 ;  /* 0x0000000102081824 */ /* 0x004fc400078e0a03 */
[----:B------:R-:W-:-:S05]  /*1ead0*/  IMAD R2, R17, 0xc0, RZ ;  /* 0x000000c011027824 */ /* 0x000fca00078e02ff */
[----:B------:R-:W-:Y:S01]  /*1eae0*/  IADD3 R11, -R11, 0x14f, R2 ;  /* 0x0000014f0b0b7810 */ /* 0x000fe20007ffe102 */
[----:B------:R-:W-:-:S04]  /*1eaf0*/  IMAD.IADD R2, R9, 0x1, R8 ;  /* 0x0000000109027824 */ /* 0x000fc800078e0208 */
[C---:B------:R-:W-:Y:S02]  /*1eb00*/  VIADD R3, R2.reuse, 0x8f ;  /* 0x0000008f02037836 */ /* 0x040fe40000000000 */
[----:B------:R-:W-:Y:S02]  /*1eb10*/  IMAD.IADD R11, R2, 0x1, R11 ;  /* 0x00000001020b7824 */ /* 0x000fe400078e020b */
[----:B------:R-:W-:-:S04]  /*1eb20*/  IMAD.HI R3, R3, 0x38e38e39, RZ ;  /* 0x38e38e3903037827 */ /* 0x000fc800078e02ff */
[----:B------:R-:W-:Y:S01]  /*1eb30*/  IMAD.HI R11, R11, 0x38e38e39, RZ ;  /* 0x38e38e390b0b7827 */ /* 0x000fe200078e02ff */
[----:B------:R-:W-:-:S04]  /*1eb40*/  SHF.R.U32.HI R2, RZ, 0x1f, R3 ;  /* 0x0000001fff027819 */ /* 0x000fc80000011603 */
[----:B------:R-:W-:Y:S02]  /*1eb50*/  SHF.R.U32.HI R4, RZ, 0x1f, R11 ;  /* 0x0000001fff047819 */ /* 0x000fe4000001160b */
[----:B------:R-:W-:Y:S02]  /*1eb60*/  LEA.HI.SX32 R2, R3, R2, 0x1b ;  /* 0x0000000203027211 */ /* 0x000fe400078fdaff */
[----:B------:R-:W-:-:S04]  /*1eb70*/  LEA.HI.SX32 R11, R11, R4, 0x1b ;  /* 0x000000040b0b7211 */ /* 0x000fc800078fdaff */
[----:B------:R-:W-:Y:S01]  /*1eb80*/  VIMNMX R6, R2, R11, PT ;  /* 0x0000000b02067248 */ /* 0x000fe20003fe0100 */
[----:B------:R-:W-:-:S04]  /*1eb90*/  IMAD.MOV R2, RZ, RZ, -R9 ;  /* 0x000000ffff027224 */ /* 0x000fc800078e0a09 */
[----:B------:R-:W-:Y:S01]  /*1eba0*/  IMAD R3, R6, 0x90, -R9 ;  /* 0x0000009006037824 */ /* 0x000fe200078e0a09 */
[----:B------:R-:W-:Y:S01]  /*1ebb0*/  VIMNMX R2, RZ, R2, !PT ;  /* 0x00000002ff027248 */ /* 0x000fe20007fe0100 */
[----:B------:R0:W-:Y:S03]  /*1ebc0*/  STL [R1], R6 ;  /* 0x0000000601007387 */ /* 0x0001e60000100800 */
[----:B------:R-:W-:-:S04]  /*1ebd0*/  VIMNMX R3, R3, R8, PT ;  /* 0x0000000803037248 */ /* 0x000fc80003fe0100 */
[----:B------:R-:W-:-:S13]  /*1ebe0*/  ISETP.GT.AND P0, PT, R3, R2, PT ;  /* 0x000000020300720c */ /* 0x000fda0003f04270 */
[----:B------:R-:W-:Y:S02]  /*1ebf0*/  @P0 VIADD R5, R3, 0x8f ;  /* 0x0000008f03050836 */ /* 0x000fe40000000000 */
[----:B------:R-:W-:-:S04]  /*1ec00*/  IMAD.WIDE.U32 R2, R2, 0x38e38e39, RZ ;  /* 0x38e38e3902027825 */ /* 0x000fc800078e00ff */
[----:B------:R-:W-:Y:S01]  /*1ec10*/  @P0 IMAD.HI R5, R5, 0x38e38e39, RZ ;  /* 0x38e38e3905050827 */ /* 0x000fe200078e02ff */
[----:B------:R-:W-:-:S04]  /*1ec20*/  SHF.R.U32.HI R4, RZ, 0x5, R3 ;  /* 0x00000005ff047819 */ /* 0x000fc80000011603 */
[----:B------:R-:W-:Y:S01]  /*1ec30*/  @P0 SHF.R.U32.HI R2, RZ, 0x1f, R5 ;  /* 0x0000001fff020819 */ /* 0x000fe20000011605 */
[----:B------:R-:W-:-:S03]  /*1ec40*/  IMAD.MOV.U32 R3, RZ, RZ, R4 ;  /* 0x000000ffff037224 */ /* 0x000fc600078e0004 */
[----:B------:R-:W-:-:S04]  /*1ec50*/  @P0 LEA.HI.SX32 R3, R5, R2, 0x1b ;  /* 0x0000000205030211 */ /* 0x000fc800078fdaff */
[----:B------:R-:W-:-:S13]  /*1ec60*/  ISETP.GT.AND P0, PT, R3, R4, PT ;  /* 0x000000040300720c */ /* 0x000fda0003f04270 */
[----:B0-----:R-:W-:Y:S05]  /*1ec70*/  @!P0 BRA `(.L_x_2016) ;  /* 0x0000000c00008947 */ /* 0x001fea0003800000 */
[----:B------:R-:W0:Y:S01]  /*1ec80*/  LDC R2, c[0x0][0x428] ;  /* 0x00010a00ff027b82 */ /* 0x000e220000000800 */
[----:B------:R-:W-:Y:S01]  /*1ec90*/  UMOV UR4, 0xffffffff ;  /* 0xffffffff00047882 */ /* 0x000fe20000000000 */
[----:B0-----:R-:W-:Y:S01]  /*1eca0*/  ISETP.NE.AND P0, PT, R2, 0x1, PT ;  /* 0x000000010200780c */ /* 0x001fe20003f05270 */
[----:B------:R-:W-:-:S12]  /*1ecb0*/  IMAD.MOV.U32 R2, RZ, RZ, R18 ;  /* 0x000000ffff027224 */ /* 0x000fd800078e0012 */
[----:B------:R-:W0:Y:S08]  /*1ecc0*/  @P0 LDC R5, c[0x0][0x42c] ;  /* 0x00010b00ff050b82 */ /* 0x000e300000000800 */
[----:B------:R-:W2:Y:S01]  /*1ecd0*/  @P0 LDC R6, c[0x0][0x430] ;  /* 0x00010c00ff060b82 */ /* 0x000ea20000000800 */
[----:B0-----:R-:W-:-:S05]  /*1ece0*/  @P0 IMAD.HI.U32 R5, R18, R5, RZ ;  /* 0x0000000512050227 */ /* 0x001fca00078e00ff */
[----:B--2---:R-:W-:Y:S02]  /*1ecf0*/  @P0 SHF.R.U32.HI R2, RZ, R6, R5 ;  /* 0x00000006ff020219 */ /* 0x004fe40000011605 */
[----:B------:R-:W-:Y:S01]  /*1ed00*/  SEL R5, R29, RZ, !P1 ;  /* 0x000000ff1d057207 */ /* 0x000fe20004800000 */
[----:B------:R-:W-:Y:S06]  /*1ed10*/  BRA.DIV UR4, `(.L_x_2017) ;  /* 0x0000004e04e47947 */ /* 0x000fec000b800000 */
.L_x_2143:
[----:B------:R-:W-:-:S03]  /*1ed20*/  UMOV UR4, 0xffffffff ;  /* 0xffffffff00047882 */ /* 0x000fc60000000000 */
[----:B------:R-:W-:Y:S05]  /*1ed30*/  BRA.DIV UR4, `(.L_x_2018) ;  /* 0x0000005204107947 */ /* 0x000fea000b800000 */
[----:B------:R-:W-:-:S13]  /*1ed40*/  ELECT P6, URZ, PT ;  /* 0x00000000003f782f */ /* 0x000fda00038c0000 */
.L_x_2146:
        /* <DEDUP_REMOVED lines=12> */
.L_x_2147:
[----:B------:R-:W-:Y:S05]  /*1ee10*/  BSYNC B1 ;  /* 0x0000000000017941 */ /* 0x000fea0003800000 */
.L_x_2019:
[----:B------:R-:W-:Y:S04]  /*1ee20*/  BSSY B1, `(.L_x_2021) ;  /* 0x0000049000017945 */ /* 0x000fe80003800000 */
[----:B------:R-:W-:Y:S05]  /*1ee30*/  @!P6 BRA `(.L_x_2022) ;  /* 0x00000004001ce947 */ /* 0x000fea0003800000 */
[----:B------:R-:W-:Y:S01]  /*1ee40*/  IMAD R8, R25, 0x8, R6 ;  /* 0x0000000819087824 */ /* 0x000fe200078e0206 */
[----:B0-----:R-:W-:-:S04]  /*1ee50*/  SHF.L.U32 R7, R26, 0x1f, RZ ;  /* 0x0000001f1a077819 */ /* 0x001fc800000006ff */
[----:B------:R-:W0:Y:S02]  /*1ee60*/  SYNCS.PHASECHK.TRANS64.TRYWAIT P0, [R8+URZ+0x31ca0], R7 ;  /* 0x031ca007080075a7 */ /* 0x000e24000800017f */
[----:B0-----:R-:W-:Y:S05]  /*1ee70*/  @!P0 BRA `(.L_x_2023) ;  /* 0x0000004c00f48947 */ /* 0x001fea0003800000 */
.L_x_2148:
        /* <DEDUP_REMOVED lines=9> */
.L_x_2024:
[----:B------:R-:W-:Y:S01]  /*1ef10*/  IMAD R10, R25, 0x6c00, R6 ;  /* 0x00006c00190a7824 */ /* 0x000fe200078e0206 */
[----:B------:R-:W-:Y:S01]  /*1ef20*/  R2UR UR9, R8 ;  /* 0x00000000080972ca */ /* 0x000fe200000e0000 */
[----:B--2---:R-:W-:Y:S01]  /*1ef30*/  IMAD R9, R3, 0x90, R0 ;  /* 0x0000009003097824 */ /* 0x004fe200078e0200 */
        /* <DEDUP_REMOVED lines=25> */
.L_x_2149:
[----:B------:R-:W-:Y:S05]  /*1f0d0*/  @P1 BRA `(.L_x_2026) ;  /* 0x0000000000141947 */ /* 0x000fea0003800000 */
[----:B------:R-:W-:Y:S01]  /*1f0e0*/  ISETP.NE.AND P0, PT, R28, RZ, PT ;  /* 0x000000ff1c00720c */ /* 0x000fe20003f05270 */
[----:B0-2---:R-:W-:-:S04]  /*1f0f0*/  IMAD.MOV.U32 R7, RZ, RZ, 0x6c00 ;  /* 0x00006c00ff077424 */ /* 0x005fc800078e00ff */
[----:B------:R3:W-:Y:S08]  /*1f100*/  SYNCS.ARRIVE.TRANS64 RZ, [R8+URZ+0x31cb0], R7 ;  /* 0x031cb00708ff79a7 */ /* 0x0007f0000800003f */
[----:B------:R-:W-:Y:S05]  /*1f110*/  @!P0 BRA `(.L_x_2026) ;  /* 0x0000000000048947 */ /* 0x000fea0003800000 */
[----:B------:R-:W-:Y:S01]  /*1f120*/  BPT.TRAP 0x1 ;  /* 0x000000040000795c */ /* 0x000fe20000300000 */
.L_x_2026:
        /* <DEDUP_REMOVED lines=24> */
.L_x_2022:
[----:B------:R-:W-:Y:S05]  /*1f2b0*/  BSYNC B1 ;  /* 0x0000000000017941 */ /* 0x000fea0003800000 */
.L_x_2021:
        /* <DEDUP_REMOVED lines=9> */
.L_x_2033:
[----:B------:R-:W-:Y:S05]  /*1f350*/  YIELD ;  /* 0x0000000000007946 */ /* 0x000fea0003800000 */
[----:B------:R-:W-:Y:S04]  /*1f360*/  BSSY B1, `(.L_x_2027) ;  /* 0x0000048000017945 */ /* 0x000fe80003800000 */
[----:B------:R-:W-:Y:S05]  /*1f370*/  @!P6 BRA `(.L_x_2028) ;  /* 0x000000040018e947 */ /* 0x000fea0003800000 */
[----:B------:R-:W-:Y:S01]  /*1f380*/  IMAD R7, R25, 0x8, R6 ;  /* 0x0000000819077824 */ /* 0x000fe200078e0206 */
[----:B------:R-:W-:-:S04]  /*1f390*/  SHF.L.U32 R8, R26, 0x1f, RZ ;  /* 0x0000001f1a087819 */ /* 0x000fc800000006ff */
[----:B------:R-:W0:Y:S02]  /*1f3a0*/  SYNCS.PHASECHK.TRANS64.TRYWAIT P0, [R7+URZ+0x31ca0], R8 ;  /* 0x031ca008070075a7 */ /* 0x000e24000800017f */
[----:B0-----:R-:W-:Y:S05]  /*1f3b0*/  @!P0 BRA `(.L_x_2029) ;  /* 0x0000004800cc8947 */ /* 0x001fea0003800000 */
.L_x_2150:
        /* <DEDUP_REMOVED lines=9> */
.L_x_2030:
[----:B--2---:R-:W-:Y:S01]  /*1f450*/  IMAD R10, R25, 0x6c00, R6 ;  /* 0x00006c00190a7824 */ /* 0x004fe200078e0206 */
[----:B------:R-:W-:Y:S01]  /*1f460*/  R2UR UR9, R7 ;  /* 0x00000000070972ca */ /* 0x000fe200000e0000 */
[----:B------:R-:W-:Y:S01]  /*1f470*/  IMAD R9, R3, 0x90, R0 ;  /* 0x0000009003097824 */ /* 0x000fe200078e0200 */
        /* <DEDUP_REMOVED lines=24> */
.L_x_2151:
[----:B------:R-:W-:Y:S05]  /*1f600*/  @P0 BRA `(.L_x_2032) ;  /* 0x0000000000140947 */ /* 0x000fea0003800000 */
[----:B------:R-:W-:Y:S01]  /*1f610*/  ISETP.NE.AND P1, PT, R28, RZ, PT ;  /* 0x000000ff1c00720c */ /* 0x000fe20003f25270 */
[----:B0-2---:R-:W-:-:S04]  /*1f620*/  IMAD.MOV.U32 R8, RZ, RZ, 0x6c00 ;  /* 0x00006c00ff087424 */ /* 0x005fc800078e00ff */
[----:B------:R3:W-:Y:S08]  /*1f630*/  SYNCS.ARRIVE.TRANS64 RZ, [R7+URZ+0x31cb0], R8 ;  /* 0x031cb00807ff79a7 */ /* 0x0007f0000800003f */
[----:B------:R-:W-:Y:S05]  /*1f640*/  @!P1 BRA `(.L_x_2032) ;  /* 0x0000000000049947 */ /* 0x000fea0003800000 */
[----:B------:R-:W-:Y:S01]  /*1f650*/  BPT.TRAP 0x1 ;  /* 0x000000040000795c */ /* 0x000fe20000300000 */
.L_x_2032:
        /* <DEDUP_REMOVED lines=24> */
.L_x_2028:
[----:B------:R-:W-:Y:S05]  /*1f7e0*/  BSYNC B1 ;  /* 0x0000000000017941 */ /* 0x000fea0003800000 */
.L_x_2027:
[----:B------:R-:W-:-:S05]  /*1f7f0*/  VIADD R25, R25, 0x1 ;  /* 0x0000000119197836 */ /* 0x000fca0000000000 */
[----:B------:R-:W-:-:S04]  /*1f800*/  ISETP.NE.AND P0, PT, R25, 0x2, PT ;  /* 0x000000021900780c */ /* 0x000fc80003f05270 */
[----:B0-23--:R-:W-:Y:S02]  /*1f810*/  SEL R7, RZ, 0x1, P0 ;  /* 0x00000001ff077807 */ /* 0x00dfe40000000000 */
[----:B------:R-:W-:Y:S02]  /*1f820*/  SEL R25, R25, RZ, P0 ;  /* 0x000000ff19197207 */ /* 0x000fe40000000000 */
[C---:B------:R-:W-:Y:S02]  /*1f830*/  ISETP.GT.AND P0, PT, R3.reuse, R4, PT ;  /* 0x000000040300720c */ /* 0x040fe40003f04270 */
[----:B------:R-:W-:Y:S01]  /*1f840*/  LOP3.LUT R26, R26, R7, RZ, 0x3c, !PT ;  /* 0x000000071a1a7212 */ /* 0x000fe200078e3cff */
[----:B------:R-:W-:-:S04]  /*1f850*/  VIADD R7, R3, 0xffffffff ;  /* 0xffffffff03077836 */ /* 0x000fc80000000000 */
[----:B------:R-:W-:-:S06]  /*1f860*/  IMAD.MOV.U32 R3, RZ, RZ, R7 ;  /* 0x000000ffff037224 */ /* 0x000fcc00078e0007 */
[----:B------:R-:W-:Y:S05]  /*1f870*/  @P0 BRA `(.L_x_2033) ;  /* 0xfffffff800b40947 */ /* 0x000fea000383ffff */
.L_x_2016:
[----:B------:R-:W-:Y:S05]  /*1f880*/  BSYNC B0 ;  /* 0x0000000000007941 */ /* 0x000fea0003800000 */
.L_x_2015:
[----:B------:R-:W2:Y:S01]  /*1f890*/  LDL R7, [R1] ;  /* 0x0000000001077983 */ /* 0x000ea20000100800 */
        /* <DEDUP_REMOVED lines=21> */
.L_x_2035:
        /* <DEDUP_REMOVED lines=22> */
.L_x_2037:
        /* <DEDUP_REMOVED lines=19> */
.L_x_2039:
        /* <DEDUP_REMOVED lines=16> */
.L_x_2038:
[----:B------:R-:W2:Y:S01]  /*1fd80*/  LDL.LU R2, [R1+0x4] ;  /* 0x0000040001027983 */ /* 0x000ea20000300800 */
[----:B------:R-:W-:Y:S01]  /*1fd90*/  ULDC.64 UR4, c[0x0][0x9f8] ;  /* 0x00027e0000047ab9 */ /* 0x000fe20000000a00 */
[----:B------:R-:W0:Y:S02]  /*1fda0*/  LDC R0, c[0x0][0x428] ;  /* 0x00010a00ff007b82 */ /* 0x000e240000000800 */
[----:B------:R-:W3:Y:S04]  /*1fdb0*/  LDL.LU R21, [R1+0x8] ;  /* 0x0000080001157983 */ /* 0x000ee80000300800 */
[----:B------:R-:W4:Y:S01]  /*1fdc0*/  LDL.LU R20, [R1+0x10] ;  /* 0x0000100001147983 */ /* 0x000f220000300800 */
[----:B------:R-:W-:Y:S01]  /*1fdd0*/  ISETP.NE.U32.AND P0, PT, RZ, UR4, PT ;  /* 0x00000004ff007c0c */ /* 0x000fe2000bf05070 */
[----:B------:R-:W-:Y:S01]  /*1fde0*/  IMAD.MOV.U32 R6, RZ, RZ, R29 ;  /* 0x000000ffff067224 */ /* 0x000fe200078e001d */
[----:B------:R-:W-:-:S02]  /*1fdf0*/  ULDC.64 UR6, c[0x0][0x208] ;  /* 0x0000820000067ab9 */ /* 0x000fc40000000a00 */
        /* <DEDUP_REMOVED lines=21> */
.L_x_2040:
        /* <DEDUP_REMOVED lines=14> */
.L_x_2041:
        /* <DEDUP_REMOVED lines=13> */
.L_x_2042:
        /* <DEDUP_REMOVED lines=18> */
.L_x_2154:
[----:B------:R-:W-:Y:S01]  /*20220*/  UMOV UR4, 0xffffffff ;  /* 0xffffffff00047882 */ /* 0x000fe20000000000 */
[----:B------:R-:W-:Y:S02]  /*20230*/  SHF.R.S32.HI R12, RZ, 0x1f, R6 ;  /* 0x0000001fff0c7819 */ /* 0x000fe40000011406 */
[----:B------:R-:W-:Y:S05]  /*20240*/  BRA.DIV UR4, `(.L_x_2044) ;  /* 0x0000003e04847947 */ /* 0x000fea000b800000 */
[----:B------:R-:W-:-:S13]  /*20250*/  ELECT P6, URZ, PT ;  /* 0x00000000003f782f */ /* 0x000fda00038c0000 */
.L_x_2157:
        /* <DEDUP_REMOVED lines=21> */
[----:B------:R0:W5:Y:S01]  /*203b0*/  LDG.E R8, desc[UR6][R10.64] ;  /* 0x000000060a087981 */ /* 0x000162000c1e1900 */
[----:B------:R-:W-:-:S07]  /*203c0*/  IMAD R7, R13, R4, R7 ;  /* 0x000000040d077224 */ /* 0x000fce00078e0207 */
.L_x_2046:
[----:B------:R-:W-:Y:S01]  /*203d0*/  IMAD R5, R22, 0x8, R27 ;  /* 0x0000000816057824 */ /* 0x000fe200078e021b */
[----:B------:R-:W-:-:S04]  /*203e0*/  SHF.L.U32 R4, R24, 0x1f, RZ ;  /* 0x0000001f18047819 */ /* 0x000fc800000006ff */
[----:B------:R-:W2:Y:S02]  /*203f0*/  SYNCS.PHASECHK.TRANS64.TRYWAIT P0, [R5+URZ+0x31c40], R4 ;  /* 0x031c4004050075a7 */ /* 0x000ea4000800017f */
[----:B--2---:R-:W-:Y:S05]  /*20400*/  @!P0 BRA `(.L_x_2047) ;  /* 0x0000003c00348947 */ /* 0x004fea0003800000 */
.L_x_2158:
        /* <DEDUP_REMOVED lines=9> */
.L_x_2048:
        /* <DEDUP_REMOVED lines=28> */
.L_x_2045:
        /* <DEDUP_REMOVED lines=30> */
[----:B---3--:R-:W-:Y:S01]  /*20840*/  @P0 R2UR UR13, R9 ;  /* 0x00000000090d02ca */ /* 0x008fe200000e0000 */
        /* <DEDUP_REMOVED lines=13> */
.L_x_2159:
[----:B------:R-:W-:Y:S05]  /*20920*/  BSYNC B0 ;  /* 0x0000000000007941 */ /* 0x000fea0003800000 */
.L_x_2049:
[----:B------:R-:W2:Y:S01]  /*20930*/  LDL R5, [R1] ;  /* 0x0000000001057983 */ /* 0x000ea20000100800 */
[----:B------:R-:W-:Y:S01]  /*20940*/  BSSY B0, `(.L_x_2051) ;  /* 0x0000168000007945 */ /* 0x000fe20003800000 */
[----:B--2---:R-:W-:-:S13]  /*20950*/  ISETP.GE.AND P0, PT, R5, 0x2, PT ;  /* 0x000000020500780c */ /* 0x004fda0003f06270 */
[----:B------:R-:W-:Y:S05]  /*20960*/  @!P0 BRA `(.L_x_2052) ;  /* 0x0000001400948947 */ /* 0x000fea0003800000 */
[C---:B0-----:R-:W-:Y:S01]  /*20970*/  LOP3.LUT R4, R5.reuse, 0x1, RZ, 0xc0, !PT ;  /* 0x0000000105047812 */ /* 0x041fe200078ec0ff */
[----:B------:R-:W-:Y:S01]  /*20980*/  VIADD R11, R5, 0xfffffffe ;  /* 0xfffffffe050b7836 */ /* 0x000fe20000000000 */
[----:B------:R-:W-:Y:S02]  /*20990*/  BSSY B1, `(.L_x_2053) ;  /* 0x0000079000017945 */ /* 0x000fe40003800000 */
[----:B------:R-:W-:Y:S01]  /*209a0*/  ISETP.NE.U32.AND P0, PT, R4, 0x1, PT ;  /* 0x000000010400780c */ /* 0x000fe20003f05070 */
[----:B------:R-:W-:-:S12]  /*209b0*/  IMAD.MOV.U32 R9, RZ, RZ, R11 ;  /* 0x000000ffff097224 */ /* 0x000fd800078e000b */
[----:B------:R-:W-:Y:S05]  /*209c0*/  @!P0 BRA `(.L_x_2054) ;  /* 0x0000000400d48947 */ /* 0x000fea0003800000 */
        /* <DEDUP_REMOVED lines=8> */
[----:B------:R-:W-:Y:S02]  /*20a50*/  IMAD.MOV.U32 R4, RZ, RZ, R8 ;  /* 0x000000ffff047224 */ /* 0x000fe400078e0008 */
[----:B------:R-:W-:Y:S01]  /*20a60*/  IMAD.MOV.U32 R14, RZ, RZ, R11 ;  /* 0x000000ffff0e7224 */ /* 0x000fe200078e000b */
        /* <DEDUP_REMOVED lines=21> */
.L_x_2057:
[----:B0-----:R-:W-:Y:S01]  /*20bc0*/  IMAD R3, R10, 0x8, R27 ;  /* 0x000000080a037824 */ /* 0x001fe200078e021b */
[----:B------:R-:W-:-:S04]  /*20bd0*/  SHF.L.U32 R2, R13, 0x1f, RZ ;  /* 0x0000001f0d027819 */ /* 0x000fc800000006ff */
[----:B------:R-:W0:Y:S02]  /*20be0*/  SYNCS.PHASECHK.TRANS64.TRYWAIT P0, [R3+URZ+0x31c40], R2 ;  /* 0x031c4002030075a7 */ /* 0x000e24000800017f */
[----:B0-----:R-:W-:Y:S05]  /*20bf0*/  @!P0 BRA `(.L_x_2058) ;  /* 0x0000003400608947 */ /* 0x001fea0003800000 */
.L_x_2160:
        /* <DEDUP_REMOVED lines=9> */
.L_x_2059:
        /* <DEDUP_REMOVED lines=31> */
.L_x_2161:
[----:B------:R-:W-:Y:S05]  /*20e80*/  @P1 BRA `(.L_x_2061) ;  /* 0x0000000000181947 */ /* 0x000fea0003800000 */
[----:B------:R-:W-:Y:S01]  /*20e90*/  ISETP.NE.AND P0, PT, R28, RZ, PT ;  /* 0x000000ff1c00720c */ /* 0x000fe20003f05270 */
[----:B0-----:R-:W-:Y:S02]  /*20ea0*/  IMAD R2, R22, 0x8, R27 ;  /* 0x0000000816027824 */ /* 0x001fe400078e021b */
[----:B------:R-:W-:-:S04]  /*20eb0*/  IMAD.MOV.U32 R3, RZ, RZ, 0x6c00 ;  /* 0x00006c00ff037424 */ /* 0x000fc800078e00ff */
[----:B------:R2:W-:Y:S06]  /*20ec0*/  SYNCS.ARRIVE.TRANS64 RZ, [R2+URZ+0x31c50], R3 ;  /* 0x031c500302ff79a7 */ /* 0x0005ec000800003f */
[----:B------:R-:W-:Y:S05]  /*20ed0*/  @!P0 BRA `(.L_x_2061) ;  /* 0x0000000000048947 */ /* 0x000fea0003800000 */
[----:B------:R-:W-:Y:S01]  /*20ee0*/  BPT.TRAP 0x1 ;  /* 0x000000040000795c */ /* 0x000fe20000300000 */
.L_x_2061:
        /* <DEDUP_REMOVED lines=30> */
.L_x_2056:
[----:B------:R-:W-:Y:S05]  /*210d0*/  BSYNC B2 ;  /* 0x0000000000027941 */ /* 0x000fea0003800000 */
.L_x_2055:
[----:B------:R-:W2:Y:S01]  /*210e0*/  LDL.LU R2, [R1] ;  /* 0x0000000001027983 */ /* 0x000ea20000300800 */
[----:B------:R-:W-:Y:S02]  /*210f0*/  IMAD.MOV.U32 R22, RZ, RZ, R10 ;  /* 0x000000ffff167224 */ /* 0x000fe400078e000a */
[----:B------:R-:W-:Y:S02]  /*21100*/  IMAD.MOV.U32 R24, RZ, RZ, R13 ;  /* 0x000000ffff187224 */ /* 0x000fe400078e000d */
[----:B--2---:R-:W-:-:S07]  /*21110*/  VIADD R9, R2, 0xfffffffd ;  /* 0xfffffffd02097836 */ /* 0x004fce0000000000 */
.L_x_2054:
[----:B------:R-:W-:Y:S05]  /*21120*/  BSYNC B1 ;  /* 0x0000000000017941 */ /* 0x000fea0003800000 */
.L_x_2053:
[----:B------:R-:W-:-:S13]  /*21130*/  ISETP.NE.AND P0, PT, R11, RZ, PT ;  /* 0x000000ff0b00720c */ /* 0x000fda0003f05270 */
[----:B------:R-:W-:Y:S05]  /*21140*/  @!P0 BRA `(.L_x_2052) ;  /* 0x0000000c009c8947 */ /* 0x000fea0003800000 */
[----:B------:R-:W-:-:S07]  /*21150*/  IMAD.MOV.U32 R4, RZ, RZ, R8 ;  /* 0x000000ffff047224 */ /* 0x000fce00078e0008 */
.L_x_2076:
        /* <DEDUP_REMOVED lines=32> */
.L_x_2064:
[----:B------:R-:W-:Y:S01]  /*21360*/  IMAD R3, R10, 0x8, R27 ;  /* 0x000000080a037824 */ /* 0x000fe200078e021b */
[----:B------:R-:W-:-:S04]  /*21370*/  SHF.L.U32 R2, R11, 0x1f, RZ ;  /* 0x0000001f0b027819 */ /* 0x000fc800000006ff */
[----:B------:R-:W2:Y:S02]  /*21380*/  SYNCS.PHASECHK.TRANS64.TRYWAIT P0, [R3+URZ+0x31c40], R2 ;  /* 0x031c4002030075a7 */ /* 0x000ea4000800017f */
[----:B--2---:R-:W-:Y:S05]  /*21390*/  @!P0 BRA `(.L_x_2065) ;  /* 0x0000002c00a08947 */ /* 0x004fea0003800000 */
.L_x_2162:
        /* <DEDUP_REMOVED lines=9> */
.L_x_2066:
        /* <DEDUP_REMOVED lines=31> */
.L_x_2163:
[----:B------:R-:W-:Y:S05]  /*21620*/  @P0 BRA `(.L_x_2068) ;  /* 0x0000000000140947 */ /* 0x000fea0003800000 */
[----:B------:R-:W-:Y:S01]  /*21630*/  ISETP.NE.AND P1, PT, R28, RZ, PT ;  /* 0x000000ff1c00720c */ /* 0x000fe20003f25270 */
[----:B------:R-:W-:-:S04]  /*21640*/  IMAD.MOV.U32 R2, RZ, RZ, 0x6c00 ;  /* 0x00006c00ff027424 */ /* 0x000fc800078e00ff */
[----:B------:R2:W-:Y:S08]  /*21650*/  SYNCS.ARRIVE.TRANS64 RZ, [R3+URZ+0x50], R2 ;  /* 0x0000500203ff79a7 */ /* 0x0005f0000800003f */
[----:B------:R-:W-:Y:S05]  /*21660*/  @!P1 BRA `(.L_x_2068) ;  /* 0x0000000000049947 */ /* 0x000fea0003800000 */
[----:B------:R-:W-:Y:S01]  /*21670*/  BPT.TRAP 0x1 ;  /* 0x000000040000795c */ /* 0x000fe20000300000 */
.L_x_2068:
        /* <DEDUP_REMOVED lines=30> */
.L_x_2063:
[----:B------:R-:W-:Y:S05]  /*21860*/  BSYNC B1 ;  /* 0x0000000000017941 */ /* 0x000fea0003800000 */
.L_x_2062:
        /* <DEDUP_REMOVED lines=31> */
.L_x_2071:
[----:B--2---:R-:W-:Y:S01]  /*21a60*/  IMAD R2, R22, 0x8, R27 ;  /* 0x0000000816027824 */ /* 0x004fe200078e021b */
[----:B------:R-:W-:-:S04]  /*21a70*/  SHF.L.U32 R3, R24, 0x1f, RZ ;  /* 0x0000001f18037819 */ /* 0x000fc800000006ff */
[----:B------:R-:W2:Y:S02]  /*21a80*/  SYNCS.PHASECHK.TRANS64.TRYWAIT P0, [R2+URZ+0x31c40], R3 ;  /* 0x031c4003020075a7 */ /* 0x000ea4000800017f */
[----:B--2---:R-:W-:Y:S05]  /*21a90*/  @!P0 BRA `(.L_x_2072) ;  /* 0x0000002800088947 */ /* 0x004fea0003800000 */
.L_x_2164:
        /* <DEDUP_REMOVED lines=9> */
.L_x_2073:
        /* <DEDUP_REMOVED lines=33> */
.L_x_2165:
[----:B------:R-:W-:Y:S05]  /*21d40*/  @P0 BRA `(.L_x_2075) ;  /* 0x0000000000140947 */ /* 0x000fea0003800000 */
[----:B------:R-:W-:Y:S01]  /*21d50*/  ISETP.NE.AND P1, PT, R28, RZ, PT ;  /* 0x000000ff1c00720c */ /* 0x000fe20003f25270 */
[----:B------:R-:W-:-:S04]  /*21d60*/  IMAD.MOV.U32 R3, RZ, RZ, 0x6c00 ;  /* 0x00006c00ff037424 */ /* 0x000fc800078e00ff */
[----:B------:R2:W-:Y:S08]  /*21d70*/  SYNCS.ARRIVE.TRANS64 RZ, [R2+URZ+0x50], R3 ;  /* 0x0000500302ff79a7 */ /* 0x0005f0000800003f */
[----:B------:R-:W-:Y:S05]  /*21d80*/  @!P1 BRA `(.L_x_2075) ;  /* 0x0000000000049947 */ /* 0x000fea0003800000 */
[----:B------:R-:W-:Y:S01]  /*21d90*/  BPT.TRAP 0x1 ;  /* 0x000000040000795c */ /* 0x000fe20000300000 */
.L_x_2075:
        /* <DEDUP_REMOVED lines=29> */
.L_x_2070:
[----:B------:R-:W-:Y:S05]  /*21f70*/  BSYNC B1 ;  /* 0x0000000000017941 */ /* 0x000fea0003800000 */
.L_x_2069:
[C---:B------:R-:W-:Y:S01]  /*21f80*/  ISETP.GT.AND P0, PT, R9.reuse, 0x1, PT ;  /* 0x000000010900780c */ /* 0x040fe20003f04270 */
[----:B0-2---:R-:W-:-:S04]  /*21f90*/  VIADD R2, R9, 0xfffffffe ;  /* 0xfffffffe09027836 */ /* 0x005fc80000000000 */
[----:B------:R-:W-:-:S08]  /*21fa0*/  IMAD.MOV.U32 R9, RZ, RZ, R2 ;  /* 0x000000ffff097224 */ /* 0x000fd000078e0002 */
[----:B------:R-:W-:Y:S05]  /*21fb0*/  @P0 BRA `(.L_x_2076) ;  /* 0xfffffff000680947 */ /* 0x000fea000383ffff */
.L_x_2052:
[----:B------:R-:W-:Y:S05]  /*21fc0*/  BSYNC B0 ;  /* 0x0000000000007941 */ /* 0x000fea0003800000 */
.L_x_2051:
[----:B------:R-:W-:Y:S01]  /*21fd0*/  ISETP.NE.AND P0, PT, R28, RZ, PT ;  /* 0x000000ff1c00720c */ /* 0x000fe20003f05270 */
[----:B------:R-:W-:-:S12]  /*21fe0*/  BSSY B0, `(.L_x_2077) ;  /* 0x000000f000007945 */ /* 0x000fd80003800000 */
[----:B------:R-:W-:Y:S05]  /*21ff0*/  @P0 BRA `(.L_x_2078) ;  /* 0x0000000000340947 */ /* 0x000fea0003800000 */
[----:B------:R-:W2:Y:S01]  /*22000*/  S2R R9, SR_LANEID ;  /* 0x0000000000097919 */ /* 0x000ea20000000000 */
[----:B------:R-:W-:Y:S01]  /*22010*/  VOTEU.ANY UR4, UPT, PT ;  /* 0x0000000000047886 */ /* 0x000fe200038e0100 */
[----:B------:R-:W3:Y:S01]  /*22020*/  LDC.64 R2, c[0x0][0xc38] ;  /* 0x00030e00ff027b82 */ /* 0x000ee20000000a00 */
[----:B0-----:R-:W2:Y:S01]  /*22030*/  FLO.U32 R4, UR4 ;  /* 0x0000000400047d00 */ /* 0x001ea200080e0000 */
[----:B------:R-:W-:-:S07]  /*22040*/  ULDC.64 UR6, c[0x0][0x208] ;  /* 0x0000820000067ab9 */ /* 0x000fce0000000a00 */
[----:B------:R-:W3:Y:S01]  /*22050*/  POPC R5, UR4 ;  /* 0x0000000400057d09 */ /* 0x000ee20008000000 */
[----:B--2---:R-:W-:-:S13]  /*22060*/  ISETP.EQ.U32.AND P0, PT, R4, R9, PT ;  /* 0x000000090400720c */ /* 0x004fda0003f02070 */
[----:B---3--:R-:W2:Y:S01]  /*22070*/  @P0 ATOMG.E.ADD.STRONG.GPU PT, R3, desc[UR6][R2.64], R5 ;  /* 0x00000005020309a8 */ /* 0x008ea200081ee1c6 */
[----:B------:R-:W0:Y:S02]  /*22080*/  S2R R6, SR_LTMASK ;  /* 0x0000000000067919 */ /* 0x000e240000003900 */
[----:B0-----:R-:W-:-:S04]  /*22090*/  LOP3.LUT R6, R6, UR4, RZ, 0xc0, !PT ;  /* 0x0000000406067c12 */ /* 0x001fc8000f8ec0ff */
[----:B------:R-:W0:Y:S01]  /*220a0*/  POPC R9, R6 ;  /* 0x0000000600097309 */ /* 0x000e220000000000 */
[----:B--2---:R-:W0:Y:S02]  /*220b0*/  SHFL.IDX PT, R4, R3, R4, 0x1f ;  /* 0x00001f0403047589 */ /* 0x004e2400000e0000 */
[----:B0-----:R-:W-:-:S07]  /*220c0*/  IADD3 R16, R4, UR36, R9 ;  /* 0x0000002404107c10 */ /* 0x001fce000fffe009 */
.L_x_2078:
[----:B------:R-:W-:Y:S05]  /*220d0*/  BSYNC B0 ;  /* 0x0000000000007941 */ /* 0x000fea0003800000 */
.L_x_2077:
[----:B------:R-:W-:Y:S04]  /*220e0*/  BSSY B0, `(.L_x_2079) ;  /* 0x000002b000007945 */ /* 0x000fe80003800000 */
[----:B------:R-:W-:Y:S05]  /*220f0*/  @!P6 BRA `(.L_x_2080) ;  /* 0x0000000000a4e947 */ /* 0x000fea0003800000 */
[----:B------:R-:W-:Y:S01]  /*22100*/  IMAD R3, R22, 0x8, R27 ;  /* 0x0000000816037824 */ /* 0x000fe200078e021b */
[----:B------:R-:W-:-:S04]  /*22110*/  SHF.L.U32 R2, R24, 0x1f, RZ ;  /* 0x0000001f18027819 */ /* 0x000fc800000006ff */
[----:B------:R-:W2:Y:S02]  /*22120*/  SYNCS.PHASECHK.TRANS64.TRYWAIT P0, [R3+URZ+0x31c60], R2 ;  /* 0x031c6002030075a7 */ /* 0x000ea4000800017f */
[----:B--2---:R-:W-:Y:S05]  /*22130*/  @!P0 BRA `(.L_x_2081) ;  /* 0x0000002000888947 */ /* 0x004fea0003800000 */
.L_x_2166:
        /* <DEDUP_REMOVED lines=9> */
.L_x_2082:
        /* <DEDUP_REMOVED lines=28> */
.L_x_2080:
[----:B------:R-:W-:Y:S05]  /*22390*/  BSYNC B0 ;  /* 0x0000000000007941 */ /* 0x000fea0003800000 */
.L_x_2079:
[----:B------:R-:W-:-:S05]  /*223a0*/  VIADD R22, R22, 0x1 ;  /* 0x0000000116167836 */ /* 0x000fca0000000000 */
[----:B------:R-:W-:-:S04]  /*223b0*/  ISETP.NE.AND P0, PT, R22, 0x2, PT ;  /* 0x000000021600780c */ /* 0x000fc80003f05270 */
[----:B0-2---:R-:W-:Y:S02]  /*223c0*/  SEL R3, RZ, 0x1, P0 ;  /* 0x00000001ff037807 */ /* 0x005fe40000000000 */
[----:B------:R-:W-:Y:S02]  /*223d0*/  SEL R22, R22, RZ, P0 ;  /* 0x000000ff16167207 */ /* 0x000fe40000000000 */
[----:B------:R-:W-:-:S07]  /*223e0*/  LOP3.LUT R24, R24, R3, RZ, 0x3c, !PT ;  /* 0x0000000318187212 */ /* 0x000fce00078e3cff */
.L_x_2036:
[----:B------:R-:W-:Y:S05]  /*223f0*/  BSYNC B6 ;  /* 0x0000000000067941 */ /* 0x000fea0003800000 */
.L_x_2034:
[----:B------:R-:W-:-:S03]  /*22400*/  UMOV UR4, 0xffffffff ;  /* 0xffffffff00047882 */ /* 0x000fc60000000000 */
[----:B------:R-:W-:Y:S05]  /*22410*/  BRA.DIV UR4, `(.L_x_2083) ;  /* 0x0000001e04e47947 */ /* 0x000fea000b800000 */
[----:B------:R0:W2:Y:S04]  /*22420*/  SHFL.IDX PT, R4, R16, RZ, 0x1f ;  /* 0x00001fff10047589 */ /* 0x0000a800000e0000 */
[----:B------:R0:W3:Y:S02]  /*22430*/  SHFL.IDX PT, R5, R16, 0x1, 0x1f ;  /* 0x00201f0010057f89 */ /* 0x0000e400000e0000 */
.L_x_2170:
        /* <DEDUP_REMOVED lines=8> */
[----:B------:R-:W4:Y:S01]  /*224c0*/  LDC.64 R2, c[0x0][0xc58] ;  /* 0x00031600ff027b82 */ /* 0x000f220000000a00 */
[----:B------:R-:W-:Y:S01]  /*224d0*/  ULDC.64 UR4, c[0x0][0x208] ;  /* 0x0000820000047ab9 */ /* 0x000fe20000000a00 */
[----:B----4-:R-:W-:-:S06]  /*224e0*/  IMAD.WIDE R2, R7, 0x4, R2 ;  /* 0x0000000407027825 */ /* 0x010fcc00078e0202 */
[----:B------:R4:W5:Y:S02]  /*224f0*/  LDG.E R2, desc[UR4][R2.64] ;  /* 0x0000000402027981 */ /* 0x000964000c1e1900 */
.L_x_2085:
[----:B------:R-:W-:Y:S05]  /*22500*/  BSYNC B0 ;  /* 0x0000000000007941 */ /* 0x000fea0003800000 */
.L_x_2084:
        /* <DEDUP_REMOVED lines=23> */
.L_x_2178:
[----:B------:R-:W-:Y:S02]  /*22680*/  ULDC UR4, c[0x0][0xc10] ;  /* 0x0003040000047ab9 */ /* 0x000fe40000000800 */
[----:B------:R-:W-:-:S04]  /*22690*/  IMAD.U32 R7, RZ, RZ, UR4 ;  /* 0x00000004ff077e24 */ /* 0x000fc8000f8e00ff */
[----:B----4-:R-:W-:-:S04]  /*226a0*/  IMAD R14, R14, R7, RZ ;  /* 0x000000070e0e7224 */ /* 0x010fc800078e02ff */
[----:B---3--:R-:W-:-:S05]  /*226b0*/  IMAD.IADD R5, R5, 0x1, R14 ;  /* 0x0000000105057824 */ /* 0x008fca00078e020e */
[----:B--2---:R-:W-:-:S13]  /*226c0*/  ISETP.GT.AND P0, PT, R5, R4, PT ;  /* 0x000000040500720c */ /* 0x004fda0003f04270 */
[----:B------:R-:W-:Y:S05]  /*226d0*/  @P0 BRA `(.L_x_2087) ;  /* 0x0000000000b00947 */ /* 0x000fea0003800000 */
[----:B------:R-:W2:Y:S02]  /*226e0*/  LDC R0, c[0x0][0xc14] ;  /* 0x00030500ff007b82 */ /* 0x000ea40000000800 */
.L_x_2092:
        /* <DEDUP_REMOVED lines=9> */
[----:B------:R-:W2:Y:S01]  /*22780*/  LDC.64 R2, c[0x0][0xc58] ;  /* 0x00031600ff027b82 */ /* 0x000ea20000000a00 */
[----:B------:R-:W-:Y:S01]  /*22790*/  ULDC.64 UR4, c[0x0][0x208] ;  /* 0x0000820000047ab9 */ /* 0x000fe20000000a00 */
[----:B--2---:R-:W-:-:S06]  /*227a0*/  IMAD.WIDE R2, R7, 0x4, R2 ;  /* 0x0000000407027825 */ /* 0x004fcc00078e0202 */
[----:B------:R2:W5:Y:S02]  /*227b0*/  LDG.E R2, desc[UR4][R2.64] ;  /* 0x0000000402027981 */ /* 0x000564000c1e1900 */
.L_x_2090:
[----:B------:R-:W-:Y:S05]  /*227c0*/  BSYNC B0 ;  /* 0x0000000000007941 */ /* 0x000fea0003800000 */
.L_x_2089:
        /* <DEDUP_REMOVED lines=23> */
.L_x_2186:
[----:B------:R-:W-:Y:S02]  /*22940*/  ULDC UR4, c[0x0][0xc10] ;  /* 0x0003040000047ab9 */ /* 0x000fe40000000800 */
[----:B------:R-:W-:-:S04]  /*22950*/  IMAD.U32 R7, RZ, RZ, UR4 ;  /* 0x00000004ff077e24 */ /* 0x000fc8000f8e00ff */
[----:B--2---:R-:W-:-:S04]  /*22960*/  IMAD R14, R14, R7, RZ ;  /* 0x000000070e0e7224 */ /* 0x004fc800078e02ff */
[----:B------:R-:W-:-:S05]  /*22970*/  IMAD.IADD R5, R14, 0x1, R5 ;  /* 0x000000010e057824 */ /* 0x000fca00078e0205 */
[----:B------:R-:W-:-:S13]  /*22980*/  ISETP.GT.AND P0, PT, R5, R4, PT ;  /* 0x000000040500720c */ /* 0x000fda0003f04270 */
[----:B------:R-:W-:Y:S05]  /*22990*/  @!P0 BRA `(.L_x_2092) ;  /* 0xfffffffc00548947 */ /* 0x000fea000383ffff */
.L_x_2087:
        /* <DEDUP_REMOVED lines=8> */
.L_x_2190:
[----:B------:R-:W-:Y:S01]  /*22a20*/  ISETP.NE.AND P0, PT, R3, RZ, PT ;  /* 0x000000ff0300720c */ /* 0x000fe20003f05270 */
[----:B------:R-:W-:-:S12]  /*22a30*/  IMAD.MOV.U32 R14, RZ, RZ, RZ ;  /* 0x000000ffff0e7224 */ /* 0x000fd800078e00ff */
[----:B------:R-:W-:Y:S05]  /*22a40*/  @!P0 BRA `(.L_x_2094) ;  /* 0x0000000000108947 */ /* 0x000fea0003800000 */
[----:B------:R-:W-:Y:S01]  /*22a50*/  UMOV UR4, 0xffffffff ;  /* 0xffffffff00047882 */ /* 0x000fe20000000000 */
[----:B------:R-:W-:Y:S02]  /*22a60*/  VIADD R12, R5, 0xffffffff ;  /* 0xffffffff050c7836 */ /* 0x000fe40000000000 */
[----:B------:R-:W-:Y:S05]  /*22a70*/  BRA.DIV UR4, `(.L_x_2095) ;  /* 0x0000002204807947 */ /* 0x000fea000b800000 */
[----:B------:R4:W0:Y:S02]  /*22a80*/  SHFL.IDX PT, R14, R8, R12, 0x1f ;  /* 0x00001f0c080e7589 */ /* 0x00082400000e0000 */
.L_x_2094:
        /* <DEDUP_REMOVED lines=68> */
.L_x_2088:
[----:B------:R-:W-:Y:S01]  /*22ed0*/  UMOV UR4, URZ ;  /* 0x0000003f00047c82 */ /* 0x000fe20008000000 */
[----:B------:R-:W-:Y:S01]  /*22ee0*/  UMOV UR5, URZ ;  /* 0x0000003f00057c82 */ /* 0x000fe20008000000 */
[----:B------:R-:W-:Y:S01]  /*22ef0*/  ULDC UR6, c[0x0][0xc14] ;  /* 0x0003050000067ab9 */ /* 0x000fe20000000800 */
[----:B------:R-:W-:Y:S02]  /*22f00*/  IMAD.MOV.U32 R16, RZ, RZ, R4 ;  /* 0x000000ffff107224 */ /* 0x000fe400078e0004 */
[----:B------:R-:W-:Y:S02]  /*22f10*/  IMAD.U32 R17, RZ, RZ, UR4 ;  /* 0x00000004ff117e24 */ /* 0x000fe4000f8e00ff */
[----:B------:R-:W-:Y:S02]  /*22f20*/  IMAD.U32 R18, RZ, RZ, UR5 ;  /* 0x00000005ff127e24 */ /* 0x000fe4000f8e00ff */
[----:B------:R-:W-:-:S07]  /*22f30*/  IMAD.U32 R19, RZ, RZ, UR6 ;  /* 0x00000006ff137e24 */ /* 0x000fce000f8e00ff */
.L_x_2096:
        /* <DEDUP_REMOVED lines=10> */
.L_x_2011:
        /* <DEDUP_REMOVED lines=12> */
.L_x_2193:
[----:B------:R-:W-:Y:S05]  /*230a0*/  BSYNC B0 ;  /* 0x0000000000007941 */ /* 0x000fea0003800000 */
.L_x_2098:
[----:B------:R-:W-:-:S03]  /*230b0*/  UMOV UR4, 0xffffffff ;  /* 0xffffffff00047882 */ /* 0x000fc60000000000 */
[----:B------:R-:W-:Y:S05]  /*230c0*/  BRA.DIV UR4, `(.L_x_2100) ;  /* 0x0000001e04247947 */ /* 0x000fea000b800000 */
[----:B0-----:R-:W0:Y:S02]  /*230d0*/  S2R R0, SR_TID.X ;  /* 0x0000000000007919 */ /* 0x001e240000002100 */
[----:B0-----:R-:W-:-:S04]  /*230e0*/  SHF.R.U32.HI R0, RZ, 0x5, R0 ;  /* 0x00000005ff007819 */ /* 0x001fc80000011600 */
[----:B------:R-:W-:-:S05]  /*230f0*/  LOP3.LUT R0, R0, 0x3, RZ, 0xc0, !PT ;  /* 0x0000000300007812 */ /* 0x000fca00078ec0ff */
[----:B------:R0:W2:Y:S02]  /*23100*/  SHFL.IDX PT, R14, R0, RZ, 0x1f ;  /* 0x00001fff000e7589 */ /* 0x0000a400000e0000 */
.L_x_2196:
[----:B--2---:R-:W-:-:S13]  /*23110*/  ISETP.NE.AND P0, PT, R14, RZ, PT ;  /* 0x000000ff0e00720c */ /* 0x004fda0003f05270 */
[----:B------:R-:W-:Y:S05]  /*23120*/  @P0 BRA `(.L_x_1853) ;  /* 0x0000000000880947 */ /* 0x000fea0003800000 */
[----:B------:R-:W-:-:S03]  /*23130*/  UMOV UR4, 0xffffffff ;  /* 0xffffffff00047882 */ /* 0x000fc60000000000 */
[----:B------:R-:W-:Y:S05]  /*23140*/  BRA.DIV UR4, `(.L_x_2101) ;  /* 0x0000001e04387947 */ /* 0x000fea000b800000 */
[----:B------:R-:W-:-:S13]  /*23150*/  ELECT P6, URZ, PT ;  /* 0x00000000003f782f */ /* 0x000fda00038c0000 */
.L_x_2199:
[----:B------:R-:W-:Y:S05]  /*23160*/  @!P6 BRA `(.L_x_1853) ;  /* 0x000000000078e947 */ /* 0x000fea0003800000 */
[----:B------:R-:W-:-:S06]  /*23170*/  ULOP3.LUT UR4, UR60, 0x2, URZ, 0xfc, !UPT ;  /* 0x000000023c047892 */ /* 0x000fcc000f8efc3f */
[----:B0-----:R-:W-:-:S05]  /*23180*/  IMAD.U32 R0, RZ, RZ, UR4 ;  /* 0x00000004ff007e24 */ /* 0x001fca000f8e00ff */
[----:B------:R-:W-:-:S13]  /*23190*/  ISETP.NE.AND P2, PT, R0, 0x3, PT ;  /* 0x000000030000780c */ /* 0x000fda0003f45270 */
[----:B------:R-:W-:Y:S05]  /*231a0*/  @!P2 BRA `(.L_x_2102) ;  /* 0x000000000004a947 */ /* 0x000fea0003800000 */
[----:B------:R-:W-:Y:S01]  /*231b0*/  BPT.TRAP 0x1 ;  /* 0x000000040000795c */ /* 0x000fe20000300000 */
.L_x_2102:
        /* <DEDUP_REMOVED lines=12> */
.L_x_2200:
[----:B------:R-:W2:Y:S02]  /*23280*/  SYNCS.PHASECHK.TRANS64.TRYWAIT P0, [R3+URZ], R0 ;  /* 0x00000000030075a7 */ /* 0x000ea4000800017f */
[----:B--2---:R-:W-:Y:S05]  /*23290*/  @!P0 BRA `(.L_x_2104) ;  /* 0x0000001c00188947 */ /* 0x004fea0003800000 */
.L_x_2201:
[----:B------:R-:W-:Y:S05]  /*232a0*/  @!P2 BRA `(.L_x_2105) ;  /* 0x000000000004a947 */ /* 0x000fea0003800000 */
[----:B------:R-:W-:Y:S01]  /*232b0*/  BPT.TRAP 0x1 ;  /* 0x000000040000795c */ /* 0x000fe20000300000 */
.L_x_2105:
[----:B--2---:R-:W-:-:S04]  /*232c0*/  VIADD R3, R9, 0x31c60 ;  /* 0x00031c6009037836 */ /* 0x004fc80000000000 */
[----:B------:R-:W-:-:S04]  /*232d0*/  IMAD R5, R22, 0x8, R3 ;  /* 0x0000000816057824 */ /* 0x000fc800078e0203 */
[----:B------:R-:W2:Y:S02]  /*232e0*/  SYNCS.PHASECHK.TRANS64.TRYWAIT P0, [R5+URZ], R2 ;  /* 0x00000002050075a7 */ /* 0x000ea4000800017f */
[----:B--2---:R-:W-:Y:S05]  /*232f0*/  @!P0 BRA `(.L_x_2106) ;  /* 0x0000001c00148947 */ /* 0x004fea0003800000 */
.L_x_2202:
[----:B------:R-:W-:-:S07]  /*23300*/  IMAD R3, R4, 0x8, R3 ;  /* 0x0000000804037824 */ /* 0x000fce00078e0203 */
.L_x_2107:
[----:B---3--:R3:W4:Y:S02]  /*23310*/  SYNCS.PHASECHK.TRANS64.TRYWAIT P0, [R3+URZ], R0 ;  /* 0x00000000030075a7 */ /* 0x008724000800017f */
[----:B----4-:R-:W-:Y:S05]  /*23320*/  @!P0 NANOSLEEP.SYNCS 0x989680 ;  /* 0x009896800000895d */ /* 0x010fea0003900000 */
[----:B------:R-:W4:Y:S02]  /*23330*/  @!P0 SYNCS.PHASECHK.TRANS64 P0, [R3+URZ], R0 ;  /* 0x00000000030085a7 */ /* 0x000f24000800007f */
[----:B----4-:R-:W-:Y:S05]  /*23340*/  @!P0 BRA `(.L_x_2107) ;  /* 0xfffffffc00f08947 */ /* 0x010fea000383ffff */
.L_x_1853:
[----:B------:R-:W-:Y:S05]  /*23350*/  BSYNC B7 ;  /* 0x0000000000077941 */ /* 0x000fea0003800000 */
.L_x_1850:
[----:B------:R-:W-:Y:S05]  /*23360*/  EXIT ;  /* 0x000000000000794d */ /* 0x000fea0003800000 */
.L_x_1869:
[----:B0-----:R0:W1:Y:S02]  /*23370*/  SYNCS.PHASECHK.TRANS64.TRYWAIT P5, [R20+URZ+0x31c90], R92 ;  /* 0x031c905c140075a7 */ /* 0x00106400080a017f */
[----:B-1----:R-:W-:Y:S05]  /*23380*/  @!P5 NANOSLEEP.SYNCS 0x989680 ;  /* 0x009896800000d95d */ /* 0x002fea0003900000 */
[----:B------:R-:W1:Y:S02]  /*23390*/  @!P5 SYNCS.PHASECHK.TRANS64 P5, [R20+URZ+0x31c90], R92 ;  /* 0x031c905c1400d5a7 */ /* 0x000e6400080a007f */
[----:B-1----:R-:W-:Y:S05]  /*233a0*/  @!P5 BRA `(.L_x_1869) ;  /* 0xfffffffc00f0d947 */ /* 0x002fea000383ffff */
[----:B------:R-:W-:Y:S05]  /*233b0*/  BRA `(.L_x_2108) ;  /* 0xfffffdfc00647947 */ /* 0x000fea000383ffff */
.L_x_1897:
[----:B0-----:R0:W1:Y:S02]  /*233c0*/  SYNCS.PHASECHK.TRANS64.TRYWAIT P5, [R20+URZ+0x31c90], R92 ;  /* 0x031c905c140075a7 */ /* 0x00106400080a017f */
[----:B-1----:R-:W-:Y:S05]  /*233d0*/  @!P5 NANOSLEEP.SYNCS 0x989680 ;  /* 0x009896800000d95d */ /* 0x002fea0003900000 */
[----:B------:R-:W1:Y:S02]  /*233e0*/  @!P5 SYNCS.PHASECHK.TRANS64 P5, [R20+URZ+0x31c90], R92 ;  /* 0x031c905c1400d5a7 */ /* 0x000e6400080a007f */
[----:B-1----:R-:W-:Y:S05]  /*233f0*/  @!P5 BRA `(.L_x_1897) ;  /* 0xfffffffc00f0d947 */ /* 0x002fea000383ffff */
[----:B------:R-:W-:Y:S05]  /*23400*/  BRA `(.L_x_2109) ;  /* 0xfffffe1800607947 */ /* 0x000fea000383ffff */
.L_x_1910:
[----:B0-----:R0:W1:Y:S02]  /*23410*/  SYNCS.PHASECHK.TRANS64.TRYWAIT P4, [R20+URZ+0x31c90], R92 ;  /* 0x031c905c140075a7 */ /* 0x001064000808017f */
[----:B-1----:R-:W-:Y:S05]  /*23420*/  @!P4 NANOSLEEP.SYNCS 0x989680 ;  /* 0x009896800000c95d */ /* 0x002fea0003900000 */
[----:B------:R-:W1:Y:S02]  /*23430*/  @!P4 SYNCS.PHASECHK.TRANS64 P4, [R20+URZ+0x31c90], R92 ;  /* 0x031c905c1400c5a7 */ /* 0x000e64000808007f */
[----:B-1----:R-:W-:Y:S05]  /*23440*/  @!P4 BRA `(.L_x_1910) ;  /* 0xfffffffc00f0c947 */ /* 0x002fea000383ffff */
[----:B------:R-:W-:Y:S05]  /*23450*/  BRA `(.L_x_2110) ;  /* 0xfffffe3400007947 */ /* 0x000fea000383ffff */
.L_x_1914:
[----:B--2---:R2:W3:Y:S02]  /*23460*/  SYNCS.PHASECHK.TRANS64.TRYWAIT P3, [R20+URZ+0x31cb0], R92 ;  /* 0x031cb05c140075a7 */ /* 0x0044e4000806017f */
[----:B---3--:R-:W-:Y:S05]  /*23470*/  @!P3 NANOSLEEP.SYNCS 0x989680 ;  /* 0x009896800000b95d */ /* 0x008fea0003900000 */
[----:B------:R-:W3:Y:S02]  /*23480*/  @!P3 SYNCS.PHASECHK.TRANS64 P3, [R20+URZ+0x31cb0], R92 ;  /* 0x031cb05c1400b5a7 */ /* 0x000ee4000806007f */
[----:B---3--:R-:W-:Y:S05]  /*23490*/  @!P3 BRA `(.L_x_1914) ;  /* 0xfffffffc00f0b947 */ /* 0x008fea000383ffff */
[----:B------:R-:W-:Y:S05]  /*234a0*/  BRA `(.L_x_2111) ;  /* 0xfffffe34009c7947 */ /* 0x000fea000383ffff */
.L_x_1920:
[----:B------:R-:W-:Y:S01]  /*234b0*/  BSSY B0, `(.L_x_2112) ;  /* 0x0000007000007945 */ /* 0x000fe20003800000 */
[----:B------:R-:W-:Y:S02]  /*234c0*/  IMAD.MOV.U32 R12, RZ, RZ, RZ ;  /* 0x000000ffff0c7224 */ /* 0x000fe400078e00ff */
[----:B0-----:R-:W-:Y:S02]  /*234d0*/  IMAD.MOV.U32 R11, RZ, RZ, 0x1f ;  /* 0x0000001fff0b7424 */ /* 0x001fe400078e00ff */
[----:B------:R-:W-:-:S07]  /*234e0*/  IMAD.MOV.U32 R15, RZ, RZ, -0x1 ;  /* 0xffffffffff0f7424 */ /* 0x000fce00078e00ff */
[----:B-----5:R-:W-:Y:S05]  /*234f0*/  WARPSYNC.COLLECTIVE R15, `(.L_x_2113) ;  /* 0x000000000f087348 */ /* 0x020fea0003c00000 */
[----:B------:R0:W1:Y:S02]  /*23500*/  SHFL.IDX P6, R14, R13, R12, R11 ;  /* 0x0000000c0d0e7389 */ /* 0x00006400000c000b */
[----:B01---5:R-:W-:Y:S01]  /*23510*/  ENDCOLLECTIVE ;  /* 0x000000000000791b */ /* 0x023fe20003800000 */
.L_x_2113:
[----:B------:R-:W-:Y:S05]  /*23520*/  BSYNC B0 ;  /* 0x0000000000007941 */ /* 0x000fea0003800000 */
.L_x_2112:
[----:B------:R2:W-:Y:S01]  /*23530*/  STL [R1+0x54], R14 ;  /* 0x0000540e01007387 */ /* 0x0005e20000100800 */
[----:B------:R-:W-:Y:S05]  /*23540*/  BRA `(.L_x_2114) ;  /* 0xfffffe3c00187947 */ /* 0x000fea000383ffff */
.L_x_1933:
[----:B------:R-:W-:Y:S01]  /*23550*/  BSSY B1, `(.L_x_2115) ;  /* 0x0000007000017945 */ /* 0x000fe20003800000 */
[----:B------:R-:W-:Y:S02]  /*23560*/  IMAD.MOV.U32 R12, RZ, RZ, RZ ;  /* 0x000000ffff0c7224 */ /* 0x000fe400078e00ff */
[----:B------:R-:W-:Y:S02]  /*23570*/  IMAD.MOV.U32 R11, RZ, RZ, 0x1e1f ;  /* 0x00001e1fff0b7424 */ /* 0x000fe400078e00ff */
[----:B------:R-:W-:-:S07]  /*23580*/  IMAD.MOV.U32 R15, RZ, RZ, -0x1 ;  /* 0xffffffffff0f7424 */ /* 0x000fce00078e00ff */
[----:B------:R-:W-:Y:S05]  /*23590*/  WARPSYNC.COLLECTIVE R15, `(.L_x_2116) ;  /* 0x000000000f087348 */ /* 0x000fea0003c00000 */
[----:B------:R0:W1:Y:S02]  /*235a0*/  SHFL.IDX P6, R14, R13, R12, R11 ;  /* 0x0000000c0d0e7389 */ /* 0x00006400000c000b */
[----:B01----:R-:W-:Y:S01]  /*235b0*/  ENDCOLLECTIVE ;  /* 0x000000000000791b */ /* 0x003fe20003800000 */
.L_x_2116:
[----:B------:R-:W-:Y:S05]  /*235c0*/  BSYNC B1 ;  /* 0x0000000000017941 */ /* 0x000fea0003800000 */
.L_x_2115:
[----:B------:R-:W-:Y:S05]  /*235d0*/  BRA `(.L_x_2117) ;  /* 0xfffffe4800687947 */ /* 0x000fea000383ffff */
.L_x_1934:
        /* <DEDUP_REMOVED lines=8> */
.L_x_2119:
[----:B------:R-:W-:Y:S05]  /*23660*/  BSYNC B1 ;  /* 0x0000000000017941 */ /* 0x000fea0003800000 */
.L_x_2118:
[----:B------:R-:W-:Y:S05]  /*23670*/  BRA `(.L_x_2120) ;  /* 0xfffffe48004c7947 */ /* 0x000fea000383ffff */
.L_x_1935:
        /* <DEDUP_REMOVED lines=8> */
.L_x_2122:
[----:B------:R-:W-:Y:S05]  /*23700*/  BSYNC B1 ;  /* 0x0000000000017941 */ /* 0x000fea0003800000 */
.L_x_2121:
[----:B------:R-:W-:Y:S05]  /*23710*/  BRA `(.L_x_2123) ;  /* 0xfffffe4800307947 */ /* 0x000fea000383ffff */
.L_x_1936:
        /* <DEDUP_REMOVED lines=8> */
.L_x_2125:
[----:B------:R-:W-:Y:S05]  /*237a0*/  BSYNC B1 ;  /* 0x0000000000017941 */ /* 0x000fea0003800000 */
.L_x_2124:
[----:B------:R-:W-:Y:S05]  /*237b0*/  BRA `(.L_x_2126) ;  /* 0xfffffe4800147947 */ /* 0x000fea000383ffff */
.L_x_1938:
[----:B0-----:R0:W1:Y:S02]  /*237c0*/  SYNCS.PHASECHK.TRANS64.TRYWAIT P1, [R16+URZ+0x31c00], R3 ;  /* 0x031c0003100075a7 */ /* 0x001064000802017f */
[----:B-1----:R-:W-:Y:S05]  /*237d0*/  @!P1 NANOSLEEP.SYNCS 0x989680 ;  /* 0x009896800000995d */ /* 0x002fea0003900000 */
[----:B------:R-:W1:Y:S02]  /*237e0*/  @!P1 SYNCS.PHASECHK.TRANS64 P1, [R16+URZ+0x31c00], R3 ;  /* 0x031c0003100095a7 */ /* 0x000e64000802007f */
[----:B-1----:R-:W-:Y:S05]  /*237f0*/  @!P1 BRA `(.L_x_1938) ;  /* 0xfffffffc00f09947 */ /* 0x002fea000383ffff */
[----:B------:R-:W-:Y:S05]  /*23800*/  BRA `(.L_x_2127) ;  /* 0xfffffe4800907947 */ /* 0x000fea000383ffff */
.L_x_1952:
[----:B------:R-:W-:Y:S01]  /*23810*/  BSSY B1, `(.L_x_2128) ;  /* 0x0000007000017945 */ /* 0x000fe20003800000 */
[----:B------:R-:W-:Y:S02]  /*23820*/  IMAD.MOV.U32 R12, RZ, RZ, RZ ;  /* 0x000000ffff0c7224 */ /* 0x000fe400078e00ff */
[----:B------:R-:W-:Y:S02]  /*23830*/  IMAD.MOV.U32 R11, RZ, RZ, 0x1e1f ;  /* 0x00001e1fff0b7424 */ /* 0x000fe400078e00ff */
[----:B------:R-:W-:-:S07]  /*23840*/  IMAD.MOV.U32 R15, RZ, RZ, -0x1 ;  /* 0xffffffffff0f7424 */ /* 0x000fce00078e00ff */
[----:B------:R-:W-:Y:S05]  /*23850*/  WARPSYNC.COLLECTIVE R15, `(.L_x_2129) ;  /* 0x000000000f087348 */ /* 0x000fea0003c00000 */
[----:B------:R0:W1:Y:S02]  /*23860*/  SHFL.IDX P6, R14, R13, R12, R11 ;  /* 0x0000000c0d0e7389 */ /* 0x00006400000c000b */
[----:B01----:R-:W-:Y:S01]  /*23870*/  ENDCOLLECTIVE ;  /* 0x000000000000791b */ /* 0x003fe20003800000 */
.L_x_2129:
[----:B------:R-:W-:Y:S05]  /*23880*/  BSYNC B1 ;  /* 0x0000000000017941 */ /* 0x000fea0003800000 */
.L_x_2128:
[----:B------:R-:W-:Y:S05]  /*23890*/  BRA `(.L_x_2130) ;  /* 0xfffffe6400047947 */ /* 0x000fea000383ffff */
.L_x_1953:
        /* <DEDUP_REMOVED lines=8> */
.L_x_2132:
[----:B------:R-:W-:Y:S05]  /*23920*/  BSYNC B1 ;  /* 0x0000000000017941 */ /* 0x000fea0003800000 */
.L_x_2131:
[----:B------:R-:W-:Y:S05]  /*23930*/  BRA `(.L_x_2133) ;  /* 0xfffffe6000e87947 */ /* 0x000fea000383ffff */
.L_x_1954:
        /* <DEDUP_REMOVED lines=8> */
.L_x_2135:
[----:B------:R-:W-:Y:S05]  /*239c0*/  BSYNC B1 ;  /* 0x0000000000017941 */ /* 0x000fea0003800000 */
.L_x_2134:
[----:B------:R-:W-:Y:S05]  /*239d0*/  BRA `(.L_x_2136) ;  /* 0xfffffe6000cc7947 */ /* 0x000fea000383ffff */
.L_x_1955:
        /* <DEDUP_REMOVED lines=8> */
.L_x_2138:
[----:B------:R-:W-:Y:S05]  /*23a60*/  BSYNC B1 ;  /* 0x0000000000017941 */ /* 0x000fea0003800000 */
.L_x_2137:
[----:B------:R-:W-:Y:S05]  /*23a70*/  BRA `(.L_x_2139) ;  /* 0xfffffe6000b07947 */ /* 0x000fea000383ffff */
.L_x_1957:
[----:B0-----:R0:W1:Y:S02]  /*23a80*/  SYNCS.PHASECHK.TRANS64.TRYWAIT P1, [R16+URZ+0x31c00], R3 ;  /* 0x031c0003100075a7 */ /* 0x001064000802017f */
[----:B-1----:R-:W-:Y:S05]  /*23a90*/  @!P1 NANOSLEEP.SYNCS 0x989680 ;  /* 0x009896800000995d */ /* 0x002fea0003900000 */
[----:B------:R-:W1:Y:S02]  /*23aa0*/  @!P1 SYNCS.PHASECHK.TRANS64 P1, [R16+URZ+0x31c00], R3 ;  /* 0x031c0003100095a7 */ /* 0x000e64000802007f */
[----:B-1----:R-:W-:Y:S05]  /*23ab0*/  @!P1 BRA `(.L_x_1957) ;  /* 0xfffffffc00f09947 */ /* 0x002fea000383ffff */
[----:B------:R-:W-:Y:S05]  /*23ac0*/  BRA `(.L_x_2140) ;  /* 0xfffffe6400307947 */ /* 0x000fea000383ffff */
.L_x_1965:
[----:B-1----:R1:W3:Y:S02]  /*23ad0*/  SYNCS.PHASECHK.TRANS64.TRYWAIT P1, [R0+URZ+0x31c30], R5 ;  /* 0x031c3005000075a7 */ /* 0x0022e4000802017f */
[----:B---3--:R-:W-:Y:S05]  /*23ae0*/  @!P1 NANOSLEEP.SYNCS 0x989680 ;  /* 0x009896800000995d */ /* 0x008fea0003900000 */
[----:B------:R-:W3:Y:S02]  /*23af0*/  @!P1 SYNCS.PHASECHK.TRANS64 P1, [R0+URZ+0x31c30], R5 ;  /* 0x031c3005000095a7 */ /* 0x000ee4000802007f */
[----:B---3--:R-:W-:Y:S05]  /*23b00*/  @!P1 BRA `(.L_x_1965) ;  /* 0xfffffffc00f09947 */ /* 0x008fea000383ffff */
[----:B------:R-:W-:Y:S05]  /*23b10*/  BRA `(.L_x_1964) ;  /* 0xfffffe7c00207947 */ /* 0x000fea000383ffff */
.L_x_1971:
[----:B-1----:R1:W2:Y:S02]  /*23b20*/  SYNCS.PHASECHK.TRANS64.TRYWAIT P3, [R20+URZ+0x31c30], R21 ;  /* 0x031c3015140075a7 */ /* 0x0022a4000806017f */
[----:B--2---:R-:W-:Y:S05]  /*23b30*/  @!P3 NANOSLEEP.SYNCS 0x989680 ;  /* 0x009896800000b95d */ /* 0x004fea0003900000 */
[----:B------:R-:W2:Y:S02]  /*23b40*/  @!P3 SYNCS.PHASECHK.TRANS64 P3, [R20+URZ+0x31c30], R21 ;  /* 0x031c30151400b5a7 */ /* 0x000ea4000806007f */
[----:B--2---:R-:W-:Y:S05]  /*23b50*/  @!P3 BRA `(.L_x_1971) ;  /* 0xfffffffc00f0b947 */ /* 0x004fea000383ffff */
[----:B------:R-:W-:Y:S05]  /*23b60*/  BRA `(.L_x_1970) ;  /* 0xfffffec800d07947 */ /* 0x000fea000383ffff */
.L_x_1975:
[----:B-1----:R1:W2:Y:S02]  /*23b70*/  SYNCS.PHASECHK.TRANS64.TRYWAIT P2, [R21+URZ+0x31c50], R20 ;  /* 0x031c5014150075a7 */ /* 0x0022a4000804017f */
[----:B--2---:R-:W-:Y:S05]  /*23b80*/  @!P2 NANOSLEEP.SYNCS 0x989680 ;  /* 0x009896800000a95d */ /* 0x004fea0003900000 */
[----:B------:R-:W2:Y:S02]  /*23b90*/  @!P2 SYNCS.PHASECHK.TRANS64 P2, [R21+URZ+0x31c50], R20 ;  /* 0x031c50141500a5a7 */ /* 0x000ea4000804007f */
[----:B--2---:R-:W-:Y:S05]  /*23ba0*/  @!P2 BRA `(.L_x_1975) ;  /* 0xfffffffc00f0a947 */ /* 0x004fea000383ffff */
[----:B------:R-:W-:Y:S05]  /*23bb0*/  BRA `(.L_x_1972) ;  /* 0xfffffeec00d87947 */ /* 0x000fea000383ffff */
.L_x_1982:
[----:B--2---:R2:W3:Y:S02]  /*23bc0*/  SYNCS.PHASECHK.TRANS64.TRYWAIT P3, [R20+URZ+0x31c30], R21 ;  /* 0x031c3015140075a7 */ /* 0x0044e4000806017f */
[----:B---3--:R-:W-:Y:S05]  /*23bd0*/  @!P3 NANOSLEEP.SYNCS 0x989680 ;  /* 0x009896800000b95d */ /* 0x008fea0003900000 */
[----:B------:R-:W3:Y:S02]  /*23be0*/  @!P3 SYNCS.PHASECHK.TRANS64 P3, [R20+URZ+0x31c30], R21 ;  /* 0x031c30151400b5a7 */ /* 0x000ee4000806007f */
[----:B---3--:R-:W-:Y:S05]  /*23bf0*/  @!P3 BRA `(.L_x_1982) ;  /* 0xfffffffc00f0b947 */ /* 0x008fea000383ffff */
[----:B------:R-:W-:Y:S05]  /*23c00*/  BRA `(.L_x_1981) ;  /* 0xffffff24009c7947 */ /* 0x000fea000383ffff */
.L_x_1986:
[----:B-1----:R1:W2:Y:S02]  /*23c10*/  SYNCS.PHASECHK.TRANS64.TRYWAIT P2, [R20+URZ+0x31c50], R14 ;  /* 0x031c500e140075a7 */ /* 0x0022a4000804017f */
[----:B--2---:R-:W-:Y:S05]  /*23c20*/  @!P2 NANOSLEEP.SYNCS 0x989680 ;  /* 0x009896800000a95d */ /* 0x004fea0003900000 */
[----:B------:R-:W2:Y:S02]  /*23c30*/  @!P2 SYNCS.PHASECHK.TRANS64 P2, [R20+URZ+0x31c50], R14 ;  /* 0x031c500e1400a5a7 */ /* 0x000ea4000804007f */
[----:B--2---:R-:W-:Y:S05]  /*23c40*/  @!P2 BRA `(.L_x_1986) ;  /* 0xfffffffc00f0a947 */ /* 0x004fea000383ffff */
[----:B------:R-:W-:Y:S05]  /*23c50*/  BRA `(.L_x_1983) ;  /* 0xffffff48009c7947 */ /* 0x000fea000383ffff */
.L_x_1991:
[----:B---3--:R3:W4:Y:S02]  /*23c60*/  SYNCS.PHASECHK.TRANS64.TRYWAIT P0, [R7+URZ+0x31c50], R0 ;  /* 0x031c5000070075a7 */ /* 0x008724000800017f */
[----:B----4-:R-:W-:Y:S05]  /*23c70*/  @!P0 NANOSLEEP.SYNCS 0x989680 ;  /* 0x009896800000895d */ /* 0x010fea0003900000 */
[----:B------:R-:W4:Y:S02]  /*23c80*/  @!P0 SYNCS.PHASECHK.TRANS64 P0, [R7+URZ+0x31c50], R0 ;  /* 0x031c5000070085a7 */ /* 0x000f24000800007f */
[----:B----4-:R-:W-:Y:S05]  /*23c90*/  @!P0 BRA `(.L_x_1991) ;  /* 0xfffffffc00f08947 */ /* 0x010fea000383ffff */
[----:B------:R-:W-:Y:S05]  /*23ca0*/  BRA `(.L_x_1990) ;  /* 0xffffff7400c87947 */ /* 0x000fea000383ffff */
.L_x_2017:
        /* <DEDUP_REMOVED lines=11> */
.L_x_2142:
[----:B------:R-:W-:Y:S05]  /*23d60*/  BSYNC B1 ;  /* 0x0000000000017941 */ /* 0x000fea0003800000 */
.L_x_2141:
[----:B------:R-:W-:Y:S05]  /*23d70*/  BRA `(.L_x_2143) ;  /* 0xffffffac00e87947 */ /* 0x000fea000383ffff */
.L_x_2018:
[----:B------:R-:W-:Y:S01]  /*23d80*/  BSSY B1, `(.L_x_2144) ;  /* 0x0000006000017945 */ /* 0x000fe20003800000 */
[----:B------:R-:W-:-:S07]  /*23d90*/  IMAD.MOV.U32 R15, RZ, RZ, -0x1 ;  /* 0xffffffffff0f7424 */ /* 0x000fce00078e00ff */
[----:B-1----:R-:W-:Y:S05]  /*23da0*/  WARPSYNC.COLLECTIVE R15, `(.L_x_2145) ;  /* 0x000000000f0c7348 */ /* 0x002fea0003c00000 */
[----:B------:R-:W-:Y:S02]  /*23db0*/  ELECT P6, UR62, PT ;  /* 0x00000000003e782f */ /* 0x000fe400038c0000 */
[----:B------:R-:W-:Y:S01]  /*23dc0*/  MOV R14, UR62 ;  /* 0x0000003e000e7c02 */ /* 0x000fe20008000f00 */
[----:B-1----:R-:W-:Y:S10]  /*23dd0*/  ENDCOLLECTIVE ;  /* 0x000000000000791b */ /* 0x002ff40003800000 */
.L_x_2145:
[----:B------:R-:W-:Y:S05]  /*23de0*/  BSYNC B1 ;  /* 0x0000000000017941 */ /* 0x000fea0003800000 */
.L_x_2144:
[----:B------:R-:W-:Y:S05]  /*23df0*/  BRA `(.L_x_2146) ;  /* 0xffffffac00d47947 */ /* 0x000fea000383ffff */
.L_x_2020:
[----:B0-----:R0:W2:Y:S02]  /*23e00*/  SYNCS.PHASECHK.TRANS64.TRYWAIT P0, [R6+URZ+0x31c20], R7 ;  /* 0x031c2007060075a7 */ /* 0x0010a4000800017f */
[----:B--2---:R-:W-:Y:S05]  /*23e10*/  @!P0 NANOSLEEP.SYNCS 0x989680 ;  /* 0x009896800000895d */ /* 0x004fea0003900000 */
[----:B------:R-:W2:Y:S02]  /*23e20*/  @!P0 SYNCS.PHASECHK.TRANS64 P0, [R6+URZ+0x31c20], R7 ;  /* 0x031c2007060085a7 */ /* 0x000ea4000800007f */
[----:B--2---:R-:W-:Y:S05]  /*23e30*/  @!P0 BRA `(.L_x_2020) ;  /* 0xfffffffc00f08947 */ /* 0x004fea000383ffff */
[----:B------:R-:W-:Y:S05]  /*23e40*/  BRA `(.L_x_2147) ;  /* 0xffffffac00f07947 */ /* 0x000fea000383ffff */
.L_x_2023:
[----:B0-----:R0:W2:Y:S02]  /*23e50*/  SYNCS.PHASECHK.TRANS64.TRYWAIT P0, [R8+URZ+0x31ca0], R7 ;  /* 0x031ca007080075a7 */ /* 0x0010a4000800017f */
[----:B--2---:R-:W-:Y:S05]  /*23e60*/  @!P0 NANOSLEEP.SYNCS 0x989680 ;  /* 0x009896800000895d */ /* 0x004fea0003900000 */
[----:B------:R-:W2:Y:S02]  /*23e70*/  @!P0 SYNCS.PHASECHK.TRANS64 P0, [R8+URZ+0x31ca0], R7 ;  /* 0x031ca007080085a7 */ /* 0x000ea4000800007f */
[----:B--2---:R-:W-:Y:S05]  /*23e80*/  @!P0 BRA `(.L_x_2023) ;  /* 0xfffffffc00f08947 */ /* 0x004fea000383ffff */
[----:B------:R-:W-:Y:S05]  /*23e90*/  BRA `(.L_x_2148) ;  /* 0xffffffac00f87947 */ /* 0x000fea000383ffff */
.L_x_2025:
[----:B--2---:R2:W3:Y:S02]  /*23ea0*/  SYNCS.PHASECHK.TRANS64.TRYWAIT P0, [R8+URZ+0x31cc0], R7 ;  /* 0x031cc007080075a7 */ /* 0x0044e4000800017f */
[----:B---3--:R-:W-:Y:S05]  /*23eb0*/  @!P0 NANOSLEEP.SYNCS 0x989680 ;  /* 0x009896800000895d */ /* 0x008fea0003900000 */
[----:B------:R-:W3:Y:S02]  /*23ec0*/  @!P0 SYNCS.PHASECHK.TRANS64 P0, [R8+URZ+0x31cc0], R7 ;  /* 0x031cc007080085a7 */ /* 0x000ee4000800007f */
[----:B---3--:R-:W-:Y:S05]  /*23ed0*/  @!P0 BRA `(.L_x_2025) ;  /* 0xfffffffc00f08947 */ /* 0x008fea000383ffff */
[----:B------:R-:W-:Y:S05]  /*23ee0*/  BRA `(.L_x_2149) ;  /* 0xffffffb000787947 */ /* 0x000fea000383ffff */
.L_x_2029:
[----:B0-----:R0:W2:Y:S02]  /*23ef0*/  SYNCS.PHASECHK.TRANS64.TRYWAIT P0, [R7+URZ+0x31ca0], R8 ;  /* 0x031ca008070075a7 */ /* 0x0010a4000800017f */
[----:B--2---:R-:W-:Y:S05]  /*23f00*/  @!P0 NANOSLEEP.SYNCS 0x989680 ;  /* 0x009896800000895d */ /* 0x004fea0003900000 */
[----:B------:R-:W2:Y:S02]  /*23f10*/  @!P0 SYNCS.PHASECHK.TRANS64 P0, [R7+URZ+0x31ca0], R8 ;  /* 0x031ca008070085a7 */ /* 0x000ea4000800007f */
[----:B--2---:R-:W-:Y:S05]  /*23f20*/  @!P0 BRA `(.L_x_2029) ;  /* 0xfffffffc00f08947 */ /* 0x004fea000383ffff */
[----:B------:R-:W-:Y:S05]  /*23f30*/  BRA `(.L_x_2150) ;  /* 0xffffffb400207947 */ /* 0x000fea000383ffff */
.L_x_2031:
[----:B--2---:R2:W3:Y:S02]  /*23f40*/  SYNCS.PHASECHK.TRANS64.TRYWAIT P1, [R7+URZ+0x31cc0], R8 ;  /* 0x031cc008070075a7 */ /* 0x0044e4000802017f */
[----:B---3--:R-:W-:Y:S05]  /*23f50*/  @!P1 NANOSLEEP.SYNCS 0x989680 ;  /* 0x009896800000995d */ /* 0x008fea0003900000 */
[----:B------:R-:W3:Y:S02]  /*23f60*/  @!P1 SYNCS.PHASECHK.TRANS64 P1, [R7+URZ+0x31cc0], R8 ;  /* 0x031cc008070095a7 */ /* 0x000ee4000802007f */
[----:B---3--:R-:W-:Y:S05]  /*23f70*/  @!P1 BRA `(.L_x_2031) ;  /* 0xfffffffc00f09947 */ /* 0x008fea000383ffff */
[----:B------:R-:W-:Y:S05]  /*23f80*/  BRA `(.L_x_2151) ;  /* 0xffffffb4009c7947 */ /* 0x000fea000383ffff */
.L_x_2043:
        /* <DEDUP_REMOVED lines=11> */
.L_x_2153:
[----:B------:R-:W-:Y:S05]  /*24040*/  BSYNC B0 ;  /* 0x0000000000007941 */ /* 0x000fea0003800000 */
.L_x_2152:
[----:B------:R-:W-:Y:S05]  /*24050*/  BRA `(.L_x_2154) ;  /* 0xffffffc000707947 */ /* 0x000fea000383ffff */
.L_x_2044:
[----:B------:R-:W-:Y:S01]  /*24060*/  BSSY B0, `(.L_x_2155) ;  /* 0x0000006000007945 */ /* 0x000fe20003800000 */
[----:B------:R-:W-:-:S07]  /*24070*/  IMAD.MOV.U32 R15, RZ, RZ, -0x1 ;  /* 0xffffffffff0f7424 */ /* 0x000fce00078e00ff */
[----:B-1----:R-:W-:Y:S05]  /*24080*/  WARPSYNC.COLLECTIVE R15, `(.L_x_2156) ;  /* 0x000000000f0c7348 */ /* 0x002fea0003c00000 */
[----:B------:R-:W-:Y:S02]  /*24090*/  ELECT P6, UR62, PT ;  /* 0x00000000003e782f */ /* 0x000fe400038c0000 */
[----:B------:R-:W-:Y:S01]  /*240a0*/  MOV R14, UR62 ;  /* 0x0000003e000e7c02 */ /* 0x000fe20008000f00 */
[----:B-1----:R-:W-:Y:S10]  /*240b0*/  ENDCOLLECTIVE ;  /* 0x000000000000791b */ /* 0x002ff40003800000 */
.L_x_2156:
[----:B------:R-:W-:Y:S05]  /*240c0*/  BSYNC B0 ;  /* 0x0000000000007941 */ /* 0x000fea0003800000 */
.L_x_2155:
[----:B------:R-:W-:Y:S05]  /*240d0*/  BRA `(.L_x_2157) ;  /* 0xffffffc000607947 */ /* 0x000fea000383ffff */
.L_x_2047:
[----:B--2---:R2:W3:Y:S02]  /*240e0*/  SYNCS.PHASECHK.TRANS64.TRYWAIT P0, [R5+URZ+0x31c40], R4 ;  /* 0x031c4004050075a7 */ /* 0x0044e4000800017f */
[----:B---3--:R-:W-:Y:S05]  /*240f0*/  @!P0 NANOSLEEP.SYNCS 0x989680 ;  /* 0x009896800000895d */ /* 0x008fea0003900000 */
[----:B------:R-:W3:Y:S02]  /*24100*/  @!P0 SYNCS.PHASECHK.TRANS64 P0, [R5+URZ+0x31c40], R4 ;  /* 0x031c4004050085a7 */ /* 0x000ee4000800007f */
[----:B---3--:R-:W-:Y:S05]  /*24110*/  @!P0 BRA `(.L_x_2047) ;  /* 0xfffffffc00f08947 */ /* 0x008fea000383ffff */
[----:B------:R-:W-:Y:S05]  /*24120*/  BRA `(.L_x_2158) ;  /* 0xffffffc000b87947 */ /* 0x000fea000383ffff */
.L_x_2050:
[----:B0-----:R0:W2:Y:S02]  /*24130*/  SYNCS.PHASECHK.TRANS64.TRYWAIT P0, [R27+URZ+0x31c20], R4 ;  /* 0x031c20041b0075a7 */ /* 0x0010a4000800017f */
[----:B--2---:R-:W-:Y:S05]  /*24140*/  @!P0 NANOSLEEP.SYNCS 0x989680 ;  /* 0x009896800000895d */ /* 0x004fea0003900000 */
[----:B------:R-:W2:Y:S02]  /*24150*/  @!P0 SYNCS.PHASECHK.TRANS64 P0, [R27+URZ+0x31c20], R4 ;  /* 0x031c20041b0085a7 */ /* 0x000ea4000800007f */
[----:B--2---:R-:W-:Y:S05]  /*24160*/  @!P0 BRA `(.L_x_2050) ;  /* 0xfffffffc00f08947 */ /* 0x004fea000383ffff */
[----:B------:R-:W-:Y:S05]  /*24170*/  BRA `(.L_x_2159) ;  /* 0xffffffc400e87947 */ /* 0x000fea000383ffff */
.L_x_2058:
[----:B0-----:R0:W2:Y:S02]  /*24180*/  SYNCS.PHASECHK.TRANS64.TRYWAIT P0, [R3+URZ+0x31c40], R2 ;  /* 0x031c4002030075a7 */ /* 0x0010a4000800017f */
[----:B--2---:R-:W-:Y:S05]  /*24190*/  @!P0 NANOSLEEP.SYNCS 0x989680 ;  /* 0x009896800000895d */ /* 0x004fea0003900000 */
[----:B------:R-:W2:Y:S02]  /*241a0*/  @!P0 SYNCS.PHASECHK.TRANS64 P0, [R3+URZ+0x31c40], R2 ;  /* 0x031c4002030085a7 */ /* 0x000ea4000800007f */
[----:B--2---:R-:W-:Y:S05]  /*241b0*/  @!P0 BRA `(.L_x_2058) ;  /* 0xfffffffc00f08947 */ /* 0x004fea000383ffff */
[----:B------:R-:W-:Y:S05]  /*241c0*/  BRA `(.L_x_2160) ;  /* 0xffffffc8008c7947 */ /* 0x000fea000383ffff */
.L_x_2060:
[----:B0-----:R0:W2:Y:S02]  /*241d0*/  SYNCS.PHASECHK.TRANS64.TRYWAIT P0, [R2+URZ+0x60], R5 ;  /* 0x00006005020075a7 */ /* 0x0010a4000800017f */
[----:B--2---:R-:W-:Y:S05]  /*241e0*/  @!P0 NANOSLEEP.SYNCS 0x989680 ;  /* 0x009896800000895d */ /* 0x004fea0003900000 */
[----:B------:R-:W2:Y:S02]  /*241f0*/  @!P0 SYNCS.PHASECHK.TRANS64 P0, [R2+URZ+0x60], R5 ;  /* 0x00006005020085a7 */ /* 0x000ea4000800007f */
[----:B--2---:R-:W-:Y:S05]  /*24200*/  @!P0 BRA `(.L_x_2060) ;  /* 0xfffffffc00f08947 */ /* 0x004fea000383ffff */
[----:B------:R-:W-:Y:S05]  /*24210*/  BRA `(.L_x_2161) ;  /* 0xffffffcc00187947 */ /* 0x000fea000383ffff */
.L_x_2065:
[----:B--2---:R2:W3:Y:S02]  /*24220*/  SYNCS.PHASECHK.TRANS64.TRYWAIT P0, [R3+URZ+0x31c40], R2 ;  /* 0x031c4002030075a7 */ /* 0x0044e4000800017f */
[----:B---3--:R-:W-:Y:S05]  /*24230*/  @!P0 NANOSLEEP.SYNCS 0x989680 ;  /* 0x009896800000895d */ /* 0x008fea0003900000 */
[----:B------:R-:W3:Y:S02]  /*24240*/  @!P0 SYNCS.PHASECHK.TRANS64 P0, [R3+URZ+0x31c40], R2 ;  /* 0x031c4002030085a7 */ /* 0x000ee4000800007f */
[----:B---3--:R-:W-:Y:S05]  /*24250*/  @!P0 BRA `(.L_x_2065) ;  /* 0xfffffffc00f08947 */ /* 0x008fea000383ffff */
[----:B------:R-:W-:Y:S05]  /*24260*/  BRA `(.L_x_2162) ;  /* 0xffffffd0004c7947 */ /* 0x000fea000383ffff */
.L_x_2067:
[----:B0-----:R0:W2:Y:S02]  /*24270*/  SYNCS.PHASECHK.TRANS64.TRYWAIT P1, [R3+URZ+0x60], R24 ;  /* 0x00006018030075a7 */ /* 0x0010a4000802017f */
[----:B--2---:R-:W-:Y:S05]  /*24280*/  @!P1 NANOSLEEP.SYNCS 0x989680 ;  /* 0x009896800000995d */ /* 0x004fea0003900000 */
[----:B------:R-:W2:Y:S02]  /*24290*/  @!P1 SYNCS.PHASECHK.TRANS64 P1, [R3+URZ+0x60], R24 ;  /* 0x00006018030095a7 */ /* 0x000ea4000802007f */
[----:B--2---:R-:W-:Y:S05]  /*242a0*/  @!P1 BRA `(.L_x_2067) ;  /* 0xfffffffc00f09947 */ /* 0x004fea000383ffff */
[----:B------:R-:W-:Y:S05]  /*242b0*/  BRA `(.L_x_2163) ;  /* 0xffffffd000d87947 */ /* 0x000fea000383ffff */
.L_x_2072:
[----:B--2---:R2:W3:Y:S02]  /*242c0*/  SYNCS.PHASECHK.TRANS64.TRYWAIT P0, [R2+URZ+0x31c40], R3 ;  /* 0x031c4003020075a7 */ /* 0x0044e4000800017f */
[----:B---3--:R-:W-:Y:S05]  /*242d0*/  @!P0 NANOSLEEP.SYNCS 0x989680 ;  /* 0x009896800000895d */ /* 0x008fea0003900000 */
[----:B------:R-:W3:Y:S02]  /*242e0*/  @!P0 SYNCS.PHASECHK.TRANS64 P0, [R2+URZ+0x31c40], R3 ;  /* 0x031c4003020085a7 */ /* 0x000ee4000800007f */
[----:B---3--:R-:W-:Y:S05]  /*242f0*/  @!P0 BRA `(.L_x_2072) ;  /* 0xfffffffc00f08947 */ /* 0x008fea000383ffff */
[----:B------:R-:W-:Y:S05]  /*24300*/  BRA `(.L_x_2164) ;  /* 0xffffffd400e47947 */ /* 0x000fea000383ffff */
.L_x_2074:
[----:B0-----:R0:W2:Y:S02]  /*24310*/  SYNCS.PHASECHK.TRANS64.TRYWAIT P1, [R2+URZ+0x60], R11 ;  /* 0x0000600b020075a7 */ /* 0x0010a4000802017f */
[----:B--2---:R-:W-:Y:S05]  /*24320*/  @!P1 NANOSLEEP.SYNCS 0x989680 ;  /* 0x009896800000995d */ /* 0x004fea0003900000 */
[----:B------:R-:W2:Y:S02]  /*24330*/  @!P1 SYNCS.PHASECHK.TRANS64 P1, [R2+URZ+0x60], R11 ;  /* 0x0000600b020095a7 */ /* 0x000ea4000802007f */
[----:B--2---:R-:W-:Y:S05]  /*24340*/  @!P1 BRA `(.L_x_2074) ;  /* 0xfffffffc00f09947 */ /* 0x004fea000383ffff */
[----:B------:R-:W-:Y:S05]  /*24350*/  BRA `(.L_x_2165) ;  /* 0xffffffd800787947 */ /* 0x000fea000383ffff */
.L_x_2081:
[----:B--2---:R2:W3:Y:S02]  /*24360*/  SYNCS.PHASECHK.TRANS64.TRYWAIT P0, [R3+URZ+0x31c60], R2 ;  /* 0x031c6002030075a7 */ /* 0x0044e4000800017f */
[----:B---3--:R-:W-:Y:S05]  /*24370*/  @!P0 NANOSLEEP.SYNCS 0x989680 ;  /* 0x009896800000895d */ /* 0x008fea0003900000 */
[----:B------:R-:W3:Y:S02]  /*24380*/  @!P0 SYNCS.PHASECHK.TRANS64 P0, [R3+URZ+0x31c60], R2 ;  /* 0x031c6002030085a7 */ /* 0x000ee4000800007f */
[----:B---3--:R-:W-:Y:S05]  /*24390*/  @!P0 BRA `(.L_x_2081) ;  /* 0xfffffffc00f08947 */ /* 0x008fea000383ffff */
[----:B------:R-:W-:Y:S05]  /*243a0*/  BRA `(.L_x_2166) ;  /* 0xffffffdc00647947 */ /* 0x000fea000383ffff */
.L_x_2083:
[----:B------:R-:W-:Y:S01]  /*243b0*/  BSSY B0, `(.L_x_2167) ;  /* 0x0000008000007945 */ /* 0x000fe20003800000 */
[----:B------:R-:W-:Y:S02]  /*243c0*/  IMAD.MOV.U32 R13, RZ, RZ, R16 ;  /* 0x000000ffff0d7224 */ /* 0x000fe400078e0010 */
[----:B------:R-:W-:Y:S02]  /*243d0*/  IMAD.MOV.U32 R12, RZ, RZ, RZ ;  /* 0x000000ffff0c7224 */ /* 0x000fe400078e00ff */
[----:B------:R-:W-:Y:S02]  /*243e0*/  IMAD.MOV.U32 R11, RZ, RZ, 0x1f ;  /* 0x0000001fff0b7424 */ /* 0x000fe400078e00ff */
[----:B------:R-:W-:-:S07]  /*243f0*/  IMAD.MOV.U32 R15, RZ, RZ, -0x1 ;  /* 0xffffffffff0f7424 */ /* 0x000fce00078e00ff */
[----:B-1----:R-:W-:Y:S05]  /*24400*/  WARPSYNC.COLLECTIVE R15, `(.L_x_2168) ;  /* 0x000000000f087348 */ /* 0x002fea0003c00000 */
[----:B------:R0:W2:Y:S02]  /*24410*/  SHFL.IDX P6, R14, R13, R12, R11 ;  /* 0x0000000c0d0e7389 */ /* 0x0000a400000c000b */
[----:B012---:R-:W-:Y:S01]  /*24420*/  ENDCOLLECTIVE ;  /* 0x000000000000791b */ /* 0x007fe20003800000 */
.L_x_2168:
[----:B------:R-:W-:Y:S05]  /*24430*/  BSYNC B0 ;  /* 0x0000000000007941 */ /* 0x000fea0003800000 */
.L_x_2167:
        /* <DEDUP_REMOVED lines=8> */
.L_x_2169:
[----:B------:R-:W-:Y:S01]  /*244c0*/  IMAD.MOV.U32 R5, RZ, RZ, R14 ;  /* 0x000000ffff057224 */ /* 0x000fe200078e000e */
[----:B------:R-:W-:Y:S06]  /*244d0*/  BRA `(.L_x_2170) ;  /* 0xffffffdc00d87947 */ /* 0x000fec000383ffff */
.L_x_2086:
        /* <DEDUP_REMOVED lines=8> */
.L_x_2172:
[----:B------:R-:W-:Y:S05]  /*24560*/  BSYNC B0 ;  /* 0x0000000000007941 */ /* 0x000fea0003800000 */
.L_x_2171:
        /* <DEDUP_REMOVED lines=10> */
.L_x_2173:
        /* <DEDUP_REMOVED lines=8> */
.L_x_2174:
        /* <DEDUP_REMOVED lines=8> */
.L_x_2175:
        /* <DEDUP_REMOVED lines=8> */
.L_x_2176:
        /* <DEDUP_REMOVED lines=8> */
.L_x_2177:
[----:B------:R-:W-:Y:S05]  /*24810*/  BRA `(.L_x_2178) ;  /* 0xffffffdc00987947 */ /* 0x000fea000383ffff */
.L_x_2091:
        /* <DEDUP_REMOVED lines=8> */
.L_x_2180:
[----:B------:R-:W-:Y:S05]  /*248a0*/  BSYNC B0 ;  /* 0x0000000000007941 */ /* 0x000fea0003800000 */
.L_x_2179:
        /* <DEDUP_REMOVED lines=10> */
.L_x_2181:
        /* <DEDUP_REMOVED lines=8> */
.L_x_2182:
        /* <DEDUP_REMOVED lines=8> */
.L_x_2183:
        /* <DEDUP_REMOVED lines=8> */
.L_x_2184:
        /* <DEDUP_REMOVED lines=8> */
.L_x_2185:
[----:B------:R-:W-:Y:S05]  /*24b50*/  BRA `(.L_x_2186) ;  /* 0xffffffdc00787947 */ /* 0x000fea000383ffff */
.L_x_2093:
[----:B------:R-:W-:Y:S01]  /*24b60*/  BSSY B0, `(.L_x_2187) ;  /* 0x0000006000007945 */ /* 0x000fe20003800000 */
[----:B------:R-:W-:Y:S01]  /*24b70*/  PLOP3.LUT P6, PT, P6, PT, PT, 0x8, 0x0 ;  /* 0x000000000000781c */ /* 0x000fe200037ce170 */
[----:B------:R-:W-:-:S12]  /*24b80*/  IMAD.MOV.U32 R15, RZ, RZ, -0x1 ;  /* 0xffffffffff0f7424 */ /* 0x000fd800078e00ff */
[----:B01----:R-:W-:Y:S05]  /*24b90*/  WARPSYNC.COLLECTIVE R15, `(.L_x_2188) ;  /* 0x000000000f087348 */ /* 0x003fea0003c00000 */
[----:B------:R-:W-:Y:S01]  /*24ba0*/  VOTE.ANY R14, PT, P6 ;  /* 0x00000000000e7806 */ /* 0x000fe200030e0100 */
[----:B01----:R-:W-:Y:S06]  /*24bb0*/  ENDCOLLECTIVE ;  /* 0x000000000000791b */ /* 0x003fec0003800000 */
.L_x_2188:
[----:B------:R-:W-:Y:S05]  /*24bc0*/  BSYNC B0 ;  /* 0x0000000000007941 */ /* 0x000fea0003800000 */
.L_x_2187:
        /* <DEDUP_REMOVED lines=9> */
.L_x_2189:
[----:B------:R-:W-:Y:S01]  /*24c60*/  IMAD.MOV.U32 R17, RZ, RZ, R14 ;  /* 0x000000ffff117224 */ /* 0x000fe200078e000e */
[----:B------:R-:W-:Y:S06]  /*24c70*/  BRA `(.L_x_2190) ;  /* 0xffffffdc00687947 */ /* 0x000fec000383ffff */
.L_x_2095:
[----:B------:R-:W-:Y:S01]  /*24c80*/  BSSY B0, `(.L_x_2191) ;  /* 0x0000007000007945 */ /* 0x000fe20003800000 */
[----:B------:R-:W-:Y:S02]  /*24c90*/  IMAD.MOV.U32 R13, RZ, RZ, R8 ;  /* 0x000000ffff0d7224 */ /* 0x000fe400078e0008 */
[----:B------:R-:W-:Y:S02]  /*24ca0*/  IMAD.MOV.U32 R11, RZ, RZ, 0x1f ;  /* 0x0000001fff0b7424 */ /* 0x000fe400078e00ff */
[----:B------:R-:W-:-:S07]  /*24cb0*/  IMAD.MOV.U32 R15, RZ, RZ, -0x1 ;  /* 0xffffffffff0f7424 */ /* 0x000fce00078e00ff */
[----:B0123--:R-:W-:Y:S05]  /*24cc0*/  WARPSYNC.COLLECTIVE R15, `(.L_x_2192) ;  /* 0x000000000f087348 */ /* 0x00ffea0003c00000 */
[----:B------:R4:W0:Y:S02]  /*24cd0*/  SHFL.IDX P6, R14, R13, R12, R11 ;  /* 0x0000000c0d0e7389 */ /* 0x00082400000c000b */
[----:B01234-:R-:W-:Y:S01]  /*24ce0*/  ENDCOLLECTIVE ;  /* 0x000000000000791b */ /* 0x01ffe20003800000 */
.L_x_2192:
[----:B------:R-:W-:Y:S05]  /*24cf0*/  BSYNC B0 ;  /* 0x0000000000007941 */ /* 0x000fea0003800000 */
.L_x_2191:
[----:B------:R-:W-:Y:S05]  /*24d00*/  BRA `(.L_x_2094) ;  /* 0xffffffdc00607947 */ /* 0x000fea000383ffff */
.L_x_2099:
[----:B0-----:R0:W2:Y:S02]  /*24d10*/  SYNCS.PHASECHK.TRANS64.TRYWAIT P0, [R9+URZ+0x31c20], R0 ;  /* 0x031c2000090075a7 */ /* 0x0010a4000800017f */
[----:B--2---:R-:W-:Y:S05]  /*24d20*/  @!P0 NANOSLEEP.SYNCS 0x989680 ;  /* 0x009896800000895d */ /* 0x004fea0003900000 */
[----:B------:R-:W2:Y:S02]  /*24d30*/  @!P0 SYNCS.PHASECHK.TRANS64 P0, [R9+URZ+0x31c20], R0 ;  /* 0x031c2000090085a7 */ /* 0x000ea4000800007f */
[----:B--2---:R-:W-:Y:S05]  /*24d40*/  @!P0 BRA `(.L_x_2099) ;  /* 0xfffffffc00f08947 */ /* 0x004fea000383ffff */
[----:B------:R-:W-:Y:S05]  /*24d50*/  BRA `(.L_x_2193) ;  /* 0xffffffe000d07947 */ /* 0x000fea000383ffff */
.L_x_2100:
        /* <DEDUP_REMOVED lines=11> */
.L_x_2195:
[----:B------:R-:W-:Y:S05]  /*24e10*/  BSYNC B0 ;  /* 0x0000000000007941 */ /* 0x000fea0003800000 */
.L_x_2194:
[----:B------:R-:W-:Y:S05]  /*24e20*/  BRA `(.L_x_2196) ;  /* 0xffffffe000b87947 */ /* 0x000fea000383ffff */
.L_x_2101:
[----:B------:R-:W-:Y:S01]  /*24e30*/  BSSY B0, `(.L_x_2197) ;  /* 0x0000006000007945 */ /* 0x000fe20003800000 */
[----:B------:R-:W-:-:S07]  /*24e40*/  IMAD.MOV.U32 R15, RZ, RZ, -0x1 ;  /* 0xffffffffff0f7424 */ /* 0x000fce00078e00ff */
[----:B01----:R-:W-:Y:S05]  /*24e50*/  WARPSYNC.COLLECTIVE R15, `(.L_x_2198) ;  /* 0x000000000f0c7348 */ /* 0x003fea0003c00000 */
[----:B------:R-:W-:Y:S02]  /*24e60*/  ELECT P6, UR62, PT ;  /* 0x00000000003e782f */ /* 0x000fe400038c0000 */
[----:B------:R-:W-:Y:S01]  /*24e70*/  MOV R14, UR62 ;  /* 0x0000003e000e7c02 */ /* 0x000fe20008000f00 */
[----:B01----:R-:W-:Y:S10]  /*24e80*/  ENDCOLLECTIVE ;  /* 0x000000000000791b */ /* 0x003ff40003800000 */
.L_x_2198:
[----:B------:R-:W-:Y:S05]  /*24e90*/  BSYNC B0 ;  /* 0x0000000000007941 */ /* 0x000fea0003800000 */
.L_x_2197:
[----:B------:R-:W-:Y:S05]  /*24ea0*/  BRA `(.L_x_2199) ;  /* 0xffffffe000ac7947 */ /* 0x000fea000383ffff */
.L_x_2103:
[----:B0-----:R0:W2:Y:S02]  /*24eb0*/  SYNCS.PHASECHK.TRANS64.TRYWAIT P0, [R7+URZ], R2 ;  /* 0x00000002070075a7 */ /* 0x0010a4000800017f */
[----:B--2---:R-:W-:Y:S05]  /*24ec0*/  @!P0 NANOSLEEP.SYNCS 0x989680 ;  /* 0x009896800000895d */ /* 0x004fea0003900000 */
[----:B------:R-:W2:Y:S02]  /*24ed0*/  @!P0 SYNCS.PHASECHK.TRANS64 P0, [R7+URZ], R2 ;  /* 0x00000002070085a7 */ /* 0x000ea4000800007f */
[----:B--2---:R-:W-:Y:S05]  /*24ee0*/  @!P0 BRA `(.L_x_2103) ;  /* 0xfffffffc00f08947 */ /* 0x004fea000383ffff */
[----:B------:R-:W-:Y:S05]  /*24ef0*/  BRA `(.L_x_2200) ;  /* 0xffffffe000e07947 */ /* 0x000fea000383ffff */
.L_x_2104:
[----:B--2---:R2:W3:Y:S02]  /*24f00*/  SYNCS.PHASECHK.TRANS64.TRYWAIT P0, [R3+URZ], R0 ;  /* 0x00000000030075a7 */ /* 0x0044e4000800017f */
[----:B---3--:R-:W-:Y:S05]  /*24f10*/  @!P0 NANOSLEEP.SYNCS 0x989680 ;  /* 0x009896800000895d */ /* 0x008fea0003900000 */
[----:B------:R-:W3:Y:S02]  /*24f20*/  @!P0 SYNCS.PHASECHK.TRANS64 P0, [R3+URZ], R0 ;  /* 0x00000000030085a7 */ /* 0x000ee4000800007f */
[----:B---3--:R-:W-:Y:S05]  /*24f30*/  @!P0 BRA `(.L_x_2104) ;  /* 0xfffffffc00f08947 */ /* 0x008fea000383ffff */
[----:B------:R-:W-:Y:S05]  /*24f40*/  BRA `(.L_x_2201) ;  /* 0xffffffe000d47947 */ /* 0x000fea000383ffff */
.L_x_2106:
[----:B--2---:R2:W3:Y:S02]  /*24f50*/  SYNCS.PHASECHK.TRANS64.TRYWAIT P0, [R5+URZ], R2 ;  /* 0x00000002050075a7 */ /* 0x0044e4000800017f */
[----:B---3--:R-:W-:Y:S05]  /*24f60*/  @!P0 NANOSLEEP.SYNCS 0x989680 ;  /* 0x009896800000895d */ /* 0x008fea0003900000 */
[----:B------:R-:W3:Y:S02]  /*24f70*/  @!P0 SYNCS.PHASECHK.TRANS64 P0, [R5+URZ], R2 ;  /* 0x00000002050085a7 */ /* 0x000ee4000800007f */
[----:B---3--:R-:W-:Y:S05]  /*24f80*/  @!P0 BRA `(.L_x_2106) ;  /* 0xfffffffc00f08947 */ /* 0x008fea000383ffff */
[----:B------:R-:W-:Y:S05]  /*24f90*/  BRA `(.L_x_2202) ;  /* 0xffffffe000d87947 */ /* 0x000fea000383ffff */
.L_x_2203:
        /* <DEDUP_REMOVED lines=14> */
.L_x_2212:


//--------------------- .nv.global.init           --------------------------
	.section	.nv.global.init,"aw",@progbits
.nv.global.init:
	.type		$str$20,@object
	.size		$str$20,($str$21 - $str$20)
$str$20:
        /*0000*/ 	.byte	0x28, 0x61, 0x64, 0x64, 0x72, 0x65, 0x73, 0x73, 0x20, 0x26, 0x20, 0x6d, 0x61, 0x73, 0x6b, 0x29
        /*0010*/ 	.byte	0x20, 0x3d, 0x3d, 0x20, 0x30, 0x00
	.type		$str$21,@object
	.size		$str$21,(__unnamed_5 - $str$21)
$str$21:
        /*0016*/ 	.byte	0x2f, 0x74, 0x6d, 0x70, 0x2f, 0x6f, 0x73, 0x73, 0x5f, 0x6b, 0x65, 0x72, 0x6e, 0x65, 0x6c, 0x73
        /*0026*/ 	.byte	0x5f, 0x73, 0x72, 0x63, 0x2f, 0x66, 0x6c, 0x61, 0x73, 0x68, 0x5f, 0x61, 0x74, 0x74, 0x65, 0x6e
        /*0036*/ 	.byte	0x74, 0x69, 0x6f, 0x6e, 0x2f, 0x63, 0x73, 0x72, 0x63, 0x2f, 0x63, 0x75, 0x74, 0x6c, 0x61, 0x73
        /*0046*/ 	.byte	0x73, 0x2f, 0x69, 0x6e, 0x63, 0x6c, 0x75, 0x64, 0x65, 0x2f, 0x63, 0x75, 0x74, 0x65, 0x2f, 0x70
        /*0056*/ 	.byte	0x6f, 0x69, 0x6e, 0x74, 0x65, 0x72, 0x5f, 0x66, 0x6c, 0x61, 0x67, 0x67, 0x65, 0x64, 0x2e, 0x68
        /*0066*/ 	.byte	0x70, 0x70, 0x00
	.type		__unnamed_5,@object
	.size		__unnamed_5,(__unnamed_4 - __unnamed_5)
__unnamed_5:
        /* <DEDUP_REMOVED lines=25> */
	.type		__unnamed_4,@object
	.size		__unnamed_4,(__unnamed_9 - __unnamed_4)
__unnamed_4:
        /* <DEDUP_REMOVED lines=25> */
	.type		__unnamed_9,@object
	.size		__unnamed_9,(__unnamed_3 - __unnamed_9)
__unnamed_9:
        /* <DEDUP_REMOVED lines=24> */
        /*04f1*/ 	.byte	0x3e, 0x20, 0x26, 0x5d, 0x00
	.type		__unnamed_3,@object
	.size		__unnamed_3,(__unnamed_7 - __unnamed_3)
__unnamed_3:
        /* <DEDUP_REMOVED lines=29> */
	.type		__unnamed_7,@object
	.size		__unnamed_7,(__unnamed_2 - __unnamed_7)
__unnamed_7:
        /* <DEDUP_REMOVED lines=29> */
	.type		__unnamed_2,@object
	.size		__unnamed_2,(__unnamed_8 - __unnamed_2)
__unnamed_2:
        /* <DEDUP_REMOVED lines=29> */
	.type		__unnamed_8,@object
	.size		__unnamed_8,(__unnamed_1 - __unnamed_8)
__unnamed_8:
        /* <DEDUP_REMOVED lines=29> */
	.type		__unnamed_1,@object
	.size		__unnamed_1,(__unnamed_6 - __unnamed_1)
__unnamed_1:
        /* <DEDUP_REMOVED lines=29> */
        /*0e06*/ 	.byte	0x5d, 0x00
	.type		__unnamed_6,@object
	.size		__unnamed_6,(.L_5 - __unnamed_6)
__unnamed_6:
        /* <DEDUP_REMOVED lines=30> */
.L_5:


//--------------------- .nv.shared._ZN7cutlass13device_kernelIN5flash11enable_sm90INS1_16FlashAttnFwdSm90INS1_25CollectiveMainloopFwdSm90ILi2EN4cute5tupleIJNS5_1CILi1EEES8_S8_EEENS6_IJNS7_ILi192EEENS7_ILi144EEENS7_ILi96EEEEEELi96ENS_10bfloat16_tEfNS_4arch4Sm90ELb0ELb0ELb1ELb0ELb0ELb0ELb0ELb0ELb1ELb0ELb0ELb0EEENS1_21CollectiveEpilogueFwdINS6_IJSA_SC_SB_EEES9_SE_SG_Li384ELb0ELb0ELb0ELb0EEENS1_29StaticPersistentTileSchedulerILb0EEEEEEEEEvNT_6ParamsE --------------------------
	.section	.nv.shared._ZN7cutlass13device_kernelIN5flash11enable_sm90INS1_16FlashAttnFwdSm90INS1_25CollectiveMainloopFwdSm90ILi2EN4cute5tupleIJNS5_1CILi1EEES8_S8_EEENS6_IJNS7_ILi192EEENS7_ILi144EEENS7_ILi96EEEEEELi96ENS_10bfloat16_tEfNS_4arch4Sm90ELb0ELb0ELb1ELb0ELb0ELb0ELb0ELb0ELb1ELb0ELb0ELb0EEENS1_21CollectiveEpilogueFwdINS6_IJSA_SC_SB_EEES9_SE_SG_Li384ELb0ELb0ELb0ELb0EEENS1_29StaticPersistentTileSchedulerILb0EEEEEEEEEvNT_6ParamsE,"aw",@nobits
	.sectionflags	@""
	.align	16
	.zero		1024


//--------------------- .nv.shared.reserved.0     --------------------------
	.section	.nv.shared.reserved.0,"aw",@nobits
	.weak		__nv_reservedSMEM_offset_0_alias
	.size		__nv_reservedSMEM_offset_0_alias, 0, 0
	.other		__nv_reservedSMEM_offset_0_alias,@"STO_CUDA_RESERVED_SHARED STV_DEFAULT"
__nv_reservedSMEM_offset_0_alias:
	.zero		0


//--------------------- .nv.global                --------------------------
	.section	.nv.global,"aw",@nobits
.nv.global:
	.type		_ZN73_INTERNAL_7a520cfa_37_flash_fwd_hdim96_bf16_softcap_sm90_cu_e763cb1e_35124cute1_E,@object
	.size		_ZN73_INTERNAL_7a520cfa_37_flash_fwd_hdim96_bf16_softcap_sm90_cu_e763cb1e_35124cute1_E,(_ZN73_INTERNAL_7a520cfa_37_flash_fwd_hdim96_bf16_softcap_sm90_cu_e763cb1e_35124cuda3std3__45__cpo6cbeginE - _ZN73_INTERNAL_7a520cfa_37_flash_fwd_hdim96_bf16_softcap_sm90_cu_e763cb1e_35124cute1_E)
_ZN73_INTERNAL_7a520cfa_37_flash_fwd_hdim96_bf16_softcap_sm90_cu_e763cb1e_35124cute1_E:
	.zero		1
	.type		_ZN73_INTERNAL_7a520cfa_37_flash_fwd_hdim96_bf16_softcap_sm90_cu_e763cb1e_35124cuda3std3__45__cpo6cbeginE,@object
	.size		_ZN73_INTERNAL_7a520cfa_37_flash_fwd_hdim96_bf16_softcap_sm90_cu_e763cb1e_35124cuda3std3__45__cpo6cbeginE,(_ZN73_INTERNAL_7a520cfa_37_flash_fwd_hdim96_bf16_softcap_sm90_cu_e763cb1e_35124cuda3std3__48in_placeE - _ZN73_INTERNAL_7a520cfa_37_flash_fwd_hdim96_bf16_softcap_sm90_cu_e763cb1e_35124cuda3std3__45__cpo6cbeginE)
_ZN73_INTERNAL_7a520cfa_37_flash_fwd_hdim96_bf16_softcap_sm90_cu_e763cb1e_35124cuda3std3__45__cpo6cbeginE:
	.zero		1
	.type		_ZN73_INTERNAL_7a520cfa_37_flash_fwd_hdim96_bf16_softcap_sm90_cu_e763cb1e_35124cuda3std3__48in_placeE,@object
	.size		_ZN73_INTERNAL_7a520cfa_37_flash_fwd_hdim96_bf16_softcap_sm90_cu_e763cb1e_35124cuda3std3__48in_placeE,(_ZN73_INTERNAL_7a520cfa_37_flash_fwd_hdim96_bf16_softcap_sm90_cu_e763cb1e_35124cuda3std6ranges3__45__cpo9iter_moveE - _ZN73_INTERNAL_7a520cfa_37_flash_fwd_hdim96_bf16_softcap_sm90_cu_e763cb1e_35124cuda3std3__48in_placeE)
_ZN73_INTERNAL_7a520cfa_37_flash_fwd_hdim96_bf16_softcap_sm90_cu_e763cb1e_35124cuda3std3__48in_placeE:
	.zero		1
	.type		_ZN73_INTERNAL_7a520cfa_37_flash_fwd_hdim96_bf16_softcap_sm90_cu_e763cb1e_35124cuda3std6ranges3__45__cpo9iter_moveE,@object
	.size		_ZN73_INTERNAL_7a520cfa_37_flash_fwd_hdim96_bf16_softcap_sm90_cu_e763cb1e_35124cuda3std6ranges3__45__cpo9iter_moveE,(_ZN73_INTERNAL_7a520cfa_37_flash_fwd_hdim96_bf16_softcap_sm90_cu_e763cb1e_35124cuda3std3__45__cpo5beginE - _ZN73_INTERNAL_7a520cfa_37_flash_fwd_hdim96_bf16_softcap_sm90_cu_e763cb1e_35124cuda3std6ranges3__45__cpo9iter_moveE)
_ZN73_INTERNAL_7a520cfa_37_flash_fwd_hdim96_bf16_softcap_sm90_cu_e763cb1e_35124cuda3std6ranges3__45__cpo9iter_moveE:
	.zero		1
	.type		_ZN73_INTERNAL_7a520cfa_37_flash_fwd_hdim96_bf16_softcap_sm90_cu_e763cb1e_35124cuda3std3__45__cpo5beginE,@object
	.size		_ZN73_INTERNAL_7a520cfa_37_flash_fwd_hdim96_bf16_softcap_sm90_cu_e763cb1e_35124cuda3std3__45__cpo5beginE,(_ZN73_INTERNAL_7a520cfa_37_flash_fwd_hdim96_bf16_softcap_sm90_cu_e763cb1e_35124cuda3std3__475_GLOBAL__N__7a520cfa_37_flash_fwd_hdim96_bf16_softcap_sm90_cu_e763cb1e_35126ignoreE - _ZN73_INTERNAL_7a520cfa_37_flash_fwd_hdim96_bf16_softcap_sm90_cu_e763cb1e_35124cuda3std3__45__cpo5beginE)
_ZN73_INTERNAL_7a520cfa_37_flash_fwd_hdim96_bf16_softcap_sm90_cu_e763cb1e_35124cuda3std3__45__cpo5beginE:
	.zero		1
	.type		_ZN73_INTERNAL_7a520cfa_37_flash_fwd_hdim96_bf16_softcap_sm90_cu_e763cb1e_35124cuda3std3__475_GLOBAL__N__7a520cfa_37_flash_fwd_hdim96_bf16_softcap_sm90_cu_e763cb1e_35126ignoreE,@object
	.size		_ZN73_INTERNAL_7a520cfa_37_flash_fwd_hdim96_bf16_softcap_sm90_cu_e763cb1e_35124cuda3std3__475_GLOBAL__N__7a520cfa_37_flash_fwd_hdim96_bf16_softcap_sm90_cu_e763cb1e_35126ignoreE,(_ZN73_INTERNAL_7a520cfa_37_flash_fwd_hdim96_bf16_softcap_sm90_cu_e763cb1e_35124cute7productE - _ZN73_INTERNAL_7a520cfa_37_flash_fwd_hdim96_bf16_softcap_sm90_cu_e763cb1e_35124cuda3std3__475_GLOBAL__N__7a520cfa_37_flash_fwd_hdim96_bf16_softcap_sm90_cu_e763cb1e_35126ignoreE)
_ZN73_INTERNAL_7a520cfa_37_flash_fwd_hdim96_bf16_softcap_sm90_cu_e763cb1e_35124cuda3std3__475_GLOBAL__N__7a520cfa_37_flash_fwd_hdim96_bf16_softcap_sm90_cu_e763cb1e_35126ignoreE:
	.zero		1
	.type		_ZN73_INTERNAL_7a520cfa_37_flash_fwd_hdim96_bf16_softcap_sm90_cu_e763cb1e_35124cute7productE,@object
	.size		_ZN73_INTERNAL_7a520cfa_37_flash_fwd_hdim96_bf16_softcap_sm90_cu_e763cb1e_35124cute7productE,(_ZN73_INTERNAL_7a520cfa_37_flash_fwd_hdim96_bf16_softcap_sm90_cu_e763cb1e_35124cuda3std3__45__cpo3endE - _ZN73_INTERNAL_7a520cfa_37_flash_fwd_hdim96_bf16_softcap_sm90_cu_e763cb1e_35124cute7productE)
_ZN73_INTERNAL_7a520cfa_37_flash_fwd_hdim96_bf16_softcap_sm90_cu_e763cb1e_35124cute7productE:
	.zero		1
	.type		_ZN73_INTERNAL_7a520cfa_37_flash_fwd_hdim96_bf16_softcap_sm90_cu_e763cb1e_35124cuda3std3__45__cpo3endE,@object
	.size		_ZN73_INTERNAL_7a520cfa_37_flash_fwd_hdim96_bf16_softcap_sm90_cu_e763cb1e_35124cuda3std3__45__cpo3endE,(_ZN73_INTERNAL_7a520cfa_37_flash_fwd_hdim96_bf16_softcap_sm90_cu_e763cb1e_35124cuda3std3__419piecewise_constructE - _ZN73_INTERNAL_7a520cfa_37_flash_fwd_hdim96_bf16_softcap_sm90_cu_e763cb1e_35124cuda3std3__45__cpo3endE)
_ZN73_INTERNAL_7a520cfa_37_flash_fwd_hdim96_bf16_softcap_sm90_cu_e763cb1e_35124cuda3std3__45__cpo3endE:
	.zero		1
	.type		_ZN73_INTERNAL_7a520cfa_37_flash_fwd_hdim96_bf16_softcap_sm90_cu_e763cb1e_35124cuda3std3__419piecewise_constructE,@object
	.size		_ZN73_INTERNAL_7a520cfa_37_flash_fwd_hdim96_bf16_softcap_sm90_cu_e763cb1e_35124cuda3std3__419piecewise_constructE,(_ZN73_INTERNAL_7a520cfa_37_flash_fwd_hdim96_bf16_softcap_sm90_cu_e763cb1e_35124cuda3std3__45__cpo4cendE - _ZN73_INTERNAL_7a520cfa_37_flash_fwd_hdim96_bf16_softcap_sm90_cu_e763cb1e_35124cuda3std3__419piecewise_constructE)
_ZN73_INTERNAL_7a520cfa_37_flash_fwd_hdim96_bf16_softcap_sm90_cu_e763cb1e_35124cuda3std3__419piecewise_constructE:
	.zero		1
	.type		_ZN73_INTERNAL_7a520cfa_37_flash_fwd_hdim96_bf16_softcap_sm90_cu_e763cb1e_35124cuda3std3__45__cpo4cendE,@object
	.size		_ZN73_INTERNAL_7a520cfa_37_flash_fwd_hdim96_bf16_softcap_sm90_cu_e763cb1e_35124cuda3std3__45__cpo4cendE,(_ZN73_INTERNAL_7a520cfa_37_flash_fwd_hdim96_bf16_softcap_sm90_cu_e763cb1e_35124cuda3std6ranges3__45__cpo4swapE - _ZN73_INTERNAL_7a520cfa_37_flash_fwd_hdim96_bf16_softcap_sm90_cu_e763cb1e_35124cuda3std3__45__cpo4cendE)
_ZN73_INTERNAL_7a520cfa_37_flash_fwd_hdim96_bf16_softcap_sm90_cu_e763cb1e_35124cuda3std3__45__cpo4cendE:
	.zero		1
	.type		_ZN73_INTERNAL_7a520cfa_37_flash_fwd_hdim96_bf16_softcap_sm90_cu_e763cb1e_35124cuda3std6ranges3__45__cpo4swapE,@object
	.size		_ZN73_INTERNAL_7a520cfa_37_flash_fwd_hdim96_bf16_softcap_sm90_cu_e763cb1e_35124cuda3std6ranges3__45__cpo4swapE,(.L_16 - _ZN73_INTERNAL_7a520cfa_37_flash_fwd_hdim96_bf16_softcap_sm90_cu_e763cb1e_35124cuda3std6ranges3__45__cpo4swapE)
_ZN73_INTERNAL_7a520cfa_37_flash_fwd_hdim96_bf16_softcap_sm90_cu_e763cb1e_35124cuda3std6ranges3__45__cpo4swapE:
	.zero		1
.L_16:


//--------------------- .nv.shared._ZN7cutlass13device_kernelIN5flash11enable_sm90INS1_16FlashAttnFwdSm90INS1_25CollectiveMainloopFwdSm90ILi2EN4cute5tupleIJNS5_1CILi1EEES8_S8_EEENS6_IJNS7_ILi192EEENS7_ILi144EEENS7_ILi96EEEEEELi96ENS_10bfloat16_tEfNS_4arch4Sm90ELb0ELb0ELb1ELb1ELb0ELb0ELb0ELb0ELb1ELb0ELb0ELb0EEENS1_21CollectiveEpilogueFwdINS6_IJSA_SC_SB_EEES9_SE_SG_Li384ELb1ELb0ELb0ELb0EEENS1_36VarlenDynamicPersistentTileSchedulerILi192ELi144ELi384ELi32ELb0ELb0ELb1ELb0ELb1ELb1EEEEEEEEEvNT_6ParamsE --------------------------
	.section	.nv.shared._ZN7cutlass13device_kernelIN5flash11enable_sm90INS1_16FlashAttnFwdSm90INS1_25CollectiveMainloopFwdSm90ILi2EN4cute5tupleIJNS5_1CILi1EEES8_S8_EEENS6_IJNS7_ILi192EEENS7_ILi144EEENS7_ILi96EEEEEELi96ENS_10bfloat16_tEfNS_4arch4Sm90ELb0ELb0ELb1ELb1ELb0ELb0ELb0ELb0ELb1ELb0ELb0ELb0EEENS1_21CollectiveEpilogueFwdINS6_IJSA_SC_SB_EEES9_SE_SG_Li384ELb1ELb0ELb0ELb0EEENS1_36VarlenDynamicPersistentTileSchedulerILi192ELi144ELi384ELi32ELb0ELb0ELb1ELb0ELb1ELb1EEEEEEEEEvNT_6ParamsE,"aw",@nobits
	.sectionflags	@""
	.align	16
	.zero		1024


//--------------------- .nv.shared._ZN7cutlass13device_kernelIN5flash11enable_sm90INS1_16FlashAttnFwdSm90INS1_25CollectiveMainloopFwdSm90ILi2EN4cute5tupleIJNS5_1CILi1EEES8_S8_EEENS6_IJNS7_ILi192EEENS7_ILi144EEENS7_ILi96EEEEEELi96ENS_10bfloat16_tEfNS_4arch4Sm90ELb0ELb0ELb1ELb1ELb0ELb1ELb0ELb0ELb1ELb0ELb0ELb0EEENS1_21CollectiveEpilogueFwdINS6_IJSA_SC_SB_EEES9_SE_SG_Li384ELb1ELb0ELb0ELb0EEENS1_36VarlenDynamicPersistentTileSchedulerILi192ELi144ELi384ELi32ELb0ELb0ELb1ELb0ELb1ELb1EEEEEEEEEvNT_6ParamsE --------------------------
	.section	.nv.shared._ZN7cutlass13device_kernelIN5flash11enable_sm90INS1_16FlashAttnFwdSm90INS1_25CollectiveMainloopFwdSm90ILi2EN4cute5tupleIJNS5_1CILi1EEES8_S8_EEENS6_IJNS7_ILi192EEENS7_ILi144EEENS7_ILi96EEEEEELi96ENS_10bfloat16_tEfNS_4arch4Sm90ELb0ELb0ELb1ELb1ELb0ELb1ELb0ELb0ELb1ELb0ELb0ELb0EEENS1_21CollectiveEpilogueFwdINS6_IJSA_SC_SB_EEES9_SE_SG_Li384ELb1ELb0ELb0ELb0EEENS1_36VarlenDynamicPersistentTileSchedulerILi192ELi144ELi384ELi32ELb0ELb0ELb1ELb0ELb1ELb1EEEEEEEEEvNT_6ParamsE,"aw",@nobits
	.sectionflags	@""
	.align	16
	.zero		1024


//--------------------- .nv.shared._ZN7cutlass13device_kernelIN5flash11enable_sm90INS1_16FlashAttnFwdSm90INS1_25CollectiveMainloopFwdSm90ILi2EN4cute5tupleIJNS5_1CILi1EEES8_S8_EEENS6_IJNS7_ILi192EEENS7_ILi128EEENS7_ILi96EEEEEELi96ENS_10bfloat16_tEfNS_4arch4Sm90ELb0ELb1ELb1ELb0ELb0ELb0ELb0ELb0ELb1ELb0ELb0ELb0EEENS1_21CollectiveEpilogueFwdINS6_IJSA_SC_SB_EEES9_SE_SG_Li384ELb0ELb0ELb0ELb0EEENS1_30DynamicPersistentTileSchedulerILi384ELi32ELb0ELb0ELb1EEEEEEEEEvNT_6ParamsE --------------------------
	.section	.nv.shared._ZN7cutlass13device_kernelIN5flash11enable_sm90INS1_16FlashAttnFwdSm90INS1_25CollectiveMainloopFwdSm90ILi2EN4cute5tupleIJNS5_1CILi1EEES8_S8_EEENS6_IJNS7_ILi192EEENS7_ILi128EEENS7_ILi96EEEEEELi96ENS_10bfloat16_tEfNS_4arch4Sm90ELb0ELb1ELb1ELb0ELb0ELb0ELb0ELb0ELb1ELb0ELb0ELb0EEENS1_21CollectiveEpilogueFwdINS6_IJSA_SC_SB_EEES9_SE_SG_Li384ELb0ELb0ELb0ELb0EEENS1_30DynamicPersistentTileSchedulerILi384ELi32ELb0ELb0ELb1EEEEEEEEEvNT_6ParamsE,"aw",@nobits
	.sectionflags	@""
	.align	16
	.zero		1024


//--------------------- .nv.shared._ZN7cutlass13device_kernelIN5flash11enable_sm90INS1_16FlashAttnFwdSm90INS1_25CollectiveMainloopFwdSm90ILi2EN4cute5tupleIJNS5_1CILi1EEES8_S8_EEENS6_IJNS7_ILi192EEENS7_ILi128EEENS7_ILi96EEEEEELi96ENS_10bfloat16_tEfNS_4arch4Sm90ELb0ELb1ELb1ELb1ELb0ELb0ELb0ELb0ELb1ELb0ELb0ELb0EEENS1_21CollectiveEpilogueFwdINS6_IJSA_SC_SB_EEES9_SE_SG_Li384ELb1ELb0ELb0ELb0EEENS1_36VarlenDynamicPersistentTileSchedulerILi192ELi128ELi384ELi32ELb0ELb0ELb1ELb1ELb0ELb1EEEEEEEEEvNT_6ParamsE --------------------------
	.section	.nv.shared._ZN7cutlass13device_kernelIN5flash11enable_sm90INS1_16FlashAttnFwdSm90INS1_25CollectiveMainloopFwdSm90ILi2EN4cute5tupleIJNS5_1CILi1EEES8_S8_EEENS6_IJNS7_ILi192EEENS7_ILi128EEENS7_ILi96EEEEEELi96ENS_10bfloat16_tEfNS_4arch4Sm90ELb0ELb1ELb1ELb1ELb0ELb0ELb0ELb0ELb1ELb0ELb0ELb0EEENS1_21CollectiveEpilogueFwdINS6_IJSA_SC_SB_EEES9_SE_SG_Li384ELb1ELb0ELb0ELb0EEENS1_36VarlenDynamicPersistentTileSchedulerILi192ELi128ELi384ELi32ELb0ELb0ELb1ELb1ELb0ELb1EEEEEEEEEvNT_6ParamsE,"aw",@nobits
	.sectionflags	@""
	.align	16
	.zero		1024


//--------------------- .nv.shared._ZN7cutlass13device_kernelIN5flash11enable_sm90INS1_16FlashAttnFwdSm90INS1_25CollectiveMainloopFwdSm90ILi2EN4cute5tupleIJNS5_1CILi1EEES8_S8_EEENS6_IJNS7_ILi192EEENS7_ILi128EEENS7_ILi96EEEEEELi96ENS_10bfloat16_tEfNS_4arch4Sm90ELb0ELb1ELb1ELb1ELb0ELb1ELb0ELb0ELb1ELb0ELb0ELb0EEENS1_21CollectiveEpilogueFwdINS6_IJSA_SC_SB_EEES9_SE_SG_Li384ELb1ELb0ELb0ELb0EEENS1_36VarlenDynamicPersistentTileSchedulerILi192ELi128ELi384ELi32ELb0ELb0ELb1ELb1ELb0ELb1EEEEEEEEEvNT_6ParamsE --------------------------
	.section	.nv.shared._ZN7cutlass13device_kernelIN5flash11enable_sm90INS1_16FlashAttnFwdSm90INS1_25CollectiveMainloopFwdSm90ILi2EN4cute5tupleIJNS5_1CILi1EEES8_S8_EEENS6_IJNS7_ILi192EEENS7_ILi128EEENS7_ILi96EEEEEELi96ENS_10bfloat16_tEfNS_4arch4Sm90ELb0ELb1ELb1ELb1ELb0ELb1ELb0ELb0ELb1ELb0ELb0ELb0EEENS1_21CollectiveEpilogueFwdINS6_IJSA_SC_SB_EEES9_SE_SG_Li384ELb1ELb0ELb0ELb0EEENS1_36VarlenDynamicPersistentTileSchedulerILi192ELi128ELi384ELi32ELb0ELb0ELb1ELb1ELb0ELb1EEEEEEEEEvNT_6ParamsE,"aw",@nobits
	.sectionflags	@""
	.align	16
	.zero		1024


//--------------------- .nv.shared._ZN7cutlass13device_kernelIN5flash11enable_sm90INS1_16FlashAttnFwdSm90INS1_25CollectiveMainloopFwdSm90ILi2EN4cute5tupleIJNS5_1CILi1EEES8_S8_EEENS6_IJNS7_ILi192EEENS7_ILi144EEENS7_ILi96EEEEEELi96ENS_10bfloat16_tEfNS_4arch4Sm90ELb1ELb0ELb1ELb0ELb0ELb0ELb0ELb0ELb1ELb0ELb0ELb0EEENS1_21CollectiveEpilogueFwdINS6_IJSA_SC_SB_EEES9_SE_SG_Li384ELb0ELb0ELb0ELb0EEENS1_30DynamicPersistentTileSchedulerILi384ELi32ELb0ELb0ELb1EEEEEEEEEvNT_6ParamsE --------------------------
	.section	.nv.shared._ZN7cutlass13device_kernelIN5flash11enable_sm90INS1_16FlashAttnFwdSm90INS1_25CollectiveMainloopFwdSm90ILi2EN4cute5tupleIJNS5_1CILi1EEES8_S8_EEENS6_IJNS7_ILi192EEENS7_ILi144EEENS7_ILi96EEEEEELi96ENS_10bfloat16_tEfNS_4arch4Sm90ELb1ELb0ELb1ELb0ELb0ELb0ELb0ELb0ELb1ELb0ELb0ELb0EEENS1_21CollectiveEpilogueFwdINS6_IJSA_SC_SB_EEES9_SE_SG_Li384ELb0ELb0ELb0ELb0EEENS1_30DynamicPersistentTileSchedulerILi384ELi32ELb0ELb0ELb1EEEEEEEEEvNT_6ParamsE,"aw",@nobits
	.sectionflags	@""
	.align	16
	.zero		1024


//--------------------- .nv.shared._ZN7cutlass13device_kernelIN5flash11enable_sm90INS1_16FlashAttnFwdSm90INS1_25CollectiveMainloopFwdSm90ILi2EN4cute5tupleIJNS5_1CILi1EEES8_S8_EEENS6_IJNS7_ILi192EEENS7_ILi144EEENS7_ILi96EEEEEELi96ENS_10bfloat16_tEfNS_4arch4Sm90ELb1ELb0ELb1ELb1ELb0ELb0ELb0ELb0ELb1ELb0ELb0ELb0EEENS1_21CollectiveEpilogueFwdINS6_IJSA_SC_SB_EEES9_SE_SG_Li384ELb1ELb0ELb0ELb0EEENS1_36VarlenDynamicPersistentTileSchedulerILi192ELi144ELi384ELi32ELb0ELb0ELb1ELb1ELb1ELb1EEEEEEEEEvNT_6ParamsE --------------------------
	.section	.nv.shared._ZN7cutlass13device_kernelIN5flash11enable_sm90INS1_16FlashAttnFwdSm90INS1_25CollectiveMainloopFwdSm90ILi2EN4cute5tupleIJNS5_1CILi1EEES8_S8_EEENS6_IJNS7_ILi192EEENS7_ILi144EEENS7_ILi96EEEEEELi96ENS_10bfloat16_tEfNS_4arch4Sm90ELb1ELb0ELb1ELb1ELb0ELb0ELb0ELb0ELb1ELb0ELb0ELb0EEENS1_21CollectiveEpilogueFwdINS6_IJSA_SC_SB_EEES9_SE_SG_Li384ELb1ELb0ELb0ELb0EEENS1_36VarlenDynamicPersistentTileSchedulerILi192ELi144ELi384ELi32ELb0ELb0ELb1ELb1ELb1ELb1EEEEEEEEEvNT_6ParamsE,"aw",@nobits
	.sectionflags	@""
	.align	16
	.zero		1024


//--------------------- .nv.shared._ZN7cutlass13device_kernelIN5flash11enable_sm90INS1_16FlashAttnFwdSm90INS1_25CollectiveMainloopFwdSm90ILi2EN4cute5tupleIJNS5_1CILi1EEES8_S8_EEENS6_IJNS7_ILi192EEENS7_ILi144EEENS7_ILi96EEEEEELi96ENS_10bfloat16_tEfNS_4arch4Sm90ELb1ELb0ELb1ELb1ELb0ELb1ELb0ELb0ELb1ELb0ELb0ELb0EEENS1_21CollectiveEpilogueFwdINS6_IJSA_SC_SB_EEES9_SE_SG_Li384ELb1ELb0ELb0ELb0EEENS1_36VarlenDynamicPersistentTileSchedulerILi192ELi144ELi384ELi32ELb0ELb0ELb1ELb1ELb1ELb1EEEEEEEEEvNT_6ParamsE --------------------------
	.section	.nv.shared._ZN7cutlass13device_kernelIN5flash11enable_sm90INS1_16FlashAttnFwdSm90INS1_25CollectiveMainloopFwdSm90ILi2EN4cute5tupleIJNS5_1CILi1EEES8_S8_EEENS6_IJNS7_ILi192EEENS7_ILi144EEENS7_ILi96EEEEEELi96ENS_10bfloat16_tEfNS_4arch4Sm90ELb1ELb0ELb1ELb1ELb0ELb1ELb0ELb0ELb1ELb0ELb0ELb0EEENS1_21CollectiveEpilogueFwdINS6_IJSA_SC_SB_EEES9_SE_SG_Li384ELb1ELb0ELb0ELb0EEENS1_36VarlenDynamicPersistentTileSchedulerILi192ELi144ELi384ELi32ELb0ELb0ELb1ELb1ELb1ELb1EEEEEEEEEvNT_6ParamsE,"aw",@nobits
	.sectionflags	@""
	.align	16
	.zero		1024


//--------------------- .nv.constant0._ZN7cutlass13device_kernelIN5flash11enable_sm90INS1_16FlashAttnFwdSm90INS1_25CollectiveMainloopFwdSm90ILi2EN4cute5tupleIJNS5_1CILi1EEES8_S8_EEENS6_IJNS7_ILi192EEENS7_ILi144EEENS7_ILi96EEEEEELi96ENS_10bfloat16_tEfNS_4arch4Sm90ELb0ELb0ELb1ELb0ELb0ELb0ELb0ELb0ELb1ELb0ELb0ELb0EEENS1_21CollectiveEpilogueFwdINS6_IJSA_SC_SB_EEES9_SE_SG_Li384ELb0ELb0ELb0ELb0EEENS1_29StaticPersistentTileSchedulerILb0EEEEEEEEEvNT_6ParamsE --------------------------
	.section	.nv.constant0._ZN7cutlass13device_kernelIN5flash11enable_sm90INS1_16FlashAttnFwdSm90INS1_25CollectiveMainloopFwdSm90ILi2EN4cute5tupleIJNS5_1CILi1EEES8_S8_EEENS6_IJNS7_ILi192EEENS7_ILi144EEENS7_ILi96EEEEEELi96ENS_10bfloat16_tEfNS_4arch4Sm90ELb0ELb0ELb1ELb0ELb0ELb0ELb0ELb0ELb1ELb0ELb0ELb0EEENS1_21CollectiveEpilogueFwdINS6_IJSA_SC_SB_EEES9_SE_SG_Li384ELb0ELb0ELb0ELb0EEENS1_29StaticPersistentTileSchedulerILb0EEEEEEEEEvNT_6ParamsE,"a",@progbits
	.sectionflags	@""
	.align	4
.nv.constant0._ZN7cutlass13device_kernelIN5flash11enable_sm90INS1_16FlashAttnFwdSm90INS1_25CollectiveMainloopFwdSm90ILi2EN4cute5tupleIJNS5_1CILi1EEES8_S8_EEENS6_IJNS7_ILi192EEENS7_ILi144EEENS7_ILi96EEEEEELi96ENS_10bfloat16_tEfNS_4arch4Sm90ELb0ELb0ELb1ELb0ELb0ELb0ELb0ELb0ELb1ELb0ELb0ELb0EEENS1_21CollectiveEpilogueFwdINS6_IJSA_SC_SB_EEES9_SE_SG_Li384ELb0ELb0ELb0ELb0EEENS1_29StaticPersistentTileSchedulerILb0EEEEEEEEEvNT_6ParamsE:
	.zero		3584


//--------------------- .nv.constant0._ZN7cutlass13device_kernelIN5flash11enable_sm90INS1_16FlashAttnFwdSm90INS1_25CollectiveMainloopFwdSm90ILi2EN4cute5tupleIJNS5_1CILi1EEES8_S8_EEENS6_IJNS7_ILi192EEENS7_ILi144EEENS7_ILi96EEEEEELi96ENS_10bfloat16_tEfNS_4arch4Sm90ELb0ELb0ELb1ELb1ELb0ELb0ELb0ELb0ELb1ELb0ELb0ELb0EEENS1_21CollectiveEpilogueFwdINS6_IJSA_SC_SB_EEES9_SE_SG_Li384ELb1ELb0ELb0ELb0EEENS1_36VarlenDynamicPersistentTileSchedulerILi192ELi144ELi384ELi32ELb0ELb0ELb1ELb0ELb1ELb1EEEEEEEEEvNT_6ParamsE --------------------------
	.section	.nv.constant0._ZN7cutlass13device_kernelIN5flash11enable_sm90INS1_16FlashAttnFwdSm90INS1_25CollectiveMainloopFwdSm90ILi2EN4cute5tupleIJNS5_1CILi1EEES8_S8_EEENS6_IJNS7_ILi192EEENS7_ILi144EEENS7_ILi96EEEEEELi96ENS_10bfloat16_tEfNS_4arch4Sm90ELb0ELb0ELb1ELb1ELb0ELb0ELb0ELb0ELb1ELb0ELb0ELb0EEENS1_21CollectiveEpilogueFwdINS6_IJSA_SC_SB_EEES9_SE_SG_Li384ELb1ELb0ELb0ELb0EEENS1_36VarlenDynamicPersistentTileSchedulerILi192ELi144ELi384ELi32ELb0ELb0ELb1ELb0ELb1ELb1EEEEEEEEEvNT_6ParamsE,"a",@progbits
	.sectionflags	@""
	.align	4
.nv.constant0._ZN7cutlass13device_kernelIN5flash11enable_sm90INS1_16FlashAttnFwdSm90INS1_25CollectiveMainloopFwdSm90ILi2EN4cute5tupleIJNS5_1CILi1EEES8_S8_EEENS6_IJNS7_ILi192EEENS7_ILi144EEENS7_ILi96EEEEEELi96ENS_10bfloat16_tEfNS_4arch4Sm90ELb0ELb0ELb1ELb1ELb0ELb0ELb0ELb0ELb1ELb0ELb0ELb0EEENS1_21CollectiveEpilogueFwdINS6_IJSA_SC_SB_EEES9_SE_SG_Li384ELb1ELb0ELb0ELb0EEENS1_36VarlenDynamicPersistentTileSchedulerILi192ELi144ELi384ELi32ELb0ELb0ELb1ELb0ELb1ELb1EEEEEEEEEvNT_6ParamsE:
	.zero		3200


//--------------------- .nv.constant0._ZN7cutlass13device_kernelIN5flash11enable_sm90INS1_16FlashAttnFwdSm90INS1_25CollectiveMainloopFwdSm90ILi2EN4cute5tupleIJNS5_1CILi1EEES8_S8_EEENS6_IJNS7_ILi192EEENS7_ILi144EEENS7_ILi96EEEEEELi96ENS_10bfloat16_tEfNS_4arch4Sm90ELb0ELb0ELb1ELb1ELb0ELb1ELb0ELb0ELb1ELb0ELb0ELb0EEENS1_21CollectiveEpilogueFwdINS6_IJSA_SC_SB_EEES9_SE_SG_Li384ELb1ELb0ELb0ELb0EEENS1_36VarlenDynamicPersistentTileSchedulerILi192ELi144ELi384ELi32ELb0ELb0ELb1ELb0ELb1ELb1EEEEEEEEEvNT_6ParamsE --------------------------
	.section	.nv.constant0._ZN7cutlass13device_kernelIN5flash11enable_sm90INS1_16FlashAttnFwdSm90INS1_25CollectiveMainloopFwdSm90ILi2EN4cute5tupleIJNS5_1CILi1EEES8_S8_EEENS6_IJNS7_ILi192EEENS7_ILi144EEENS7_ILi96EEEEEELi96ENS_10bfloat16_tEfNS_4arch4Sm90ELb0ELb0ELb1ELb1ELb0ELb1ELb0ELb0ELb1ELb0ELb0ELb0EEENS1_21CollectiveEpilogueFwdINS6_IJSA_SC_SB_EEES9_SE_SG_Li384ELb1ELb0ELb0ELb0EEENS1_36VarlenDynamicPersistentTileSchedulerILi192ELi144ELi384ELi32ELb0ELb0ELb1ELb0ELb1ELb1EEEEEEEEEvNT_6ParamsE,"a",@progbits
	.sectionflags	@""
	.align	4
.nv.constant0._ZN7cutlass13device_kernelIN5flash11enable_sm90INS1_16FlashAttnFwdSm90INS1_25CollectiveMainloopFwdSm90ILi2EN4cute5tupleIJNS5_1CILi1EEES8_S8_EEENS6_IJNS7_ILi192EEENS7_ILi144EEENS7_ILi96EEEEEELi96ENS_10bfloat16_tEfNS_4arch4Sm90ELb0ELb0ELb1ELb1ELb0ELb1ELb0ELb0ELb1ELb0ELb0ELb0EEENS1_21CollectiveEpilogueFwdINS6_IJSA_SC_SB_EEES9_SE_SG_Li384ELb1ELb0ELb0ELb0EEENS1_36VarlenDynamicPersistentTileSchedulerILi192ELi144ELi384ELi32ELb0ELb0ELb1ELb0ELb1ELb1EEEEEEEEEvNT_6ParamsE:
	.zero		3200


//--------------------- .nv.constant0._ZN7cutlass13device_kernelIN5flash11enable_sm90INS1_16FlashAttnFwdSm90INS1_25CollectiveMainloopFwdSm90ILi2EN4cute5tupleIJNS5_1CILi1EEES8_S8_EEENS6_IJNS7_ILi192EEENS7_ILi128EEENS7_ILi96EEEEEELi96ENS_10bfloat16_tEfNS_4arch4Sm90ELb0ELb1ELb1ELb0ELb0ELb0ELb0ELb0ELb1ELb0ELb0ELb0EEENS1_21CollectiveEpilogueFwdINS6_IJSA_SC_SB_EEES9_SE_SG_Li384ELb0ELb0ELb0ELb0EEENS1_30DynamicPersistentTileSchedulerILi384ELi32ELb0ELb0ELb1EEEEEEEEEvNT_6ParamsE --------------------------
	.section	.nv.constant0._ZN7cutlass13device_kernelIN5flash11enable_sm90INS1_16FlashAttnFwdSm90INS1_25CollectiveMainloopFwdSm90ILi2EN4cute5tupleIJNS5_1CILi1EEES8_S8_EEENS6_IJNS7_ILi192EEENS7_ILi128EEENS7_ILi96EEEEEELi96ENS_10bfloat16_tEfNS_4arch4Sm90ELb0ELb1ELb1ELb0ELb0ELb0ELb0ELb0ELb1ELb0ELb0ELb0EEENS1_21CollectiveEpilogueFwdINS6_IJSA_SC_SB_EEES9_SE_SG_Li384ELb0ELb0ELb0ELb0EEENS1_30DynamicPersistentTileSchedulerILi384ELi32ELb0ELb0ELb1EEEEEEEEEvNT_6ParamsE,"a",@progbits
	.sectionflags	@""
	.align	4
.nv.constant0._ZN7cutlass13device_kernelIN5flash11enable_sm90INS1_16FlashAttnFwdSm90INS1_25CollectiveMainloopFwdSm90ILi2EN4cute5tupleIJNS5_1CILi1EEES8_S8_EEENS6_IJNS7_ILi192EEENS7_ILi128EEENS7_ILi96EEEEEELi96ENS_10bfloat16_tEfNS_4arch4Sm90ELb0ELb1ELb1ELb0ELb0ELb0ELb0ELb0ELb1ELb0ELb0ELb0EEENS1_21CollectiveEpilogueFwdINS6_IJSA_SC_SB_EEES9_SE_SG_Li384ELb0ELb0ELb0ELb0EEENS1_30DynamicPersistentTileSchedulerILi384ELi32ELb0ELb0ELb1EEEEEEEEEvNT_6ParamsE:
	.zero		3584


//--------------------- .nv.constant0._ZN7cutlass13device_kernelIN5flash11enable_sm90INS1_16FlashAttnFwdSm90INS1_25CollectiveMainloopFwdSm90ILi2EN4cute5tupleIJNS5_1CILi1EEES8_S8_EEENS6_IJNS7_ILi192EEENS7_ILi128EEENS7_ILi96EEEEEELi96ENS_10bfloat16_tEfNS_4arch4Sm90ELb0ELb1ELb1ELb1ELb0ELb0ELb0ELb0ELb1ELb0ELb0ELb0EEENS1_21CollectiveEpilogueFwdINS6_IJSA_SC_SB_EEES9_SE_SG_Li384ELb1ELb0ELb0ELb0EEENS1_36VarlenDynamicPersistentTileSchedulerILi192ELi128ELi384ELi32ELb0ELb0ELb1ELb1ELb0ELb1EEEEEEEEEvNT_6ParamsE --------------------------
	.section	.nv.constant0._ZN7cutlass13device_kernelIN5flash11enable_sm90INS1_16FlashAttnFwdSm90INS1_25CollectiveMainloopFwdSm90ILi2EN4cute5tupleIJNS5_1CILi1EEES8_S8_EEENS6_IJNS7_ILi192EEENS7_ILi128EEENS7_ILi96EEEEEELi96ENS_10bfloat16_tEfNS_4arch4Sm90ELb0ELb1ELb1ELb1ELb0ELb0ELb0ELb0ELb1ELb0ELb0ELb0EEENS1_21CollectiveEpilogueFwdINS6_IJSA_SC_SB_EEES9_SE_SG_Li384ELb1ELb0ELb0ELb0EEENS1_36VarlenDynamicPersistentTileSchedulerILi192ELi128ELi384ELi32ELb0ELb0ELb1ELb1ELb0ELb1EEEEEEEEEvNT_6ParamsE,"a",@progbits
	.sectionflags	@""
	.align	4
.nv.constant0._ZN7cutlass13device_kernelIN5flash11enable_sm90INS1_16FlashAttnFwdSm90INS1_25CollectiveMainloopFwdSm90ILi2EN4cute5tupleIJNS5_1CILi1EEES8_S8_EEENS6_IJNS7_ILi192EEENS7_ILi128EEENS7_ILi96EEEEEELi96ENS_10bfloat16_tEfNS_4arch4Sm90ELb0ELb1ELb1ELb1ELb0ELb0ELb0ELb0ELb1ELb0ELb0ELb0EEENS1_21CollectiveEpilogueFwdINS6_IJSA_SC_SB_EEES9_SE_SG_Li384ELb1ELb0ELb0ELb0EEENS1_36VarlenDynamicPersistentTileSchedulerILi192ELi128ELi384ELi32ELb0ELb0ELb1ELb1ELb0ELb1EEEEEEEEEvNT_6ParamsE:
	.zero		3200


//--------------------- .nv.constant0._ZN7cutlass13device_kernelIN5flash11enable_sm90INS1_16FlashAttnFwdSm90INS1_25CollectiveMainloopFwdSm90ILi2EN4cute5tupleIJNS5_1CILi1EEES8_S8_EEENS6_IJNS7_ILi192EEENS7_ILi128EEENS7_ILi96EEEEEELi96ENS_10bfloat16_tEfNS_4arch4Sm90ELb0ELb1ELb1ELb1ELb0ELb1ELb0ELb0ELb1ELb0ELb0ELb0EEENS1_21CollectiveEpilogueFwdINS6_IJSA_SC_SB_EEES9_SE_SG_Li384ELb1ELb0ELb0ELb0EEENS1_36VarlenDynamicPersistentTileSchedulerILi192ELi128ELi384ELi32ELb0ELb0ELb1ELb1ELb0ELb1EEEEEEEEEvNT_6ParamsE --------------------------
	.section	.nv.constant0._ZN7cutlass13device_kernelIN5flash11enable_sm90INS1_16FlashAttnFwdSm90INS1_25CollectiveMainloopFwdSm90ILi2EN4cute5tupleIJNS5_1CILi1EEES8_S8_EEENS6_IJNS7_ILi192EEENS7_ILi128EEENS7_ILi96EEEEEELi96ENS_10bfloat16_tEfNS_4arch4Sm90ELb0ELb1ELb1ELb1ELb0ELb1ELb0ELb0ELb1ELb0ELb0ELb0EEENS1_21CollectiveEpilogueFwdINS6_IJSA_SC_SB_EEES9_SE_SG_Li384ELb1ELb0ELb0ELb0EEENS1_36VarlenDynamicPersistentTileSchedulerILi192ELi128ELi384ELi32ELb0ELb0ELb1ELb1ELb0ELb1EEEEEEEEEvNT_6ParamsE,"a",@progbits
	.sectionflags	@""
	.align	4
.nv.constant0._ZN7cutlass13device_kernelIN5flash11enable_sm90INS1_16FlashAttnFwdSm90INS1_25CollectiveMainloopFwdSm90ILi2EN4cute5tupleIJNS5_1CILi1EEES8_S8_EEENS6_IJNS7_ILi192EEENS7_ILi128EEENS7_ILi96EEEEEELi96ENS_10bfloat16_tEfNS_4arch4Sm90ELb0ELb1ELb1ELb1ELb0ELb1ELb0ELb0ELb1ELb0ELb0ELb0EEENS1_21CollectiveEpilogueFwdINS6_IJSA_SC_SB_EEES9_SE_SG_Li384ELb1ELb0ELb0ELb0EEENS1_36VarlenDynamicPersistentTileSchedulerILi192ELi128ELi384ELi32ELb0ELb0ELb1ELb1ELb0ELb1EEEEEEEEEvNT_6ParamsE:
	.zero		3200


//--------------------- .nv.constant0._ZN7cutlass13device_kernelIN5flash11enable_sm90INS1_16FlashAttnFwdSm90INS1_25CollectiveMainloopFwdSm90ILi2EN4cute5tupleIJNS5_1CILi1EEES8_S8_EEENS6_IJNS7_ILi192EEENS7_ILi144EEENS7_ILi96EEEEEELi96ENS_10bfloat16_tEfNS_4arch4Sm90ELb1ELb0ELb1ELb0ELb0ELb0ELb0ELb0ELb1ELb0ELb0ELb0EEENS1_21CollectiveEpilogueFwdINS6_IJSA_SC_SB_EEES9_SE_SG_Li384ELb0ELb0ELb0ELb0EEENS1_30DynamicPersistentTileSchedulerILi384ELi32ELb0ELb0ELb1EEEEEEEEEvNT_6ParamsE --------------------------
	.section	.nv.constant0._ZN7cutlass13device_kernelIN5flash11enable_sm90INS1_16FlashAttnFwdSm90INS1_25CollectiveMainloopFwdSm90ILi2EN4cute5tupleIJNS5_1CILi1EEES8_S8_EEENS6_IJNS7_ILi192EEENS7_ILi144EEENS7_ILi96EEEEEELi96ENS_10bfloat16_tEfNS_4arch4Sm90ELb1ELb0ELb1ELb0ELb0ELb0ELb0ELb0ELb1ELb0ELb0ELb0EEENS1_21CollectiveEpilogueFwdINS6_IJSA_SC_SB_EEES9_SE_SG_Li384ELb0ELb0ELb0ELb0EEENS1_30DynamicPersistentTileSchedulerILi384ELi32ELb0ELb0ELb1EEEEEEEEEvNT_6ParamsE,"a",@progbits
	.sectionflags	@""
	.align	4
.nv.constant0._ZN7cutlass13device_kernelIN5flash11enable_sm90INS1_16FlashAttnFwdSm90INS1_25CollectiveMainloopFwdSm90ILi2EN4cute5tupleIJNS5_1CILi1EEES8_S8_EEENS6_IJNS7_ILi192EEENS7_ILi144EEENS7_ILi96EEEEEELi96ENS_10bfloat16_tEfNS_4arch4Sm90ELb1ELb0ELb1ELb0ELb0ELb0ELb0ELb0ELb1ELb0ELb0ELb0EEENS1_21CollectiveEpilogueFwdINS6_IJSA_SC_SB_EEES9_SE_SG_Li384ELb0ELb0ELb0ELb0EEENS1_30DynamicPersistentTileSchedulerILi384ELi32ELb0ELb0ELb1EEEEEEEEEvNT_6ParamsE:
	.zero		3584


//--------------------- .nv.constant0._ZN7cutlass13device_kernelIN5flash11enable_sm90INS1_16FlashAttnFwdSm90INS1_25CollectiveMainloopFwdSm90ILi2EN4cute5tupleIJNS5_1CILi1EEES8_S8_EEENS6_IJNS7_ILi192EEENS7_ILi144EEENS7_ILi96EEEEEELi96ENS_10bfloat16_tEfNS_4arch4Sm90ELb1ELb0ELb1ELb1ELb0ELb0ELb0ELb0ELb1ELb0ELb0ELb0EEENS1_21CollectiveEpilogueFwdINS6_IJSA_SC_SB_EEES9_SE_SG_Li384ELb1ELb0ELb0ELb0EEENS1_36VarlenDynamicPersistentTileSchedulerILi192ELi144ELi384ELi32ELb0ELb0ELb1ELb1ELb1ELb1EEEEEEEEEvNT_6ParamsE --------------------------
	.section	.nv.constant0._ZN7cutlass13device_kernelIN5flash11enable_sm90INS1_16FlashAttnFwdSm90INS1_25CollectiveMainloopFwdSm90ILi2EN4cute5tupleIJNS5_1CILi1EEES8_S8_EEENS6_IJNS7_ILi192EEENS7_ILi144EEENS7_ILi96EEEEEELi96ENS_10bfloat16_tEfNS_4arch4Sm90ELb1ELb0ELb1ELb1ELb0ELb0ELb0ELb0ELb1ELb0ELb0ELb0EEENS1_21CollectiveEpilogueFwdINS6_IJSA_SC_SB_EEES9_SE_SG_Li384ELb1ELb0ELb0ELb0EEENS1_36VarlenDynamicPersistentTileSchedulerILi192ELi144ELi384ELi32ELb0ELb0ELb1ELb1ELb1ELb1EEEEEEEEEvNT_6ParamsE,"a",@progbits
	.sectionflags	@""
	.align	4
.nv.constant0._ZN7cutlass13device_kernelIN5flash11enable_sm90INS1_16FlashAttnFwdSm90INS1_25CollectiveMainloopFwdSm90ILi2EN4cute5tupleIJNS5_1CILi1EEES8_S8_EEENS6_IJNS7_ILi192EEENS7_ILi144EEENS7_ILi96EEEEEELi96ENS_10bfloat16_tEfNS_4arch4Sm90ELb1ELb0ELb1ELb1ELb0ELb0ELb0ELb0ELb1ELb0ELb0ELb0EEENS1_21CollectiveEpilogueFwdINS6_IJSA_SC_SB_EEES9_SE_SG_Li384ELb1ELb0ELb0ELb0EEENS1_36VarlenDynamicPersistentTileSchedulerILi192ELi144ELi384ELi32ELb0ELb0ELb1ELb1ELb1ELb1EEEEEEEEEvNT_6ParamsE:
	.zero		3200


//--------------------- .nv.constant0._ZN7cutlass13device_kernelIN5flash11enable_sm90INS1_16FlashAttnFwdSm90INS1_25CollectiveMainloopFwdSm90ILi2EN4cute5tupleIJNS5_1CILi1EEES8_S8_EEENS6_IJNS7_ILi192EEENS7_ILi144EEENS7_ILi96EEEEEELi96ENS_10bfloat16_tEfNS_4arch4Sm90ELb1ELb0ELb1ELb1ELb0ELb1ELb0ELb0ELb1ELb0ELb0ELb0EEENS1_21CollectiveEpilogueFwdINS6_IJSA_SC_SB_EEES9_SE_SG_Li384ELb1ELb0ELb0ELb0EEENS1_36VarlenDynamicPersistentTileSchedulerILi192ELi144ELi384ELi32ELb0ELb0ELb1ELb1ELb1ELb1EEEEEEEEEvNT_6ParamsE --------------------------
	.section	.nv.constant0._ZN7cutlass13device_kernelIN5flash11enable_sm90INS1_16FlashAttnFwdSm90INS1_25CollectiveMainloopFwdSm90ILi2EN4cute5tupleIJNS5_1CILi1EEES8_S8_EEENS6_IJNS7_ILi192EEENS7_ILi144EEENS7_ILi96EEEEEELi96ENS_10bfloat16_tEfNS_4arch4Sm90ELb1ELb0ELb1ELb1ELb0ELb1ELb0ELb0ELb1ELb0ELb0ELb0EEENS1_21CollectiveEpilogueFwdINS6_IJSA_SC_SB_EEES9_SE_SG_Li384ELb1ELb0ELb0ELb0EEENS1_36VarlenDynamicPersistentTileSchedulerILi192ELi144ELi384ELi32ELb0ELb0ELb1ELb1ELb1ELb1EEEEEEEEEvNT_6ParamsE,"a",@progbits
	.sectionflags	@""
	.align	4
.nv.constant0._ZN7cutlass13device_kernelIN5flash11enable_sm90INS1_16FlashAttnFwdSm90INS1_25CollectiveMainloopFwdSm90ILi2EN4cute5tupleIJNS5_1CILi1EEES8_S8_EEENS6_IJNS7_ILi192EEENS7_ILi144EEENS7_ILi96EEEEEELi96ENS_10bfloat16_tEfNS_4arch4Sm90ELb1ELb0ELb1ELb1ELb0ELb1ELb0ELb0ELb1ELb0ELb0ELb0EEENS1_21CollectiveEpilogueFwdINS6_IJSA_SC_SB_EEES9_SE_SG_Li384ELb1ELb0ELb0ELb0EEENS1_36VarlenDynamicPersistentTileSchedulerILi192ELi144ELi384ELi32ELb0ELb0ELb1ELb1ELb1ELb1EEEEEEEEEvNT_6ParamsE:
	.zero		3200


//--------------------- SYMBOLS --------------------------

	.type		.nv.reservedSmem.offset0,@object
	.size		.nv.reservedSmem.offset0,0x4
	.type		__assertfail,@function
